	.target	sm_80

	.elftype	@"ET_EXEC"


//--------------------- .note.nv.tkinfo           --------------------------
	.section	.note.nv.tkinfo,"",@"SHT_NOTE"
	.sectionflags	@"SHF_NOTE_NV_TKINFO"
	.tkinfo
        /*0018*/ 	.word	0x00000002
        /*0030*/ 	.string	""
        /*0030*/ 	.string	"ptxas"
        /*0030*/ 	.string	"Cuda compilation tools, release 13.0, V13.0.88"
        /*0030*/ 	.string	"Build cuda_13.0.r13.0/compiler.36424714_0"
        /*0030*/ 	.string	"-arch sm_80 -m 64 "



//--------------------- .note.nv.cuinfo           --------------------------
	.section	.note.nv.cuinfo,"",@"SHT_NOTE"
	.sectionflags	@"SHF_NOTE_NV_CUINFO"
        /*0018*/ 	.short	0x0002
        /*001a*/ 	.short	0x0050
        /*001c*/ 	.short	0x0082
	.zero		2


//--------------------- .nv.info                  --------------------------
	.section	.nv.info,"",@"SHT_CUDA_INFO"
	.align	4


	//----- nvinfo : EIATTR_REGCOUNT
	.align		4
        /*0000*/ 	.byte	0x04, 0x2f
        /*0002*/ 	.short	(.L_12 - .L_11)
	.align		4
.L_11:
        /*0004*/ 	.word	index@(_ZN7cutlass13device_kernelIN5flash19enable_sm80_to_sm89INS1_16FlashAttnFwdSm80INS1_25CollectiveMainloopFwdSm80ILi8ELi1ELb0EN4cute5tupleIJNS5_1CILi128EEENS7_ILi48EEENS7_ILi256EEEEEELi256ENS_10bfloat16_tEfNS_4arch4Sm80ELb1ELb0ELb0ELb1ELb0ELb1ELb1ELb0EEENS1_21CollectiveEpilogueFwdINS6_IJS8_SA_S9_EEENS6_IJNS7_ILi1EEESI_SI_EEESC_SE_Li256ELb1ELb1ELb0ELb0EEENS1_19SingleTileSchedulerILb1ELb0ELb1ELi128EEEEEEEEEvNT_6ParamsE)
        /*0008*/ 	.word	0x000000fd


	//----- nvinfo : EIATTR_FRAME_SIZE
	.align		4
.L_12:
        /*000c*/ 	.byte	0x04, 0x11
        /*000e*/ 	.short	(.L_14 - .L_13)
	.align		4
.L_13:
        /*0010*/ 	.word	index@(_ZN7cutlass13device_kernelIN5flash19enable_sm80_to_sm89INS1_16FlashAttnFwdSm80INS1_25CollectiveMainloopFwdSm80ILi8ELi1ELb0EN4cute5tupleIJNS5_1CILi128EEENS7_ILi48EEENS7_ILi256EEEEEELi256ENS_10bfloat16_tEfNS_4arch4Sm80ELb1ELb0ELb0ELb1ELb0ELb1ELb1ELb0EEENS1_21CollectiveEpilogueFwdINS6_IJS8_SA_S9_EEENS6_IJNS7_ILi1EEESI_SI_EEESC_SE_Li256ELb1ELb1ELb0ELb0EEENS1_19SingleTileSchedulerILb1ELb0ELb1ELi128EEEEEEEEEvNT_6ParamsE)
        /*0014*/ 	.word	0x00000000


	//----- nvinfo : EIATTR_REGCOUNT
	.align		4
.L_14:
        /*0018*/ 	.byte	0x04, 0x2f
        /*001a*/ 	.short	(.L_16 - .L_15)
	.align		4
.L_15:
        /*001c*/ 	.word	index@(_ZN7cutlass13device_kernelIN5flash19enable_sm80_to_sm89INS1_16FlashAttnFwdSm80INS1_25CollectiveMainloopFwdSm80ILi8ELi1ELb0EN4cute5tupleIJNS5_1CILi128EEENS7_ILi96EEENS7_ILi256EEEEEELi256ENS_10bfloat16_tEfNS_4arch4Sm80ELb1ELb0ELb0ELb1ELb0ELb0ELb1ELb0EEENS1_21CollectiveEpilogueFwdINS6_IJS8_SA_S9_EEENS6_IJNS7_ILi1EEESI_SI_EEESC_SE_Li256ELb1ELb1ELb0ELb0EEENS1_19SingleTileSchedulerILb1ELb0ELb1ELi128EEEEEEEEEvNT_6ParamsE)
        /*0020*/ 	.word	0x000000ff


	//----- nvinfo : EIATTR_FRAME_SIZE
	.align		4
.L_16:
        /*0024*/ 	.byte	0x04, 0x11
        /*0026*/ 	.short	(.L_18 - .L_17)
	.align		4
.L_17:
        /*0028*/ 	.word	index@(_ZN7cutlass13device_kernelIN5flash19enable_sm80_to_sm89INS1_16FlashAttnFwdSm80INS1_25CollectiveMainloopFwdSm80ILi8ELi1ELb0EN4cute5tupleIJNS5_1CILi128EEENS7_ILi96EEENS7_ILi256EEEEEELi256ENS_10bfloat16_tEfNS_4arch4Sm80ELb1ELb0ELb0ELb1ELb0ELb0ELb1ELb0EEENS1_21CollectiveEpilogueFwdINS6_IJS8_SA_S9_EEENS6_IJNS7_ILi1EEESI_SI_EEESC_SE_Li256ELb1ELb1ELb0ELb0EEENS1_19SingleTileSchedulerILb1ELb0ELb1ELi128EEEEEEEEEvNT_6ParamsE)
        /*002c*/ 	.word	0x00000068


	//----- nvinfo : EIATTR_REGCOUNT
	.align		4
.L_18:
        /*0030*/ 	.byte	0x04, 0x2f
        /*0032*/ 	.short	(.L_20 - .L_19)
	.align		4
.L_19:
        /*0034*/ 	.word	index@(_ZN7cutlass13device_kernelIN5flash19enable_sm80_to_sm89INS1_16FlashAttnFwdSm80INS1_25CollectiveMainloopFwdSm80ILi8ELi1ELb0EN4cute5tupleIJNS5_1CILi128EEENS7_ILi96EEENS7_ILi256EEEEEELi256ENS_10bfloat16_tEfNS_4arch4Sm80ELb1ELb0ELb0ELb0ELb0ELb0ELb1ELb0EEENS1_21CollectiveEpilogueFwdINS6_IJS8_SA_S9_EEENS6_IJNS7_ILi1EEESI_SI_EEESC_SE_Li256ELb0ELb1ELb0ELb0EEENS1_30DynamicPersistentTileSchedulerILi256ELi256ELb0ELb1ELb0EEEEEEEEEvNT_6ParamsE)
        /*0038*/ 	.word	0x000000ff


	//----- nvinfo : EIATTR_FRAME_SIZE
	.align		4
.L_20:
        /*003c*/ 	.byte	0x04, 0x11
        /*003e*/ 	.short	(.L_22 - .L_21)
	.align		4
.L_21:
        /*0040*/ 	.word	index@($__internal_5_$__cuda_sm70_shflsync_idx_p)
        /*0044*/ 	.word	0x00000000


	//----- nvinfo : EIATTR_FRAME_SIZE
	.align		4
.L_22:
        /*0048*/ 	.byte	0x04, 0x11
        /*004a*/ 	.short	(.L_24 - .L_23)
	.align		4
.L_23:
        /*004c*/ 	.word	index@($__internal_4_$__cuda_sm70_shflsync_bfly_p)
        /*0050*/ 	.word	0x00000000


	//----- nvinfo : EIATTR_FRAME_SIZE
	.align		4
.L_24:
        /*0054*/ 	.byte	0x04, 0x11
        /*0056*/ 	.short	(.L_26 - .L_25)
	.align		4
.L_25:
        /*0058*/ 	.word	index@(_ZN7cutlass13device_kernelIN5flash19enable_sm80_to_sm89INS1_16FlashAttnFwdSm80INS1_25CollectiveMainloopFwdSm80ILi8ELi1ELb0EN4cute5tupleIJNS5_1CILi128EEENS7_ILi96EEENS7_ILi256EEEEEELi256ENS_10bfloat16_tEfNS_4arch4Sm80ELb1ELb0ELb0ELb0ELb0ELb0ELb1ELb0EEENS1_21CollectiveEpilogueFwdINS6_IJS8_SA_S9_EEENS6_IJNS7_ILi1EEESI_SI_EEESC_SE_Li256ELb0ELb1ELb0ELb0EEENS1_30DynamicPersistentTileSchedulerILi256ELi256ELb0ELb1ELb0EEEEEEEEEvNT_6ParamsE)
        /*005c*/ 	.word	0x000000a8


	//----- nvinfo : EIATTR_REGCOUNT
	.align		4
.L_26:
        /*0060*/ 	.byte	0x04, 0x2f
        /*0062*/ 	.short	(.L_28 - .L_27)
	.align		4
.L_27:
        /*0064*/ 	.word	index@(_ZN7cutlass13device_kernelIN5flash19enable_sm80_to_sm89INS1_16FlashAttnFwdSm80INS1_25CollectiveMainloopFwdSm80ILi8ELi1ELb0EN4cute5tupleIJNS5_1CILi128EEENS7_ILi48EEENS7_ILi256EEEEEELi256ENS_10bfloat16_tEfNS_4arch4Sm80ELb0ELb1ELb0ELb1ELb0ELb1ELb1ELb0EEENS1_21CollectiveEpilogueFwdINS6_IJS8_SA_S9_EEENS6_IJNS7_ILi1EEESI_SI_EEESC_SE_Li256ELb1ELb1ELb0ELb0EEENS1_19SingleTileSchedulerILb1ELb0ELb1ELi128EEEEEEEEEvNT_6ParamsE)
        /*0068*/ 	.word	0x000000ff


	//----- nvinfo : EIATTR_FRAME_SIZE
	.align		4
.L_28:
        /*006c*/ 	.byte	0x04, 0x11
        /*006e*/ 	.short	(.L_30 - .L_29)
	.align		4
.L_29:
        /*0070*/ 	.word	index@($__internal_3_$__cuda_sm70_shflsync_idx_p)
        /*0074*/ 	.word	0x00000000


	//----- nvinfo : EIATTR_FRAME_SIZE
	.align		4
.L_30:
        /*0078*/ 	.byte	0x04, 0x11
        /*007a*/ 	.short	(.L_32 - .L_31)
	.align		4
.L_31:
        /*007c*/ 	.word	index@($__internal_2_$__cuda_sm70_shflsync_bfly_p)
        /*0080*/ 	.word	0x00000000


	//----- nvinfo : EIATTR_FRAME_SIZE
	.align		4
.L_32:
        /*0084*/ 	.byte	0x04, 0x11
        /*0086*/ 	.short	(.L_34 - .L_33)
	.align		4
.L_33:
        /*0088*/ 	.word	index@($_ZN7cutlass13device_kernelIN5flash19enable_sm80_to_sm89INS1_16FlashAttnFwdSm80INS1_25CollectiveMainloopFwdSm80ILi8ELi1ELb0EN4cute5tupleIJNS5_1CILi128EEENS7_ILi48EEENS7_ILi256EEEEEELi256ENS_10bfloat16_tEfNS_4arch4Sm80ELb0ELb1ELb0ELb1ELb0ELb1ELb1ELb0EEENS1_21CollectiveEpilogueFwdINS6_IJS8_SA_S9_EEENS6_IJNS7_ILi1EEESI_SI_EEESC_SE_Li256ELb1ELb1ELb0ELb0EEENS1_19SingleTileSchedulerILb1ELb0ELb1ELi128EEEEEEEEEvNT_6ParamsE$_ZZN5flash25CollectiveMainloopFwdSm80ILi8ELi1ELb0EN4cute5tupleIJNS1_1CILi128EEENS3_ILi48EEENS3_ILi256EEEEEELi256EN7cutlass10bfloat16_tEfNS8_4arch4Sm80ELb0ELb1ELb0ELb1ELb0ELb1ELb1ELb0EE3mmaINS_16FlashAttnFwdSm80ISC_NS_21CollectiveEpilogueFwdINS2_IJS4_S6_S5_EEENS2_IJNS3_ILi1EEESH_SH_EEES9_SB_Li256ELb1ELb1ELb0ELb0EEENS_19SingleTileSchedulerILb1ELb0ELb1ELi128EEEE13SharedStorageENS1_6TensorINS1_11ArrayEngineIfLm128EEENS1_6LayoutINS2_IJNS2_IJNS3_ILi2EEESS_EEESH_NS3_ILi32EEEEEENS2_IJNS2_IJSH_SS_EEENS3_ILi0EEENS3_ILi4EEEEEEEEEENS_7SoftmaxILi2ELi0EEEEEbRKNSC_6ParamsERT0_RT1_iRKNS_16SeqlenInfoQKNewKILb1ELb1EEENS2_IJiiiiEEERT_ENKUlvE_clEv)
        /*008c*/ 	.word	0x00000000


	//----- nvinfo : EIATTR_FRAME_SIZE
	.align		4
.L_34:
        /*0090*/ 	.byte	0x04, 0x11
        /*0092*/ 	.short	(.L_36 - .L_35)
	.align		4
.L_35:
        /*0094*/ 	.word	index@(_ZN7cutlass13device_kernelIN5flash19enable_sm80_to_sm89INS1_16FlashAttnFwdSm80INS1_25CollectiveMainloopFwdSm80ILi8ELi1ELb0EN4cute5tupleIJNS5_1CILi128EEENS7_ILi48EEENS7_ILi256EEEEEELi256ENS_10bfloat16_tEfNS_4arch4Sm80ELb0ELb1ELb0ELb1ELb0ELb1ELb1ELb0EEENS1_21CollectiveEpilogueFwdINS6_IJS8_SA_S9_EEENS6_IJNS7_ILi1EEESI_SI_EEESC_SE_Li256ELb1ELb1ELb0ELb0EEENS1_19SingleTileSchedulerILb1ELb0ELb1ELi128EEEEEEEEEvNT_6ParamsE)
        /*0098*/ 	.word	0x00000070


	//----- nvinfo : EIATTR_REGCOUNT
	.align		4
.L_36:
        /*009c*/ 	.byte	0x04, 0x2f
        /*009e*/ 	.short	(.L_38 - .L_37)
	.align		4
.L_37:
        /*00a0*/ 	.word	index@(_ZN7cutlass13device_kernelIN5flash19enable_sm80_to_sm89INS1_16FlashAttnFwdSm80INS1_25CollectiveMainloopFwdSm80ILi8ELi1ELb0EN4cute5tupleIJNS5_1CILi128EEENS7_ILi64EEENS7_ILi256EEEEEELi256ENS_10bfloat16_tEfNS_4arch4Sm80ELb0ELb1ELb0ELb1ELb0ELb0ELb1ELb0EEENS1_21CollectiveEpilogueFwdINS6_IJS8_SA_S9_EEENS6_IJNS7_ILi1EEESI_SI_EEESC_SE_Li256ELb1ELb1ELb0ELb0EEENS1_19SingleTileSchedulerILb1ELb0ELb1ELi128EEEEEEEEEvNT_6ParamsE)
        /*00a4*/ 	.word	0x000000ff


	//----- nvinfo : EIATTR_FRAME_SIZE
	.align		4
.L_38:
        /*00a8*/ 	.byte	0x04, 0x11
        /*00aa*/ 	.short	(.L_40 - .L_39)
	.align		4
.L_39:
        /*00ac*/ 	.word	index@(_ZN7cutlass13device_kernelIN5flash19enable_sm80_to_sm89INS1_16FlashAttnFwdSm80INS1_25CollectiveMainloopFwdSm80ILi8ELi1ELb0EN4cute5tupleIJNS5_1CILi128EEENS7_ILi64EEENS7_ILi256EEEEEELi256ENS_10bfloat16_tEfNS_4arch4Sm80ELb0ELb1ELb0ELb1ELb0ELb0ELb1ELb0EEENS1_21CollectiveEpilogueFwdINS6_IJS8_SA_S9_EEENS6_IJNS7_ILi1EEESI_SI_EEESC_SE_Li256ELb1ELb1ELb0ELb0EEENS1_19SingleTileSchedulerILb1ELb0ELb1ELi128EEEEEEEEEvNT_6ParamsE)
        /*00b0*/ 	.word	0x00000018


	//----- nvinfo : EIATTR_REGCOUNT
	.align		4
.L_40:
        /*00b4*/ 	.byte	0x04, 0x2f
        /*00b6*/ 	.short	(.L_42 - .L_41)
	.align		4
.L_41:
        /*00b8*/ 	.word	index@(_ZN7cutlass13device_kernelIN5flash19enable_sm80_to_sm89INS1_16FlashAttnFwdSm80INS1_25CollectiveMainloopFwdSm80ILi8ELi1ELb0EN4cute5tupleIJNS5_1CILi128EEENS7_ILi64EEENS7_ILi256EEEEEELi256ENS_10bfloat16_tEfNS_4arch4Sm80ELb0ELb1ELb0ELb0ELb0ELb0ELb1ELb0EEENS1_21CollectiveEpilogueFwdINS6_IJS8_SA_S9_EEENS6_IJNS7_ILi1EEESI_SI_EEESC_SE_Li256ELb0ELb1ELb0ELb0EEENS1_19SingleTileSchedulerILb0ELb0ELb1ELi128EEEEEEEEEvNT_6ParamsE)
        /*00bc*/ 	.word	0x000000ff


	//----- nvinfo : EIATTR_FRAME_SIZE
	.align		4
.L_42:
        /*00c0*/ 	.byte	0x04, 0x11
        /*00c2*/ 	.short	(.L_44 - .L_43)
	.align		4
.L_43:
        /*00c4*/ 	.word	index@(_ZN7cutlass13device_kernelIN5flash19enable_sm80_to_sm89INS1_16FlashAttnFwdSm80INS1_25CollectiveMainloopFwdSm80ILi8ELi1ELb0EN4cute5tupleIJNS5_1CILi128EEENS7_ILi64EEENS7_ILi256EEEEEELi256ENS_10bfloat16_tEfNS_4arch4Sm80ELb0ELb1ELb0ELb0ELb0ELb0ELb1ELb0EEENS1_21CollectiveEpilogueFwdINS6_IJS8_SA_S9_EEENS6_IJNS7_ILi1EEESI_SI_EEESC_SE_Li256ELb0ELb1ELb0ELb0EEENS1_19SingleTileSchedulerILb0ELb0ELb1ELi128EEEEEEEEEvNT_6ParamsE)
        /*00c8*/ 	.word	0x00000040


	//----- nvinfo : EIATTR_REGCOUNT
	.align		4
.L_44:
        /*00cc*/ 	.byte	0x04, 0x2f
        /*00ce*/ 	.short	(.L_46 - .L_45)
	.align		4
.L_45:
        /*00d0*/ 	.word	index@(_ZN7cutlass13device_kernelIN5flash19enable_sm80_to_sm89INS1_16FlashAttnFwdSm80INS1_25CollectiveMainloopFwdSm80ILi8ELi1ELb0EN4cute5tupleIJNS5_1CILi128EEENS7_ILi48EEENS7_ILi256EEEEEELi256ENS_10bfloat16_tEfNS_4arch4Sm80ELb0ELb0ELb0ELb1ELb0ELb1ELb1ELb0EEENS1_21CollectiveEpilogueFwdINS6_IJS8_SA_S9_EEENS6_IJNS7_ILi1EEESI_SI_EEESC_SE_Li256ELb1ELb1ELb0ELb0EEENS1_19SingleTileSchedulerILb1ELb0ELb1ELi128EEEEEEEEEvNT_6ParamsE)
        /*00d4*/ 	.word	0x000000fe


	//----- nvinfo : EIATTR_FRAME_SIZE
	.align		4
.L_46:
        /*00d8*/ 	.byte	0x04, 0x11
        /*00da*/ 	.short	(.L_48 - .L_47)
	.align		4
.L_47:
        /*00dc*/ 	.word	index@(_ZN7cutlass13device_kernelIN5flash19enable_sm80_to_sm89INS1_16FlashAttnFwdSm80INS1_25CollectiveMainloopFwdSm80ILi8ELi1ELb0EN4cute5tupleIJNS5_1CILi128EEENS7_ILi48EEENS7_ILi256EEEEEELi256ENS_10bfloat16_tEfNS_4arch4Sm80ELb0ELb0ELb0ELb1ELb0ELb1ELb1ELb0EEENS1_21CollectiveEpilogueFwdINS6_IJS8_SA_S9_EEENS6_IJNS7_ILi1EEESI_SI_EEESC_SE_Li256ELb1ELb1ELb0ELb0EEENS1_19SingleTileSchedulerILb1ELb0ELb1ELi128EEEEEEEEEvNT_6ParamsE)
        /*00e0*/ 	.word	0x00000000


	//----- nvinfo : EIATTR_REGCOUNT
	.align		4
.L_48:
        /*00e4*/ 	.byte	0x04, 0x2f
        /*00e6*/ 	.short	(.L_50 - .L_49)
	.align		4
.L_49:
        /*00e8*/ 	.word	index@(_ZN7cutlass13device_kernelIN5flash19enable_sm80_to_sm89INS1_16FlashAttnFwdSm80INS1_25CollectiveMainloopFwdSm80ILi8ELi1ELb0EN4cute5tupleIJNS5_1CILi128EEENS7_ILi96EEENS7_ILi256EEEEEELi256ENS_10bfloat16_tEfNS_4arch4Sm80ELb0ELb0ELb0ELb1ELb0ELb0ELb1ELb0EEENS1_21CollectiveEpilogueFwdINS6_IJS8_SA_S9_EEENS6_IJNS7_ILi1EEESI_SI_EEESC_SE_Li256ELb1ELb1ELb0ELb0EEENS1_19SingleTileSchedulerILb1ELb0ELb1ELi128EEEEEEEEEvNT_6ParamsE)
        /*00ec*/ 	.word	0x000000ff


	//----- nvinfo : EIATTR_FRAME_SIZE
	.align		4
.L_50:
        /*00f0*/ 	.byte	0x04, 0x11
        /*00f2*/ 	.short	(.L_52 - .L_51)
	.align		4
.L_51:
        /*00f4*/ 	.word	index@(_ZN7cutlass13device_kernelIN5flash19enable_sm80_to_sm89INS1_16FlashAttnFwdSm80INS1_25CollectiveMainloopFwdSm80ILi8ELi1ELb0EN4cute5tupleIJNS5_1CILi128EEENS7_ILi96EEENS7_ILi256EEEEEELi256ENS_10bfloat16_tEfNS_4arch4Sm80ELb0ELb0ELb0ELb1ELb0ELb0ELb1ELb0EEENS1_21CollectiveEpilogueFwdINS6_IJS8_SA_S9_EEENS6_IJNS7_ILi1EEESI_SI_EEESC_SE_Li256ELb1ELb1ELb0ELb0EEENS1_19SingleTileSchedulerILb1ELb0ELb1ELi128EEEEEEEEEvNT_6ParamsE)
        /*00f8*/ 	.word	0x00000058


	//----- nvinfo : EIATTR_REGCOUNT
	.align		4
.L_52:
        /*00fc*/ 	.byte	0x04, 0x2f
        /*00fe*/ 	.short	(.L_54 - .L_53)
	.align		4
.L_53:
        /*0100*/ 	.word	index@(_ZN7cutlass13device_kernelIN5flash19enable_sm80_to_sm89INS1_16FlashAttnFwdSm80INS1_25CollectiveMainloopFwdSm80ILi8ELi1ELb0EN4cute5tupleIJNS5_1CILi128EEENS7_ILi96EEENS7_ILi256EEEEEELi256ENS_10bfloat16_tEfNS_4arch4Sm80ELb0ELb0ELb0ELb0ELb0ELb0ELb1ELb0EEENS1_21CollectiveEpilogueFwdINS6_IJS8_SA_S9_EEENS6_IJNS7_ILi1EEESI_SI_EEESC_SE_Li256ELb0ELb1ELb0ELb0EEENS1_19SingleTileSchedulerILb0ELb0ELb1ELi128EEEEEEEEEvNT_6ParamsE)
        /*0104*/ 	.word	0x000000ff


	//----- nvinfo : EIATTR_FRAME_SIZE
	.align		4
.L_54:
        /*0108*/ 	.byte	0x04, 0x11
        /*010a*/ 	.short	(.L_56 - .L_55)
	.align		4
.L_55:
        /*010c*/ 	.word	index@(_ZN7cutlass13device_kernelIN5flash19enable_sm80_to_sm89INS1_16FlashAttnFwdSm80INS1_25CollectiveMainloopFwdSm80ILi8ELi1ELb0EN4cute5tupleIJNS5_1CILi128EEENS7_ILi96EEENS7_ILi256EEEEEELi256ENS_10bfloat16_tEfNS_4arch4Sm80ELb0ELb0ELb0ELb0ELb0ELb0ELb1ELb0EEENS1_21CollectiveEpilogueFwdINS6_IJS8_SA_S9_EEENS6_IJNS7_ILi1EEESI_SI_EEESC_SE_Li256ELb0ELb1ELb0ELb0EEENS1_19SingleTileSchedulerILb0ELb0ELb1ELi128EEEEEEEEEvNT_6ParamsE)
        /*0110*/ 	.word	0x00000068


	//----- nvinfo : EIATTR_REGCOUNT
	.align		4
.L_56:
        /*0114*/ 	.byte	0x04, 0x2f
        /*0116*/ 	.short	(.L_58 - .L_57)
	.align		4
.L_57:
        /*0118*/ 	.word	index@(_ZN7cutlass13device_kernelIN5flash19enable_sm80_to_sm89INS1_16FlashAttnFwdSm80INS1_25CollectiveMainloopFwdSm80ILi8ELi1ELb0EN4cute5tupleIJNS5_1CILi128EEENS7_ILi32EEENS7_ILi256EEEEEELi256ENS_10bfloat16_tEfNS_4arch4Sm80ELb1ELb0ELb0ELb1ELb0ELb1ELb1ELb0EEENS1_21CollectiveEpilogueFwdINS6_IJS8_SA_S9_EEENS6_IJNS7_ILi1EEESI_SI_EEESC_SE_Li256ELb1ELb1ELb0ELb0EEENS1_19SingleTileSchedulerILb1ELb0ELb1ELi128EEEEEEEEEvNT_6ParamsE)
        /*011c*/ 	.word	0x000000fb


	//----- nvinfo : EIATTR_FRAME_SIZE
	.align		4
.L_58:
        /*0120*/ 	.byte	0x04, 0x11
        /*0122*/ 	.short	(.L_60 - .L_59)
	.align		4
.L_59:
        /*0124*/ 	.word	index@(_ZN7cutlass13device_kernelIN5flash19enable_sm80_to_sm89INS1_16FlashAttnFwdSm80INS1_25CollectiveMainloopFwdSm80ILi8ELi1ELb0EN4cute5tupleIJNS5_1CILi128EEENS7_ILi32EEENS7_ILi256EEEEEELi256ENS_10bfloat16_tEfNS_4arch4Sm80ELb1ELb0ELb0ELb1ELb0ELb1ELb1ELb0EEENS1_21CollectiveEpilogueFwdINS6_IJS8_SA_S9_EEENS6_IJNS7_ILi1EEESI_SI_EEESC_SE_Li256ELb1ELb1ELb0ELb0EEENS1_19SingleTileSchedulerILb1ELb0ELb1ELi128EEEEEEEEEvNT_6ParamsE)
        /*0128*/ 	.word	0x00000000


	//----- nvinfo : EIATTR_REGCOUNT
	.align		4
.L_60:
        /*012c*/ 	.byte	0x04, 0x2f
        /*012e*/ 	.short	(.L_62 - .L_61)
	.align		4
.L_61:
        /*0130*/ 	.word	index@(_ZN7cutlass13device_kernelIN5flash19enable_sm80_to_sm89INS1_16FlashAttnFwdSm80INS1_25CollectiveMainloopFwdSm80ILi8ELi1ELb1EN4cute5tupleIJNS5_1CILi128EEENS7_ILi64EEENS7_ILi256EEEEEELi256ENS_10bfloat16_tEfNS_4arch4Sm80ELb1ELb0ELb0ELb1ELb0ELb0ELb1ELb0EEENS1_21CollectiveEpilogueFwdINS6_IJS8_SA_S9_EEENS6_IJNS7_ILi1EEESI_SI_EEESC_SE_Li256ELb1ELb1ELb0ELb0EEENS1_19SingleTileSchedulerILb1ELb0ELb1ELi128EEEEEEEEEvNT_6ParamsE)
        /*0134*/ 	.word	0x000000ff


	//----- nvinfo : EIATTR_FRAME_SIZE
	.align		4
.L_62:
        /*0138*/ 	.byte	0x04, 0x11
        /*013a*/ 	.short	(.L_64 - .L_63)
	.align		4
.L_63:
        /*013c*/ 	.word	index@(_ZN7cutlass13device_kernelIN5flash19enable_sm80_to_sm89INS1_16FlashAttnFwdSm80INS1_25CollectiveMainloopFwdSm80ILi8ELi1ELb1EN4cute5tupleIJNS5_1CILi128EEENS7_ILi64EEENS7_ILi256EEEEEELi256ENS_10bfloat16_tEfNS_4arch4Sm80ELb1ELb0ELb0ELb1ELb0ELb0ELb1ELb0EEENS1_21CollectiveEpilogueFwdINS6_IJS8_SA_S9_EEENS6_IJNS7_ILi1EEESI_SI_EEESC_SE_Li256ELb1ELb1ELb0ELb0EEENS1_19SingleTileSchedulerILb1ELb0ELb1ELi128EEEEEEEEEvNT_6ParamsE)
        /*0140*/ 	.word	0x00000130


	//----- nvinfo : EIATTR_REGCOUNT
	.align		4
.L_64:
        /*0144*/ 	.byte	0x04, 0x2f
        /*0146*/ 	.short	(.L_66 - .L_65)
	.align		4
.L_65:
        /*0148*/ 	.word	index@(_ZN7cutlass13device_kernelIN5flash19enable_sm80_to_sm89INS1_16FlashAttnFwdSm80INS1_25CollectiveMainloopFwdSm80ILi8ELi1ELb1EN4cute5tupleIJNS5_1CILi128EEENS7_ILi64EEENS7_ILi256EEEEEELi256ENS_10bfloat16_tEfNS_4arch4Sm80ELb1ELb0ELb0ELb0ELb0ELb0ELb1ELb0EEENS1_21CollectiveEpilogueFwdINS6_IJS8_SA_S9_EEENS6_IJNS7_ILi1EEESI_SI_EEESC_SE_Li256ELb0ELb1ELb0ELb0EEENS1_30DynamicPersistentTileSchedulerILi256ELi256ELb0ELb1ELb0EEEEEEEEEvNT_6ParamsE)
        /*014c*/ 	.word	0x000000ff


	//----- nvinfo : EIATTR_FRAME_SIZE
	.align		4
.L_66:
        /*0150*/ 	.byte	0x04, 0x11
        /*0152*/ 	.short	(.L_68 - .L_67)
	.align		4
.L_67:
        /*0154*/ 	.word	index@($__internal_1_$__cuda_sm70_shflsync_idx_p)
        /*0158*/ 	.word	0x00000000


	//----- nvinfo : EIATTR_FRAME_SIZE
	.align		4
.L_68:
        /*015c*/ 	.byte	0x04, 0x11
        /*015e*/ 	.short	(.L_70 - .L_69)
	.align		4
.L_69:
        /*0160*/ 	.word	index@($__internal_0_$__cuda_sm70_shflsync_bfly_p)
        /*0164*/ 	.word	0x00000000


	//----- nvinfo : EIATTR_FRAME_SIZE
	.align		4
.L_70:
        /*0168*/ 	.byte	0x04, 0x11
        /*016a*/ 	.short	(.L_72 - .L_71)
	.align		4
.L_71:
        /*016c*/ 	.word	index@(_ZN7cutlass13device_kernelIN5flash19enable_sm80_to_sm89INS1_16FlashAttnFwdSm80INS1_25CollectiveMainloopFwdSm80ILi8ELi1ELb1EN4cute5tupleIJNS5_1CILi128EEENS7_ILi64EEENS7_ILi256EEEEEELi256ENS_10bfloat16_tEfNS_4arch4Sm80ELb1ELb0ELb0ELb0ELb0ELb0ELb1ELb0EEENS1_21CollectiveEpilogueFwdINS6_IJS8_SA_S9_EEENS6_IJNS7_ILi1EEESI_SI_EEESC_SE_Li256ELb0ELb1ELb0ELb0EEENS1_30DynamicPersistentTileSchedulerILi256ELi256ELb0ELb1ELb0EEEEEEEEEvNT_6ParamsE)
        /*0170*/ 	.word	0x00000158


	//----- nvinfo : EIATTR_REGCOUNT
	.align		4
.L_72:
        /*0174*/ 	.byte	0x04, 0x2f
        /*0176*/ 	.short	(.L_74 - .L_73)
	.align		4
.L_73:
        /*0178*/ 	.word	index@(_ZN7cutlass13device_kernelIN5flash19enable_sm80_to_sm89INS1_16FlashAttnFwdSm80INS1_25CollectiveMainloopFwdSm80ILi8ELi1ELb0EN4cute5tupleIJNS5_1CILi128EEENS7_ILi32EEENS7_ILi256EEEEEELi256ENS_10bfloat16_tEfNS_4arch4Sm80ELb0ELb1ELb0ELb1ELb0ELb1ELb1ELb0EEENS1_21CollectiveEpilogueFwdINS6_IJS8_SA_S9_EEENS6_IJNS7_ILi1EEESI_SI_EEESC_SE_Li256ELb1ELb1ELb0ELb0EEENS1_19SingleTileSchedulerILb1ELb0ELb1ELi128EEEEEEEEEvNT_6ParamsE)
        /*017c*/ 	.word	0x000000f5


	//----- nvinfo : EIATTR_FRAME_SIZE
	.align		4
.L_74:
        /*0180*/ 	.byte	0x04, 0x11
        /*0182*/ 	.short	(.L_76 - .L_75)
	.align		4
.L_75:
        /*0184*/ 	.word	index@(_ZN7cutlass13device_kernelIN5flash19enable_sm80_to_sm89INS1_16FlashAttnFwdSm80INS1_25CollectiveMainloopFwdSm80ILi8ELi1ELb0EN4cute5tupleIJNS5_1CILi128EEENS7_ILi32EEENS7_ILi256EEEEEELi256ENS_10bfloat16_tEfNS_4arch4Sm80ELb0ELb1ELb0ELb1ELb0ELb1ELb1ELb0EEENS1_21CollectiveEpilogueFwdINS6_IJS8_SA_S9_EEENS6_IJNS7_ILi1EEESI_SI_EEESC_SE_Li256ELb1ELb1ELb0ELb0EEENS1_19SingleTileSchedulerILb1ELb0ELb1ELi128EEEEEEEEEvNT_6ParamsE)
        /*0188*/ 	.word	0x00000000


	//----- nvinfo : EIATTR_REGCOUNT
	.align		4
.L_76:
        /*018c*/ 	.byte	0x04, 0x2f
        /*018e*/ 	.short	(.L_78 - .L_77)
	.align		4
.L_77:
        /*0190*/ 	.word	index@(_ZN7cutlass13device_kernelIN5flash19enable_sm80_to_sm89INS1_16FlashAttnFwdSm80INS1_25CollectiveMainloopFwdSm80ILi8ELi1ELb1EN4cute5tupleIJNS5_1CILi128EEENS7_ILi48EEENS7_ILi256EEEEEELi256ENS_10bfloat16_tEfNS_4arch4Sm80ELb0ELb1ELb0ELb1ELb0ELb0ELb1ELb0EEENS1_21CollectiveEpilogueFwdINS6_IJS8_SA_S9_EEENS6_IJNS7_ILi1EEESI_SI_EEESC_SE_Li256ELb1ELb1ELb0ELb0EEENS1_19SingleTileSchedulerILb1ELb0ELb1ELi128EEEEEEEEEvNT_6ParamsE)
        /*0194*/ 	.word	0x000000ff


	//----- nvinfo : EIATTR_FRAME_SIZE
	.align		4
.L_78:
        /*0198*/ 	.byte	0x04, 0x11
        /*019a*/ 	.short	(.L_80 - .L_79)
	.align		4
.L_79:
        /*019c*/ 	.word	index@(_ZN7cutlass13device_kernelIN5flash19enable_sm80_to_sm89INS1_16FlashAttnFwdSm80INS1_25CollectiveMainloopFwdSm80ILi8ELi1ELb1EN4cute5tupleIJNS5_1CILi128EEENS7_ILi48EEENS7_ILi256EEEEEELi256ENS_10bfloat16_tEfNS_4arch4Sm80ELb0ELb1ELb0ELb1ELb0ELb0ELb1ELb0EEENS1_21CollectiveEpilogueFwdINS6_IJS8_SA_S9_EEENS6_IJNS7_ILi1EEESI_SI_EEESC_SE_Li256ELb1ELb1ELb0ELb0EEENS1_19SingleTileSchedulerILb1ELb0ELb1ELi128EEEEEEEEEvNT_6ParamsE)
        /*01a0*/ 	.word	0x00000098


	//----- nvinfo : EIATTR_REGCOUNT
	.align		4
.L_80:
        /*01a4*/ 	.byte	0x04, 0x2f
        /*01a6*/ 	.short	(.L_82 - .L_81)
	.align		4
.L_81:
        /*01a8*/ 	.word	index@(_ZN7cutlass13device_kernelIN5flash19enable_sm80_to_sm89INS1_16FlashAttnFwdSm80INS1_25CollectiveMainloopFwdSm80ILi8ELi1ELb1EN4cute5tupleIJNS5_1CILi128EEENS7_ILi48EEENS7_ILi256EEEEEELi256ENS_10bfloat16_tEfNS_4arch4Sm80ELb0ELb1ELb0ELb0ELb0ELb0ELb1ELb0EEENS1_21CollectiveEpilogueFwdINS6_IJS8_SA_S9_EEENS6_IJNS7_ILi1EEESI_SI_EEESC_SE_Li256ELb0ELb1ELb0ELb0EEENS1_19SingleTileSchedulerILb0ELb0ELb1ELi128EEEEEEEEEvNT_6ParamsE)
        /*01ac*/ 	.word	0x000000ff


	//----- nvinfo : EIATTR_FRAME_SIZE
	.align		4
.L_82:
        /*01b0*/ 	.byte	0x04, 0x11
        /*01b2*/ 	.short	(.L_84 - .L_83)
	.align		4
.L_83:
        /*01b4*/ 	.word	index@(_ZN7cutlass13device_kernelIN5flash19enable_sm80_to_sm89INS1_16FlashAttnFwdSm80INS1_25CollectiveMainloopFwdSm80ILi8ELi1ELb1EN4cute5tupleIJNS5_1CILi128EEENS7_ILi48EEENS7_ILi256EEEEEELi256ENS_10bfloat16_tEfNS_4arch4Sm80ELb0ELb1ELb0ELb0ELb0ELb0ELb1ELb0EEENS1_21CollectiveEpilogueFwdINS6_IJS8_SA_S9_EEENS6_IJNS7_ILi1EEESI_SI_EEESC_SE_Li256ELb0ELb1ELb0ELb0EEENS1_19SingleTileSchedulerILb0ELb0ELb1ELi128EEEEEEEEEvNT_6ParamsE)
        /*01b8*/ 	.word	0x00000098


	//----- nvinfo : EIATTR_REGCOUNT
	.align		4
.L_84:
        /*01bc*/ 	.byte	0x04, 0x2f
        /*01be*/ 	.short	(.L_86 - .L_85)
	.align		4
.L_85:
        /*01c0*/ 	.word	index@(_ZN7cutlass13device_kernelIN5flash19enable_sm80_to_sm89INS1_16FlashAttnFwdSm80INS1_25CollectiveMainloopFwdSm80ILi8ELi1ELb0EN4cute5tupleIJNS5_1CILi128EEENS7_ILi32EEENS7_ILi256EEEEEELi256ENS_10bfloat16_tEfNS_4arch4Sm80ELb0ELb0ELb0ELb1ELb0ELb1ELb1ELb0EEENS1_21CollectiveEpilogueFwdINS6_IJS8_SA_S9_EEENS6_IJNS7_ILi1EEESI_SI_EEESC_SE_Li256ELb1ELb1ELb0ELb0EEENS1_19SingleTileSchedulerILb1ELb0ELb1ELi128EEEEEEEEEvNT_6ParamsE)
        /*01c4*/ 	.word	0x000000fc


	//----- nvinfo : EIATTR_FRAME_SIZE
	.align		4
.L_86:
        /*01c8*/ 	.byte	0x04, 0x11
        /*01ca*/ 	.short	(.L_88 - .L_87)
	.align		4
.L_87:
        /*01cc*/ 	.word	index@(_ZN7cutlass13device_kernelIN5flash19enable_sm80_to_sm89INS1_16FlashAttnFwdSm80INS1_25CollectiveMainloopFwdSm80ILi8ELi1ELb0EN4cute5tupleIJNS5_1CILi128EEENS7_ILi32EEENS7_ILi256EEEEEELi256ENS_10bfloat16_tEfNS_4arch4Sm80ELb0ELb0ELb0ELb1ELb0ELb1ELb1ELb0EEENS1_21CollectiveEpilogueFwdINS6_IJS8_SA_S9_EEENS6_IJNS7_ILi1EEESI_SI_EEESC_SE_Li256ELb1ELb1ELb0ELb0EEENS1_19SingleTileSchedulerILb1ELb0ELb1ELi128EEEEEEEEEvNT_6ParamsE)
        /*01d0*/ 	.word	0x00000000


	//----- nvinfo : EIATTR_REGCOUNT
	.align		4
.L_88:
        /*01d4*/ 	.byte	0x04, 0x2f
        /*01d6*/ 	.short	(.L_90 - .L_89)
	.align		4
.L_89:
        /*01d8*/ 	.word	index@(_ZN7cutlass13device_kernelIN5flash19enable_sm80_to_sm89INS1_16FlashAttnFwdSm80INS1_25CollectiveMainloopFwdSm80ILi8ELi1ELb1EN4cute5tupleIJNS5_1CILi128EEENS7_ILi64EEENS7_ILi256EEEEEELi256ENS_10bfloat16_tEfNS_4arch4Sm80ELb0ELb0ELb0ELb1ELb0ELb0ELb1ELb0EEENS1_21CollectiveEpilogueFwdINS6_IJS8_SA_S9_EEENS6_IJNS7_ILi1EEESI_SI_EEESC_SE_Li256ELb1ELb1ELb0ELb0EEENS1_19SingleTileSchedulerILb1ELb0ELb1ELi128EEEEEEEEEvNT_6ParamsE)
        /*01dc*/ 	.word	0x000000ff


	//----- nvinfo : EIATTR_FRAME_SIZE
	.align		4
.L_90:
        /*01e0*/ 	.byte	0x04, 0x11
        /*01e2*/ 	.short	(.L_92 - .L_91)
	.align		4
.L_91:
        /*01e4*/ 	.word	index@(_ZN7cutlass13device_kernelIN5flash19enable_sm80_to_sm89INS1_16FlashAttnFwdSm80INS1_25CollectiveMainloopFwdSm80ILi8ELi1ELb1EN4cute5tupleIJNS5_1CILi128EEENS7_ILi64EEENS7_ILi256EEEEEELi256ENS_10bfloat16_tEfNS_4arch4Sm80ELb0ELb0ELb0ELb1ELb0ELb0ELb1ELb0EEENS1_21CollectiveEpilogueFwdINS6_IJS8_SA_S9_EEENS6_IJNS7_ILi1EEESI_SI_EEESC_SE_Li256ELb1ELb1ELb0ELb0EEENS1_19SingleTileSchedulerILb1ELb0ELb1ELi128EEEEEEEEEvNT_6ParamsE)
        /*01e8*/ 	.word	0x000000c8


	//----- nvinfo : EIATTR_REGCOUNT
	.align		4
.L_92:
        /*01ec*/ 	.byte	0x04, 0x2f
        /*01ee*/ 	.short	(.L_94 - .L_93)
	.align		4
.L_93:
        /*01f0*/ 	.word	index@(_ZN7cutlass13device_kernelIN5flash19enable_sm80_to_sm89INS1_16FlashAttnFwdSm80INS1_25CollectiveMainloopFwdSm80ILi8ELi1ELb1EN4cute5tupleIJNS5_1CILi128EEENS7_ILi64EEENS7_ILi256EEEEEELi256ENS_10bfloat16_tEfNS_4arch4Sm80ELb0ELb0ELb0ELb0ELb0ELb0ELb1ELb0EEENS1_21CollectiveEpilogueFwdINS6_IJS8_SA_S9_EEENS6_IJNS7_ILi1EEESI_SI_EEESC_SE_Li256ELb0ELb1ELb0ELb0EEENS1_19SingleTileSchedulerILb0ELb0ELb1ELi128EEEEEEEEEvNT_6ParamsE)
        /*01f4*/ 	.word	0x000000ff


	//----- nvinfo : EIATTR_FRAME_SIZE
	.align		4
.L_94:
        /*01f8*/ 	.byte	0x04, 0x11
        /*01fa*/ 	.short	(.L_96 - .L_95)
	.align		4
.L_95:
        /*01fc*/ 	.word	index@(_ZN7cutlass13device_kernelIN5flash19enable_sm80_to_sm89INS1_16FlashAttnFwdSm80INS1_25CollectiveMainloopFwdSm80ILi8ELi1ELb1EN4cute5tupleIJNS5_1CILi128EEENS7_ILi64EEENS7_ILi256EEEEEELi256ENS_10bfloat16_tEfNS_4arch4Sm80ELb0ELb0ELb0ELb0ELb0ELb0ELb1ELb0EEENS1_21CollectiveEpilogueFwdINS6_IJS8_SA_S9_EEENS6_IJNS7_ILi1EEESI_SI_EEESC_SE_Li256ELb0ELb1ELb0ELb0EEENS1_19SingleTileSchedulerILb0ELb0ELb1ELi128EEEEEEEEEvNT_6ParamsE)
        /*0200*/ 	.word	0x000000e8


	//----- nvinfo : EIATTR_MIN_STACK_SIZE
	.align		4
.L_96:
        /*0204*/ 	.byte	0x04, 0x12
        /*0206*/ 	.short	(.L_98 - .L_97)
	.align		4
.L_97:
        /*0208*/ 	.word	index@(_ZN7cutlass13device_kernelIN5flash19enable_sm80_to_sm89INS1_16FlashAttnFwdSm80INS1_25CollectiveMainloopFwdSm80ILi8ELi1ELb1EN4cute5tupleIJNS5_1CILi128EEENS7_ILi64EEENS7_ILi256EEEEEELi256ENS_10bfloat16_tEfNS_4arch4Sm80ELb0ELb0ELb0ELb0ELb0ELb0ELb1ELb0EEENS1_21CollectiveEpilogueFwdINS6_IJS8_SA_S9_EEENS6_IJNS7_ILi1EEESI_SI_EEESC_SE_Li256ELb0ELb1ELb0ELb0EEENS1_19SingleTileSchedulerILb0ELb0ELb1ELi128EEEEEEEEEvNT_6ParamsE)
        /*020c*/ 	.word	0x000000e8


	//----- nvinfo : EIATTR_MIN_STACK_SIZE
	.align		4
.L_98:
        /*0210*/ 	.byte	0x04, 0x12
        /*0212*/ 	.short	(.L_100 - .L_99)
	.align		4
.L_99:
        /*0214*/ 	.word	index@(_ZN7cutlass13device_kernelIN5flash19enable_sm80_to_sm89INS1_16FlashAttnFwdSm80INS1_25CollectiveMainloopFwdSm80ILi8ELi1ELb1EN4cute5tupleIJNS5_1CILi128EEENS7_ILi64EEENS7_ILi256EEEEEELi256ENS_10bfloat16_tEfNS_4arch4Sm80ELb0ELb0ELb0ELb1ELb0ELb0ELb1ELb0EEENS1_21CollectiveEpilogueFwdINS6_IJS8_SA_S9_EEENS6_IJNS7_ILi1EEESI_SI_EEESC_SE_Li256ELb1ELb1ELb0ELb0EEENS1_19SingleTileSchedulerILb1ELb0ELb1ELi128EEEEEEEEEvNT_6ParamsE)
        /*0218*/ 	.word	0x000000c8


	//----- nvinfo : EIATTR_MIN_STACK_SIZE
	.align		4
.L_100:
        /*021c*/ 	.byte	0x04, 0x12
        /*021e*/ 	.short	(.L_102 - .L_101)
	.align		4
.L_101:
        /*0220*/ 	.word	index@(_ZN7cutlass13device_kernelIN5flash19enable_sm80_to_sm89INS1_16FlashAttnFwdSm80INS1_25CollectiveMainloopFwdSm80ILi8ELi1ELb0EN4cute5tupleIJNS5_1CILi128EEENS7_ILi32EEENS7_ILi256EEEEEELi256ENS_10bfloat16_tEfNS_4arch4Sm80ELb0ELb0ELb0ELb1ELb0ELb1ELb1ELb0EEENS1_21CollectiveEpilogueFwdINS6_IJS8_SA_S9_EEENS6_IJNS7_ILi1EEESI_SI_EEESC_SE_Li256ELb1ELb1ELb0ELb0EEENS1_19SingleTileSchedulerILb1ELb0ELb1ELi128EEEEEEEEEvNT_6ParamsE)
        /*0224*/ 	.word	0x00000000


	//----- nvinfo : EIATTR_MIN_STACK_SIZE
	.align		4
.L_102:
        /*0228*/ 	.byte	0x04, 0x12
        /*022a*/ 	.short	(.L_104 - .L_103)
	.align		4
.L_103:
        /*022c*/ 	.word	index@(_ZN7cutlass13device_kernelIN5flash19enable_sm80_to_sm89INS1_16FlashAttnFwdSm80INS1_25CollectiveMainloopFwdSm80ILi8ELi1ELb1EN4cute5tupleIJNS5_1CILi128EEENS7_ILi48EEENS7_ILi256EEEEEELi256ENS_10bfloat16_tEfNS_4arch4Sm80ELb0ELb1ELb0ELb0ELb0ELb0ELb1ELb0EEENS1_21CollectiveEpilogueFwdINS6_IJS8_SA_S9_EEENS6_IJNS7_ILi1EEESI_SI_EEESC_SE_Li256ELb0ELb1ELb0ELb0EEENS1_19SingleTileSchedulerILb0ELb0ELb1ELi128EEEEEEEEEvNT_6ParamsE)
        /*0230*/ 	.word	0x00000098


	//----- nvinfo : EIATTR_MIN_STACK_SIZE
	.align		4
.L_104:
        /*0234*/ 	.byte	0x04, 0x12
        /*0236*/ 	.short	(.L_106 - .L_105)
	.align		4
.L_105:
        /*0238*/ 	.word	index@(_ZN7cutlass13device_kernelIN5flash19enable_sm80_to_sm89INS1_16FlashAttnFwdSm80INS1_25CollectiveMainloopFwdSm80ILi8ELi1ELb1EN4cute5tupleIJNS5_1CILi128EEENS7_ILi48EEENS7_ILi256EEEEEELi256ENS_10bfloat16_tEfNS_4arch4Sm80ELb0ELb1ELb0ELb1ELb0ELb0ELb1ELb0EEENS1_21CollectiveEpilogueFwdINS6_IJS8_SA_S9_EEENS6_IJNS7_ILi1EEESI_SI_EEESC_SE_Li256ELb1ELb1ELb0ELb0EEENS1_19SingleTileSchedulerILb1ELb0ELb1ELi128EEEEEEEEEvNT_6ParamsE)
        /*023c*/ 	.word	0x00000098


	//----- nvinfo : EIATTR_MIN_STACK_SIZE
	.align		4
.L_106:
        /*0240*/ 	.byte	0x04, 0x12
        /*0242*/ 	.short	(.L_108 - .L_107)
	.align		4
.L_107:
        /*0244*/ 	.word	index@(_ZN7cutlass13device_kernelIN5flash19enable_sm80_to_sm89INS1_16FlashAttnFwdSm80INS1_25CollectiveMainloopFwdSm80ILi8ELi1ELb0EN4cute5tupleIJNS5_1CILi128EEENS7_ILi32EEENS7_ILi256EEEEEELi256ENS_10bfloat16_tEfNS_4arch4Sm80ELb0ELb1ELb0ELb1ELb0ELb1ELb1ELb0EEENS1_21CollectiveEpilogueFwdINS6_IJS8_SA_S9_EEENS6_IJNS7_ILi1EEESI_SI_EEESC_SE_Li256ELb1ELb1ELb0ELb0EEENS1_19SingleTileSchedulerILb1ELb0ELb1ELi128EEEEEEEEEvNT_6ParamsE)
        /*0248*/ 	.word	0x00000000


	//----- nvinfo : EIATTR_MIN_STACK_SIZE
	.align		4
.L_108:
        /*024c*/ 	.byte	0x04, 0x12
        /*024e*/ 	.short	(.L_110 - .L_109)
	.align		4
.L_109:
        /*0250*/ 	.word	index@(_ZN7cutlass13device_kernelIN5flash19enable_sm80_to_sm89INS1_16FlashAttnFwdSm80INS1_25CollectiveMainloopFwdSm80ILi8ELi1ELb1EN4cute5tupleIJNS5_1CILi128EEENS7_ILi64EEENS7_ILi256EEEEEELi256ENS_10bfloat16_tEfNS_4arch4Sm80ELb1ELb0ELb0ELb0ELb0ELb0ELb1ELb0EEENS1_21CollectiveEpilogueFwdINS6_IJS8_SA_S9_EEENS6_IJNS7_ILi1EEESI_SI_EEESC_SE_Li256ELb0ELb1ELb0ELb0EEENS1_30DynamicPersistentTileSchedulerILi256ELi256ELb0ELb1ELb0EEEEEEEEEvNT_6ParamsE)
        /*0254*/ 	.word	0x00000158


	//----- nvinfo : EIATTR_MIN_STACK_SIZE
	.align		4
.L_110:
        /*0258*/ 	.byte	0x04, 0x12
        /*025a*/ 	.short	(.L_112 - .L_111)
	.align		4
.L_111:
        /*025c*/ 	.word	index@(_ZN7cutlass13device_kernelIN5flash19enable_sm80_to_sm89INS1_16FlashAttnFwdSm80INS1_25CollectiveMainloopFwdSm80ILi8ELi1ELb1EN4cute5tupleIJNS5_1CILi128EEENS7_ILi64EEENS7_ILi256EEEEEELi256ENS_10bfloat16_tEfNS_4arch4Sm80ELb1ELb0ELb0ELb1ELb0ELb0ELb1ELb0EEENS1_21CollectiveEpilogueFwdINS6_IJS8_SA_S9_EEENS6_IJNS7_ILi1EEESI_SI_EEESC_SE_Li256ELb1ELb1ELb0ELb0EEENS1_19SingleTileSchedulerILb1ELb0ELb1ELi128EEEEEEEEEvNT_6ParamsE)
        /*0260*/ 	.word	0x00000130


	//----- nvinfo : EIATTR_MIN_STACK_SIZE
	.align		4
.L_112:
        /*0264*/ 	.byte	0x04, 0x12
        /*0266*/ 	.short	(.L_114 - .L_113)
	.align		4
.L_113:
        /*0268*/ 	.word	index@(_ZN7cutlass13device_kernelIN5flash19enable_sm80_to_sm89INS1_16FlashAttnFwdSm80INS1_25CollectiveMainloopFwdSm80ILi8ELi1ELb0EN4cute5tupleIJNS5_1CILi128EEENS7_ILi32EEENS7_ILi256EEEEEELi256ENS_10bfloat16_tEfNS_4arch4Sm80ELb1ELb0ELb0ELb1ELb0ELb1ELb1ELb0EEENS1_21CollectiveEpilogueFwdINS6_IJS8_SA_S9_EEENS6_IJNS7_ILi1EEESI_SI_EEESC_SE_Li256ELb1ELb1ELb0ELb0EEENS1_19SingleTileSchedulerILb1ELb0ELb1ELi128EEEEEEEEEvNT_6ParamsE)
        /*026c*/ 	.word	0x00000000


	//----- nvinfo : EIATTR_MIN_STACK_SIZE
	.align		4
.L_114:
        /*0270*/ 	.byte	0x04, 0x12
        /*0272*/ 	.short	(.L_116 - .L_115)
	.align		4
.L_115:
        /*0274*/ 	.word	index@(_ZN7cutlass13device_kernelIN5flash19enable_sm80_to_sm89INS1_16FlashAttnFwdSm80INS1_25CollectiveMainloopFwdSm80ILi8ELi1ELb0EN4cute5tupleIJNS5_1CILi128EEENS7_ILi96EEENS7_ILi256EEEEEELi256ENS_10bfloat16_tEfNS_4arch4Sm80ELb0ELb0ELb0ELb0ELb0ELb0ELb1ELb0EEENS1_21CollectiveEpilogueFwdINS6_IJS8_SA_S9_EEENS6_IJNS7_ILi1EEESI_SI_EEESC_SE_Li256ELb0ELb1ELb0ELb0EEENS1_19SingleTileSchedulerILb0ELb0ELb1ELi128EEEEEEEEEvNT_6ParamsE)
        /*0278*/ 	.word	0x00000068


	//----- nvinfo : EIATTR_MIN_STACK_SIZE
	.align		4
.L_116:
        /*027c*/ 	.byte	0x04, 0x12
        /*027e*/ 	.short	(.L_118 - .L_117)
	.align		4
.L_117:
        /*0280*/ 	.word	index@(_ZN7cutlass13device_kernelIN5flash19enable_sm80_to_sm89INS1_16FlashAttnFwdSm80INS1_25CollectiveMainloopFwdSm80ILi8ELi1ELb0EN4cute5tupleIJNS5_1CILi128EEENS7_ILi96EEENS7_ILi256EEEEEELi256ENS_10bfloat16_tEfNS_4arch4Sm80ELb0ELb0ELb0ELb1ELb0ELb0ELb1ELb0EEENS1_21CollectiveEpilogueFwdINS6_IJS8_SA_S9_EEENS6_IJNS7_ILi1EEESI_SI_EEESC_SE_Li256ELb1ELb1ELb0ELb0EEENS1_19SingleTileSchedulerILb1ELb0ELb1ELi128EEEEEEEEEvNT_6ParamsE)
        /*0284*/ 	.word	0x00000058


	//----- nvinfo : EIATTR_MIN_STACK_SIZE
	.align		4
.L_118:
        /*0288*/ 	.byte	0x04, 0x12
        /*028a*/ 	.short	(.L_120 - .L_119)
	.align		4
.L_119:
        /*028c*/ 	.word	index@(_ZN7cutlass13device_kernelIN5flash19enable_sm80_to_sm89INS1_16FlashAttnFwdSm80INS1_25CollectiveMainloopFwdSm80ILi8ELi1ELb0EN4cute5tupleIJNS5_1CILi128EEENS7_ILi48EEENS7_ILi256EEEEEELi256ENS_10bfloat16_tEfNS_4arch4Sm80ELb0ELb0ELb0ELb1ELb0ELb1ELb1ELb0EEENS1_21CollectiveEpilogueFwdINS6_IJS8_SA_S9_EEENS6_IJNS7_ILi1EEESI_SI_EEESC_SE_Li256ELb1ELb1ELb0ELb0EEENS1_19SingleTileSchedulerILb1ELb0ELb1ELi128EEEEEEEEEvNT_6ParamsE)
        /*0290*/ 	.word	0x00000000


	//----- nvinfo : EIATTR_MIN_STACK_SIZE
	.align		4
.L_120:
        /*0294*/ 	.byte	0x04, 0x12
        /*0296*/ 	.short	(.L_122 - .L_121)
	.align		4
.L_121:
        /*0298*/ 	.word	index@(_ZN7cutlass13device_kernelIN5flash19enable_sm80_to_sm89INS1_16FlashAttnFwdSm80INS1_25CollectiveMainloopFwdSm80ILi8ELi1ELb0EN4cute5tupleIJNS5_1CILi128EEENS7_ILi64EEENS7_ILi256EEEEEELi256ENS_10bfloat16_tEfNS_4arch4Sm80ELb0ELb1ELb0ELb0ELb0ELb0ELb1ELb0EEENS1_21CollectiveEpilogueFwdINS6_IJS8_SA_S9_EEENS6_IJNS7_ILi1EEESI_SI_EEESC_SE_Li256ELb0ELb1ELb0ELb0EEENS1_19SingleTileSchedulerILb0ELb0ELb1ELi128EEEEEEEEEvNT_6ParamsE)
        /*029c*/ 	.word	0x00000040


	//----- nvinfo : EIATTR_MIN_STACK_SIZE
	.align		4
.L_122:
        /*02a0*/ 	.byte	0x04, 0x12
        /*02a2*/ 	.short	(.L_124 - .L_123)
	.align		4
.L_123:
        /*02a4*/ 	.word	index@(_ZN7cutlass13device_kernelIN5flash19enable_sm80_to_sm89INS1_16FlashAttnFwdSm80INS1_25CollectiveMainloopFwdSm80ILi8ELi1ELb0EN4cute5tupleIJNS5_1CILi128EEENS7_ILi64EEENS7_ILi256EEEEEELi256ENS_10bfloat16_tEfNS_4arch4Sm80ELb0ELb1ELb0ELb1ELb0ELb0ELb1ELb0EEENS1_21CollectiveEpilogueFwdINS6_IJS8_SA_S9_EEENS6_IJNS7_ILi1EEESI_SI_EEESC_SE_Li256ELb1ELb1ELb0ELb0EEENS1_19SingleTileSchedulerILb1ELb0ELb1ELi128EEEEEEEEEvNT_6ParamsE)
        /*02a8*/ 	.word	0x00000018


	//----- nvinfo : EIATTR_MIN_STACK_SIZE
	.align		4
.L_124:
        /*02ac*/ 	.byte	0x04, 0x12
        /*02ae*/ 	.short	(.L_126 - .L_125)
	.align		4
.L_125:
        /*02b0*/ 	.word	index@(_ZN7cutlass13device_kernelIN5flash19enable_sm80_to_sm89INS1_16FlashAttnFwdSm80INS1_25CollectiveMainloopFwdSm80ILi8ELi1ELb0EN4cute5tupleIJNS5_1CILi128EEENS7_ILi48EEENS7_ILi256EEEEEELi256ENS_10bfloat16_tEfNS_4arch4Sm80ELb0ELb1ELb0ELb1ELb0ELb1ELb1ELb0EEENS1_21CollectiveEpilogueFwdINS6_IJS8_SA_S9_EEENS6_IJNS7_ILi1EEESI_SI_EEESC_SE_Li256ELb1ELb1ELb0ELb0EEENS1_19SingleTileSchedulerILb1ELb0ELb1ELi128EEEEEEEEEvNT_6ParamsE)
        /*02b4*/ 	.word	0x00000070


	//----- nvinfo : EIATTR_MIN_STACK_SIZE
	.align		4
.L_126:
        /*02b8*/ 	.byte	0x04, 0x12
        /*02ba*/ 	.short	(.L_128 - .L_127)
	.align		4
.L_127:
        /*02bc*/ 	.word	index@(_ZN7cutlass13device_kernelIN5flash19enable_sm80_to_sm89INS1_16FlashAttnFwdSm80INS1_25CollectiveMainloopFwdSm80ILi8ELi1ELb0EN4cute5tupleIJNS5_1CILi128EEENS7_ILi96EEENS7_ILi256EEEEEELi256ENS_10bfloat16_tEfNS_4arch4Sm80ELb1ELb0ELb0ELb0ELb0ELb0ELb1ELb0EEENS1_21CollectiveEpilogueFwdINS6_IJS8_SA_S9_EEENS6_IJNS7_ILi1EEESI_SI_EEESC_SE_Li256ELb0ELb1ELb0ELb0EEENS1_30DynamicPersistentTileSchedulerILi256ELi256ELb0ELb1ELb0EEEEEEEEEvNT_6ParamsE)
        /*02c0*/ 	.word	0x000000a8


	//----- nvinfo : EIATTR_MIN_STACK_SIZE
	.align		4
.L_128:
        /*02c4*/ 	.byte	0x04, 0x12
        /*02c6*/ 	.short	(.L_130 - .L_129)
	.align		4
.L_129:
        /*02c8*/ 	.word	index@(_ZN7cutlass13device_kernelIN5flash19enable_sm80_to_sm89INS1_16FlashAttnFwdSm80INS1_25CollectiveMainloopFwdSm80ILi8ELi1ELb0EN4cute5tupleIJNS5_1CILi128EEENS7_ILi96EEENS7_ILi256EEEEEELi256ENS_10bfloat16_tEfNS_4arch4Sm80ELb1ELb0ELb0ELb1ELb0ELb0ELb1ELb0EEENS1_21CollectiveEpilogueFwdINS6_IJS8_SA_S9_EEENS6_IJNS7_ILi1EEESI_SI_EEESC_SE_Li256ELb1ELb1ELb0ELb0EEENS1_19SingleTileSchedulerILb1ELb0ELb1ELi128EEEEEEEEEvNT_6ParamsE)
        /*02cc*/ 	.word	0x00000068


	//----- nvinfo : EIATTR_MIN_STACK_SIZE
	.align		4
.L_130:
        /*02d0*/ 	.byte	0x04, 0x12
        /*02d2*/ 	.short	(.L_132 - .L_131)
	.align		4
.L_131:
        /*02d4*/ 	.word	index@(_ZN7cutlass13device_kernelIN5flash19enable_sm80_to_sm89INS1_16FlashAttnFwdSm80INS1_25CollectiveMainloopFwdSm80ILi8ELi1ELb0EN4cute5tupleIJNS5_1CILi128EEENS7_ILi48EEENS7_ILi256EEEEEELi256ENS_10bfloat16_tEfNS_4arch4Sm80ELb1ELb0ELb0ELb1ELb0ELb1ELb1ELb0EEENS1_21CollectiveEpilogueFwdINS6_IJS8_SA_S9_EEENS6_IJNS7_ILi1EEESI_SI_EEESC_SE_Li256ELb1ELb1ELb0ELb0EEENS1_19SingleTileSchedulerILb1ELb0ELb1ELi128EEEEEEEEEvNT_6ParamsE)
        /*02d8*/ 	.word	0x00000000
.L_132:


//--------------------- .nv.info._ZN7cutlass13device_kernelIN5flash19enable_sm80_to_sm89INS1_16FlashAttnFwdSm80INS1_25CollectiveMainloopFwdSm80ILi8ELi1ELb1EN4cute5tupleIJNS5_1CILi128EEENS7_ILi64EEENS7_ILi256EEEEEELi256ENS_10bfloat16_tEfNS_4arch4Sm80ELb0ELb0ELb0ELb0ELb0ELb0ELb1ELb0EEENS1_21CollectiveEpilogueFwdINS6_IJS8_SA_S9_EEENS6_IJNS7_ILi1EEESI_SI_EEESC_SE_Li256ELb0ELb1ELb0ELb0EEENS1_19SingleTileSchedulerILb0ELb0ELb1ELi128EEEEEEEEEvNT_6ParamsE --------------------------
	.section	.nv.info._ZN7cutlass13device_kernelIN5flash19enable_sm80_to_sm89INS1_16FlashAttnFwdSm80INS1_25CollectiveMainloopFwdSm80ILi8ELi1ELb1EN4cute5tupleIJNS5_1CILi128EEENS7_ILi64EEENS7_ILi256EEEEEELi256ENS_10bfloat16_tEfNS_4arch4Sm80ELb0ELb0ELb0ELb0ELb0ELb0ELb1ELb0EEENS1_21CollectiveEpilogueFwdINS6_IJS8_SA_S9_EEENS6_IJNS7_ILi1EEESI_SI_EEESC_SE_Li256ELb0ELb1ELb0ELb0EEENS1_19SingleTileSchedulerILb0ELb0ELb1ELi128EEEEEEEEEvNT_6ParamsE,"",@"SHT_CUDA_INFO"
	.sectionflags	@""
	.align	4


	//----- nvinfo : EIATTR_CUDA_API_VERSION
	.align		4
        /*0000*/ 	.byte	0x04, 0x37
        /*0002*/ 	.short	(.L_134 - .L_133)
.L_133:
        /*0004*/ 	.word	0x00000082


	//----- nvinfo : EIATTR_SW2861232_WAR
	.align		4
.L_134:
        /*0008*/ 	.byte	0x01, 0x35
	.zero		2


	//----- nvinfo : EIATTR_PARAM_CBANK
	.align		4
        /*000c*/ 	.byte	0x04, 0x0a
        /*000e*/ 	.short	(.L_136 - .L_135)
	.align		4
.L_135:
        /*0010*/ 	.word	index@(.nv.constant0._ZN7cutlass13device_kernelIN5flash19enable_sm80_to_sm89INS1_16FlashAttnFwdSm80INS1_25CollectiveMainloopFwdSm80ILi8ELi1ELb1EN4cute5tupleIJNS5_1CILi128EEENS7_ILi64EEENS7_ILi256EEEEEELi256ENS_10bfloat16_tEfNS_4arch4Sm80ELb0ELb0ELb0ELb0ELb0ELb0ELb1ELb0EEENS1_21CollectiveEpilogueFwdINS6_IJS8_SA_S9_EEENS6_IJNS7_ILi1EEESI_SI_EEESC_SE_Li256ELb0ELb1ELb0ELb0EEENS1_19SingleTileSchedulerILb0ELb0ELb1ELi128EEEEEEEEEvNT_6ParamsE)
        /*0014*/ 	.short	0x0160
        /*0016*/ 	.short	0x0418


	//----- nvinfo : EIATTR_CBANK_PARAM_SIZE
	.align		4
.L_136:
        /*0018*/ 	.byte	0x03, 0x19
        /*001a*/ 	.short	0x0418


	//----- nvinfo : EIATTR_KPARAM_INFO
	.align		4
        /*001c*/ 	.byte	0x04, 0x17
        /*001e*/ 	.short	(.L_138 - .L_137)
.L_137:
        /*0020*/ 	.word	0x00000000
        /*0024*/ 	.short	0x0000
        /*0026*/ 	.short	0x0000
        /*0028*/ 	.byte	0x00, 0xf0, 0x61, 0x10


	//----- nvinfo : EIATTR_MAXREG_COUNT
	.align		4
.L_138:
        /*002c*/ 	.byte	0x03, 0x1b
        /*002e*/ 	.short	0x00ff


	//----- nvinfo : EIATTR_NUM_BARRIERS
	.align		4
        /*0030*/ 	.byte	0x02, 0x4c
        /*0032*/ 	.byte	0x02
	.zero		1


	//----- nvinfo : EIATTR_ANNOTATIONS
	.align		4
        /*0034*/ 	.byte	0x04, 0x55
        /*0036*/ 	.short	(.L_140 - .L_139)


	//   ....[0]....
.L_139:
        /*0038*/ 	.word	0x00000001
        /*003c*/ 	.byte	0x30, 0x02, 0x00, 0x00, 0x01, 0x00, 0x00, 0x00, 0x30, 0x04, 0x00, 0x00, 0x01, 0x00, 0x00, 0x00
        /* <DEDUP_REMOVED lines=55> */
        /*03bc*/ 	.byte	0xe0, 0x96, 0x00, 0x00


	//----- nvinfo : EIATTR_MERCURY_ISA_VERSION
	.align		4
.L_140:
        /*03c0*/ 	.byte	0x03, 0x5f
        /*03c2*/ 	.short	0x0000


	//----- nvinfo : EIATTR_COOP_GROUP_MASK_REGIDS
	.align		4
        /*03c4*/ 	.byte	0x04, 0x29
        /*03c6*/ 	.short	(.L_142 - .L_141)


	//   ....[0]....
.L_141:
        /*03c8*/ 	.word	0xffffffff


	//   ....[1]....
        /*03cc*/ 	.word	0xffffffff


	//   ....[2]....
        /*03d0*/ 	.word	0xffffffff


	//   ....[3]....
        /*03d4*/ 	.word	0xffffffff


	//   ....[4]....
        /*03d8*/ 	.word	0xffffffff


	//   ....[5]....
        /*03dc*/ 	.word	0xffffffff


	//   ....[6]....
        /*03e0*/ 	.word	0xffffffff


	//   ....[7]....
        /*03e4*/ 	.word	0xffffffff


	//   ....[8]....
        /*03e8*/ 	.word	0xffffffff


	//   ....[9]....
        /*03ec*/ 	.word	0xffffffff


	//   ....[10]....
        /*03f0*/ 	.word	0xffffffff


	//   ....[11]....
        /*03f4*/ 	.word	0xffffffff


	//   ....[12]....
        /*03f8*/ 	.word	0xffffffff


	//   ....[13]....
        /*03fc*/ 	.word	0xffffffff


	//   ....[14]....
        /*0400*/ 	.word	0xffffffff


	//   ....[15]....
        /*0404*/ 	.word	0xffffffff


	//   ....[16]....
        /*0408*/ 	.word	0xffffffff


	//   ....[17]....
        /*040c*/ 	.word	0xffffffff


	//   ....[18]....
        /*0410*/ 	.word	0xffffffff


	//   ....[19]....
        /*0414*/ 	.word	0xffffffff


	//   ....[20]....
        /*0418*/ 	.word	0xffffffff


	//   ....[21]....
        /*041c*/ 	.word	0xffffffff


	//   ....[22]....
        /*0420*/ 	.word	0xffffffff


	//   ....[23]....
        /*0424*/ 	.word	0xffffffff


	//   ....[24]....
        /*0428*/ 	.word	0xffffffff


	//   ....[25]....
        /*042c*/ 	.word	0xffffffff


	//   ....[26]....
        /*0430*/ 	.word	0xffffffff


	//   ....[27]....
        /*0434*/ 	.word	0xffffffff


	//   ....[28]....
        /*0438*/ 	.word	0xffffffff


	//   ....[29]....
        /*043c*/ 	.word	0xffffffff


	//   ....[30]....
        /*0440*/ 	.word	0xffffffff


	//   ....[31]....
        /*0444*/ 	.word	0xffffffff


	//----- nvinfo : EIATTR_COOP_GROUP_INSTR_OFFSETS
	.align		4
.L_142:
        /*0448*/ 	.byte	0x04, 0x28
        /*044a*/ 	.short	(.L_144 - .L_143)


	//   ....[0]....
.L_143:
        /*044c*/ 	.word	0x00000480


	//   ....[1]....
        /*0450*/ 	.word	0x000004d0


	//   ....[2]....
        /*0454*/ 	.word	0x00000570


	//   ....[3]....
        /*0458*/ 	.word	0x000005a0


	//   ....[4]....
        /*045c*/ 	.word	0x000007c0


	//   ....[5]....
        /*0460*/ 	.word	0x00000860


	//   ....[6]....
        /*0464*/ 	.word	0x00000a60


	//   ....[7]....
        /*0468*/ 	.word	0x00000a80


	//   ....[8]....
        /*046c*/ 	.word	0x00002c50


	//   ....[9]....
        /*0470*/ 	.word	0x00002cf0


	//   ....[10]....
        /*0474*/ 	.word	0x00002d00


	//   ....[11]....
        /*0478*/ 	.word	0x00002d30


	//   ....[12]....
        /*047c*/ 	.word	0x00005cc0


	//   ....[13]....
        /*0480*/ 	.word	0x00005cf0


	//   ....[14]....
        /*0484*/ 	.word	0x00005d20


	//   ....[15]....
        /*0488*/ 	.word	0x00005d60


	//   ....[16]....
        /*048c*/ 	.word	0x00007ee0


	//   ....[17]....
        /*0490*/ 	.word	0x00007ef0


	//   ....[18]....
        /*0494*/ 	.word	0x00007f40


	//   ....[19]....
        /*0498*/ 	.word	0x00007f60


	//   ....[20]....
        /*049c*/ 	.word	0x00009760


	//   ....[21]....
        /*04a0*/ 	.word	0x00009770


	//   ....[22]....
        /*04a4*/ 	.word	0x00009790


	//   ....[23]....
        /*04a8*/ 	.word	0x000097a0


	//   ....[24]....
        /*04ac*/ 	.word	0x000098c0


	//   ....[25]....
        /*04b0*/ 	.word	0x000098f0


	//   ....[26]....
        /*04b4*/ 	.word	0x00009ac0


	//   ....[27]....
        /*04b8*/ 	.word	0x00009af0


	//   ....[28]....
        /*04bc*/ 	.word	0x00009c80


	//   ....[29]....
        /*04c0*/ 	.word	0x00009cb0


	//   ....[30]....
        /*04c4*/ 	.word	0x00009e40


	//   ....[31]....
        /*04c8*/ 	.word	0x00009e60


	//----- nvinfo : EIATTR_EXIT_INSTR_OFFSETS
	.align		4
.L_144:
        /*04cc*/ 	.byte	0x04, 0x1c
        /*04ce*/ 	.short	(.L_146 - .L_145)


	//   ....[0]....
.L_145:
        /*04d0*/ 	.word	0x00000040


	//   ....[1]....
        /*04d4*/ 	.word	0x00009e70


	//   ....[2]....
        /*04d8*/ 	.word	0x00009f80


	//   ....[3]....
        /*04dc*/ 	.word	0x00009fe0


	//----- nvinfo : EIATTR_CTAIDZ_USED
	.align		4
.L_146:
        /*04e0*/ 	.byte	0x01, 0x04
	.zero		2


	//----- nvinfo : EIATTR_MAX_THREADS
	.align		4
        /*04e4*/ 	.byte	0x04, 0x05
        /*04e6*/ 	.short	(.L_148 - .L_147)
.L_147:
        /*04e8*/ 	.word	0x00000100
        /*04ec*/ 	.word	0x00000001
        /*04f0*/ 	.word	0x00000001


	//----- nvinfo : EIATTR_CRS_STACK_SIZE
	.align		4
.L_148:
        /*04f4*/ 	.byte	0x04, 0x1e
        /*04f6*/ 	.short	(.L_150 - .L_149)
.L_149:
        /*04f8*/ 	.word	0x00000000
.L_150:


//--------------------- .nv.info._ZN7cutlass13device_kernelIN5flash19enable_sm80_to_sm89INS1_16FlashAttnFwdSm80INS1_25CollectiveMainloopFwdSm80ILi8ELi1ELb1EN4cute5tupleIJNS5_1CILi128EEENS7_ILi64EEENS7_ILi256EEEEEELi256ENS_10bfloat16_tEfNS_4arch4Sm80ELb0ELb0ELb0ELb1ELb0ELb0ELb1ELb0EEENS1_21CollectiveEpilogueFwdINS6_IJS8_SA_S9_EEENS6_IJNS7_ILi1EEESI_SI_EEESC_SE_Li256ELb1ELb1ELb0ELb0EEENS1_19SingleTileSchedulerILb1ELb0ELb1ELi128EEEEEEEEEvNT_6ParamsE --------------------------
	.section	.nv.info._ZN7cutlass13device_kernelIN5flash19enable_sm80_to_sm89INS1_16FlashAttnFwdSm80INS1_25CollectiveMainloopFwdSm80ILi8ELi1ELb1EN4cute5tupleIJNS5_1CILi128EEENS7_ILi64EEENS7_ILi256EEEEEELi256ENS_10bfloat16_tEfNS_4arch4Sm80ELb0ELb0ELb0ELb1ELb0ELb0ELb1ELb0EEENS1_21CollectiveEpilogueFwdINS6_IJS8_SA_S9_EEENS6_IJNS7_ILi1EEESI_SI_EEESC_SE_Li256ELb1ELb1ELb0ELb0EEENS1_19SingleTileSchedulerILb1ELb0ELb1ELi128EEEEEEEEEvNT_6ParamsE,"",@"SHT_CUDA_INFO"
	.sectionflags	@""
	.align	4


	//----- nvinfo : EIATTR_CUDA_API_VERSION
	.align		4
        /*0000*/ 	.byte	0x04, 0x37
        /*0002*/ 	.short	(.L_152 - .L_151)
.L_151:
        /*0004*/ 	.word	0x00000082


	//----- nvinfo : EIATTR_SW2861232_WAR
	.align		4
.L_152:
        /*0008*/ 	.byte	0x01, 0x35
	.zero		2


	//----- nvinfo : EIATTR_PARAM_CBANK
	.align		4
        /*000c*/ 	.byte	0x04, 0x0a
        /*000e*/ 	.short	(.L_154 - .L_153)
	.align		4
.L_153:
        /*0010*/ 	.word	index@(.nv.constant0._ZN7cutlass13device_kernelIN5flash19enable_sm80_to_sm89INS1_16FlashAttnFwdSm80INS1_25CollectiveMainloopFwdSm80ILi8ELi1ELb1EN4cute5tupleIJNS5_1CILi128EEENS7_ILi64EEENS7_ILi256EEEEEELi256ENS_10bfloat16_tEfNS_4arch4Sm80ELb0ELb0ELb0ELb1ELb0ELb0ELb1ELb0EEENS1_21CollectiveEpilogueFwdINS6_IJS8_SA_S9_EEENS6_IJNS7_ILi1EEESI_SI_EEESC_SE_Li256ELb1ELb1ELb0ELb0EEENS1_19SingleTileSchedulerILb1ELb0ELb1ELi128EEEEEEEEEvNT_6ParamsE)
        /*0014*/ 	.short	0x0160
        /*0016*/ 	.short	0x0418


	//----- nvinfo : EIATTR_CBANK_PARAM_SIZE
	.align		4
.L_154:
        /*0018*/ 	.byte	0x03, 0x19
        /*001a*/ 	.short	0x0418


	//----- nvinfo : EIATTR_KPARAM_INFO
	.align		4
        /*001c*/ 	.byte	0x04, 0x17
        /*001e*/ 	.short	(.L_156 - .L_155)
.L_155:
        /*0020*/ 	.word	0x00000000
        /*0024*/ 	.short	0x0000
        /*0026*/ 	.short	0x0000
        /*0028*/ 	.byte	0x00, 0xf0, 0x61, 0x10


	//----- nvinfo : EIATTR_MAXREG_COUNT
	.align		4
.L_156:
        /*002c*/ 	.byte	0x03, 0x1b
        /*002e*/ 	.short	0x00ff


	//----- nvinfo : EIATTR_NUM_BARRIERS
	.align		4
        /*0030*/ 	.byte	0x02, 0x4c
        /*0032*/ 	.byte	0x02
	.zero		1


	//----- nvinfo : EIATTR_ANNOTATIONS
	.align		4
        /*0034*/ 	.byte	0x04, 0x55
        /*0036*/ 	.short	(.L_158 - .L_157)


	//   ....[0]....
.L_157:
        /* <DEDUP_REMOVED lines=54> */


	//----- nvinfo : EIATTR_MERCURY_ISA_VERSION
	.align		4
.L_158:
        /*0380*/ 	.byte	0x03, 0x5f
        /*0382*/ 	.short	0x0000


	//----- nvinfo : EIATTR_COOP_GROUP_MASK_REGIDS
	.align		4
        /*0384*/ 	.byte	0x04, 0x29
        /*0386*/ 	.short	(.L_160 - .L_159)


	//   ....[0]....
.L_159:
        /*0388*/ 	.word	0xffffffff


	//   ....[1]....
        /*038c*/ 	.word	0xffffffff


	//   ....[2]....
        /*0390*/ 	.word	0xffffffff


	//   ....[3]....
        /*0394*/ 	.word	0xffffffff


	//   ....[4]....
        /*0398*/ 	.word	0xffffffff


	//   ....[5]....
        /*039c*/ 	.word	0xffffffff


	//   ....[6]....
        /*03a0*/ 	.word	0xffffffff


	//   ....[7]....
        /*03a4*/ 	.word	0xffffffff


	//   ....[8]....
        /*03a8*/ 	.word	0xffffffff


	//   ....[9]....
        /*03ac*/ 	.word	0xffffffff


	//   ....[10]....
        /*03b0*/ 	.word	0xffffffff


	//   ....[11]....
        /*03b4*/ 	.word	0xffffffff


	//   ....[12]....
        /*03b8*/ 	.word	0xffffffff


	//   ....[13]....
        /*03bc*/ 	.word	0xffffffff


	//   ....[14]....
        /*03c0*/ 	.word	0xffffffff


	//   ....[15]....
        /*03c4*/ 	.word	0xffffffff


	//   ....[16]....
        /*03c8*/ 	.word	0xffffffff


	//   ....[17]....
        /*03cc*/ 	.word	0xffffffff


	//   ....[18]....
        /*03d0*/ 	.word	0xffffffff


	//   ....[19]....
        /*03d4*/ 	.word	0xffffffff


	//   ....[20]....
        /*03d8*/ 	.word	0xffffffff


	//   ....[21]....
        /*03dc*/ 	.word	0xffffffff


	//   ....[22]....
        /*03e0*/ 	.word	0xffffffff


	//   ....[23]....
        /*03e4*/ 	.word	0xffffffff


	//   ....[24]....
        /*03e8*/ 	.word	0xffffffff


	//   ....[25]....
        /*03ec*/ 	.word	0xffffffff


	//   ....[26]....
        /*03f0*/ 	.word	0xffffffff


	//   ....[27]....
        /*03f4*/ 	.word	0xffffffff


	//   ....[28]....
        /*03f8*/ 	.word	0xffffffff


	//   ....[29]....
        /*03fc*/ 	.word	0xffffffff


	//   ....[30]....
        /*0400*/ 	.word	0xffffffff


	//   ....[31]....
        /*0404*/ 	.word	0xffffffff


	//   ....[32]....
        /*0408*/ 	.word	0xffffffff


	//   ....[33]....
        /*040c*/ 	.word	0xffffffff


	//   ....[34]....
        /*0410*/ 	.word	0xffffffff


	//   ....[35]....
        /*0414*/ 	.word	0xffffffff


	//   ....[36]....
        /*0418*/ 	.word	0xffffffff


	//   ....[37]....
        /*041c*/ 	.word	0xffffffff


	//   ....[38]....
        /*0420*/ 	.word	0xffffffff


	//   ....[39]....
        /*0424*/ 	.word	0xffffffff


	//   ....[40]....
        /*0428*/ 	.word	0xffffffff


	//----- nvinfo : EIATTR_COOP_GROUP_INSTR_OFFSETS
	.align		4
.L_160:
        /*042c*/ 	.byte	0x04, 0x28
        /*042e*/ 	.short	(.L_162 - .L_161)


	//   ....[0]....
.L_161:
        /*0430*/ 	.word	0x00000090


	//   ....[1]....
        /*0434*/ 	.word	0x00000eb0


	//   ....[2]....
        /*0438*/ 	.word	0x00000ee0


	//   ....[3]....
        /*043c*/ 	.word	0x00001040


	//   ....[4]....
        /*0440*/ 	.word	0x00001090


	//   ....[5]....
        /*0444*/ 	.word	0x00001230


	//   ....[6]....
        /*0448*/ 	.word	0x00001260


	//   ....[7]....
        /*044c*/ 	.word	0x000012c0


	//   ....[8]....
        /*0450*/ 	.word	0x000012d0


	//   ....[9]....
        /*0454*/ 	.word	0x00003250


	//   ....[10]....
        /*0458*/ 	.word	0x00003300


	//   ....[11]....
        /*045c*/ 	.word	0x00003310


	//   ....[12]....
        /*0460*/ 	.word	0x00003350


	//   ....[13]....
        /*0464*/ 	.word	0x00006980


	//   ....[14]....
        /*0468*/ 	.word	0x000069b0


	//   ....[15]....
        /*046c*/ 	.word	0x000069e0


	//   ....[16]....
        /*0470*/ 	.word	0x00006a20


	//   ....[17]....
        /*0474*/ 	.word	0x00008ad0


	//   ....[18]....
        /*0478*/ 	.word	0x00008ae0


	//   ....[19]....
        /*047c*/ 	.word	0x00008b10


	//   ....[20]....
        /*0480*/ 	.word	0x00008b30


	//   ....[21]....
        /*0484*/ 	.word	0x0000a4e0


	//   ....[22]....
        /*0488*/ 	.word	0x0000a510


	//   ....[23]....
        /*048c*/ 	.word	0x0000a530


	//   ....[24]....
        /*0490*/ 	.word	0x0000a540


	//   ....[25]....
        /*0494*/ 	.word	0x0000a760


	//   ....[26]....
        /*0498*/ 	.word	0x0000a770


	//   ....[27]....
        /*049c*/ 	.word	0x0000a970


	//   ....[28]....
        /*04a0*/ 	.word	0x0000a9a0


	//   ....[29]....
        /*04a4*/ 	.word	0x0000ab60


	//   ....[30]....
        /*04a8*/ 	.word	0x0000ab90


	//   ....[31]....
        /*04ac*/ 	.word	0x0000ad50


	//   ....[32]....
        /*04b0*/ 	.word	0x0000ad70


	//   ....[33]....
        /*04b4*/ 	.word	0x0000b5e0


	//   ....[34]....
        /*04b8*/ 	.word	0x0000b600


	//   ....[35]....
        /*04bc*/ 	.word	0x0000b7c0


	//   ....[36]....
        /*04c0*/ 	.word	0x0000b7f0


	//   ....[37]....
        /*04c4*/ 	.word	0x0000b980


	//   ....[38]....
        /*04c8*/ 	.word	0x0000b9b0


	//   ....[39]....
        /*04cc*/ 	.word	0x0000bb40


	//   ....[40]....
        /*04d0*/ 	.word	0x0000bb60


	//----- nvinfo : EIATTR_EXIT_INSTR_OFFSETS
	.align		4
.L_162:
        /*04d4*/ 	.byte	0x04, 0x1c
        /*04d6*/ 	.short	(.L_164 - .L_163)


	//   ....[0]....
.L_163:
        /*04d8*/ 	.word	0x00000350


	//   ....[1]....
        /*04dc*/ 	.word	0x0000ad80


	//   ....[2]....
        /*04e0*/ 	.word	0x0000aec0


	//   ....[3]....
        /*04e4*/ 	.word	0x0000af20


	//   ....[4]....
        /*04e8*/ 	.word	0x0000bb70


	//   ....[5]....
        /*04ec*/ 	.word	0x0000bc80


	//   ....[6]....
        /*04f0*/ 	.word	0x0000bce0


	//----- nvinfo : EIATTR_CTAIDZ_USED
	.align		4
.L_164:
        /*04f4*/ 	.byte	0x01, 0x04
	.zero		2


	//----- nvinfo : EIATTR_MAX_THREADS
	.align		4
        /*04f8*/ 	.byte	0x04, 0x05
        /*04fa*/ 	.short	(.L_166 - .L_165)
.L_165:
        /*04fc*/ 	.word	0x00000100
        /*0500*/ 	.word	0x00000001
        /*0504*/ 	.word	0x00000001


	//----- nvinfo : EIATTR_CRS_STACK_SIZE
	.align		4
.L_166:
        /*0508*/ 	.byte	0x04, 0x1e
        /*050a*/ 	.short	(.L_168 - .L_167)
.L_167:
        /*050c*/ 	.word	0x00000000
.L_168:


//--------------------- .nv.info._ZN7cutlass13device_kernelIN5flash19enable_sm80_to_sm89INS1_16FlashAttnFwdSm80INS1_25CollectiveMainloopFwdSm80ILi8ELi1ELb0EN4cute5tupleIJNS5_1CILi128EEENS7_ILi32EEENS7_ILi256EEEEEELi256ENS_10bfloat16_tEfNS_4arch4Sm80ELb0ELb0ELb0ELb1ELb0ELb1ELb1ELb0EEENS1_21CollectiveEpilogueFwdINS6_IJS8_SA_S9_EEENS6_IJNS7_ILi1EEESI_SI_EEESC_SE_Li256ELb1ELb1ELb0ELb0EEENS1_19SingleTileSchedulerILb1ELb0ELb1ELi128EEEEEEEEEvNT_6ParamsE --------------------------
	.section	.nv.info._ZN7cutlass13device_kernelIN5flash19enable_sm80_to_sm89INS1_16FlashAttnFwdSm80INS1_25CollectiveMainloopFwdSm80ILi8ELi1ELb0EN4cute5tupleIJNS5_1CILi128EEENS7_ILi32EEENS7_ILi256EEEEEELi256ENS_10bfloat16_tEfNS_4arch4Sm80ELb0ELb0ELb0ELb1ELb0ELb1ELb1ELb0EEENS1_21CollectiveEpilogueFwdINS6_IJS8_SA_S9_EEENS6_IJNS7_ILi1EEESI_SI_EEESC_SE_Li256ELb1ELb1ELb0ELb0EEENS1_19SingleTileSchedulerILb1ELb0ELb1ELi128EEEEEEEEEvNT_6ParamsE,"",@"SHT_CUDA_INFO"
	.sectionflags	@""
	.align	4


	//----- nvinfo : EIATTR_CUDA_API_VERSION
	.align		4
        /*0000*/ 	.byte	0x04, 0x37
        /*0002*/ 	.short	(.L_170 - .L_169)
.L_169:
        /*0004*/ 	.word	0x00000082


	//----- nvinfo : EIATTR_SW2861232_WAR
	.align		4
.L_170:
        /*0008*/ 	.byte	0x01, 0x35
	.zero		2


	//----- nvinfo : EIATTR_PARAM_CBANK
	.align		4
        /*000c*/ 	.byte	0x04, 0x0a
        /*000e*/ 	.short	(.L_172 - .L_171)
	.align		4
.L_171:
        /*0010*/ 	.word	index@(.nv.constant0._ZN7cutlass13device_kernelIN5flash19enable_sm80_to_sm89INS1_16FlashAttnFwdSm80INS1_25CollectiveMainloopFwdSm80ILi8ELi1ELb0EN4cute5tupleIJNS5_1CILi128EEENS7_ILi32EEENS7_ILi256EEEEEELi256ENS_10bfloat16_tEfNS_4arch4Sm80ELb0ELb0ELb0ELb1ELb0ELb1ELb1ELb0EEENS1_21CollectiveEpilogueFwdINS6_IJS8_SA_S9_EEENS6_IJNS7_ILi1EEESI_SI_EEESC_SE_Li256ELb1ELb1ELb0ELb0EEENS1_19SingleTileSchedulerILb1ELb0ELb1ELi128EEEEEEEEEvNT_6ParamsE)
        /*0014*/ 	.short	0x0160
        /*0016*/ 	.short	0x0418


	//----- nvinfo : EIATTR_CBANK_PARAM_SIZE
	.align		4
.L_172:
        /*0018*/ 	.byte	0x03, 0x19
        /*001a*/ 	.short	0x0418


	//----- nvinfo : EIATTR_KPARAM_INFO
	.align		4
        /*001c*/ 	.byte	0x04, 0x17
        /*001e*/ 	.short	(.L_174 - .L_173)
.L_173:
        /*0020*/ 	.word	0x00000000
        /*0024*/ 	.short	0x0000
        /*0026*/ 	.short	0x0000
        /*0028*/ 	.byte	0x00, 0xf0, 0x61, 0x10


	//----- nvinfo : EIATTR_MAXREG_COUNT
	.align		4
.L_174:
        /*002c*/ 	.byte	0x03, 0x1b
        /*002e*/ 	.short	0x00ff


	//----- nvinfo : EIATTR_NUM_BARRIERS
	.align		4
        /*0030*/ 	.byte	0x02, 0x4c
        /*0032*/ 	.byte	0x02
	.zero		1


	//----- nvinfo : EIATTR_MERCURY_ISA_VERSION
	.align		4
        /*0034*/ 	.byte	0x03, 0x5f
        /*0036*/ 	.short	0x0000


	//----- nvinfo : EIATTR_COOP_GROUP_MASK_REGIDS
	.align		4
        /*0038*/ 	.byte	0x04, 0x29
        /*003a*/ 	.short	(.L_176 - .L_175)


	//   ....[0]....
.L_175:
        /*003c*/ 	.word	0xffffffff


	//   ....[1]....
        /*0040*/ 	.word	0xffffffff


	//   ....[2]....
        /*0044*/ 	.word	0xffffffff


	//   ....[3]....
        /*0048*/ 	.word	0xffffffff


	//   ....[4]....
        /*004c*/ 	.word	0xffffffff


	//   ....[5]....
        /*0050*/ 	.word	0xffffffff


	//   ....[6]....
        /*0054*/ 	.word	0xffffffff


	//   ....[7]....
        /*0058*/ 	.word	0xffffffff


	//   ....[8]....
        /*005c*/ 	.word	0xffffffff


	//   ....[9]....
        /*0060*/ 	.word	0xffffffff


	//   ....[10]....
        /*0064*/ 	.word	0xffffffff


	//   ....[11]....
        /*0068*/ 	.word	0xffffffff


	//   ....[12]....
        /*006c*/ 	.word	0xffffffff


	//   ....[13]....
        /*0070*/ 	.word	0xffffffff


	//   ....[14]....
        /*0074*/ 	.word	0xffffffff


	//   ....[15]....
        /*0078*/ 	.word	0xffffffff


	//   ....[16]....
        /*007c*/ 	.word	0xffffffff


	//   ....[17]....
        /*0080*/ 	.word	0xffffffff


	//   ....[18]....
        /*0084*/ 	.word	0xffffffff


	//   ....[19]....
        /*0088*/ 	.word	0xffffffff


	//   ....[20]....
        /*008c*/ 	.word	0xffffffff


	//   ....[21]....
        /*0090*/ 	.word	0xffffffff


	//   ....[22]....
        /*0094*/ 	.word	0xffffffff


	//   ....[23]....
        /*0098*/ 	.word	0xffffffff


	//   ....[24]....
        /*009c*/ 	.word	0xffffffff


	//   ....[25]....
        /*00a0*/ 	.word	0xffffffff


	//   ....[26]....
        /*00a4*/ 	.word	0xffffffff


	//   ....[27]....
        /*00a8*/ 	.word	0xffffffff


	//   ....[28]....
        /*00ac*/ 	.word	0xffffffff


	//   ....[29]....
        /*00b0*/ 	.word	0xffffffff


	//   ....[30]....
        /*00b4*/ 	.word	0xffffffff


	//   ....[31]....
        /*00b8*/ 	.word	0xffffffff


	//   ....[32]....
        /*00bc*/ 	.word	0xffffffff


	//   ....[33]....
        /*00c0*/ 	.word	0xffffffff


	//   ....[34]....
        /*00c4*/ 	.word	0xffffffff


	//   ....[35]....
        /*00c8*/ 	.word	0xffffffff


	//   ....[36]....
        /*00cc*/ 	.word	0xffffffff


	//   ....[37]....
        /*00d0*/ 	.word	0xffffffff


	//   ....[38]....
        /*00d4*/ 	.word	0xffffffff


	//   ....[39]....
        /*00d8*/ 	.word	0xffffffff


	//   ....[40]....
        /*00dc*/ 	.word	0xffffffff


	//----- nvinfo : EIATTR_COOP_GROUP_INSTR_OFFSETS
	.align		4
.L_176:
        /*00e0*/ 	.byte	0x04, 0x28
        /*00e2*/ 	.short	(.L_178 - .L_177)


	//   ....[0]....
.L_177:
        /*00e4*/ 	.word	0x00000080


	//   ....[1]....
        /*00e8*/ 	.word	0x00004c50


	//   ....[2]....
        /*00ec*/ 	.word	0x00004c90


	//   ....[3]....
        /*00f0*/ 	.word	0x000050b0


	//   ....[4]....
        /*00f4*/ 	.word	0x000050e0


	//   ....[5]....
        /*00f8*/ 	.word	0x00005490


	//   ....[6]....
        /*00fc*/ 	.word	0x000054c0


	//   ....[7]....
        /*0100*/ 	.word	0x000056d0


	//   ....[8]....
        /*0104*/ 	.word	0x00005700


	//   ....[9]....
        /*0108*/ 	.word	0x0000d480


	//   ....[10]....
        /*010c*/ 	.word	0x0000d510


	//   ....[11]....
        /*0110*/ 	.word	0x0000d550


	//   ....[12]....
        /*0114*/ 	.word	0x0000d5d0


	//   ....[13]....
        /*0118*/ 	.word	0x0000ea50


	//   ....[14]....
        /*011c*/ 	.word	0x0000ea70


	//   ....[15]....
        /*0120*/ 	.word	0x0000eaa0


	//   ....[16]....
        /*0124*/ 	.word	0x0000ead0


	//   ....[17]....
        /*0128*/ 	.word	0x0000fdf0


	//   ....[18]....
        /*012c*/ 	.word	0x0000fe20


	//   ....[19]....
        /*0130*/ 	.word	0x0000fe80


	//   ....[20]....
        /*0134*/ 	.word	0x0000fe90


	//   ....[21]....
        /*0138*/ 	.word	0x000117a0


	//   ....[22]....
        /*013c*/ 	.word	0x000117e0


	//   ....[23]....
        /*0140*/ 	.word	0x00011820


	//   ....[24]....
        /*0144*/ 	.word	0x00011860


	//   ....[25]....
        /*0148*/ 	.word	0x00011a80


	//   ....[26]....
        /*014c*/ 	.word	0x00011a90


	//   ....[27]....
        /*0150*/ 	.word	0x00011c90


	//   ....[28]....
        /*0154*/ 	.word	0x00011cc0


	//   ....[29]....
        /*0158*/ 	.word	0x00011e80


	//   ....[30]....
        /*015c*/ 	.word	0x00011eb0


	//   ....[31]....
        /*0160*/ 	.word	0x00012070


	//   ....[32]....
        /*0164*/ 	.word	0x00012090


	//   ....[33]....
        /*0168*/ 	.word	0x00012900


	//   ....[34]....
        /*016c*/ 	.word	0x00012920


	//   ....[35]....
        /*0170*/ 	.word	0x00012ab0


	//   ....[36]....
        /*0174*/ 	.word	0x00012ae0


	//   ....[37]....
        /*0178*/ 	.word	0x00012c70


	//   ....[38]....
        /*017c*/ 	.word	0x00012ca0


	//   ....[39]....
        /*0180*/ 	.word	0x00012e30


	//   ....[40]....
        /*0184*/ 	.word	0x00012e50


	//----- nvinfo : EIATTR_EXIT_INSTR_OFFSETS
	.align		4
.L_178:
        /*0188*/ 	.byte	0x04, 0x1c
        /*018a*/ 	.short	(.L_180 - .L_179)


	//   ....[0]....
.L_179:
        /*018c*/ 	.word	0x00000310


	//   ....[1]....
        /*0190*/ 	.word	0x000120a0


	//   ....[2]....
        /*0194*/ 	.word	0x000121e0


	//   ....[3]....
        /*0198*/ 	.word	0x00012240


	//   ....[4]....
        /*019c*/ 	.word	0x00012e60


	//   ....[5]....
        /*01a0*/ 	.word	0x00012f70


	//   ....[6]....
        /*01a4*/ 	.word	0x00012fd0


	//----- nvinfo : EIATTR_CTAIDZ_USED
	.align		4
.L_180:
        /*01a8*/ 	.byte	0x01, 0x04
	.zero		2


	//----- nvinfo : EIATTR_MAX_THREADS
	.align		4
        /*01ac*/ 	.byte	0x04, 0x05
        /*01ae*/ 	.short	(.L_182 - .L_181)
.L_181:
        /*01b0*/ 	.word	0x00000100
        /*01b4*/ 	.word	0x00000001
        /*01b8*/ 	.word	0x00000001


	//----- nvinfo : EIATTR_CRS_STACK_SIZE
	.align		4
.L_182:
        /*01bc*/ 	.byte	0x04, 0x1e
        /*01be*/ 	.short	(.L_184 - .L_183)
.L_183:
        /*01c0*/ 	.word	0x00000000
.L_184:


//--------------------- .nv.info._ZN7cutlass13device_kernelIN5flash19enable_sm80_to_sm89INS1_16FlashAttnFwdSm80INS1_25CollectiveMainloopFwdSm80ILi8ELi1ELb1EN4cute5tupleIJNS5_1CILi128EEENS7_ILi48EEENS7_ILi256EEEEEELi256ENS_10bfloat16_tEfNS_4arch4Sm80ELb0ELb1ELb0ELb0ELb0ELb0ELb1ELb0EEENS1_21CollectiveEpilogueFwdINS6_IJS8_SA_S9_EEENS6_IJNS7_ILi1EEESI_SI_EEESC_SE_Li256ELb0ELb1ELb0ELb0EEENS1_19SingleTileSchedulerILb0ELb0ELb1ELi128EEEEEEEEEvNT_6ParamsE --------------------------
	.section	.nv.info._ZN7cutlass13device_kernelIN5flash19enable_sm80_to_sm89INS1_16FlashAttnFwdSm80INS1_25CollectiveMainloopFwdSm80ILi8ELi1ELb1EN4cute5tupleIJNS5_1CILi128EEENS7_ILi48EEENS7_ILi256EEEEEELi256ENS_10bfloat16_tEfNS_4arch4Sm80ELb0ELb1ELb0ELb0ELb0ELb0ELb1ELb0EEENS1_21CollectiveEpilogueFwdINS6_IJS8_SA_S9_EEENS6_IJNS7_ILi1EEESI_SI_EEESC_SE_Li256ELb0ELb1ELb0ELb0EEENS1_19SingleTileSchedulerILb0ELb0ELb1ELi128EEEEEEEEEvNT_6ParamsE,"",@"SHT_CUDA_INFO"
	.sectionflags	@""
	.align	4


	//----- nvinfo : EIATTR_CUDA_API_VERSION
	.align		4
        /*0000*/ 	.byte	0x04, 0x37
        /*0002*/ 	.short	(.L_186 - .L_185)
.L_185:
        /*0004*/ 	.word	0x00000082


	//----- nvinfo : EIATTR_SW2861232_WAR
	.align		4
.L_186:
        /*0008*/ 	.byte	0x01, 0x35
	.zero		2


	//----- nvinfo : EIATTR_PARAM_CBANK
	.align		4
        /*000c*/ 	.byte	0x04, 0x0a
        /*000e*/ 	.short	(.L_188 - .L_187)
	.align		4
.L_187:
        /*0010*/ 	.word	index@(.nv.constant0._ZN7cutlass13device_kernelIN5flash19enable_sm80_to_sm89INS1_16FlashAttnFwdSm80INS1_25CollectiveMainloopFwdSm80ILi8ELi1ELb1EN4cute5tupleIJNS5_1CILi128EEENS7_ILi48EEENS7_ILi256EEEEEELi256ENS_10bfloat16_tEfNS_4arch4Sm80ELb0ELb1ELb0ELb0ELb0ELb0ELb1ELb0EEENS1_21CollectiveEpilogueFwdINS6_IJS8_SA_S9_EEENS6_IJNS7_ILi1EEESI_SI_EEESC_SE_Li256ELb0ELb1ELb0ELb0EEENS1_19SingleTileSchedulerILb0ELb0ELb1ELi128EEEEEEEEEvNT_6ParamsE)
        /*0014*/ 	.short	0x0160
        /*0016*/ 	.short	0x0418


	//----- nvinfo : EIATTR_CBANK_PARAM_SIZE
	.align		4
.L_188:
        /*0018*/ 	.byte	0x03, 0x19
        /*001a*/ 	.short	0x0418


	//----- nvinfo : EIATTR_KPARAM_INFO
	.align		4
        /*001c*/ 	.byte	0x04, 0x17
        /*001e*/ 	.short	(.L_190 - .L_189)
.L_189:
        /*0020*/ 	.word	0x00000000
        /*0024*/ 	.short	0x0000
        /*0026*/ 	.short	0x0000
        /*0028*/ 	.byte	0x00, 0xf0, 0x61, 0x10


	//----- nvinfo : EIATTR_MAXREG_COUNT
	.align		4
.L_190:
        /*002c*/ 	.byte	0x03, 0x1b
        /*002e*/ 	.short	0x00ff


	//----- nvinfo : EIATTR_NUM_BARRIERS
	.align		4
        /*0030*/ 	.byte	0x02, 0x4c
        /*0032*/ 	.byte	0x02
	.zero		1


	//----- nvinfo : EIATTR_ANNOTATIONS
	.align		4
        /*0034*/ 	.byte	0x04, 0x55
        /*0036*/ 	.short	(.L_192 - .L_191)


	//   ....[0]....
.L_191:
        /* <DEDUP_REMOVED lines=79> */
        /*051c*/ 	.byte	0x00, 0x02, 0x01, 0x00, 0x01, 0x00, 0x00, 0x00, 0x10, 0x02, 0x01, 0x00


	//----- nvinfo : EIATTR_MERCURY_ISA_VERSION
	.align		4
.L_192:
        /*0528*/ 	.byte	0x03, 0x5f
        /*052a*/ 	.short	0x0000


	//----- nvinfo : EIATTR_INT_WARP_WIDE_INSTR_OFFSETS
	.align		4
        /*052c*/ 	.byte	0x04, 0x31
        /*052e*/ 	.short	(.L_194 - .L_193)


	//   ....[0]....
.L_193:
        /*0530*/ 	.word	0x00006880


	//   ....[1]....
        /*0534*/ 	.word	0x0000a800


	//   ....[2]....
        /*0538*/ 	.word	0x0000d8d0


	//----- nvinfo : EIATTR_COOP_GROUP_MASK_REGIDS
	.align		4
.L_194:
        /*053c*/ 	.byte	0x04, 0x29
        /*053e*/ 	.short	(.L_196 - .L_195)


	//   ....[0]....
.L_195:
        /*0540*/ 	.word	0xffffffff


	//   ....[1]....
        /*0544*/ 	.word	0xffffffff


	//   ....[2]....
        /*0548*/ 	.word	0xffffffff


	//   ....[3]....
        /*054c*/ 	.word	0xffffffff


	//   ....[4]....
        /*0550*/ 	.word	0xffffffff


	//   ....[5]....
        /*0554*/ 	.word	0xffffffff


	//   ....[6]....
        /*0558*/ 	.word	0xffffffff


	//   ....[7]....
        /*055c*/ 	.word	0xffffffff


	//   ....[8]....
        /*0560*/ 	.word	0xffffffff


	//   ....[9]....
        /*0564*/ 	.word	0xffffffff


	//   ....[10]....
        /*0568*/ 	.word	0xffffffff


	//   ....[11]....
        /*056c*/ 	.word	0xffffffff


	//   ....[12]....
        /*0570*/ 	.word	0xffffffff


	//   ....[13]....
        /*0574*/ 	.word	0xffffffff


	//   ....[14]....
        /*0578*/ 	.word	0xffffffff


	//   ....[15]....
        /*057c*/ 	.word	0xffffffff


	//   ....[16]....
        /*0580*/ 	.word	0xffffffff


	//   ....[17]....
        /*0584*/ 	.word	0xffffffff


	//   ....[18]....
        /*0588*/ 	.word	0xffffffff


	//   ....[19]....
        /*058c*/ 	.word	0xffffffff


	//   ....[20]....
        /*0590*/ 	.word	0xffffffff


	//   ....[21]....
        /*0594*/ 	.word	0xffffffff


	//   ....[22]....
        /*0598*/ 	.word	0xffffffff


	//   ....[23]....
        /*059c*/ 	.word	0xffffffff


	//   ....[24]....
        /*05a0*/ 	.word	0xffffffff


	//   ....[25]....
        /*05a4*/ 	.word	0xffffffff


	//   ....[26]....
        /*05a8*/ 	.word	0xffffffff


	//   ....[27]....
        /*05ac*/ 	.word	0xffffffff


	//   ....[28]....
        /*05b0*/ 	.word	0xffffffff


	//   ....[29]....
        /*05b4*/ 	.word	0xffffffff


	//   ....[30]....
        /*05b8*/ 	.word	0xffffffff


	//   ....[31]....
        /*05bc*/ 	.word	0xffffffff


	//   ....[32]....
        /*05c0*/ 	.word	0xffffffff


	//   ....[33]....
        /*05c4*/ 	.word	0xffffffff


	//   ....[34]....
        /*05c8*/ 	.word	0xffffffff


	//   ....[35]....
        /*05cc*/ 	.word	0xffffffff


	//   ....[36]....
        /*05d0*/ 	.word	0xffffffff


	//   ....[37]....
        /*05d4*/ 	.word	0xffffffff


	//   ....[38]....
        /*05d8*/ 	.word	0xffffffff


	//   ....[39]....
        /*05dc*/ 	.word	0xffffffff


	//   ....[40]....
        /*05e0*/ 	.word	0xffffffff


	//   ....[41]....
        /*05e4*/ 	.word	0xffffffff


	//   ....[42]....
        /*05e8*/ 	.word	0xffffffff


	//   ....[43]....
        /*05ec*/ 	.word	0xffffffff


	//   ....[44]....
        /*05f0*/ 	.word	0xffffffff


	//   ....[45]....
        /*05f4*/ 	.word	0xffffffff


	//   ....[46]....
        /*05f8*/ 	.word	0xffffffff


	//   ....[47]....
        /*05fc*/ 	.word	0xffffffff


	//   ....[48]....
        /*0600*/ 	.word	0xffffffff


	//   ....[49]....
        /*0604*/ 	.word	0xffffffff


	//   ....[50]....
        /*0608*/ 	.word	0xffffffff


	//   ....[51]....
        /*060c*/ 	.word	0xffffffff


	//   ....[52]....
        /*0610*/ 	.word	0xffffffff


	//   ....[53]....
        /*0614*/ 	.word	0xffffffff


	//----- nvinfo : EIATTR_COOP_GROUP_INSTR_OFFSETS
	.align		4
.L_196:
        /*0618*/ 	.byte	0x04, 0x28
        /*061a*/ 	.short	(.L_198 - .L_197)


	//   ....[0]....
.L_197:
        /*061c*/ 	.word	0x00000f50


	//   ....[1]....
        /*0620*/ 	.word	0x00000f80


	//   ....[2]....
        /*0624*/ 	.word	0x00001180


	//   ....[3]....
        /*0628*/ 	.word	0x000011e0


	//   ....[4]....
        /*062c*/ 	.word	0x00001280


	//   ....[5]....
        /*0630*/ 	.word	0x000012f0


	//   ....[6]....
        /*0634*/ 	.word	0x00001320


	//   ....[7]....
        /*0638*/ 	.word	0x000013c0


	//   ....[8]....
        /*063c*/ 	.word	0x00002fa0


	//   ....[9]....
        /*0640*/ 	.word	0x000031f0


	//   ....[10]....
        /*0644*/ 	.word	0x00003e20


	//   ....[11]....
        /*0648*/ 	.word	0x00003e90


	//   ....[12]....
        /*064c*/ 	.word	0x00003ed0


	//   ....[13]....
        /*0650*/ 	.word	0x00003f00


	//   ....[14]....
        /*0654*/ 	.word	0x00006c60


	//   ....[15]....
        /*0658*/ 	.word	0x00007060


	//   ....[16]....
        /*065c*/ 	.word	0x00007640


	//   ....[17]....
        /*0660*/ 	.word	0x00007660


	//   ....[18]....
        /*0664*/ 	.word	0x00008090


	//   ....[19]....
        /*0668*/ 	.word	0x000080b0


	//   ....[20]....
        /*066c*/ 	.word	0x0000ac20


	//   ....[21]....
        /*0670*/ 	.word	0x0000ac40


	//   ....[22]....
        /*0674*/ 	.word	0x0000b280


	//   ....[23]....
        /*0678*/ 	.word	0x0000b2a0


	//   ....[24]....
        /*067c*/ 	.word	0x0000db20


	//   ....[25]....
        /*0680*/ 	.word	0x0000df10


	//   ....[26]....
        /*0684*/ 	.word	0x0000e4f0


	//   ....[27]....
        /*0688*/ 	.word	0x0000e510


	//   ....[28]....
        /*068c*/ 	.word	0x0000eed0


	//   ....[29]....
        /*0690*/ 	.word	0x0000eef0


	//   ....[30]....
        /*0694*/ 	.word	0x00010230


	//   ....[31]....
        /*0698*/ 	.word	0x00010240


	//   ....[32]....
        /*069c*/ 	.word	0x00010270


	//   ....[33]....
        /*06a0*/ 	.word	0x00010280


	//   ....[34]....
        /*06a4*/ 	.word	0x00011c00


	//   ....[35]....
        /*06a8*/ 	.word	0x00011c10


	//   ....[36]....
        /*06ac*/ 	.word	0x00011c30


	//   ....[37]....
        /*06b0*/ 	.word	0x00011c40


	//   ....[38]....
        /*06b4*/ 	.word	0x00011c50


	//   ....[39]....
        /*06b8*/ 	.word	0x00011c60


	//   ....[40]....
        /*06bc*/ 	.word	0x00011f60


	//   ....[41]....
        /*06c0*/ 	.word	0x00011f90


	//   ....[42]....
        /*06c4*/ 	.word	0x00012150


	//   ....[43]....
        /*06c8*/ 	.word	0x00012180


	//   ....[44]....
        /*06cc*/ 	.word	0x00012340


	//   ....[45]....
        /*06d0*/ 	.word	0x00012360


	//   ....[46]....
        /*06d4*/ 	.word	0x00012a60


	//   ....[47]....
        /*06d8*/ 	.word	0x00012a80


	//   ....[48]....
        /*06dc*/ 	.word	0x00012c30


	//   ....[49]....
        /*06e0*/ 	.word	0x00012c60


	//   ....[50]....
        /*06e4*/ 	.word	0x00012df0


	//   ....[51]....
        /*06e8*/ 	.word	0x00012e20


	//   ....[52]....
        /*06ec*/ 	.word	0x00012fb0


	//   ....[53]....
        /*06f0*/ 	.word	0x00012fd0


	//----- nvinfo : EIATTR_EXIT_INSTR_OFFSETS
	.align		4
.L_198:
        /*06f4*/ 	.byte	0x04, 0x1c
        /*06f6*/ 	.short	(.L_200 - .L_199)


	//   ....[0]....
.L_199:
        /*06f8*/ 	.word	0x00000040


	//   ....[1]....
        /*06fc*/ 	.word	0x00012370


	//   ....[2]....
        /*0700*/ 	.word	0x000124b0


	//   ....[3]....
        /*0704*/ 	.word	0x00012510


	//   ....[4]....
        /*0708*/ 	.word	0x00012fe0


	//   ....[5]....
        /*070c*/ 	.word	0x000130f0


	//   ....[6]....
        /*0710*/ 	.word	0x00013150


	//----- nvinfo : EIATTR_CTAIDZ_USED
	.align		4
.L_200:
        /*0714*/ 	.byte	0x01, 0x04
	.zero		2


	//----- nvinfo : EIATTR_MAX_THREADS
	.align		4
        /*0718*/ 	.byte	0x04, 0x05
        /*071a*/ 	.short	(.L_202 - .L_201)
.L_201:
        /*071c*/ 	.word	0x00000100
        /*0720*/ 	.word	0x00000001
        /*0724*/ 	.word	0x00000001


	//----- nvinfo : EIATTR_CRS_STACK_SIZE
	.align		4
.L_202:
        /*0728*/ 	.byte	0x04, 0x1e
        /*072a*/ 	.short	(.L_204 - .L_203)
.L_203:
        /*072c*/ 	.word	0x00000000
.L_204:


//--------------------- .nv.info._ZN7cutlass13device_kernelIN5flash19enable_sm80_to_sm89INS1_16FlashAttnFwdSm80INS1_25CollectiveMainloopFwdSm80ILi8ELi1ELb1EN4cute5tupleIJNS5_1CILi128EEENS7_ILi48EEENS7_ILi256EEEEEELi256ENS_10bfloat16_tEfNS_4arch4Sm80ELb0ELb1ELb0ELb1ELb0ELb0ELb1ELb0EEENS1_21CollectiveEpilogueFwdINS6_IJS8_SA_S9_EEENS6_IJNS7_ILi1EEESI_SI_EEESC_SE_Li256ELb1ELb1ELb0ELb0EEENS1_19SingleTileSchedulerILb1ELb0ELb1ELi128EEEEEEEEEvNT_6ParamsE --------------------------
	.section	.nv.info._ZN7cutlass13device_kernelIN5flash19enable_sm80_to_sm89INS1_16FlashAttnFwdSm80INS1_25CollectiveMainloopFwdSm80ILi8ELi1ELb1EN4cute5tupleIJNS5_1CILi128EEENS7_ILi48EEENS7_ILi256EEEEEELi256ENS_10bfloat16_tEfNS_4arch4Sm80ELb0ELb1ELb0ELb1ELb0ELb0ELb1ELb0EEENS1_21CollectiveEpilogueFwdINS6_IJS8_SA_S9_EEENS6_IJNS7_ILi1EEESI_SI_EEESC_SE_Li256ELb1ELb1ELb0ELb0EEENS1_19SingleTileSchedulerILb1ELb0ELb1ELi128EEEEEEEEEvNT_6ParamsE,"",@"SHT_CUDA_INFO"
	.sectionflags	@""
	.align	4


	//----- nvinfo : EIATTR_CUDA_API_VERSION
	.align		4
        /*0000*/ 	.byte	0x04, 0x37
        /*0002*/ 	.short	(.L_206 - .L_205)
.L_205:
        /*0004*/ 	.word	0x00000082


	//----- nvinfo : EIATTR_SW2861232_WAR
	.align		4
.L_206:
        /*0008*/ 	.byte	0x01, 0x35
	.zero		2


	//----- nvinfo : EIATTR_PARAM_CBANK
	.align		4
        /*000c*/ 	.byte	0x04, 0x0a
        /*000e*/ 	.short	(.L_208 - .L_207)
	.align		4
.L_207:
        /*0010*/ 	.word	index@(.nv.constant0._ZN7cutlass13device_kernelIN5flash19enable_sm80_to_sm89INS1_16FlashAttnFwdSm80INS1_25CollectiveMainloopFwdSm80ILi8ELi1ELb1EN4cute5tupleIJNS5_1CILi128EEENS7_ILi48EEENS7_ILi256EEEEEELi256ENS_10bfloat16_tEfNS_4arch4Sm80ELb0ELb1ELb0ELb1ELb0ELb0ELb1ELb0EEENS1_21CollectiveEpilogueFwdINS6_IJS8_SA_S9_EEENS6_IJNS7_ILi1EEESI_SI_EEESC_SE_Li256ELb1ELb1ELb0ELb0EEENS1_19SingleTileSchedulerILb1ELb0ELb1ELi128EEEEEEEEEvNT_6ParamsE)
        /*0014*/ 	.short	0x0160
        /*0016*/ 	.short	0x0418


	//----- nvinfo : EIATTR_CBANK_PARAM_SIZE
	.align		4
.L_208:
        /*0018*/ 	.byte	0x03, 0x19
        /*001a*/ 	.short	0x0418


	//----- nvinfo : EIATTR_KPARAM_INFO
	.align		4
        /*001c*/ 	.byte	0x04, 0x17
        /*001e*/ 	.short	(.L_210 - .L_209)
.L_209:
        /*0020*/ 	.word	0x00000000
        /*0024*/ 	.short	0x0000
        /*0026*/ 	.short	0x0000
        /*0028*/ 	.byte	0x00, 0xf0, 0x61, 0x10


	//----- nvinfo : EIATTR_MAXREG_COUNT
	.align		4
.L_210:
        /*002c*/ 	.byte	0x03, 0x1b
        /*002e*/ 	.short	0x00ff


	//----- nvinfo : EIATTR_NUM_BARRIERS
	.align		4
        /*0030*/ 	.byte	0x02, 0x4c
        /*0032*/ 	.byte	0x02
	.zero		1


	//----- nvinfo : EIATTR_ANNOTATIONS
	.align		4
        /*0034*/ 	.byte	0x04, 0x55
        /*0036*/ 	.short	(.L_212 - .L_211)


	//   ....[0]....
.L_211:
        /* <DEDUP_REMOVED lines=80> */


	//----- nvinfo : EIATTR_MERCURY_ISA_VERSION
	.align		4
.L_212:
        /*0528*/ 	.byte	0x03, 0x5f
        /*052a*/ 	.short	0x0000


	//----- nvinfo : EIATTR_INT_WARP_WIDE_INSTR_OFFSETS
	.align		4
        /*052c*/ 	.byte	0x04, 0x31
        /*052e*/ 	.short	(.L_214 - .L_213)


	//   ....[0]....
.L_213:
        /*0530*/ 	.word	0x000072c0


	//   ....[1]....
        /*0534*/ 	.word	0x0000b220


	//   ....[2]....
        /*0538*/ 	.word	0x0000e2f0


	//----- nvinfo : EIATTR_COOP_GROUP_MASK_REGIDS
	.align		4
.L_214:
        /*053c*/ 	.byte	0x04, 0x29
        /*053e*/ 	.short	(.L_216 - .L_215)


	//   ....[0]....
.L_215:
        /*0540*/ 	.word	0xffffffff


	//   ....[1]....
        /*0544*/ 	.word	0xffffffff


	//   ....[2]....
        /*0548*/ 	.word	0xffffffff


	//   ....[3]....
        /*054c*/ 	.word	0xffffffff


	//   ....[4]....
        /*0550*/ 	.word	0xffffffff


	//   ....[5]....
        /*0554*/ 	.word	0xffffffff


	//   ....[6]....
        /*0558*/ 	.word	0xffffffff


	//   ....[7]....
        /*055c*/ 	.word	0xffffffff


	//   ....[8]....
        /*0560*/ 	.word	0xffffffff


	//   ....[9]....
        /*0564*/ 	.word	0xffffffff


	//   ....[10]....
        /*0568*/ 	.word	0xffffffff


	//   ....[11]....
        /*056c*/ 	.word	0xffffffff


	//   ....[12]....
        /*0570*/ 	.word	0xffffffff


	//   ....[13]....
        /*0574*/ 	.word	0xffffffff


	//   ....[14]....
        /*0578*/ 	.word	0xffffffff


	//   ....[15]....
        /*057c*/ 	.word	0xffffffff


	//   ....[16]....
        /*0580*/ 	.word	0xffffffff


	//   ....[17]....
        /*0584*/ 	.word	0xffffffff


	//   ....[18]....
        /*0588*/ 	.word	0xffffffff


	//   ....[19]....
        /*058c*/ 	.word	0xffffffff


	//   ....[20]....
        /*0590*/ 	.word	0xffffffff


	//   ....[21]....
        /*0594*/ 	.word	0xffffffff


	//   ....[22]....
        /*0598*/ 	.word	0xffffffff


	//   ....[23]....
        /*059c*/ 	.word	0xffffffff


	//   ....[24]....
        /*05a0*/ 	.word	0xffffffff


	//   ....[25]....
        /*05a4*/ 	.word	0xffffffff


	//   ....[26]....
        /*05a8*/ 	.word	0xffffffff


	//   ....[27]....
        /*05ac*/ 	.word	0xffffffff


	//   ....[28]....
        /*05b0*/ 	.word	0xffffffff


	//   ....[29]....
        /*05b4*/ 	.word	0xffffffff


	//   ....[30]....
        /*05b8*/ 	.word	0xffffffff


	//   ....[31]....
        /*05bc*/ 	.word	0xffffffff


	//   ....[32]....
        /*05c0*/ 	.word	0xffffffff


	//   ....[33]....
        /*05c4*/ 	.word	0xffffffff


	//   ....[34]....
        /*05c8*/ 	.word	0xffffffff


	//   ....[35]....
        /*05cc*/ 	.word	0xffffffff


	//   ....[36]....
        /*05d0*/ 	.word	0xffffffff


	//   ....[37]....
        /*05d4*/ 	.word	0xffffffff


	//   ....[38]....
        /*05d8*/ 	.word	0xffffffff


	//   ....[39]....
        /*05dc*/ 	.word	0xffffffff


	//   ....[40]....
        /*05e0*/ 	.word	0xffffffff


	//   ....[41]....
        /*05e4*/ 	.word	0xffffffff


	//   ....[42]....
        /*05e8*/ 	.word	0xffffffff


	//   ....[43]....
        /*05ec*/ 	.word	0xffffffff


	//   ....[44]....
        /*05f0*/ 	.word	0xffffffff


	//   ....[45]....
        /*05f4*/ 	.word	0xffffffff


	//   ....[46]....
        /*05f8*/ 	.word	0xffffffff


	//   ....[47]....
        /*05fc*/ 	.word	0xffffffff


	//   ....[48]....
        /*0600*/ 	.word	0xffffffff


	//   ....[49]....
        /*0604*/ 	.word	0xffffffff


	//   ....[50]....
        /*0608*/ 	.word	0xffffffff


	//   ....[51]....
        /*060c*/ 	.word	0xffffffff


	//   ....[52]....
        /*0610*/ 	.word	0xffffffff


	//   ....[53]....
        /*0614*/ 	.word	0xffffffff


	//   ....[54]....
        /*0618*/ 	.word	0xffffffff


	//----- nvinfo : EIATTR_COOP_GROUP_INSTR_OFFSETS
	.align		4
.L_216:
        /*061c*/ 	.byte	0x04, 0x28
        /*061e*/ 	.short	(.L_218 - .L_217)


	//   ....[0]....
.L_217:
        /*0620*/ 	.word	0x000000a0


	//   ....[1]....
        /*0624*/ 	.word	0x00001820


	//   ....[2]....
        /*0628*/ 	.word	0x00001850


	//   ....[3]....
        /*062c*/ 	.word	0x000018a0


	//   ....[4]....
        /*0630*/ 	.word	0x00001900


	//   ....[5]....
        /*0634*/ 	.word	0x00001cf0


	//   ....[6]....
        /*0638*/ 	.word	0x00001d30


	//   ....[7]....
        /*063c*/ 	.word	0x00001e60


	//   ....[8]....
        /*0640*/ 	.word	0x00001e90


	//   ....[9]....
        /*0644*/ 	.word	0x00003950


	//   ....[10]....
        /*0648*/ 	.word	0x00003bc0


	//   ....[11]....
        /*064c*/ 	.word	0x00004840


	//   ....[12]....
        /*0650*/ 	.word	0x000048b0


	//   ....[13]....
        /*0654*/ 	.word	0x000048f0


	//   ....[14]....
        /*0658*/ 	.word	0x00004920


	//   ....[15]....
        /*065c*/ 	.word	0x000076b0


	//   ....[16]....
        /*0660*/ 	.word	0x00007aa0


	//   ....[17]....
        /*0664*/ 	.word	0x00008080


	//   ....[18]....
        /*0668*/ 	.word	0x000080a0


	//   ....[19]....
        /*066c*/ 	.word	0x00008ad0


	//   ....[20]....
        /*0670*/ 	.word	0x00008af0


	//   ....[21]....
        /*0674*/ 	.word	0x0000b640


	//   ....[22]....
        /*0678*/ 	.word	0x0000b660


	//   ....[23]....
        /*067c*/ 	.word	0x0000bca0


	//   ....[24]....
        /*0680*/ 	.word	0x0000bcc0


	//   ....[25]....
        /*0684*/ 	.word	0x0000e540


	//   ....[26]....
        /*0688*/ 	.word	0x0000e930


	//   ....[27]....
        /*068c*/ 	.word	0x0000ef10


	//   ....[28]....
        /*0690*/ 	.word	0x0000ef30


	//   ....[29]....
        /*0694*/ 	.word	0x0000f8f0


	//   ....[30]....
        /*0698*/ 	.word	0x0000f910


	//   ....[31]....
        /*069c*/ 	.word	0x00010c60


	//   ....[32]....
        /*06a0*/ 	.word	0x00010c70


	//   ....[33]....
        /*06a4*/ 	.word	0x00010ca0


	//   ....[34]....
        /*06a8*/ 	.word	0x00010cb0


	//   ....[35]....
        /*06ac*/ 	.word	0x00012740


	//   ....[36]....
        /*06b0*/ 	.word	0x000127a0


	//   ....[37]....
        /*06b4*/ 	.word	0x000127d0


	//   ....[38]....
        /*06b8*/ 	.word	0x00012800


	//   ....[39]....
        /*06bc*/ 	.word	0x00012a30


	//   ....[40]....
        /*06c0*/ 	.word	0x00012a40


	//   ....[41]....
        /*06c4*/ 	.word	0x00012c40


	//   ....[42]....
        /*06c8*/ 	.word	0x00012c70


	//   ....[43]....
        /*06cc*/ 	.word	0x00012e30


	//   ....[44]....
        /*06d0*/ 	.word	0x00012e60


	//   ....[45]....
        /*06d4*/ 	.word	0x00013020


	//   ....[46]....
        /*06d8*/ 	.word	0x00013040


	//   ....[47]....
        /*06dc*/ 	.word	0x00013a10


	//   ....[48]....
        /*06e0*/ 	.word	0x00013a30


	//   ....[49]....
        /*06e4*/ 	.word	0x00013bf0


	//   ....[50]....
        /*06e8*/ 	.word	0x00013c20


	//   ....[51]....
        /*06ec*/ 	.word	0x00013db0


	//   ....[52]....
        /*06f0*/ 	.word	0x00013de0


	//   ....[53]....
        /*06f4*/ 	.word	0x00013f70


	//   ....[54]....
        /*06f8*/ 	.word	0x00013f90


	//----- nvinfo : EIATTR_EXIT_INSTR_OFFSETS
	.align		4
.L_218:
        /*06fc*/ 	.byte	0x04, 0x1c
        /*06fe*/ 	.short	(.L_220 - .L_219)


	//   ....[0]....
.L_219:
        /*0700*/ 	.word	0x00000450


	//   ....[1]....
        /*0704*/ 	.word	0x00013050


	//   ....[2]....
        /*0708*/ 	.word	0x00013190


	//   ....[3]....
        /*070c*/ 	.word	0x000131f0


	//   ....[4]....
        /*0710*/ 	.word	0x00013fa0


	//   ....[5]....
        /*0714*/ 	.word	0x000140b0


	//   ....[6]....
        /*0718*/ 	.word	0x00014110


	//----- nvinfo : EIATTR_CTAIDZ_USED
	.align		4
.L_220:
        /*071c*/ 	.byte	0x01, 0x04
	.zero		2


	//----- nvinfo : EIATTR_MAX_THREADS
	.align		4
        /*0720*/ 	.byte	0x04, 0x05
        /*0722*/ 	.short	(.L_222 - .L_221)
.L_221:
        /*0724*/ 	.word	0x00000100
        /*0728*/ 	.word	0x00000001
        /*072c*/ 	.word	0x00000001


	//----- nvinfo : EIATTR_CRS_STACK_SIZE
	.align		4
.L_222:
        /*0730*/ 	.byte	0x04, 0x1e
        /*0732*/ 	.short	(.L_224 - .L_223)
.L_223:
        /*0734*/ 	.word	0x00000000
.L_224:


//--------------------- .nv.info._ZN7cutlass13device_kernelIN5flash19enable_sm80_to_sm89INS1_16FlashAttnFwdSm80INS1_25CollectiveMainloopFwdSm80ILi8ELi1ELb0EN4cute5tupleIJNS5_1CILi128EEENS7_ILi32EEENS7_ILi256EEEEEELi256ENS_10bfloat16_tEfNS_4arch4Sm80ELb0ELb1ELb0ELb1ELb0ELb1ELb1ELb0EEENS1_21CollectiveEpilogueFwdINS6_IJS8_SA_S9_EEENS6_IJNS7_ILi1EEESI_SI_EEESC_SE_Li256ELb1ELb1ELb0ELb0EEENS1_19SingleTileSchedulerILb1ELb0ELb1ELi128EEEEEEEEEvNT_6ParamsE --------------------------
	.section	.nv.info._ZN7cutlass13device_kernelIN5flash19enable_sm80_to_sm89INS1_16FlashAttnFwdSm80INS1_25CollectiveMainloopFwdSm80ILi8ELi1ELb0EN4cute5tupleIJNS5_1CILi128EEENS7_ILi32EEENS7_ILi256EEEEEELi256ENS_10bfloat16_tEfNS_4arch4Sm80ELb0ELb1ELb0ELb1ELb0ELb1ELb1ELb0EEENS1_21CollectiveEpilogueFwdINS6_IJS8_SA_S9_EEENS6_IJNS7_ILi1EEESI_SI_EEESC_SE_Li256ELb1ELb1ELb0ELb0EEENS1_19SingleTileSchedulerILb1ELb0ELb1ELi128EEEEEEEEEvNT_6ParamsE,"",@"SHT_CUDA_INFO"
	.sectionflags	@""
	.align	4


	//----- nvinfo : EIATTR_CUDA_API_VERSION
	.align		4
        /*0000*/ 	.byte	0x04, 0x37
        /*0002*/ 	.short	(.L_226 - .L_225)
.L_225:
        /*0004*/ 	.word	0x00000082


	//----- nvinfo : EIATTR_SW2861232_WAR
	.align		4
.L_226:
        /*0008*/ 	.byte	0x01, 0x35
	.zero		2


	//----- nvinfo : EIATTR_PARAM_CBANK
	.align		4
        /*000c*/ 	.byte	0x04, 0x0a
        /*000e*/ 	.short	(.L_228 - .L_227)
	.align		4
.L_227:
        /*0010*/ 	.word	index@(.nv.constant0._ZN7cutlass13device_kernelIN5flash19enable_sm80_to_sm89INS1_16FlashAttnFwdSm80INS1_25CollectiveMainloopFwdSm80ILi8ELi1ELb0EN4cute5tupleIJNS5_1CILi128EEENS7_ILi32EEENS7_ILi256EEEEEELi256ENS_10bfloat16_tEfNS_4arch4Sm80ELb0ELb1ELb0ELb1ELb0ELb1ELb1ELb0EEENS1_21CollectiveEpilogueFwdINS6_IJS8_SA_S9_EEENS6_IJNS7_ILi1EEESI_SI_EEESC_SE_Li256ELb1ELb1ELb0ELb0EEENS1_19SingleTileSchedulerILb1ELb0ELb1ELi128EEEEEEEEEvNT_6ParamsE)
        /*0014*/ 	.short	0x0160
        /*0016*/ 	.short	0x0418


	//----- nvinfo : EIATTR_CBANK_PARAM_SIZE
	.align		4
.L_228:
        /*0018*/ 	.byte	0x03, 0x19
        /*001a*/ 	.short	0x0418


	//----- nvinfo : EIATTR_KPARAM_INFO
	.align		4
        /*001c*/ 	.byte	0x04, 0x17
        /*001e*/ 	.short	(.L_230 - .L_229)
.L_229:
        /*0020*/ 	.word	0x00000000
        /*0024*/ 	.short	0x0000
        /*0026*/ 	.short	0x0000
        /*0028*/ 	.byte	0x00, 0xf0, 0x61, 0x10


	//----- nvinfo : EIATTR_MAXREG_COUNT
	.align		4
.L_230:
        /*002c*/ 	.byte	0x03, 0x1b
        /*002e*/ 	.short	0x00ff


	//----- nvinfo : EIATTR_NUM_BARRIERS
	.align		4
        /*0030*/ 	.byte	0x02, 0x4c
        /*0032*/ 	.byte	0x02
	.zero		1


	//----- nvinfo : EIATTR_MERCURY_ISA_VERSION
	.align		4
        /*0034*/ 	.byte	0x03, 0x5f
        /*0036*/ 	.short	0x0000


	//----- nvinfo : EIATTR_INT_WARP_WIDE_INSTR_OFFSETS
	.align		4
        /*0038*/ 	.byte	0x04, 0x31
        /*003a*/ 	.short	(.L_232 - .L_231)


	//   ....[0]....
.L_231:
        /*003c*/ 	.word	0x00006880


	//----- nvinfo : EIATTR_COOP_GROUP_MASK_REGIDS
	.align		4
.L_232:
        /*0040*/ 	.byte	0x04, 0x29
        /*0042*/ 	.short	(.L_234 - .L_233)


	//   ....[0]....
.L_233:
        /*0044*/ 	.word	0xffffffff


	//   ....[1]....
        /*0048*/ 	.word	0xffffffff


	//   ....[2]....
        /*004c*/ 	.word	0xffffffff


	//   ....[3]....
        /*0050*/ 	.word	0xffffffff


	//   ....[4]....
        /*0054*/ 	.word	0xffffffff


	//   ....[5]....
        /*0058*/ 	.word	0xffffffff


	//   ....[6]....
        /*005c*/ 	.word	0xffffffff


	//   ....[7]....
        /*0060*/ 	.word	0xffffffff


	//   ....[8]....
        /*0064*/ 	.word	0xffffffff


	//   ....[9]....
        /*0068*/ 	.word	0xffffffff


	//   ....[10]....
        /*006c*/ 	.word	0xffffffff


	//   ....[11]....
        /*0070*/ 	.word	0xffffffff


	//   ....[12]....
        /*0074*/ 	.word	0xffffffff


	//   ....[13]....
        /*0078*/ 	.word	0xffffffff


	//   ....[14]....
        /*007c*/ 	.word	0xffffffff


	//   ....[15]....
        /*0080*/ 	.word	0xffffffff


	//   ....[16]....
        /*0084*/ 	.word	0xffffffff


	//   ....[17]....
        /*0088*/ 	.word	0xffffffff


	//   ....[18]....
        /*008c*/ 	.word	0xffffffff


	//   ....[19]....
        /*0090*/ 	.word	0xffffffff


	//   ....[20]....
        /*0094*/ 	.word	0xffffffff


	//   ....[21]....
        /*0098*/ 	.word	0xffffffff


	//   ....[22]....
        /*009c*/ 	.word	0xffffffff


	//   ....[23]....
        /*00a0*/ 	.word	0xffffffff


	//   ....[24]....
        /*00a4*/ 	.word	0xffffffff


	//   ....[25]....
        /*00a8*/ 	.word	0xffffffff


	//   ....[26]....
        /*00ac*/ 	.word	0xffffffff


	//   ....[27]....
        /*00b0*/ 	.word	0xffffffff


	//   ....[28]....
        /*00b4*/ 	.word	0xffffffff


	//   ....[29]....
        /*00b8*/ 	.word	0xffffffff


	//   ....[30]....
        /*00bc*/ 	.word	0xffffffff


	//   ....[31]....
        /*00c0*/ 	.word	0xffffffff


	//   ....[32]....
        /*00c4*/ 	.word	0xffffffff


	//   ....[33]....
        /*00c8*/ 	.word	0xffffffff


	//   ....[34]....
        /*00cc*/ 	.word	0xffffffff


	//   ....[35]....
        /*00d0*/ 	.word	0xffffffff


	//   ....[36]....
        /*00d4*/ 	.word	0xffffffff


	//   ....[37]....
        /*00d8*/ 	.word	0xffffffff


	//   ....[38]....
        /*00dc*/ 	.word	0xffffffff


	//   ....[39]....
        /*00e0*/ 	.word	0xffffffff


	//   ....[40]....
        /*00e4*/ 	.word	0xffffffff


	//   ....[41]....
        /*00e8*/ 	.word	0xffffffff


	//   ....[42]....
        /*00ec*/ 	.word	0xffffffff


	//   ....[43]....
        /*00f0*/ 	.word	0xffffffff


	//   ....[44]....
        /*00f4*/ 	.word	0xffffffff


	//   ....[45]....
        /*00f8*/ 	.word	0xffffffff


	//   ....[46]....
        /*00fc*/ 	.word	0xffffffff


	//   ....[47]....
        /*0100*/ 	.word	0xffffffff


	//   ....[48]....
        /*0104*/ 	.word	0xffffffff


	//   ....[49]....
        /*0108*/ 	.word	0xffffffff


	//   ....[50]....
        /*010c*/ 	.word	0xffffffff


	//   ....[51]....
        /*0110*/ 	.word	0xffffffff


	//   ....[52]....
        /*0114*/ 	.word	0xffffffff


	//   ....[53]....
        /*0118*/ 	.word	0xffffffff


	//   ....[54]....
        /*011c*/ 	.word	0xffffffff


	//   ....[55]....
        /*0120*/ 	.word	0xffffffff


	//   ....[56]....
        /*0124*/ 	.word	0xffffffff


	//   ....[57]....
        /*0128*/ 	.word	0xffffffff


	//   ....[58]....
        /*012c*/ 	.word	0xffffffff


	//   ....[59]....
        /*0130*/ 	.word	0xffffffff


	//   ....[60]....
        /*0134*/ 	.word	0xffffffff


	//   ....[61]....
        /*0138*/ 	.word	0xffffffff


	//   ....[62]....
        /*013c*/ 	.word	0xffffffff


	//   ....[63]....
        /*0140*/ 	.word	0xffffffff


	//   ....[64]....
        /*0144*/ 	.word	0xffffffff


	//   ....[65]....
        /*0148*/ 	.word	0xffffffff


	//   ....[66]....
        /*014c*/ 	.word	0xffffffff


	//   ....[67]....
        /*0150*/ 	.word	0xffffffff


	//   ....[68]....
        /*0154*/ 	.word	0xffffffff


	//   ....[69]....
        /*0158*/ 	.word	0xffffffff


	//   ....[70]....
        /*015c*/ 	.word	0xffffffff


	//   ....[71]....
        /*0160*/ 	.word	0xffffffff


	//   ....[72]....
        /*0164*/ 	.word	0xffffffff


	//   ....[73]....
        /*0168*/ 	.word	0xffffffff


	//   ....[74]....
        /*016c*/ 	.word	0xffffffff


	//   ....[75]....
        /*0170*/ 	.word	0xffffffff


	//   ....[76]....
        /*0174*/ 	.word	0xffffffff


	//   ....[77]....
        /*0178*/ 	.word	0xffffffff


	//   ....[78]....
        /*017c*/ 	.word	0xffffffff


	//   ....[79]....
        /*0180*/ 	.word	0xffffffff


	//   ....[80]....
        /*0184*/ 	.word	0xffffffff


	//   ....[81]....
        /*0188*/ 	.word	0xffffffff


	//   ....[82]....
        /*018c*/ 	.word	0xffffffff


	//   ....[83]....
        /*0190*/ 	.word	0xffffffff


	//   ....[84]....
        /*0194*/ 	.word	0xffffffff


	//   ....[85]....
        /*0198*/ 	.word	0xffffffff


	//   ....[86]....
        /*019c*/ 	.word	0xffffffff


	//----- nvinfo : EIATTR_COOP_GROUP_INSTR_OFFSETS
	.align		4
.L_234:
        /*01a0*/ 	.byte	0x04, 0x28
        /*01a2*/ 	.short	(.L_236 - .L_235)


	//   ....[0]....
.L_235:
        /*01a4*/ 	.word	0x00000090


	//   ....[1]....
        /*01a8*/ 	.word	0x00005d60


	//   ....[2]....
        /*01ac*/ 	.word	0x00005d90


	//   ....[3]....
        /*01b0*/ 	.word	0x00005f70


	//   ....[4]....
        /*01b4*/ 	.word	0x00005fd0


	//   ....[5]....
        /*01b8*/ 	.word	0x000063c0


	//   ....[6]....
        /*01bc*/ 	.word	0x000063f0


	//   ....[7]....
        /*01c0*/ 	.word	0x000065a0


	//   ....[8]....
        /*01c4*/ 	.word	0x000065e0


	//   ....[9]....
        /*01c8*/ 	.word	0x00006c20


	//   ....[10]....
        /*01cc*/ 	.word	0x00006c70


	//   ....[11]....
        /*01d0*/ 	.word	0x00006cc0


	//   ....[12]....
        /*01d4*/ 	.word	0x00006cf0


	//   ....[13]....
        /*01d8*/ 	.word	0x00006fc0


	//   ....[14]....
        /*01dc*/ 	.word	0x00007180


	//   ....[15]....
        /*01e0*/ 	.word	0x000071c0


	//   ....[16]....
        /*01e4*/ 	.word	0x00007200


	//   ....[17]....
        /*01e8*/ 	.word	0x00007530


	//   ....[18]....
        /*01ec*/ 	.word	0x000076f0


	//   ....[19]....
        /*01f0*/ 	.word	0x00007730


	//   ....[20]....
        /*01f4*/ 	.word	0x00007770


	//   ....[21]....
        /*01f8*/ 	.word	0x00007ac0


	//   ....[22]....
        /*01fc*/ 	.word	0x00007c80


	//   ....[23]....
        /*0200*/ 	.word	0x00007cc0


	//   ....[24]....
        /*0204*/ 	.word	0x00007d00


	//   ....[25]....
        /*0208*/ 	.word	0x0000b720


	//   ....[26]....
        /*020c*/ 	.word	0x0000b780


	//   ....[27]....
        /*0210*/ 	.word	0x0000b7c0


	//   ....[28]....
        /*0214*/ 	.word	0x0000b7d0


	//   ....[29]....
        /*0218*/ 	.word	0x0000b9b0


	//   ....[30]....
        /*021c*/ 	.word	0x0000bb70


	//   ....[31]....
        /*0220*/ 	.word	0x0000bbb0


	//   ....[32]....
        /*0224*/ 	.word	0x0000bbf0


	//   ....[33]....
        /*0228*/ 	.word	0x0000be30


	//   ....[34]....
        /*022c*/ 	.word	0x0000bff0


	//   ....[35]....
        /*0230*/ 	.word	0x0000c030


	//   ....[36]....
        /*0234*/ 	.word	0x0000c070


	//   ....[37]....
        /*0238*/ 	.word	0x0000c2d0


	//   ....[38]....
        /*023c*/ 	.word	0x0000c490


	//   ....[39]....
        /*0240*/ 	.word	0x0000c4d0


	//   ....[40]....
        /*0244*/ 	.word	0x0000c510


	//   ....[41]....
        /*0248*/ 	.word	0x00011420


	//   ....[42]....
        /*024c*/ 	.word	0x00011680


	//   ....[43]....
        /*0250*/ 	.word	0x00011c70


	//   ....[44]....
        /*0254*/ 	.word	0x00011e10


	//   ....[45]....
        /*0258*/ 	.word	0x00011e20


	//   ....[46]....
        /*025c*/ 	.word	0x00011ee0


	//   ....[47]....
        /*0260*/ 	.word	0x00012fc0


	//   ....[48]....
        /*0264*/ 	.word	0x00013770


	//   ....[49]....
        /*0268*/ 	.word	0x00013ca0


	//   ....[50]....
        /*026c*/ 	.word	0x00013ee0


	//   ....[51]....
        /*0270*/ 	.word	0x00013f10


	//   ....[52]....
        /*0274*/ 	.word	0x00013f80


	//   ....[53]....
        /*0278*/ 	.word	0x00015f70


	//   ....[54]....
        /*027c*/ 	.word	0x00015f90


	//   ....[55]....
        /*0280*/ 	.word	0x00015fc0


	//   ....[56]....
        /*0284*/ 	.word	0x00016000


	//   ....[57]....
        /*0288*/ 	.word	0x00017ef0


	//   ....[58]....
        /*028c*/ 	.word	0x00018170


	//   ....[59]....
        /*0290*/ 	.word	0x000186a0


	//   ....[60]....
        /*0294*/ 	.word	0x000188d0


	//   ....[61]....
        /*0298*/ 	.word	0x00018900


	//   ....[62]....
        /*029c*/ 	.word	0x00018970


	//   ....[63]....
        /*02a0*/ 	.word	0x00019b90


	//   ....[64]....
        /*02a4*/ 	.word	0x00019bc0


	//   ....[65]....
        /*02a8*/ 	.word	0x00019c10


	//   ....[66]....
        /*02ac*/ 	.word	0x00019c20


	//   ....[67]....
        /*02b0*/ 	.word	0x0001b690


	//   ....[68]....
        /*02b4*/ 	.word	0x0001b6d0


	//   ....[69]....
        /*02b8*/ 	.word	0x0001b700


	//   ....[70]....
        /*02bc*/ 	.word	0x0001b730


	//   ....[71]....
        /*02c0*/ 	.word	0x0001b970


	//   ....[72]....
        /*02c4*/ 	.word	0x0001b980


	//   ....[73]....
        /*02c8*/ 	.word	0x0001bb80


	//   ....[74]....
        /*02cc*/ 	.word	0x0001bbb0


	//   ....[75]....
        /*02d0*/ 	.word	0x0001bd70


	//   ....[76]....
        /*02d4*/ 	.word	0x0001bda0


	//   ....[77]....
        /*02d8*/ 	.word	0x0001bf60


	//   ....[78]....
        /*02dc*/ 	.word	0x0001bf80


	//   ....[79]....
        /*02e0*/ 	.word	0x0001c930


	//   ....[80]....
        /*02e4*/ 	.word	0x0001c950


	//   ....[81]....
        /*02e8*/ 	.word	0x0001cae0


	//   ....[82]....
        /*02ec*/ 	.word	0x0001cb10


	//   ....[83]....
        /*02f0*/ 	.word	0x0001cca0


	//   ....[84]....
        /*02f4*/ 	.word	0x0001ccd0


	//   ....[85]....
        /*02f8*/ 	.word	0x0001ce60


	//   ....[86]....
        /*02fc*/ 	.word	0x0001ce80


	//----- nvinfo : EIATTR_EXIT_INSTR_OFFSETS
	.align		4
.L_236:
        /*0300*/ 	.byte	0x04, 0x1c
        /*0302*/ 	.short	(.L_238 - .L_237)


	//   ....[0]....
.L_237:
        /*0304*/ 	.word	0x00000440


	//   ....[1]....
        /*0308*/ 	.word	0x0001bf90


	//   ....[2]....
        /*030c*/ 	.word	0x0001c0d0


	//   ....[3]....
        /*0310*/ 	.word	0x0001c130


	//   ....[4]....
        /*0314*/ 	.word	0x0001ce90


	//   ....[5]....
        /*0318*/ 	.word	0x0001cfa0


	//   ....[6]....
        /*031c*/ 	.word	0x0001d000


	//----- nvinfo : EIATTR_CTAIDZ_USED
	.align		4
.L_238:
        /*0320*/ 	.byte	0x01, 0x04
	.zero		2


	//----- nvinfo : EIATTR_MAX_THREADS
	.align		4
        /*0324*/ 	.byte	0x04, 0x05
        /*0326*/ 	.short	(.L_240 - .L_239)
.L_239:
        /*0328*/ 	.word	0x00000100
        /*032c*/ 	.word	0x00000001
        /*0330*/ 	.word	0x00000001


	//----- nvinfo : EIATTR_CRS_STACK_SIZE
	.align		4
.L_240:
        /*0334*/ 	.byte	0x04, 0x1e
        /*0336*/ 	.short	(.L_242 - .L_241)
.L_241:
        /*0338*/ 	.word	0x00000000
.L_242:


//--------------------- .nv.info._ZN7cutlass13device_kernelIN5flash19enable_sm80_to_sm89INS1_16FlashAttnFwdSm80INS1_25CollectiveMainloopFwdSm80ILi8ELi1ELb1EN4cute5tupleIJNS5_1CILi128EEENS7_ILi64EEENS7_ILi256EEEEEELi256ENS_10bfloat16_tEfNS_4arch4Sm80ELb1ELb0ELb0ELb0ELb0ELb0ELb1ELb0EEENS1_21CollectiveEpilogueFwdINS6_IJS8_SA_S9_EEENS6_IJNS7_ILi1EEESI_SI_EEESC_SE_Li256ELb0ELb1ELb0ELb0EEENS1_30DynamicPersistentTileSchedulerILi256ELi256ELb0ELb1ELb0EEEEEEEEEvNT_6ParamsE --------------------------
	.section	.nv.info._ZN7cutlass13device_kernelIN5flash19enable_sm80_to_sm89INS1_16FlashAttnFwdSm80INS1_25CollectiveMainloopFwdSm80ILi8ELi1ELb1EN4cute5tupleIJNS5_1CILi128EEENS7_ILi64EEENS7_ILi256EEEEEELi256ENS_10bfloat16_tEfNS_4arch4Sm80ELb1ELb0ELb0ELb0ELb0ELb0ELb1ELb0EEENS1_21CollectiveEpilogueFwdINS6_IJS8_SA_S9_EEENS6_IJNS7_ILi1EEESI_SI_EEESC_SE_Li256ELb0ELb1ELb0ELb0EEENS1_30DynamicPersistentTileSchedulerILi256ELi256ELb0ELb1ELb0EEEEEEEEEvNT_6ParamsE,"",@"SHT_CUDA_INFO"
	.sectionflags	@""
	.align	4


	//----- nvinfo : EIATTR_CUDA_API_VERSION
	.align		4
        /*0000*/ 	.byte	0x04, 0x37
        /*0002*/ 	.short	(.L_244 - .L_243)
.L_243:
        /*0004*/ 	.word	0x00000082


	//----- nvinfo : EIATTR_SW2861232_WAR
	.align		4
.L_244:
        /*0008*/ 	.byte	0x01, 0x35
	.zero		2


	//----- nvinfo : EIATTR_PARAM_CBANK
	.align		4
        /*000c*/ 	.byte	0x04, 0x0a
        /*000e*/ 	.short	(.L_246 - .L_245)
	.align		4
.L_245:
        /*0010*/ 	.word	index@(.nv.constant0._ZN7cutlass13device_kernelIN5flash19enable_sm80_to_sm89INS1_16FlashAttnFwdSm80INS1_25CollectiveMainloopFwdSm80ILi8ELi1ELb1EN4cute5tupleIJNS5_1CILi128EEENS7_ILi64EEENS7_ILi256EEEEEELi256ENS_10bfloat16_tEfNS_4arch4Sm80ELb1ELb0ELb0ELb0ELb0ELb0ELb1ELb0EEENS1_21CollectiveEpilogueFwdINS6_IJS8_SA_S9_EEENS6_IJNS7_ILi1EEESI_SI_EEESC_SE_Li256ELb0ELb1ELb0ELb0EEENS1_30DynamicPersistentTileSchedulerILi256ELi256ELb0ELb1ELb0EEEEEEEEEvNT_6ParamsE)
        /*0014*/ 	.short	0x0160
        /*0016*/ 	.short	0x0428


	//----- nvinfo : EIATTR_CBANK_PARAM_SIZE
	.align		4
.L_246:
        /*0018*/ 	.byte	0x03, 0x19
        /*001a*/ 	.short	0x0428


	//----- nvinfo : EIATTR_KPARAM_INFO
	.align		4
        /*001c*/ 	.byte	0x04, 0x17
        /*001e*/ 	.short	(.L_248 - .L_247)
.L_247:
        /*0020*/ 	.word	0x00000000
        /*0024*/ 	.short	0x0000
        /*0026*/ 	.short	0x0000
        /*0028*/ 	.byte	0x00, 0xf0, 0xa1, 0x10


	//----- nvinfo : EIATTR_MAXREG_COUNT
	.align		4
.L_248:
        /*002c*/ 	.byte	0x03, 0x1b
        /*002e*/ 	.short	0x00ff


	//----- nvinfo : EIATTR_NUM_BARRIERS
	.align		4
        /*0030*/ 	.byte	0x02, 0x4c
        /*0032*/ 	.byte	0x06
	.zero		1


	//----- nvinfo : EIATTR_ANNOTATIONS
	.align		4
        /*0034*/ 	.byte	0x04, 0x55
        /*0036*/ 	.short	(.L_250 - .L_249)


	//   ....[0]....
.L_249:
        /* <DEDUP_REMOVED lines=139> */


	//----- nvinfo : EIATTR_MERCURY_ISA_VERSION
	.align		4
.L_250:
        /*08d0*/ 	.byte	0x03, 0x5f
        /*08d2*/ 	.short	0x0000


	//----- nvinfo : EIATTR_INT_WARP_WIDE_INSTR_OFFSETS
	.align		4
        /*08d4*/ 	.byte	0x04, 0x31
        /*08d6*/ 	.short	(.L_252 - .L_251)


	//   ....[0]....
.L_251:
        /*08d8*/ 	.word	0x0000d780


	//   ....[1]....
        /*08dc*/ 	.word	0x0000d800


	//----- nvinfo : EIATTR_COOP_GROUP_MASK_REGIDS
	.align		4
.L_252:
        /*08e0*/ 	.byte	0x04, 0x29
        /*08e2*/ 	.short	(.L_254 - .L_253)


	//   ....[0]....
.L_253:
        /*08e4*/ 	.word	0xffffffff


	//   ....[1]....
        /*08e8*/ 	.word	0xffffffff


	//   ....[2]....
        /*08ec*/ 	.word	0xffffffff


	//   ....[3]....
        /*08f0*/ 	.word	0xffffffff


	//   ....[4]....
        /*08f4*/ 	.word	0xffffffff


	//   ....[5]....
        /*08f8*/ 	.word	0xffffffff


	//   ....[6]....
        /*08fc*/ 	.word	0xffffffff


	//   ....[7]....
        /*0900*/ 	.word	0xffffffff


	//   ....[8]....
        /*0904*/ 	.word	0xffffffff


	//   ....[9]....
        /*0908*/ 	.word	0xffffffff


	//   ....[10]....
        /*090c*/ 	.word	0xffffffff


	//   ....[11]....
        /*0910*/ 	.word	0xffffffff


	//   ....[12]....
        /*0914*/ 	.word	0xffffffff


	//   ....[13]....
        /*0918*/ 	.word	0xffffffff


	//   ....[14]....
        /*091c*/ 	.word	0xffffffff


	//   ....[15]....
        /*0920*/ 	.word	0xffffffff


	//   ....[16]....
        /*0924*/ 	.word	0xffffffff


	//   ....[17]....
        /*0928*/ 	.word	0xffffffff


	//   ....[18]....
        /*092c*/ 	.word	0xffffffff


	//   ....[19]....
        /*0930*/ 	.word	0xffffffff


	//   ....[20]....
        /*0934*/ 	.word	0xffffffff


	//   ....[21]....
        /*0938*/ 	.word	0xffffffff


	//   ....[22]....
        /*093c*/ 	.word	0xffffffff


	//   ....[23]....
        /*0940*/ 	.word	0xffffffff


	//   ....[24]....
        /*0944*/ 	.word	0xffffffff


	//   ....[25]....
        /*0948*/ 	.word	0xffffffff


	//   ....[26]....
        /*094c*/ 	.word	0xffffffff


	//   ....[27]....
        /*0950*/ 	.word	0xffffffff


	//   ....[28]....
        /*0954*/ 	.word	0xffffffff


	//   ....[29]....
        /*0958*/ 	.word	0xffffffff


	//   ....[30]....
        /*095c*/ 	.word	0xffffffff


	//   ....[31]....
        /*0960*/ 	.word	0xffffffff


	//   ....[32]....
        /*0964*/ 	.word	0xffffffff


	//   ....[33]....
        /*0968*/ 	.word	0xffffffff


	//   ....[34]....
        /*096c*/ 	.word	0xffffffff


	//   ....[35]....
        /*0970*/ 	.word	0xffffffff


	//   ....[36]....
        /*0974*/ 	.word	0xffffffff


	//   ....[37]....
        /*0978*/ 	.word	0xffffffff


	//   ....[38]....
        /*097c*/ 	.word	0xffffffff


	//   ....[39]....
        /*0980*/ 	.word	0xffffffff


	//   ....[40]....
        /*0984*/ 	.word	0xffffffff


	//   ....[41]....
        /*0988*/ 	.word	0xffffffff


	//   ....[42]....
        /*098c*/ 	.word	0xffffffff


	//   ....[43]....
        /*0990*/ 	.word	0xffffffff


	//   ....[44]....
        /*0994*/ 	.word	0xffffffff


	//   ....[45]....
        /*0998*/ 	.word	0xffffffff


	//   ....[46]....
        /*099c*/ 	.word	0xffffffff


	//   ....[47]....
        /*09a0*/ 	.word	0xffffffff


	//   ....[48]....
        /*09a4*/ 	.word	0xffffffff


	//   ....[49]....
        /*09a8*/ 	.word	0xffffffff


	//   ....[50]....
        /*09ac*/ 	.word	0xffffffff


	//   ....[51]....
        /*09b0*/ 	.word	0xffffffff


	//   ....[52]....
        /*09b4*/ 	.word	0xffffffff


	//   ....[53]....
        /*09b8*/ 	.word	0xffffffff


	//   ....[54]....
        /*09bc*/ 	.word	0xffffffff


	//   ....[55]....
        /*09c0*/ 	.word	0xffffffff


	//   ....[56]....
        /*09c4*/ 	.word	0xffffffff


	//   ....[57]....
        /*09c8*/ 	.word	0xffffffff


	//   ....[58]....
        /*09cc*/ 	.word	0xffffffff


	//   ....[59]....
        /*09d0*/ 	.word	0xffffffff


	//   ....[60]....
        /*09d4*/ 	.word	0xffffffff


	//   ....[61]....
        /*09d8*/ 	.word	0xffffffff


	//   ....[62]....
        /*09dc*/ 	.word	0xffffffff


	//   ....[63]....
        /*09e0*/ 	.word	0xffffffff


	//----- nvinfo : EIATTR_COOP_GROUP_INSTR_OFFSETS
	.align		4
.L_254:
        /*09e4*/ 	.byte	0x04, 0x28
        /*09e6*/ 	.short	(.L_256 - .L_255)


	//   ....[0]....
.L_255:
        /*09e8*/ 	.word	0x00000050


	//   ....[1]....
        /*09ec*/ 	.word	0x00001bd0


	//   ....[2]....
        /*09f0*/ 	.word	0x00001bf0


	//   ....[3]....
        /*09f4*/ 	.word	0x00001c10


	//   ....[4]....
        /*09f8*/ 	.word	0x00001c50


	//   ....[5]....
        /*09fc*/ 	.word	0x00001de0


	//   ....[6]....
        /*0a00*/ 	.word	0x00001e00


	//   ....[7]....
        /*0a04*/ 	.word	0x00001ee0


	//   ....[8]....
        /*0a08*/ 	.word	0x00001f00


	//   ....[9]....
        /*0a0c*/ 	.word	0x00003680


	//   ....[10]....
        /*0a10*/ 	.word	0x00003690


	//   ....[11]....
        /*0a14*/ 	.word	0x00003be0


	//   ....[12]....
        /*0a18*/ 	.word	0x00003d80


	//   ....[13]....
        /*0a1c*/ 	.word	0x00003d90


	//   ....[14]....
        /*0a20*/ 	.word	0x00003dc0


	//   ....[15]....
        /*0a24*/ 	.word	0x00006b40


	//   ....[16]....
        /*0a28*/ 	.word	0x00006b90


	//   ....[17]....
        /*0a2c*/ 	.word	0x000071c0


	//   ....[18]....
        /*0a30*/ 	.word	0x000073a0


	//   ....[19]....
        /*0a34*/ 	.word	0x00007410


	//   ....[20]....
        /*0a38*/ 	.word	0x000074a0


	//   ....[21]....
        /*0a3c*/ 	.word	0x0000ab60


	//   ....[22]....
        /*0a40*/ 	.word	0x0000abc0


	//   ....[23]....
        /*0a44*/ 	.word	0x0000ac50


	//   ....[24]....
        /*0a48*/ 	.word	0x0000ac80


	//   ....[25]....
        /*0a4c*/ 	.word	0x0000cd30


	//   ....[26]....
        /*0a50*/ 	.word	0x0000cd80


	//   ....[27]....
        /*0a54*/ 	.word	0x0000cda0


	//   ....[28]....
        /*0a58*/ 	.word	0x0000cdc0


	//   ....[29]....
        /*0a5c*/ 	.word	0x0000e1e0


	//   ....[30]....
        /*0a60*/ 	.word	0x0000e5d0


	//   ....[31]....
        /*0a64*/ 	.word	0x0000e5f0


	//   ....[32]....
        /*0a68*/ 	.word	0x0000e610


	//   ....[33]....
        /*0a6c*/ 	.word	0x0000e620


	//   ....[34]....
        /*0a70*/ 	.word	0x0000e7c0


	//   ....[35]....
        /*0a74*/ 	.word	0x0000e7e0


	//   ....[36]....
        /*0a78*/ 	.word	0x0000ea20


	//   ....[37]....
        /*0a7c*/ 	.word	0x0000ea50


	//   ....[38]....
        /*0a80*/ 	.word	0x0000eb90


	//   ....[39]....
        /*0a84*/ 	.word	0x0000ebc0


	//   ....[40]....
        /*0a88*/ 	.word	0x0000ecf0


	//   ....[41]....
        /*0a8c*/ 	.word	0x0000ed00


	//   ....[42]....
        /*0a90*/ 	.word	0x0000f310


	//   ....[43]....
        /*0a94*/ 	.word	0x0000f330


	//   ....[44]....
        /*0a98*/ 	.word	0x0000f520


	//   ....[45]....
        /*0a9c*/ 	.word	0x0000f530


	//   ....[46]....
        /*0aa0*/ 	.word	0x0000f710


	//   ....[47]....
        /*0aa4*/ 	.word	0x0000f730


	//   ....[48]....
        /*0aa8*/ 	.word	0x0000f910


	//   ....[49]....
        /*0aac*/ 	.word	0x0000f920


	//   ....[50]....
        /*0ab0*/ 	.word	0x0000fb70


	//   ....[51]....
        /*0ab4*/ 	.word	0x0000fc70


	//   ....[52]....
        /*0ab8*/ 	.word	0x0000fcd0


	//   ....[53]....
        /*0abc*/ 	.word	0x0000fd20


	//   ....[54]....
        /*0ac0*/ 	.word	0x0000fd70


	//   ....[55]....
        /*0ac4*/ 	.word	0x0000fde0


	//   ....[56]....
        /*0ac8*/ 	.word	0x0000fe50


	//   ....[57]....
        /*0acc*/ 	.word	0x0000feb0


	//   ....[58]....
        /*0ad0*/ 	.word	0x0000ff10


	//   ....[59]....
        /*0ad4*/ 	.word	0x0000ff70


	//   ....[60]....
        /*0ad8*/ 	.word	0x0000ffe0


	//   ....[61]....
        /*0adc*/ 	.word	0x00010040


	//   ....[62]....
        /*0ae0*/ 	.word	0x000100a0


	//   ....[63]....
        /*0ae4*/ 	.word	0x00010100


	//----- nvinfo : EIATTR_EXIT_INSTR_OFFSETS
	.align		4
.L_256:
        /*0ae8*/ 	.byte	0x04, 0x1c
        /*0aea*/ 	.short	(.L_258 - .L_257)


	//   ....[0]....
.L_257:
        /*0aec*/ 	.word	0x000000a0


	//   ....[1]....
        /*0af0*/ 	.word	0x0000fc30


	//----- nvinfo : EIATTR_MAX_THREADS
	.align		4
.L_258:
        /*0af4*/ 	.byte	0x04, 0x05
        /*0af6*/ 	.short	(.L_260 - .L_259)
.L_259:
        /*0af8*/ 	.word	0x00000100
        /*0afc*/ 	.word	0x00000001
        /*0b00*/ 	.word	0x00000001


	//----- nvinfo : EIATTR_CRS_STACK_SIZE
	.align		4
.L_260:
        /*0b04*/ 	.byte	0x04, 0x1e
        /*0b06*/ 	.short	(.L_262 - .L_261)
.L_261:
        /*0b08*/ 	.word	0x00000000
.L_262:


//--------------------- .nv.info._ZN7cutlass13device_kernelIN5flash19enable_sm80_to_sm89INS1_16FlashAttnFwdSm80INS1_25CollectiveMainloopFwdSm80ILi8ELi1ELb1EN4cute5tupleIJNS5_1CILi128EEENS7_ILi64EEENS7_ILi256EEEEEELi256ENS_10bfloat16_tEfNS_4arch4Sm80ELb1ELb0ELb0ELb1ELb0ELb0ELb1ELb0EEENS1_21CollectiveEpilogueFwdINS6_IJS8_SA_S9_EEENS6_IJNS7_ILi1EEESI_SI_EEESC_SE_Li256ELb1ELb1ELb0ELb0EEENS1_19SingleTileSchedulerILb1ELb0ELb1ELi128EEEEEEEEEvNT_6ParamsE --------------------------
	.section	.nv.info._ZN7cutlass13device_kernelIN5flash19enable_sm80_to_sm89INS1_16FlashAttnFwdSm80INS1_25CollectiveMainloopFwdSm80ILi8ELi1ELb1EN4cute5tupleIJNS5_1CILi128EEENS7_ILi64EEENS7_ILi256EEEEEELi256ENS_10bfloat16_tEfNS_4arch4Sm80ELb1ELb0ELb0ELb1ELb0ELb0ELb1ELb0EEENS1_21CollectiveEpilogueFwdINS6_IJS8_SA_S9_EEENS6_IJNS7_ILi1EEESI_SI_EEESC_SE_Li256ELb1ELb1ELb0ELb0EEENS1_19SingleTileSchedulerILb1ELb0ELb1ELi128EEEEEEEEEvNT_6ParamsE,"",@"SHT_CUDA_INFO"
	.sectionflags	@""
	.align	4


	//----- nvinfo : EIATTR_CUDA_API_VERSION
	.align		4
        /*0000*/ 	.byte	0x04, 0x37
        /*0002*/ 	.short	(.L_264 - .L_263)
.L_263:
        /*0004*/ 	.word	0x00000082


	//----- nvinfo : EIATTR_SW2861232_WAR
	.align		4
.L_264:
        /*0008*/ 	.byte	0x01, 0x35
	.zero		2


	//----- nvinfo : EIATTR_PARAM_CBANK
	.align		4
        /*000c*/ 	.byte	0x04, 0x0a
        /*000e*/ 	.short	(.L_266 - .L_265)
	.align		4
.L_265:
        /*0010*/ 	.word	index@(.nv.constant0._ZN7cutlass13device_kernelIN5flash19enable_sm80_to_sm89INS1_16FlashAttnFwdSm80INS1_25CollectiveMainloopFwdSm80ILi8ELi1ELb1EN4cute5tupleIJNS5_1CILi128EEENS7_ILi64EEENS7_ILi256EEEEEELi256ENS_10bfloat16_tEfNS_4arch4Sm80ELb1ELb0ELb0ELb1ELb0ELb0ELb1ELb0EEENS1_21CollectiveEpilogueFwdINS6_IJS8_SA_S9_EEENS6_IJNS7_ILi1EEESI_SI_EEESC_SE_Li256ELb1ELb1ELb0ELb0EEENS1_19SingleTileSchedulerILb1ELb0ELb1ELi128EEEEEEEEEvNT_6ParamsE)
        /*0014*/ 	.short	0x0160
        /*0016*/ 	.short	0x0418


	//----- nvinfo : EIATTR_CBANK_PARAM_SIZE
	.align		4
.L_266:
        /*0018*/ 	.byte	0x03, 0x19
        /*001a*/ 	.short	0x0418


	//----- nvinfo : EIATTR_KPARAM_INFO
	.align		4
        /*001c*/ 	.byte	0x04, 0x17
        /*001e*/ 	.short	(.L_268 - .L_267)
.L_267:
        /*0020*/ 	.word	0x00000000
        /*0024*/ 	.short	0x0000
        /*0026*/ 	.short	0x0000
        /*0028*/ 	.byte	0x00, 0xf0, 0x61, 0x10


	//----- nvinfo : EIATTR_MAXREG_COUNT
	.align		4
.L_268:
        /*002c*/ 	.byte	0x03, 0x1b
        /*002e*/ 	.short	0x00ff


	//----- nvinfo : EIATTR_NUM_BARRIERS
	.align		4
        /*0030*/ 	.byte	0x02, 0x4c
        /*0032*/ 	.byte	0x02
	.zero		1


	//----- nvinfo : EIATTR_ANNOTATIONS
	.align		4
        /*0034*/ 	.byte	0x04, 0x55
        /*0036*/ 	.short	(.L_270 - .L_269)


	//   ....[0]....
.L_269:
        /* <DEDUP_REMOVED lines=99> */


	//----- nvinfo : EIATTR_MERCURY_ISA_VERSION
	.align		4
.L_270:
        /*0658*/ 	.byte	0x03, 0x5f
        /*065a*/ 	.short	0x0000


	//----- nvinfo : EIATTR_COOP_GROUP_MASK_REGIDS
	.align		4
        /*065c*/ 	.byte	0x04, 0x29
        /*065e*/ 	.short	(.L_272 - .L_271)


	//   ....[0]....
.L_271:
        /*0660*/ 	.word	0xffffffff


	//   ....[1]....
        /*0664*/ 	.word	0xffffffff


	//   ....[2]....
        /*0668*/ 	.word	0xffffffff


	//   ....[3]....
        /*066c*/ 	.word	0xffffffff


	//   ....[4]....
        /*0670*/ 	.word	0xffffffff


	//   ....[5]....
        /*0674*/ 	.word	0xffffffff


	//   ....[6]....
        /*0678*/ 	.word	0xffffffff


	//   ....[7]....
        /*067c*/ 	.word	0xffffffff


	//   ....[8]....
        /*0680*/ 	.word	0xffffffff


	//   ....[9]....
        /*0684*/ 	.word	0xffffffff


	//   ....[10]....
        /*0688*/ 	.word	0xffffffff


	//   ....[11]....
        /*068c*/ 	.word	0xffffffff


	//   ....[12]....
        /*0690*/ 	.word	0xffffffff


	//   ....[13]....
        /*0694*/ 	.word	0xffffffff


	//   ....[14]....
        /*0698*/ 	.word	0xffffffff


	//   ....[15]....
        /*069c*/ 	.word	0xffffffff


	//   ....[16]....
        /*06a0*/ 	.word	0xffffffff


	//   ....[17]....
        /*06a4*/ 	.word	0xffffffff


	//   ....[18]....
        /*06a8*/ 	.word	0xffffffff


	//   ....[19]....
        /*06ac*/ 	.word	0xffffffff


	//   ....[20]....
        /*06b0*/ 	.word	0xffffffff


	//   ....[21]....
        /*06b4*/ 	.word	0xffffffff


	//   ....[22]....
        /*06b8*/ 	.word	0xffffffff


	//   ....[23]....
        /*06bc*/ 	.word	0xffffffff


	//   ....[24]....
        /*06c0*/ 	.word	0xffffffff


	//   ....[25]....
        /*06c4*/ 	.word	0xffffffff


	//   ....[26]....
        /*06c8*/ 	.word	0xffffffff


	//   ....[27]....
        /*06cc*/ 	.word	0xffffffff


	//   ....[28]....
        /*06d0*/ 	.word	0xffffffff


	//   ....[29]....
        /*06d4*/ 	.word	0xffffffff


	//   ....[30]....
        /*06d8*/ 	.word	0xffffffff


	//   ....[31]....
        /*06dc*/ 	.word	0xffffffff


	//   ....[32]....
        /*06e0*/ 	.word	0xffffffff


	//   ....[33]....
        /*06e4*/ 	.word	0xffffffff


	//   ....[34]....
        /*06e8*/ 	.word	0xffffffff


	//   ....[35]....
        /*06ec*/ 	.word	0xffffffff


	//   ....[36]....
        /*06f0*/ 	.word	0xffffffff


	//   ....[37]....
        /*06f4*/ 	.word	0xffffffff


	//   ....[38]....
        /*06f8*/ 	.word	0xffffffff


	//   ....[39]....
        /*06fc*/ 	.word	0xffffffff


	//   ....[40]....
        /*0700*/ 	.word	0xffffffff


	//   ....[41]....
        /*0704*/ 	.word	0xffffffff


	//   ....[42]....
        /*0708*/ 	.word	0xffffffff


	//   ....[43]....
        /*070c*/ 	.word	0xffffffff


	//   ....[44]....
        /*0710*/ 	.word	0xffffffff


	//   ....[45]....
        /*0714*/ 	.word	0xffffffff


	//   ....[46]....
        /*0718*/ 	.word	0xffffffff


	//   ....[47]....
        /*071c*/ 	.word	0xffffffff


	//   ....[48]....
        /*0720*/ 	.word	0xffffffff


	//----- nvinfo : EIATTR_COOP_GROUP_INSTR_OFFSETS
	.align		4
.L_272:
        /*0724*/ 	.byte	0x04, 0x28
        /*0726*/ 	.short	(.L_274 - .L_273)


	//   ....[0]....
.L_273:
        /*0728*/ 	.word	0x00000090


	//   ....[1]....
        /*072c*/ 	.word	0x00001160


	//   ....[2]....
        /*0730*/ 	.word	0x000011a0


	//   ....[3]....
        /*0734*/ 	.word	0x000012f0


	//   ....[4]....
        /*0738*/ 	.word	0x00001330


	//   ....[5]....
        /*073c*/ 	.word	0x00001470


	//   ....[6]....
        /*0740*/ 	.word	0x000014a0


	//   ....[7]....
        /*0744*/ 	.word	0x00001610


	//   ....[8]....
        /*0748*/ 	.word	0x00001670


	//   ....[9]....
        /*074c*/ 	.word	0x00003050


	//   ....[10]....
        /*0750*/ 	.word	0x00003070


	//   ....[11]....
        /*0754*/ 	.word	0x00003690


	//   ....[12]....
        /*0758*/ 	.word	0x000037f0


	//   ....[13]....
        /*075c*/ 	.word	0x00003800


	//   ....[14]....
        /*0760*/ 	.word	0x00003860


	//   ....[15]....
        /*0764*/ 	.word	0x00007060


	//   ....[16]....
        /*0768*/ 	.word	0x00007070


	//   ....[17]....
        /*076c*/ 	.word	0x00007730


	//   ....[18]....
        /*0770*/ 	.word	0x00007800


	//   ....[19]....
        /*0774*/ 	.word	0x00007810


	//   ....[20]....
        /*0778*/ 	.word	0x00007830


	//   ....[21]....
        /*077c*/ 	.word	0x0000b000


	//   ....[22]....
        /*0780*/ 	.word	0x0000b020


	//   ....[23]....
        /*0784*/ 	.word	0x0000b740


	//   ....[24]....
        /*0788*/ 	.word	0x0000b760


	//   ....[25]....
        /*078c*/ 	.word	0x0000d130


	//   ....[26]....
        /*0790*/ 	.word	0x0000d140


	//   ....[27]....
        /*0794*/ 	.word	0x0000d170


	//   ....[28]....
        /*0798*/ 	.word	0x0000d190


	//   ....[29]....
        /*079c*/ 	.word	0x0000eb10


	//   ....[30]....
        /*07a0*/ 	.word	0x0000eb50


	//   ....[31]....
        /*07a4*/ 	.word	0x0000eb80


	//   ....[32]....
        /*07a8*/ 	.word	0x0000eba0


	//   ....[33]....
        /*07ac*/ 	.word	0x0000edc0


	//   ....[34]....
        /*07b0*/ 	.word	0x0000edd0


	//   ....[35]....
        /*07b4*/ 	.word	0x0000efd0


	//   ....[36]....
        /*07b8*/ 	.word	0x0000f000


	//   ....[37]....
        /*07bc*/ 	.word	0x0000f1c0


	//   ....[38]....
        /*07c0*/ 	.word	0x0000f1f0


	//   ....[39]....
        /*07c4*/ 	.word	0x0000f3b0


	//   ....[40]....
        /*07c8*/ 	.word	0x0000f3d0


	//   ....[41]....
        /*07cc*/ 	.word	0x0000fc40


	//   ....[42]....
        /*07d0*/ 	.word	0x0000fc60


	//   ....[43]....
        /*07d4*/ 	.word	0x0000fe20


	//   ....[44]....
        /*07d8*/ 	.word	0x0000fe50


	//   ....[45]....
        /*07dc*/ 	.word	0x0000ffe0


	//   ....[46]....
        /*07e0*/ 	.word	0x00010010


	//   ....[47]....
        /*07e4*/ 	.word	0x000101a0


	//   ....[48]....
        /*07e8*/ 	.word	0x000101c0


	//----- nvinfo : EIATTR_EXIT_INSTR_OFFSETS
	.align		4
.L_274:
        /*07ec*/ 	.byte	0x04, 0x1c
        /*07ee*/ 	.short	(.L_276 - .L_275)


	//   ....[0]....
.L_275:
        /*07f0*/ 	.word	0x00000350


	//   ....[1]....
        /*07f4*/ 	.word	0x0000f3e0


	//   ....[2]....
        /*07f8*/ 	.word	0x0000f520


	//   ....[3]....
        /*07fc*/ 	.word	0x0000f580


	//   ....[4]....
        /*0800*/ 	.word	0x000101d0


	//   ....[5]....
        /*0804*/ 	.word	0x000102e0


	//   ....[6]....
        /*0808*/ 	.word	0x00010340


	//----- nvinfo : EIATTR_CTAIDZ_USED
	.align		4
.L_276:
        /*080c*/ 	.byte	0x01, 0x04
	.zero		2


	//----- nvinfo : EIATTR_MAX_THREADS
	.align		4
        /*0810*/ 	.byte	0x04, 0x05
        /*0812*/ 	.short	(.L_278 - .L_277)
.L_277:
        /*0814*/ 	.word	0x00000100
        /*0818*/ 	.word	0x00000001
        /*081c*/ 	.word	0x00000001


	//----- nvinfo : EIATTR_CRS_STACK_SIZE
	.align		4
.L_278:
        /*0820*/ 	.byte	0x04, 0x1e
        /*0822*/ 	.short	(.L_280 - .L_279)
.L_279:
        /*0824*/ 	.word	0x00000000
.L_280:


//--------------------- .nv.info._ZN7cutlass13device_kernelIN5flash19enable_sm80_to_sm89INS1_16FlashAttnFwdSm80INS1_25CollectiveMainloopFwdSm80ILi8ELi1ELb0EN4cute5tupleIJNS5_1CILi128EEENS7_ILi32EEENS7_ILi256EEEEEELi256ENS_10bfloat16_tEfNS_4arch4Sm80ELb1ELb0ELb0ELb1ELb0ELb1ELb1ELb0EEENS1_21CollectiveEpilogueFwdINS6_IJS8_SA_S9_EEENS6_IJNS7_ILi1EEESI_SI_EEESC_SE_Li256ELb1ELb1ELb0ELb0EEENS1_19SingleTileSchedulerILb1ELb0ELb1ELi128EEEEEEEEEvNT_6ParamsE --------------------------
	.section	.nv.info._ZN7cutlass13device_kernelIN5flash19enable_sm80_to_sm89INS1_16FlashAttnFwdSm80INS1_25CollectiveMainloopFwdSm80ILi8ELi1ELb0EN4cute5tupleIJNS5_1CILi128EEENS7_ILi32EEENS7_ILi256EEEEEELi256ENS_10bfloat16_tEfNS_4arch4Sm80ELb1ELb0ELb0ELb1ELb0ELb1ELb1ELb0EEENS1_21CollectiveEpilogueFwdINS6_IJS8_SA_S9_EEENS6_IJNS7_ILi1EEESI_SI_EEESC_SE_Li256ELb1ELb1ELb0ELb0EEENS1_19SingleTileSchedulerILb1ELb0ELb1ELi128EEEEEEEEEvNT_6ParamsE,"",@"SHT_CUDA_INFO"
	.sectionflags	@""
	.align	4


	//----- nvinfo : EIATTR_CUDA_API_VERSION
	.align		4
        /*0000*/ 	.byte	0x04, 0x37
        /*0002*/ 	.short	(.L_282 - .L_281)
.L_281:
        /*0004*/ 	.word	0x00000082


	//----- nvinfo : EIATTR_SW2861232_WAR
	.align		4
.L_282:
        /*0008*/ 	.byte	0x01, 0x35
	.zero		2


	//----- nvinfo : EIATTR_PARAM_CBANK
	.align		4
        /*000c*/ 	.byte	0x04, 0x0a
        /*000e*/ 	.short	(.L_284 - .L_283)
	.align		4
.L_283:
        /*0010*/ 	.word	index@(.nv.constant0._ZN7cutlass13device_kernelIN5flash19enable_sm80_to_sm89INS1_16FlashAttnFwdSm80INS1_25CollectiveMainloopFwdSm80ILi8ELi1ELb0EN4cute5tupleIJNS5_1CILi128EEENS7_ILi32EEENS7_ILi256EEEEEELi256ENS_10bfloat16_tEfNS_4arch4Sm80ELb1ELb0ELb0ELb1ELb0ELb1ELb1ELb0EEENS1_21CollectiveEpilogueFwdINS6_IJS8_SA_S9_EEENS6_IJNS7_ILi1EEESI_SI_EEESC_SE_Li256ELb1ELb1ELb0ELb0EEENS1_19SingleTileSchedulerILb1ELb0ELb1ELi128EEEEEEEEEvNT_6ParamsE)
        /*0014*/ 	.short	0x0160
        /*0016*/ 	.short	0x0418


	//----- nvinfo : EIATTR_CBANK_PARAM_SIZE
	.align		4
.L_284:
        /*0018*/ 	.byte	0x03, 0x19
        /*001a*/ 	.short	0x0418


	//----- nvinfo : EIATTR_KPARAM_INFO
	.align		4
        /*001c*/ 	.byte	0x04, 0x17
        /*001e*/ 	.short	(.L_286 - .L_285)
.L_285:
        /*0020*/ 	.word	0x00000000
        /*0024*/ 	.short	0x0000
        /*0026*/ 	.short	0x0000
        /*0028*/ 	.byte	0x00, 0xf0, 0x61, 0x10


	//----- nvinfo : EIATTR_MAXREG_COUNT
	.align		4
.L_286:
        /*002c*/ 	.byte	0x03, 0x1b
        /*002e*/ 	.short	0x00ff


	//----- nvinfo : EIATTR_NUM_BARRIERS
	.align		4
        /*0030*/ 	.byte	0x02, 0x4c
        /*0032*/ 	.byte	0x02
	.zero		1


	//----- nvinfo : EIATTR_MERCURY_ISA_VERSION
	.align		4
        /*0034*/ 	.byte	0x03, 0x5f
        /*0036*/ 	.short	0x0000


	//----- nvinfo : EIATTR_COOP_GROUP_MASK_REGIDS
	.align		4
        /*0038*/ 	.byte	0x04, 0x29
        /*003a*/ 	.short	(.L_288 - .L_287)


	//   ....[0]....
.L_287:
        /*003c*/ 	.word	0xffffffff


	//   ....[1]....
        /*0040*/ 	.word	0xffffffff


	//   ....[2]....
        /*0044*/ 	.word	0xffffffff


	//   ....[3]....
        /*0048*/ 	.word	0xffffffff


	//   ....[4]....
        /*004c*/ 	.word	0xffffffff


	//   ....[5]....
        /*0050*/ 	.word	0xffffffff


	//   ....[6]....
        /*0054*/ 	.word	0xffffffff


	//   ....[7]....
        /*0058*/ 	.word	0xffffffff


	//   ....[8]....
        /*005c*/ 	.word	0xffffffff


	//   ....[9]....
        /*0060*/ 	.word	0xffffffff


	//   ....[10]....
        /*0064*/ 	.word	0xffffffff


	//   ....[11]....
        /*0068*/ 	.word	0xffffffff


	//   ....[12]....
        /*006c*/ 	.word	0xffffffff


	//   ....[13]....
        /*0070*/ 	.word	0xffffffff


	//   ....[14]....
        /*0074*/ 	.word	0xffffffff


	//   ....[15]....
        /*0078*/ 	.word	0xffffffff


	//   ....[16]....
        /*007c*/ 	.word	0xffffffff


	//   ....[17]....
        /*0080*/ 	.word	0xffffffff


	//   ....[18]....
        /*0084*/ 	.word	0xffffffff


	//   ....[19]....
        /*0088*/ 	.word	0xffffffff


	//   ....[20]....
        /*008c*/ 	.word	0xffffffff


	//   ....[21]....
        /*0090*/ 	.word	0xffffffff


	//   ....[22]....
        /*0094*/ 	.word	0xffffffff


	//   ....[23]....
        /*0098*/ 	.word	0xffffffff


	//   ....[24]....
        /*009c*/ 	.word	0xffffffff


	//   ....[25]....
        /*00a0*/ 	.word	0xffffffff


	//   ....[26]....
        /*00a4*/ 	.word	0xffffffff


	//   ....[27]....
        /*00a8*/ 	.word	0xffffffff


	//   ....[28]....
        /*00ac*/ 	.word	0xffffffff


	//   ....[29]....
        /*00b0*/ 	.word	0xffffffff


	//   ....[30]....
        /*00b4*/ 	.word	0xffffffff


	//   ....[31]....
        /*00b8*/ 	.word	0xffffffff


	//   ....[32]....
        /*00bc*/ 	.word	0xffffffff


	//   ....[33]....
        /*00c0*/ 	.word	0xffffffff


	//   ....[34]....
        /*00c4*/ 	.word	0xffffffff


	//   ....[35]....
        /*00c8*/ 	.word	0xffffffff


	//   ....[36]....
        /*00cc*/ 	.word	0xffffffff


	//   ....[37]....
        /*00d0*/ 	.word	0xffffffff


	//   ....[38]....
        /*00d4*/ 	.word	0xffffffff


	//   ....[39]....
        /*00d8*/ 	.word	0xffffffff


	//   ....[40]....
        /*00dc*/ 	.word	0xffffffff


	//   ....[41]....
        /*00e0*/ 	.word	0xffffffff


	//   ....[42]....
        /*00e4*/ 	.word	0xffffffff


	//   ....[43]....
        /*00e8*/ 	.word	0xffffffff


	//   ....[44]....
        /*00ec*/ 	.word	0xffffffff


	//   ....[45]....
        /*00f0*/ 	.word	0xffffffff


	//   ....[46]....
        /*00f4*/ 	.word	0xffffffff


	//   ....[47]....
        /*00f8*/ 	.word	0xffffffff


	//   ....[48]....
        /*00fc*/ 	.word	0xffffffff


	//   ....[49]....
        /*0100*/ 	.word	0xffffffff


	//   ....[50]....
        /*0104*/ 	.word	0xffffffff


	//   ....[51]....
        /*0108*/ 	.word	0xffffffff


	//   ....[52]....
        /*010c*/ 	.word	0xffffffff


	//   ....[53]....
        /*0110*/ 	.word	0xffffffff


	//   ....[54]....
        /*0114*/ 	.word	0xffffffff


	//   ....[55]....
        /*0118*/ 	.word	0xffffffff


	//   ....[56]....
        /*011c*/ 	.word	0xffffffff


	//   ....[57]....
        /*0120*/ 	.word	0xffffffff


	//   ....[58]....
        /*0124*/ 	.word	0xffffffff


	//   ....[59]....
        /*0128*/ 	.word	0xffffffff


	//   ....[60]....
        /*012c*/ 	.word	0xffffffff


	//   ....[61]....
        /*0130*/ 	.word	0xffffffff


	//   ....[62]....
        /*0134*/ 	.word	0xffffffff


	//   ....[63]....
        /*0138*/ 	.word	0xffffffff


	//   ....[64]....
        /*013c*/ 	.word	0xffffffff


	//   ....[65]....
        /*0140*/ 	.word	0xffffffff


	//   ....[66]....
        /*0144*/ 	.word	0xffffffff


	//   ....[67]....
        /*0148*/ 	.word	0xffffffff


	//   ....[68]....
        /*014c*/ 	.word	0xffffffff


	//   ....[69]....
        /*0150*/ 	.word	0xffffffff


	//   ....[70]....
        /*0154*/ 	.word	0xffffffff


	//   ....[71]....
        /*0158*/ 	.word	0xffffffff


	//   ....[72]....
        /*015c*/ 	.word	0xffffffff


	//   ....[73]....
        /*0160*/ 	.word	0xffffffff


	//   ....[74]....
        /*0164*/ 	.word	0xffffffff


	//   ....[75]....
        /*0168*/ 	.word	0xffffffff


	//   ....[76]....
        /*016c*/ 	.word	0xffffffff


	//   ....[77]....
        /*0170*/ 	.word	0xffffffff


	//   ....[78]....
        /*0174*/ 	.word	0xffffffff


	//   ....[79]....
        /*0178*/ 	.word	0xffffffff


	//   ....[80]....
        /*017c*/ 	.word	0xffffffff


	//----- nvinfo : EIATTR_COOP_GROUP_INSTR_OFFSETS
	.align		4
.L_288:
        /*0180*/ 	.byte	0x04, 0x28
        /*0182*/ 	.short	(.L_290 - .L_289)


	//   ....[0]....
.L_289:
        /*0184*/ 	.word	0x00000060


	//   ....[1]....
        /*0188*/ 	.word	0x00004d70


	//   ....[2]....
        /*018c*/ 	.word	0x00004db0


	//   ....[3]....
        /*0190*/ 	.word	0x00005330


	//   ....[4]....
        /*0194*/ 	.word	0x00005340


	//   ....[5]....
        /*0198*/ 	.word	0x00005540


	//   ....[6]....
        /*019c*/ 	.word	0x00005570


	//   ....[7]....
        /*01a0*/ 	.word	0x00005780


	//   ....[8]....
        /*01a4*/ 	.word	0x000057a0


	//   ....[9]....
        /*01a8*/ 	.word	0x00005e50


	//   ....[10]....
        /*01ac*/ 	.word	0x00005e70


	//   ....[11]....
        /*01b0*/ 	.word	0x00005e90


	//   ....[12]....
        /*01b4*/ 	.word	0x00005ea0


	//   ....[13]....
        /*01b8*/ 	.word	0x00006190


	//   ....[14]....
        /*01bc*/ 	.word	0x00006200


	//   ....[15]....
        /*01c0*/ 	.word	0x00006250


	//   ....[16]....
        /*01c4*/ 	.word	0x000062a0


	//   ....[17]....
        /*01c8*/ 	.word	0x000066a0


	//   ....[18]....
        /*01cc*/ 	.word	0x00006740


	//   ....[19]....
        /*01d0*/ 	.word	0x000067c0


	//   ....[20]....
        /*01d4*/ 	.word	0x00006830


	//   ....[21]....
        /*01d8*/ 	.word	0x00006ba0


	//   ....[22]....
        /*01dc*/ 	.word	0x00006c00


	//   ....[23]....
        /*01e0*/ 	.word	0x00006c40


	//   ....[24]....
        /*01e4*/ 	.word	0x00006c80


	//   ....[25]....
        /*01e8*/ 	.word	0x0000a750


	//   ....[26]....
        /*01ec*/ 	.word	0x0000a770


	//   ....[27]....
        /*01f0*/ 	.word	0x0000a790


	//   ....[28]....
        /*01f4*/ 	.word	0x0000a7a0


	//   ....[29]....
        /*01f8*/ 	.word	0x0000a9a0


	//   ....[30]....
        /*01fc*/ 	.word	0x0000aa40


	//   ....[31]....
        /*0200*/ 	.word	0x0000aa90


	//   ....[32]....
        /*0204*/ 	.word	0x0000ab00


	//   ....[33]....
        /*0208*/ 	.word	0x0000ada0


	//   ....[34]....
        /*020c*/ 	.word	0x0000ae40


	//   ....[35]....
        /*0210*/ 	.word	0x0000aec0


	//   ....[36]....
        /*0214*/ 	.word	0x0000af30


	//   ....[37]....
        /*0218*/ 	.word	0x0000b1c0


	//   ....[38]....
        /*021c*/ 	.word	0x0000b260


	//   ....[39]....
        /*0220*/ 	.word	0x0000b2b0


	//   ....[40]....
        /*0224*/ 	.word	0x0000b300


	//   ....[41]....
        /*0228*/ 	.word	0x0000ff60


	//   ....[42]....
        /*022c*/ 	.word	0x0000ff70


	//   ....[43]....
        /*0230*/ 	.word	0x00010260


	//   ....[44]....
        /*0234*/ 	.word	0x00010360


	//   ....[45]....
        /*0238*/ 	.word	0x00010380


	//   ....[46]....
        /*023c*/ 	.word	0x00010420


	//   ....[47]....
        /*0240*/ 	.word	0x00011820


	//   ....[48]....
        /*0244*/ 	.word	0x00011850


	//   ....[49]....
        /*0248*/ 	.word	0x00011ac0


	//   ....[50]....
        /*024c*/ 	.word	0x00011bf0


	//   ....[51]....
        /*0250*/ 	.word	0x00011c10


	//   ....[52]....
        /*0254*/ 	.word	0x00011cc0


	//   ....[53]....
        /*0258*/ 	.word	0x000139d0


	//   ....[54]....
        /*025c*/ 	.word	0x00013a00


	//   ....[55]....
        /*0260*/ 	.word	0x00013a20


	//   ....[56]....
        /*0264*/ 	.word	0x00013a40


	//   ....[57]....
        /*0268*/ 	.word	0x00014d70


	//   ....[58]....
        /*026c*/ 	.word	0x00014da0


	//   ....[59]....
        /*0270*/ 	.word	0x00014df0


	//   ....[60]....
        /*0274*/ 	.word	0x00014e00


	//   ....[61]....
        /*0278*/ 	.word	0x000166e0


	//   ....[62]....
        /*027c*/ 	.word	0x00016740


	//   ....[63]....
        /*0280*/ 	.word	0x00016790


	//   ....[64]....
        /*0284*/ 	.word	0x000167d0


	//   ....[65]....
        /*0288*/ 	.word	0x000169f0


	//   ....[66]....
        /*028c*/ 	.word	0x00016a00


	//   ....[67]....
        /*0290*/ 	.word	0x00016c00


	//   ....[68]....
        /*0294*/ 	.word	0x00016c30


	//   ....[69]....
        /*0298*/ 	.word	0x00016df0


	//   ....[70]....
        /*029c*/ 	.word	0x00016e20


	//   ....[71]....
        /*02a0*/ 	.word	0x00016fe0


	//   ....[72]....
        /*02a4*/ 	.word	0x00017000


	//   ....[73]....
        /*02a8*/ 	.word	0x00017860


	//   ....[74]....
        /*02ac*/ 	.word	0x00017880


	//   ....[75]....
        /*02b0*/ 	.word	0x00017a10


	//   ....[76]....
        /*02b4*/ 	.word	0x00017a40


	//   ....[77]....
        /*02b8*/ 	.word	0x00017bd0


	//   ....[78]....
        /*02bc*/ 	.word	0x00017c00


	//   ....[79]....
        /*02c0*/ 	.word	0x00017d90


	//   ....[80]....
        /*02c4*/ 	.word	0x00017db0


	//----- nvinfo : EIATTR_EXIT_INSTR_OFFSETS
	.align		4
.L_290:
        /*02c8*/ 	.byte	0x04, 0x1c
        /*02ca*/ 	.short	(.L_292 - .L_291)


	//   ....[0]....
.L_291:
        /*02cc*/ 	.word	0x00000330


	//   ....[1]....
        /*02d0*/ 	.word	0x00017010


	//   ....[2]....
        /*02d4*/ 	.word	0x00017150


	//   ....[3]....
        /*02d8*/ 	.word	0x000171b0


	//   ....[4]....
        /*02dc*/ 	.word	0x00017dc0


	//   ....[5]....
        /*02e0*/ 	.word	0x00017ed0


	//   ....[6]....
        /*02e4*/ 	.word	0x00017f30


	//----- nvinfo : EIATTR_CTAIDZ_USED
	.align		4
.L_292:
        /*02e8*/ 	.byte	0x01, 0x04
	.zero		2


	//----- nvinfo : EIATTR_MAX_THREADS
	.align		4
        /*02ec*/ 	.byte	0x04, 0x05
        /*02ee*/ 	.short	(.L_294 - .L_293)
.L_293:
        /*02f0*/ 	.word	0x00000100
        /*02f4*/ 	.word	0x00000001
        /*02f8*/ 	.word	0x00000001


	//----- nvinfo : EIATTR_CRS_STACK_SIZE
	.align		4
.L_294:
        /*02fc*/ 	.byte	0x04, 0x1e
        /*02fe*/ 	.short	(.L_296 - .L_295)
.L_295:
        /*0300*/ 	.word	0x00000000
.L_296:


//--------------------- .nv.info._ZN7cutlass13device_kernelIN5flash19enable_sm80_to_sm89INS1_16FlashAttnFwdSm80INS1_25CollectiveMainloopFwdSm80ILi8ELi1ELb0EN4cute5tupleIJNS5_1CILi128EEENS7_ILi96EEENS7_ILi256EEEEEELi256ENS_10bfloat16_tEfNS_4arch4Sm80ELb0ELb0ELb0ELb0ELb0ELb0ELb1ELb0EEENS1_21CollectiveEpilogueFwdINS6_IJS8_SA_S9_EEENS6_IJNS7_ILi1EEESI_SI_EEESC_SE_Li256ELb0ELb1ELb0ELb0EEENS1_19SingleTileSchedulerILb0ELb0ELb1ELi128EEEEEEEEEvNT_6ParamsE --------------------------
	.section	.nv.info._ZN7cutlass13device_kernelIN5flash19enable_sm80_to_sm89INS1_16FlashAttnFwdSm80INS1_25CollectiveMainloopFwdSm80ILi8ELi1ELb0EN4cute5tupleIJNS5_1CILi128EEENS7_ILi96EEENS7_ILi256EEEEEELi256ENS_10bfloat16_tEfNS_4arch4Sm80ELb0ELb0ELb0ELb0ELb0ELb0ELb1ELb0EEENS1_21CollectiveEpilogueFwdINS6_IJS8_SA_S9_EEENS6_IJNS7_ILi1EEESI_SI_EEESC_SE_Li256ELb0ELb1ELb0ELb0EEENS1_19SingleTileSchedulerILb0ELb0ELb1ELi128EEEEEEEEEvNT_6ParamsE,"",@"SHT_CUDA_INFO"
	.sectionflags	@""
	.align	4


	//----- nvinfo : EIATTR_CUDA_API_VERSION
	.align		4
        /*0000*/ 	.byte	0x04, 0x37
        /*0002*/ 	.short	(.L_298 - .L_297)
.L_297:
        /*0004*/ 	.word	0x00000082


	//----- nvinfo : EIATTR_SW2861232_WAR
	.align		4
.L_298:
        /*0008*/ 	.byte	0x01, 0x35
	.zero		2


	//----- nvinfo : EIATTR_PARAM_CBANK
	.align		4
        /*000c*/ 	.byte	0x04, 0x0a
        /*000e*/ 	.short	(.L_300 - .L_299)
	.align		4
.L_299:
        /*0010*/ 	.word	index@(.nv.constant0._ZN7cutlass13device_kernelIN5flash19enable_sm80_to_sm89INS1_16FlashAttnFwdSm80INS1_25CollectiveMainloopFwdSm80ILi8ELi1ELb0EN4cute5tupleIJNS5_1CILi128EEENS7_ILi96EEENS7_ILi256EEEEEELi256ENS_10bfloat16_tEfNS_4arch4Sm80ELb0ELb0ELb0ELb0ELb0ELb0ELb1ELb0EEENS1_21CollectiveEpilogueFwdINS6_IJS8_SA_S9_EEENS6_IJNS7_ILi1EEESI_SI_EEESC_SE_Li256ELb0ELb1ELb0ELb0EEENS1_19SingleTileSchedulerILb0ELb0ELb1ELi128EEEEEEEEEvNT_6ParamsE)
        /*0014*/ 	.short	0x0160
        /*0016*/ 	.short	0x0418


	//----- nvinfo : EIATTR_CBANK_PARAM_SIZE
	.align		4
.L_300:
        /*0018*/ 	.byte	0x03, 0x19
        /*001a*/ 	.short	0x0418


	//----- nvinfo : EIATTR_KPARAM_INFO
	.align		4
        /*001c*/ 	.byte	0x04, 0x17
        /*001e*/ 	.short	(.L_302 - .L_301)
.L_301:
        /*0020*/ 	.word	0x00000000
        /*0024*/ 	.short	0x0000
        /*0026*/ 	.short	0x0000
        /*0028*/ 	.byte	0x00, 0xf0, 0x61, 0x10


	//----- nvinfo : EIATTR_MAXREG_COUNT
	.align		4
.L_302:
        /*002c*/ 	.byte	0x03, 0x1b
        /*002e*/ 	.short	0x00ff


	//----- nvinfo : EIATTR_NUM_BARRIERS
	.align		4
        /*0030*/ 	.byte	0x02, 0x4c
        /*0032*/ 	.byte	0x02
	.zero		1


	//----- nvinfo : EIATTR_ANNOTATIONS
	.align		4
        /*0034*/ 	.byte	0x04, 0x55
        /*0036*/ 	.short	(.L_304 - .L_303)


	//   ....[0]....
.L_303:
        /* <DEDUP_REMOVED lines=23> */


	//----- nvinfo : EIATTR_MERCURY_ISA_VERSION
	.align		4
.L_304:
        /*0198*/ 	.byte	0x03, 0x5f
        /*019a*/ 	.short	0x0000


	//----- nvinfo : EIATTR_COOP_GROUP_MASK_REGIDS
	.align		4
        /*019c*/ 	.byte	0x04, 0x29
        /*019e*/ 	.short	(.L_306 - .L_305)


	//   ....[0]....
.L_305:
        /*01a0*/ 	.word	0xffffffff


	//   ....[1]....
        /*01a4*/ 	.word	0xffffffff


	//   ....[2]....
        /*01a8*/ 	.word	0xffffffff


	//   ....[3]....
        /*01ac*/ 	.word	0xffffffff


	//   ....[4]....
        /*01b0*/ 	.word	0xffffffff


	//   ....[5]....
        /*01b4*/ 	.word	0xffffffff


	//   ....[6]....
        /*01b8*/ 	.word	0xffffffff


	//   ....[7]....
        /*01bc*/ 	.word	0xffffffff


	//   ....[8]....
        /*01c0*/ 	.word	0xffffffff


	//   ....[9]....
        /*01c4*/ 	.word	0xffffffff


	//   ....[10]....
        /*01c8*/ 	.word	0xffffffff


	//   ....[11]....
        /*01cc*/ 	.word	0xffffffff


	//   ....[12]....
        /*01d0*/ 	.word	0xffffffff


	//   ....[13]....
        /*01d4*/ 	.word	0xffffffff


	//   ....[14]....
        /*01d8*/ 	.word	0xffffffff


	//   ....[15]....
        /*01dc*/ 	.word	0xffffffff


	//   ....[16]....
        /*01e0*/ 	.word	0xffffffff


	//   ....[17]....
        /*01e4*/ 	.word	0xffffffff


	//   ....[18]....
        /*01e8*/ 	.word	0xffffffff


	//   ....[19]....
        /*01ec*/ 	.word	0xffffffff


	//   ....[20]....
        /*01f0*/ 	.word	0xffffffff


	//   ....[21]....
        /*01f4*/ 	.word	0xffffffff


	//   ....[22]....
        /*01f8*/ 	.word	0xffffffff


	//   ....[23]....
        /*01fc*/ 	.word	0xffffffff


	//   ....[24]....
        /*0200*/ 	.word	0xffffffff


	//   ....[25]....
        /*0204*/ 	.word	0xffffffff


	//   ....[26]....
        /*0208*/ 	.word	0xffffffff


	//   ....[27]....
        /*020c*/ 	.word	0xffffffff


	//   ....[28]....
        /*0210*/ 	.word	0xffffffff


	//   ....[29]....
        /*0214*/ 	.word	0xffffffff


	//   ....[30]....
        /*0218*/ 	.word	0xffffffff


	//   ....[31]....
        /*021c*/ 	.word	0xffffffff


	//----- nvinfo : EIATTR_COOP_GROUP_INSTR_OFFSETS
	.align		4
.L_306:
        /*0220*/ 	.byte	0x04, 0x28
        /*0222*/ 	.short	(.L_308 - .L_307)


	//   ....[0]....
.L_307:
        /*0224*/ 	.word	0x000003f0


	//   ....[1]....
        /*0228*/ 	.word	0x00000420


	//   ....[2]....
        /*022c*/ 	.word	0x00000450


	//   ....[3]....
        /*0230*/ 	.word	0x00000480


	//   ....[4]....
        /*0234*/ 	.word	0x00000730


	//   ....[5]....
        /*0238*/ 	.word	0x00000770


	//   ....[6]....
        /*023c*/ 	.word	0x00000940


	//   ....[7]....
        /*0240*/ 	.word	0x00000a10


	//   ....[8]....
        /*0244*/ 	.word	0x00003760


	//   ....[9]....
        /*0248*/ 	.word	0x00003830


	//   ....[10]....
        /*024c*/ 	.word	0x00003880


	//   ....[11]....
        /*0250*/ 	.word	0x00003900


	//   ....[12]....
        /*0254*/ 	.word	0x000082f0


	//   ....[13]....
        /*0258*/ 	.word	0x00008320


	//   ....[14]....
        /*025c*/ 	.word	0x00008340


	//   ....[15]....
        /*0260*/ 	.word	0x00008360


	//   ....[16]....
        /*0264*/ 	.word	0x0000acb0


	//   ....[17]....
        /*0268*/ 	.word	0x0000acc0


	//   ....[18]....
        /*026c*/ 	.word	0x0000ad10


	//   ....[19]....
        /*0270*/ 	.word	0x0000ad30


	//   ....[20]....
        /*0274*/ 	.word	0x0000c530


	//   ....[21]....
        /*0278*/ 	.word	0x0000c540


	//   ....[22]....
        /*027c*/ 	.word	0x0000c560


	//   ....[23]....
        /*0280*/ 	.word	0x0000c570


	//   ....[24]....
        /*0284*/ 	.word	0x0000c6a0


	//   ....[25]....
        /*0288*/ 	.word	0x0000c6c0


	//   ....[26]....
        /*028c*/ 	.word	0x0000c890


	//   ....[27]....
        /*0290*/ 	.word	0x0000c8c0


	//   ....[28]....
        /*0294*/ 	.word	0x0000ca50


	//   ....[29]....
        /*0298*/ 	.word	0x0000ca80


	//   ....[30]....
        /*029c*/ 	.word	0x0000cc10


	//   ....[31]....
        /*02a0*/ 	.word	0x0000cc30


	//----- nvinfo : EIATTR_EXIT_INSTR_OFFSETS
	.align		4
.L_308:
        /*02a4*/ 	.byte	0x04, 0x1c
        /*02a6*/ 	.short	(.L_310 - .L_309)


	//   ....[0]....
.L_309:
        /*02a8*/ 	.word	0x00000040


	//   ....[1]....
        /*02ac*/ 	.word	0x0000cc40


	//   ....[2]....
        /*02b0*/ 	.word	0x0000cd50


	//   ....[3]....
        /*02b4*/ 	.word	0x0000cdb0


	//----- nvinfo : EIATTR_CTAIDZ_USED
	.align		4
.L_310:
        /*02b8*/ 	.byte	0x01, 0x04
	.zero		2


	//----- nvinfo : EIATTR_MAX_THREADS
	.align		4
        /*02bc*/ 	.byte	0x04, 0x05
        /*02be*/ 	.short	(.L_312 - .L_311)
.L_311:
        /*02c0*/ 	.word	0x00000100
        /*02c4*/ 	.word	0x00000001
        /*02c8*/ 	.word	0x00000001


	//----- nvinfo : EIATTR_CRS_STACK_SIZE
	.align		4
.L_312:
        /*02cc*/ 	.byte	0x04, 0x1e
        /*02ce*/ 	.short	(.L_314 - .L_313)
.L_313:
        /*02d0*/ 	.word	0x00000000
.L_314:


//--------------------- .nv.info._ZN7cutlass13device_kernelIN5flash19enable_sm80_to_sm89INS1_16FlashAttnFwdSm80INS1_25CollectiveMainloopFwdSm80ILi8ELi1ELb0EN4cute5tupleIJNS5_1CILi128EEENS7_ILi96EEENS7_ILi256EEEEEELi256ENS_10bfloat16_tEfNS_4arch4Sm80ELb0ELb0ELb0ELb1ELb0ELb0ELb1ELb0EEENS1_21CollectiveEpilogueFwdINS6_IJS8_SA_S9_EEENS6_IJNS7_ILi1EEESI_SI_EEESC_SE_Li256ELb1ELb1ELb0ELb0EEENS1_19SingleTileSchedulerILb1ELb0ELb1ELi128EEEEEEEEEvNT_6ParamsE --------------------------
	.section	.nv.info._ZN7cutlass13device_kernelIN5flash19enable_sm80_to_sm89INS1_16FlashAttnFwdSm80INS1_25CollectiveMainloopFwdSm80ILi8ELi1ELb0EN4cute5tupleIJNS5_1CILi128EEENS7_ILi96EEENS7_ILi256EEEEEELi256ENS_10bfloat16_tEfNS_4arch4Sm80ELb0ELb0ELb0ELb1ELb0ELb0ELb1ELb0EEENS1_21CollectiveEpilogueFwdINS6_IJS8_SA_S9_EEENS6_IJNS7_ILi1EEESI_SI_EEESC_SE_Li256ELb1ELb1ELb0ELb0EEENS1_19SingleTileSchedulerILb1ELb0ELb1ELi128EEEEEEEEEvNT_6ParamsE,"",@"SHT_CUDA_INFO"
	.sectionflags	@""
	.align	4


	//----- nvinfo : EIATTR_CUDA_API_VERSION
	.align		4
        /*0000*/ 	.byte	0x04, 0x37
        /*0002*/ 	.short	(.L_316 - .L_315)
.L_315:
        /*0004*/ 	.word	0x00000082


	//----- nvinfo : EIATTR_SW2861232_WAR
	.align		4
.L_316:
        /*0008*/ 	.byte	0x01, 0x35
	.zero		2


	//----- nvinfo : EIATTR_PARAM_CBANK
	.align		4
        /*000c*/ 	.byte	0x04, 0x0a
        /*000e*/ 	.short	(.L_318 - .L_317)
	.align		4
.L_317:
        /*0010*/ 	.word	index@(.nv.constant0._ZN7cutlass13device_kernelIN5flash19enable_sm80_to_sm89INS1_16FlashAttnFwdSm80INS1_25CollectiveMainloopFwdSm80ILi8ELi1ELb0EN4cute5tupleIJNS5_1CILi128EEENS7_ILi96EEENS7_ILi256EEEEEELi256ENS_10bfloat16_tEfNS_4arch4Sm80ELb0ELb0ELb0ELb1ELb0ELb0ELb1ELb0EEENS1_21CollectiveEpilogueFwdINS6_IJS8_SA_S9_EEENS6_IJNS7_ILi1EEESI_SI_EEESC_SE_Li256ELb1ELb1ELb0ELb0EEENS1_19SingleTileSchedulerILb1ELb0ELb1ELi128EEEEEEEEEvNT_6ParamsE)
        /*0014*/ 	.short	0x0160
        /*0016*/ 	.short	0x0418


	//----- nvinfo : EIATTR_CBANK_PARAM_SIZE
	.align		4
.L_318:
        /*0018*/ 	.byte	0x03, 0x19
        /*001a*/ 	.short	0x0418


	//----- nvinfo : EIATTR_KPARAM_INFO
	.align		4
        /*001c*/ 	.byte	0x04, 0x17
        /*001e*/ 	.short	(.L_320 - .L_319)
.L_319:
        /*0020*/ 	.word	0x00000000
        /*0024*/ 	.short	0x0000
        /*0026*/ 	.short	0x0000
        /*0028*/ 	.byte	0x00, 0xf0, 0x61, 0x10


	//----- nvinfo : EIATTR_MAXREG_COUNT
	.align		4
.L_320:
        /*002c*/ 	.byte	0x03, 0x1b
        /*002e*/ 	.short	0x00ff


	//----- nvinfo : EIATTR_NUM_BARRIERS
	.align		4
        /*0030*/ 	.byte	0x02, 0x4c
        /*0032*/ 	.byte	0x02
	.zero		1


	//----- nvinfo : EIATTR_ANNOTATIONS
	.align		4
        /*0034*/ 	.byte	0x04, 0x55
        /*0036*/ 	.short	(.L_322 - .L_321)


	//   ....[0]....
.L_321:
        /* <DEDUP_REMOVED lines=21> */


	//----- nvinfo : EIATTR_MERCURY_ISA_VERSION
	.align		4
.L_322:
        /*0170*/ 	.byte	0x03, 0x5f
        /*0172*/ 	.short	0x0000


	//----- nvinfo : EIATTR_COOP_GROUP_MASK_REGIDS
	.align		4
        /*0174*/ 	.byte	0x04, 0x29
        /*0176*/ 	.short	(.L_324 - .L_323)


	//   ....[0]....
.L_323:
        /*0178*/ 	.word	0xffffffff


	//   ....[1]....
        /*017c*/ 	.word	0xffffffff


	//   ....[2]....
        /*0180*/ 	.word	0xffffffff


	//   ....[3]....
        /*0184*/ 	.word	0xffffffff


	//   ....[4]....
        /*0188*/ 	.word	0xffffffff


	//   ....[5]....
        /*018c*/ 	.word	0xffffffff


	//   ....[6]....
        /*0190*/ 	.word	0xffffffff


	//   ....[7]....
        /*0194*/ 	.word	0xffffffff


	//   ....[8]....
        /*0198*/ 	.word	0xffffffff


	//   ....[9]....
        /*019c*/ 	.word	0xffffffff


	//   ....[10]....
        /*01a0*/ 	.word	0xffffffff


	//   ....[11]....
        /*01a4*/ 	.word	0xffffffff


	//   ....[12]....
        /*01a8*/ 	.word	0xffffffff


	//   ....[13]....
        /*01ac*/ 	.word	0xffffffff


	//   ....[14]....
        /*01b0*/ 	.word	0xffffffff


	//   ....[15]....
        /*01b4*/ 	.word	0xffffffff


	//   ....[16]....
        /*01b8*/ 	.word	0xffffffff


	//   ....[17]....
        /*01bc*/ 	.word	0xffffffff


	//   ....[18]....
        /*01c0*/ 	.word	0xffffffff


	//   ....[19]....
        /*01c4*/ 	.word	0xffffffff


	//   ....[20]....
        /*01c8*/ 	.word	0xffffffff


	//   ....[21]....
        /*01cc*/ 	.word	0xffffffff


	//   ....[22]....
        /*01d0*/ 	.word	0xffffffff


	//   ....[23]....
        /*01d4*/ 	.word	0xffffffff


	//   ....[24]....
        /*01d8*/ 	.word	0xffffffff


	//   ....[25]....
        /*01dc*/ 	.word	0xffffffff


	//   ....[26]....
        /*01e0*/ 	.word	0xffffffff


	//   ....[27]....
        /*01e4*/ 	.word	0xffffffff


	//   ....[28]....
        /*01e8*/ 	.word	0xffffffff


	//   ....[29]....
        /*01ec*/ 	.word	0xffffffff


	//   ....[30]....
        /*01f0*/ 	.word	0xffffffff


	//   ....[31]....
        /*01f4*/ 	.word	0xffffffff


	//   ....[32]....
        /*01f8*/ 	.word	0xffffffff


	//   ....[33]....
        /*01fc*/ 	.word	0xffffffff


	//   ....[34]....
        /*0200*/ 	.word	0xffffffff


	//   ....[35]....
        /*0204*/ 	.word	0xffffffff


	//   ....[36]....
        /*0208*/ 	.word	0xffffffff


	//   ....[37]....
        /*020c*/ 	.word	0xffffffff


	//   ....[38]....
        /*0210*/ 	.word	0xffffffff


	//   ....[39]....
        /*0214*/ 	.word	0xffffffff


	//   ....[40]....
        /*0218*/ 	.word	0xffffffff


	//----- nvinfo : EIATTR_COOP_GROUP_INSTR_OFFSETS
	.align		4
.L_324:
        /*021c*/ 	.byte	0x04, 0x28
        /*021e*/ 	.short	(.L_326 - .L_325)


	//   ....[0]....
.L_325:
        /*0220*/ 	.word	0x00000090


	//   ....[1]....
        /*0224*/ 	.word	0x000010a0


	//   ....[2]....
        /*0228*/ 	.word	0x000010e0


	//   ....[3]....
        /*022c*/ 	.word	0x000014f0


	//   ....[4]....
        /*0230*/ 	.word	0x00001530


	//   ....[5]....
        /*0234*/ 	.word	0x000017d0


	//   ....[6]....
        /*0238*/ 	.word	0x00001800


	//   ....[7]....
        /*023c*/ 	.word	0x000019e0


	//   ....[8]....
        /*0240*/ 	.word	0x00001a20


	//   ....[9]....
        /*0244*/ 	.word	0x000044c0


	//   ....[10]....
        /*0248*/ 	.word	0x00004590


	//   ....[11]....
        /*024c*/ 	.word	0x000045a0


	//   ....[12]....
        /*0250*/ 	.word	0x000045f0


	//   ....[13]....
        /*0254*/ 	.word	0x000097a0


	//   ....[14]....
        /*0258*/ 	.word	0x000097d0


	//   ....[15]....
        /*025c*/ 	.word	0x000097f0


	//   ....[16]....
        /*0260*/ 	.word	0x00009810


	//   ....[17]....
        /*0264*/ 	.word	0x0000c0b0


	//   ....[18]....
        /*0268*/ 	.word	0x0000c0c0


	//   ....[19]....
        /*026c*/ 	.word	0x0000c0f0


	//   ....[20]....
        /*0270*/ 	.word	0x0000c110


	//   ....[21]....
        /*0274*/ 	.word	0x0000daa0


	//   ....[22]....
        /*0278*/ 	.word	0x0000dad0


	//   ....[23]....
        /*027c*/ 	.word	0x0000daf0


	//   ....[24]....
        /*0280*/ 	.word	0x0000db00


	//   ....[25]....
        /*0284*/ 	.word	0x0000dd20


	//   ....[26]....
        /*0288*/ 	.word	0x0000dd30


	//   ....[27]....
        /*028c*/ 	.word	0x0000df30


	//   ....[28]....
        /*0290*/ 	.word	0x0000df60


	//   ....[29]....
        /*0294*/ 	.word	0x0000e120


	//   ....[30]....
        /*0298*/ 	.word	0x0000e150


	//   ....[31]....
        /*029c*/ 	.word	0x0000e310


	//   ....[32]....
        /*02a0*/ 	.word	0x0000e330


	//   ....[33]....
        /*02a4*/ 	.word	0x0000eba0


	//   ....[34]....
        /*02a8*/ 	.word	0x0000ebc0


	//   ....[35]....
        /*02ac*/ 	.word	0x0000ed80


	//   ....[36]....
        /*02b0*/ 	.word	0x0000edb0


	//   ....[37]....
        /*02b4*/ 	.word	0x0000ef40


	//   ....[38]....
        /*02b8*/ 	.word	0x0000ef70


	//   ....[39]....
        /*02bc*/ 	.word	0x0000f100


	//   ....[40]....
        /*02c0*/ 	.word	0x0000f120


	//----- nvinfo : EIATTR_EXIT_INSTR_OFFSETS
	.align		4
.L_326:
        /*02c4*/ 	.byte	0x04, 0x1c
        /*02c6*/ 	.short	(.L_328 - .L_327)


	//   ....[0]....
.L_327:
        /*02c8*/ 	.word	0x00000350


	//   ....[1]....
        /*02cc*/ 	.word	0x0000e340


	//   ....[2]....
        /*02d0*/ 	.word	0x0000e480


	//   ....[3]....
        /*02d4*/ 	.word	0x0000e4e0


	//   ....[4]....
        /*02d8*/ 	.word	0x0000f130


	//   ....[5]....
        /*02dc*/ 	.word	0x0000f240


	//   ....[6]....
        /*02e0*/ 	.word	0x0000f2a0


	//----- nvinfo : EIATTR_CTAIDZ_USED
	.align		4
.L_328:
        /*02e4*/ 	.byte	0x01, 0x04
	.zero		2


	//----- nvinfo : EIATTR_MAX_THREADS
	.align		4
        /*02e8*/ 	.byte	0x04, 0x05
        /*02ea*/ 	.short	(.L_330 - .L_329)
.L_329:
        /*02ec*/ 	.word	0x00000100
        /*02f0*/ 	.word	0x00000001
        /*02f4*/ 	.word	0x00000001


	//----- nvinfo : EIATTR_CRS_STACK_SIZE
	.align		4
.L_330:
        /*02f8*/ 	.byte	0x04, 0x1e
        /*02fa*/ 	.short	(.L_332 - .L_331)
.L_331:
        /*02fc*/ 	.word	0x00000000
.L_332:


//--------------------- .nv.info._ZN7cutlass13device_kernelIN5flash19enable_sm80_to_sm89INS1_16FlashAttnFwdSm80INS1_25CollectiveMainloopFwdSm80ILi8ELi1ELb0EN4cute5tupleIJNS5_1CILi128EEENS7_ILi48EEENS7_ILi256EEEEEELi256ENS_10bfloat16_tEfNS_4arch4Sm80ELb0ELb0ELb0ELb1ELb0ELb1ELb1ELb0EEENS1_21CollectiveEpilogueFwdINS6_IJS8_SA_S9_EEENS6_IJNS7_ILi1EEESI_SI_EEESC_SE_Li256ELb1ELb1ELb0ELb0EEENS1_19SingleTileSchedulerILb1ELb0ELb1ELi128EEEEEEEEEvNT_6ParamsE --------------------------
	.section	.nv.info._ZN7cutlass13device_kernelIN5flash19enable_sm80_to_sm89INS1_16FlashAttnFwdSm80INS1_25CollectiveMainloopFwdSm80ILi8ELi1ELb0EN4cute5tupleIJNS5_1CILi128EEENS7_ILi48EEENS7_ILi256EEEEEELi256ENS_10bfloat16_tEfNS_4arch4Sm80ELb0ELb0ELb0ELb1ELb0ELb1ELb1ELb0EEENS1_21CollectiveEpilogueFwdINS6_IJS8_SA_S9_EEENS6_IJNS7_ILi1EEESI_SI_EEESC_SE_Li256ELb1ELb1ELb0ELb0EEENS1_19SingleTileSchedulerILb1ELb0ELb1ELi128EEEEEEEEEvNT_6ParamsE,"",@"SHT_CUDA_INFO"
	.sectionflags	@""
	.align	4


	//----- nvinfo : EIATTR_CUDA_API_VERSION
	.align		4
        /*0000*/ 	.byte	0x04, 0x37
        /*0002*/ 	.short	(.L_334 - .L_333)
.L_333:
        /*0004*/ 	.word	0x00000082


	//----- nvinfo : EIATTR_SW2861232_WAR
	.align		4
.L_334:
        /*0008*/ 	.byte	0x01, 0x35
	.zero		2


	//----- nvinfo : EIATTR_PARAM_CBANK
	.align		4
        /*000c*/ 	.byte	0x04, 0x0a
        /*000e*/ 	.short	(.L_336 - .L_335)
	.align		4
.L_335:
        /*0010*/ 	.word	index@(.nv.constant0._ZN7cutlass13device_kernelIN5flash19enable_sm80_to_sm89INS1_16FlashAttnFwdSm80INS1_25CollectiveMainloopFwdSm80ILi8ELi1ELb0EN4cute5tupleIJNS5_1CILi128EEENS7_ILi48EEENS7_ILi256EEEEEELi256ENS_10bfloat16_tEfNS_4arch4Sm80ELb0ELb0ELb0ELb1ELb0ELb1ELb1ELb0EEENS1_21CollectiveEpilogueFwdINS6_IJS8_SA_S9_EEENS6_IJNS7_ILi1EEESI_SI_EEESC_SE_Li256ELb1ELb1ELb0ELb0EEENS1_19SingleTileSchedulerILb1ELb0ELb1ELi128EEEEEEEEEvNT_6ParamsE)
        /*0014*/ 	.short	0x0160
        /*0016*/ 	.short	0x0418


	//----- nvinfo : EIATTR_CBANK_PARAM_SIZE
	.align		4
.L_336:
        /*0018*/ 	.byte	0x03, 0x19
        /*001a*/ 	.short	0x0418


	//----- nvinfo : EIATTR_KPARAM_INFO
	.align		4
        /*001c*/ 	.byte	0x04, 0x17
        /*001e*/ 	.short	(.L_338 - .L_337)
.L_337:
        /*0020*/ 	.word	0x00000000
        /*0024*/ 	.short	0x0000
        /*0026*/ 	.short	0x0000
        /*0028*/ 	.byte	0x00, 0xf0, 0x61, 0x10


	//----- nvinfo : EIATTR_MAXREG_COUNT
	.align		4
.L_338:
        /*002c*/ 	.byte	0x03, 0x1b
        /*002e*/ 	.short	0x00ff


	//----- nvinfo : EIATTR_NUM_BARRIERS
	.align		4
        /*0030*/ 	.byte	0x02, 0x4c
        /*0032*/ 	.byte	0x02
	.zero		1


	//----- nvinfo : EIATTR_MERCURY_ISA_VERSION
	.align		4
        /*0034*/ 	.byte	0x03, 0x5f
        /*0036*/ 	.short	0x0000


	//----- nvinfo : EIATTR_INT_WARP_WIDE_INSTR_OFFSETS
	.align		4
        /*0038*/ 	.byte	0x04, 0x31
        /*003a*/ 	.short	(.L_340 - .L_339)


	//   ....[0]....
.L_339:
        /*003c*/ 	.word	0x00011f00


	//----- nvinfo : EIATTR_COOP_GROUP_MASK_REGIDS
	.align		4
.L_340:
        /*0040*/ 	.byte	0x04, 0x29
        /*0042*/ 	.short	(.L_342 - .L_341)


	//   ....[0]....
.L_341:
        /*0044*/ 	.word	0xffffffff


	//   ....[1]....
        /*0048*/ 	.word	0xffffffff


	//   ....[2]....
        /*004c*/ 	.word	0xffffffff


	//   ....[3]....
        /*0050*/ 	.word	0xffffffff


	//   ....[4]....
        /*0054*/ 	.word	0xffffffff


	//   ....[5]....
        /*0058*/ 	.word	0xffffffff


	//   ....[6]....
        /*005c*/ 	.word	0xffffffff


	//   ....[7]....
        /*0060*/ 	.word	0xffffffff


	//   ....[8]....
        /*0064*/ 	.word	0xffffffff


	//   ....[9]....
        /*0068*/ 	.word	0xffffffff


	//   ....[10]....
        /*006c*/ 	.word	0xffffffff


	//   ....[11]....
        /*0070*/ 	.word	0xffffffff


	//   ....[12]....
        /*0074*/ 	.word	0xffffffff


	//   ....[13]....
        /*0078*/ 	.word	0xffffffff


	//   ....[14]....
        /*007c*/ 	.word	0xffffffff


	//   ....[15]....
        /*0080*/ 	.word	0xffffffff


	//   ....[16]....
        /*0084*/ 	.word	0xffffffff


	//   ....[17]....
        /*0088*/ 	.word	0xffffffff


	//   ....[18]....
        /*008c*/ 	.word	0xffffffff


	//   ....[19]....
        /*0090*/ 	.word	0xffffffff


	//   ....[20]....
        /*0094*/ 	.word	0xffffffff


	//   ....[21]....
        /*0098*/ 	.word	0xffffffff


	//   ....[22]....
        /*009c*/ 	.word	0xffffffff


	//   ....[23]....
        /*00a0*/ 	.word	0xffffffff


	//   ....[24]....
        /*00a4*/ 	.word	0xffffffff


	//   ....[25]....
        /*00a8*/ 	.word	0xffffffff


	//   ....[26]....
        /*00ac*/ 	.word	0xffffffff


	//   ....[27]....
        /*00b0*/ 	.word	0xffffffff


	//   ....[28]....
        /*00b4*/ 	.word	0xffffffff


	//   ....[29]....
        /*00b8*/ 	.word	0xffffffff


	//   ....[30]....
        /*00bc*/ 	.word	0xffffffff


	//   ....[31]....
        /*00c0*/ 	.word	0xffffffff


	//   ....[32]....
        /*00c4*/ 	.word	0xffffffff


	//   ....[33]....
        /*00c8*/ 	.word	0xffffffff


	//   ....[34]....
        /*00cc*/ 	.word	0xffffffff


	//   ....[35]....
        /*00d0*/ 	.word	0xffffffff


	//   ....[36]....
        /*00d4*/ 	.word	0xffffffff


	//   ....[37]....
        /*00d8*/ 	.word	0xffffffff


	//   ....[38]....
        /*00dc*/ 	.word	0xffffffff


	//   ....[39]....
        /*00e0*/ 	.word	0xffffffff


	//   ....[40]....
        /*00e4*/ 	.word	0xffffffff


	//----- nvinfo : EIATTR_COOP_GROUP_INSTR_OFFSETS
	.align		4
.L_342:
        /*00e8*/ 	.byte	0x04, 0x28
        /*00ea*/ 	.short	(.L_344 - .L_343)


	//   ....[0]....
.L_343:
        /*00ec*/ 	.word	0x00000080


	//   ....[1]....
        /*00f0*/ 	.word	0x00007b00


	//   ....[2]....
        /*00f4*/ 	.word	0x00007b30


	//   ....[3]....
        /*00f8*/ 	.word	0x00008040


	//   ....[4]....
        /*00fc*/ 	.word	0x00008080


	//   ....[5]....
        /*0100*/ 	.word	0x00008330


	//   ....[6]....
        /*0104*/ 	.word	0x00008360


	//   ....[7]....
        /*0108*/ 	.word	0x00008510


	//   ....[8]....
        /*010c*/ 	.word	0x00008550


	//   ....[9]....
        /*0110*/ 	.word	0x00010d00


	//   ....[10]....
        /*0114*/ 	.word	0x00010d50


	//   ....[11]....
        /*0118*/ 	.word	0x00010d70


	//   ....[12]....
        /*011c*/ 	.word	0x00010da0


	//   ....[13]....
        /*0120*/ 	.word	0x000130d0


	//   ....[14]....
        /*0124*/ 	.word	0x000130f0


	//   ....[15]....
        /*0128*/ 	.word	0x00013130


	//   ....[16]....
        /*012c*/ 	.word	0x00013140


	//   ....[17]....
        /*0130*/ 	.word	0x000147f0


	//   ....[18]....
        /*0134*/ 	.word	0x00014820


	//   ....[19]....
        /*0138*/ 	.word	0x00014880


	//   ....[20]....
        /*013c*/ 	.word	0x00014890


	//   ....[21]....
        /*0140*/ 	.word	0x000161a0


	//   ....[22]....
        /*0144*/ 	.word	0x000161e0


	//   ....[23]....
        /*0148*/ 	.word	0x00016220


	//   ....[24]....
        /*014c*/ 	.word	0x00016260


	//   ....[25]....
        /*0150*/ 	.word	0x00016480


	//   ....[26]....
        /*0154*/ 	.word	0x00016490


	//   ....[27]....
        /*0158*/ 	.word	0x00016690


	//   ....[28]....
        /*015c*/ 	.word	0x000166c0


	//   ....[29]....
        /*0160*/ 	.word	0x00016880


	//   ....[30]....
        /*0164*/ 	.word	0x000168b0


	//   ....[31]....
        /*0168*/ 	.word	0x00016a70


	//   ....[32]....
        /*016c*/ 	.word	0x00016a90


	//   ....[33]....
        /*0170*/ 	.word	0x00017300


	//   ....[34]....
        /*0174*/ 	.word	0x00017320


	//   ....[35]....
        /*0178*/ 	.word	0x000174b0


	//   ....[36]....
        /*017c*/ 	.word	0x000174e0


	//   ....[37]....
        /*0180*/ 	.word	0x00017670


	//   ....[38]....
        /*0184*/ 	.word	0x000176a0


	//   ....[39]....
        /*0188*/ 	.word	0x00017830


	//   ....[40]....
        /*018c*/ 	.word	0x00017850


	//----- nvinfo : EIATTR_EXIT_INSTR_OFFSETS
	.align		4
.L_344:
        /*0190*/ 	.byte	0x04, 0x1c
        /*0192*/ 	.short	(.L_346 - .L_345)


	//   ....[0]....
.L_345:
        /*0194*/ 	.word	0x00000310


	//   ....[1]....
        /*0198*/ 	.word	0x00016aa0


	//   ....[2]....
        /*019c*/ 	.word	0x00016be0


	//   ....[3]....
        /*01a0*/ 	.word	0x00016c40


	//   ....[4]....
        /*01a4*/ 	.word	0x00017860


	//   ....[5]....
        /*01a8*/ 	.word	0x00017970


	//   ....[6]....
        /*01ac*/ 	.word	0x000179d0


	//----- nvinfo : EIATTR_CTAIDZ_USED
	.align		4
.L_346:
        /*01b0*/ 	.byte	0x01, 0x04
	.zero		2


	//----- nvinfo : EIATTR_MAX_THREADS
	.align		4
        /*01b4*/ 	.byte	0x04, 0x05
        /*01b6*/ 	.short	(.L_348 - .L_347)
.L_347:
        /*01b8*/ 	.word	0x00000100
        /*01bc*/ 	.word	0x00000001
        /*01c0*/ 	.word	0x00000001


	//----- nvinfo : EIATTR_CRS_STACK_SIZE
	.align		4
.L_348:
        /*01c4*/ 	.byte	0x04, 0x1e
        /*01c6*/ 	.short	(.L_350 - .L_349)
.L_349:
        /*01c8*/ 	.word	0x00000000
.L_350:


//--------------------- .nv.info._ZN7cutlass13device_kernelIN5flash19enable_sm80_to_sm89INS1_16FlashAttnFwdSm80INS1_25CollectiveMainloopFwdSm80ILi8ELi1ELb0EN4cute5tupleIJNS5_1CILi128EEENS7_ILi64EEENS7_ILi256EEEEEELi256ENS_10bfloat16_tEfNS_4arch4Sm80ELb0ELb1ELb0ELb0ELb0ELb0ELb1ELb0EEENS1_21CollectiveEpilogueFwdINS6_IJS8_SA_S9_EEENS6_IJNS7_ILi1EEESI_SI_EEESC_SE_Li256ELb0ELb1ELb0ELb0EEENS1_19SingleTileSchedulerILb0ELb0ELb1ELi128EEEEEEEEEvNT_6ParamsE --------------------------
	.section	.nv.info._ZN7cutlass13device_kernelIN5flash19enable_sm80_to_sm89INS1_16FlashAttnFwdSm80INS1_25CollectiveMainloopFwdSm80ILi8ELi1ELb0EN4cute5tupleIJNS5_1CILi128EEENS7_ILi64EEENS7_ILi256EEEEEELi256ENS_10bfloat16_tEfNS_4arch4Sm80ELb0ELb1ELb0ELb0ELb0ELb0ELb1ELb0EEENS1_21CollectiveEpilogueFwdINS6_IJS8_SA_S9_EEENS6_IJNS7_ILi1EEESI_SI_EEESC_SE_Li256ELb0ELb1ELb0ELb0EEENS1_19SingleTileSchedulerILb0ELb0ELb1ELi128EEEEEEEEEvNT_6ParamsE,"",@"SHT_CUDA_INFO"
	.sectionflags	@""
	.align	4


	//----- nvinfo : EIATTR_CUDA_API_VERSION
	.align		4
        /*0000*/ 	.byte	0x04, 0x37
        /*0002*/ 	.short	(.L_352 - .L_351)
.L_351:
        /*0004*/ 	.word	0x00000082


	//----- nvinfo : EIATTR_SW2861232_WAR
	.align		4
.L_352:
        /*0008*/ 	.byte	0x01, 0x35
	.zero		2


	//----- nvinfo : EIATTR_PARAM_CBANK
	.align		4
        /*000c*/ 	.byte	0x04, 0x0a
        /*000e*/ 	.short	(.L_354 - .L_353)
	.align		4
.L_353:
        /*0010*/ 	.word	index@(.nv.constant0._ZN7cutlass13device_kernelIN5flash19enable_sm80_to_sm89INS1_16FlashAttnFwdSm80INS1_25CollectiveMainloopFwdSm80ILi8ELi1ELb0EN4cute5tupleIJNS5_1CILi128EEENS7_ILi64EEENS7_ILi256EEEEEELi256ENS_10bfloat16_tEfNS_4arch4Sm80ELb0ELb1ELb0ELb0ELb0ELb0ELb1ELb0EEENS1_21CollectiveEpilogueFwdINS6_IJS8_SA_S9_EEENS6_IJNS7_ILi1EEESI_SI_EEESC_SE_Li256ELb0ELb1ELb0ELb0EEENS1_19SingleTileSchedulerILb0ELb0ELb1ELi128EEEEEEEEEvNT_6ParamsE)
        /*0014*/ 	.short	0x0160
        /*0016*/ 	.short	0x0418


	//----- nvinfo : EIATTR_CBANK_PARAM_SIZE
	.align		4
.L_354:
        /*0018*/ 	.byte	0x03, 0x19
        /*001a*/ 	.short	0x0418


	//----- nvinfo : EIATTR_KPARAM_INFO
	.align		4
        /*001c*/ 	.byte	0x04, 0x17
        /*001e*/ 	.short	(.L_356 - .L_355)
.L_355:
        /*0020*/ 	.word	0x00000000
        /*0024*/ 	.short	0x0000
        /*0026*/ 	.short	0x0000
        /*0028*/ 	.byte	0x00, 0xf0, 0x61, 0x10


	//----- nvinfo : EIATTR_MAXREG_COUNT
	.align		4
.L_356:
        /*002c*/ 	.byte	0x03, 0x1b
        /*002e*/ 	.short	0x00ff


	//----- nvinfo : EIATTR_NUM_BARRIERS
	.align		4
        /*0030*/ 	.byte	0x02, 0x4c
        /*0032*/ 	.byte	0x02
	.zero		1


	//----- nvinfo : EIATTR_ANNOTATIONS
	.align		4
        /*0034*/ 	.byte	0x04, 0x55
        /*0036*/ 	.short	(.L_358 - .L_357)


	//   ....[0]....
.L_357:
        /* <DEDUP_REMOVED lines=28> */


	//----- nvinfo : EIATTR_MERCURY_ISA_VERSION
	.align		4
.L_358:
        /*01e0*/ 	.byte	0x03, 0x5f
        /*01e2*/ 	.short	0x0000


	//----- nvinfo : EIATTR_COOP_GROUP_MASK_REGIDS
	.align		4
        /*01e4*/ 	.byte	0x04, 0x29
        /*01e6*/ 	.short	(.L_360 - .L_359)


	//   ....[0]....
.L_359:
        /*01e8*/ 	.word	0xffffffff


	//   ....[1]....
        /*01ec*/ 	.word	0xffffffff


	//   ....[2]....
        /*01f0*/ 	.word	0xffffffff


	//   ....[3]....
        /*01f4*/ 	.word	0xffffffff


	//   ....[4]....
        /*01f8*/ 	.word	0xffffffff


	//   ....[5]....
        /*01fc*/ 	.word	0xffffffff


	//   ....[6]....
        /*0200*/ 	.word	0xffffffff


	//   ....[7]....
        /*0204*/ 	.word	0xffffffff


	//   ....[8]....
        /*0208*/ 	.word	0xffffffff


	//   ....[9]....
        /*020c*/ 	.word	0xffffffff


	//   ....[10]....
        /*0210*/ 	.word	0xffffffff


	//   ....[11]....
        /*0214*/ 	.word	0xffffffff


	//   ....[12]....
        /*0218*/ 	.word	0xffffffff


	//   ....[13]....
        /*021c*/ 	.word	0xffffffff


	//   ....[14]....
        /*0220*/ 	.word	0xffffffff


	//   ....[15]....
        /*0224*/ 	.word	0xffffffff


	//   ....[16]....
        /*0228*/ 	.word	0xffffffff


	//   ....[17]....
        /*022c*/ 	.word	0xffffffff


	//   ....[18]....
        /*0230*/ 	.word	0xffffffff


	//   ....[19]....
        /*0234*/ 	.word	0xffffffff


	//   ....[20]....
        /*0238*/ 	.word	0xffffffff


	//   ....[21]....
        /*023c*/ 	.word	0xffffffff


	//   ....[22]....
        /*0240*/ 	.word	0xffffffff


	//   ....[23]....
        /*0244*/ 	.word	0xffffffff


	//   ....[24]....
        /*0248*/ 	.word	0xffffffff


	//   ....[25]....
        /*024c*/ 	.word	0xffffffff


	//   ....[26]....
        /*0250*/ 	.word	0xffffffff


	//   ....[27]....
        /*0254*/ 	.word	0xffffffff


	//   ....[28]....
        /*0258*/ 	.word	0xffffffff


	//   ....[29]....
        /*025c*/ 	.word	0xffffffff


	//   ....[30]....
        /*0260*/ 	.word	0xffffffff


	//   ....[31]....
        /*0264*/ 	.word	0xffffffff


	//   ....[32]....
        /*0268*/ 	.word	0xffffffff


	//   ....[33]....
        /*026c*/ 	.word	0xffffffff


	//   ....[34]....
        /*0270*/ 	.word	0xffffffff


	//   ....[35]....
        /*0274*/ 	.word	0xffffffff


	//   ....[36]....
        /*0278*/ 	.word	0xffffffff


	//   ....[37]....
        /*027c*/ 	.word	0xffffffff


	//   ....[38]....
        /*0280*/ 	.word	0xffffffff


	//   ....[39]....
        /*0284*/ 	.word	0xffffffff


	//   ....[40]....
        /*0288*/ 	.word	0xffffffff


	//   ....[41]....
        /*028c*/ 	.word	0xffffffff


	//   ....[42]....
        /*0290*/ 	.word	0xffffffff


	//   ....[43]....
        /*0294*/ 	.word	0xffffffff


	//   ....[44]....
        /*0298*/ 	.word	0xffffffff


	//   ....[45]....
        /*029c*/ 	.word	0xffffffff


	//   ....[46]....
        /*02a0*/ 	.word	0xffffffff


	//   ....[47]....
        /*02a4*/ 	.word	0xffffffff


	//   ....[48]....
        /*02a8*/ 	.word	0xffffffff


	//   ....[49]....
        /*02ac*/ 	.word	0xffffffff


	//   ....[50]....
        /*02b0*/ 	.word	0xffffffff


	//   ....[51]....
        /*02b4*/ 	.word	0xffffffff


	//   ....[52]....
        /*02b8*/ 	.word	0xffffffff


	//   ....[53]....
        /*02bc*/ 	.word	0xffffffff


	//----- nvinfo : EIATTR_COOP_GROUP_INSTR_OFFSETS
	.align		4
.L_360:
        /*02c0*/ 	.byte	0x04, 0x28
        /*02c2*/ 	.short	(.L_362 - .L_361)


	//   ....[0]....
.L_361:
        /*02c4*/ 	.word	0x00000c00


	//   ....[1]....
        /*02c8*/ 	.word	0x00000c30


	//   ....[2]....
        /*02cc*/ 	.word	0x00000c60


	//   ....[3]....
        /*02d0*/ 	.word	0x00000ca0


	//   ....[4]....
        /*02d4*/ 	.word	0x00000cc0


	//   ....[5]....
        /*02d8*/ 	.word	0x00000cf0


	//   ....[6]....
        /*02dc*/ 	.word	0x00000f10


	//   ....[7]....
        /*02e0*/ 	.word	0x00000f20


	//   ....[8]....
        /*02e4*/ 	.word	0x00002e90


	//   ....[9]....
        /*02e8*/ 	.word	0x00003120


	//   ....[10]....
        /*02ec*/ 	.word	0x00003850


	//   ....[11]....
        /*02f0*/ 	.word	0x00003b20


	//   ....[12]....
        /*02f4*/ 	.word	0x00003b60


	//   ....[13]....
        /*02f8*/ 	.word	0x00003be0


	//   ....[14]....
        /*02fc*/ 	.word	0x00006780


	//   ....[15]....
        /*0300*/ 	.word	0x00007400


	//   ....[16]....
        /*0304*/ 	.word	0x00007ce0


	//   ....[17]....
        /*0308*/ 	.word	0x00007e00


	//   ....[18]....
        /*030c*/ 	.word	0x00007e40


	//   ....[19]....
        /*0310*/ 	.word	0x00007e60


	//   ....[20]....
        /*0314*/ 	.word	0x0000b4e0


	//   ....[21]....
        /*0318*/ 	.word	0x0000b520


	//   ....[22]....
        /*031c*/ 	.word	0x0000b560


	//   ....[23]....
        /*0320*/ 	.word	0x0000b590


	//   ....[24]....
        /*0324*/ 	.word	0x0000dd40


	//   ....[25]....
        /*0328*/ 	.word	0x0000ea80


	//   ....[26]....
        /*032c*/ 	.word	0x0000f380


	//   ....[27]....
        /*0330*/ 	.word	0x0000f490


	//   ....[28]....
        /*0334*/ 	.word	0x0000f4c0


	//   ....[29]....
        /*0338*/ 	.word	0x0000f4e0


	//   ....[30]....
        /*033c*/ 	.word	0x00011110


	//   ....[31]....
        /*0340*/ 	.word	0x00011130


	//   ....[32]....
        /*0344*/ 	.word	0x00011160


	//   ....[33]....
        /*0348*/ 	.word	0x00011170


	//   ....[34]....
        /*034c*/ 	.word	0x00012b10


	//   ....[35]....
        /*0350*/ 	.word	0x00012b20


	//   ....[36]....
        /*0354*/ 	.word	0x00012b40


	//   ....[37]....
        /*0358*/ 	.word	0x00012b50


	//   ....[38]....
        /*035c*/ 	.word	0x00012b60


	//   ....[39]....
        /*0360*/ 	.word	0x00012b70


	//   ....[40]....
        /*0364*/ 	.word	0x00012e50


	//   ....[41]....
        /*0368*/ 	.word	0x00012e80


	//   ....[42]....
        /*036c*/ 	.word	0x00013040


	//   ....[43]....
        /*0370*/ 	.word	0x00013070


	//   ....[44]....
        /*0374*/ 	.word	0x00013230


	//   ....[45]....
        /*0378*/ 	.word	0x00013250


	//   ....[46]....
        /*037c*/ 	.word	0x00013950


	//   ....[47]....
        /*0380*/ 	.word	0x00013970


	//   ....[48]....
        /*0384*/ 	.word	0x00013b20


	//   ....[49]....
        /*0388*/ 	.word	0x00013b50


	//   ....[50]....
        /*038c*/ 	.word	0x00013ce0


	//   ....[51]....
        /*0390*/ 	.word	0x00013d10


	//   ....[52]....
        /*0394*/ 	.word	0x00013ea0


	//   ....[53]....
        /*0398*/ 	.word	0x00013ec0


	//----- nvinfo : EIATTR_EXIT_INSTR_OFFSETS
	.align		4
.L_362:
        /*039c*/ 	.byte	0x04, 0x1c
        /*039e*/ 	.short	(.L_364 - .L_363)


	//   ....[0]....
.L_363:
        /*03a0*/ 	.word	0x00000040


	//   ....[1]....
        /*03a4*/ 	.word	0x00013260


	//   ....[2]....
        /*03a8*/ 	.word	0x000133a0


	//   ....[3]....
        /*03ac*/ 	.word	0x00013400


	//   ....[4]....
        /*03b0*/ 	.word	0x00013ed0


	//   ....[5]....
        /*03b4*/ 	.word	0x00013fe0


	//   ....[6]....
        /*03b8*/ 	.word	0x00014040


	//----- nvinfo : EIATTR_CTAIDZ_USED
	.align		4
.L_364:
        /*03bc*/ 	.byte	0x01, 0x04
	.zero		2


	//----- nvinfo : EIATTR_MAX_THREADS
	.align		4
        /*03c0*/ 	.byte	0x04, 0x05
        /*03c2*/ 	.short	(.L_366 - .L_365)
.L_365:
        /*03c4*/ 	.word	0x00000100
        /*03c8*/ 	.word	0x00000001
        /*03cc*/ 	.word	0x00000001


	//----- nvinfo : EIATTR_CRS_STACK_SIZE
	.align		4
.L_366:
        /*03d0*/ 	.byte	0x04, 0x1e
        /*03d2*/ 	.short	(.L_368 - .L_367)
.L_367:
        /*03d4*/ 	.word	0x00000000
.L_368:


//--------------------- .nv.info._ZN7cutlass13device_kernelIN5flash19enable_sm80_to_sm89INS1_16FlashAttnFwdSm80INS1_25CollectiveMainloopFwdSm80ILi8ELi1ELb0EN4cute5tupleIJNS5_1CILi128EEENS7_ILi64EEENS7_ILi256EEEEEELi256ENS_10bfloat16_tEfNS_4arch4Sm80ELb0ELb1ELb0ELb1ELb0ELb0ELb1ELb0EEENS1_21CollectiveEpilogueFwdINS6_IJS8_SA_S9_EEENS6_IJNS7_ILi1EEESI_SI_EEESC_SE_Li256ELb1ELb1ELb0ELb0EEENS1_19SingleTileSchedulerILb1ELb0ELb1ELi128EEEEEEEEEvNT_6ParamsE --------------------------
	.section	.nv.info._ZN7cutlass13device_kernelIN5flash19enable_sm80_to_sm89INS1_16FlashAttnFwdSm80INS1_25CollectiveMainloopFwdSm80ILi8ELi1ELb0EN4cute5tupleIJNS5_1CILi128EEENS7_ILi64EEENS7_ILi256EEEEEELi256ENS_10bfloat16_tEfNS_4arch4Sm80ELb0ELb1ELb0ELb1ELb0ELb0ELb1ELb0EEENS1_21CollectiveEpilogueFwdINS6_IJS8_SA_S9_EEENS6_IJNS7_ILi1EEESI_SI_EEESC_SE_Li256ELb1ELb1ELb0ELb0EEENS1_19SingleTileSchedulerILb1ELb0ELb1ELi128EEEEEEEEEvNT_6ParamsE,"",@"SHT_CUDA_INFO"
	.sectionflags	@""
	.align	4


	//----- nvinfo : EIATTR_CUDA_API_VERSION
	.align		4
        /*0000*/ 	.byte	0x04, 0x37
        /*0002*/ 	.short	(.L_370 - .L_369)
.L_369:
        /*0004*/ 	.word	0x00000082


	//----- nvinfo : EIATTR_SW2861232_WAR
	.align		4
.L_370:
        /*0008*/ 	.byte	0x01, 0x35
	.zero		2


	//----- nvinfo : EIATTR_PARAM_CBANK
	.align		4
        /*000c*/ 	.byte	0x04, 0x0a
        /*000e*/ 	.short	(.L_372 - .L_371)
	.align		4
.L_371:
        /*0010*/ 	.word	index@(.nv.constant0._ZN7cutlass13device_kernelIN5flash19enable_sm80_to_sm89INS1_16FlashAttnFwdSm80INS1_25CollectiveMainloopFwdSm80ILi8ELi1ELb0EN4cute5tupleIJNS5_1CILi128EEENS7_ILi64EEENS7_ILi256EEEEEELi256ENS_10bfloat16_tEfNS_4arch4Sm80ELb0ELb1ELb0ELb1ELb0ELb0ELb1ELb0EEENS1_21CollectiveEpilogueFwdINS6_IJS8_SA_S9_EEENS6_IJNS7_ILi1EEESI_SI_EEESC_SE_Li256ELb1ELb1ELb0ELb0EEENS1_19SingleTileSchedulerILb1ELb0ELb1ELi128EEEEEEEEEvNT_6ParamsE)
        /*0014*/ 	.short	0x0160
        /*0016*/ 	.short	0x0418


	//----- nvinfo : EIATTR_CBANK_PARAM_SIZE
	.align		4
.L_372:
        /*0018*/ 	.byte	0x03, 0x19
        /*001a*/ 	.short	0x0418


	//----- nvinfo : EIATTR_KPARAM_INFO
	.align		4
        /*001c*/ 	.byte	0x04, 0x17
        /*001e*/ 	.short	(.L_374 - .L_373)
.L_373:
        /*0020*/ 	.word	0x00000000
        /*0024*/ 	.short	0x0000
        /*0026*/ 	.short	0x0000
        /*0028*/ 	.byte	0x00, 0xf0, 0x61, 0x10


	//----- nvinfo : EIATTR_MAXREG_COUNT
	.align		4
.L_374:
        /*002c*/ 	.byte	0x03, 0x1b
        /*002e*/ 	.short	0x00ff


	//----- nvinfo : EIATTR_NUM_BARRIERS
	.align		4
        /*0030*/ 	.byte	0x02, 0x4c
        /*0032*/ 	.byte	0x02
	.zero		1


	//----- nvinfo : EIATTR_ANNOTATIONS
	.align		4
        /*0034*/ 	.byte	0x04, 0x55
        /*0036*/ 	.short	(.L_376 - .L_375)


	//   ....[0]....
.L_375:
        /* <DEDUP_REMOVED lines=9> */


	//----- nvinfo : EIATTR_MERCURY_ISA_VERSION
	.align		4
.L_376:
        /*00b8*/ 	.byte	0x03, 0x5f
        /*00ba*/ 	.short	0x0000


	//----- nvinfo : EIATTR_COOP_GROUP_MASK_REGIDS
	.align		4
        /*00bc*/ 	.byte	0x04, 0x29
        /*00be*/ 	.short	(.L_378 - .L_377)


	//   ....[0]....
.L_377:
        /*00c0*/ 	.word	0xffffffff


	//   ....[1]....
        /*00c4*/ 	.word	0xffffffff


	//   ....[2]....
        /*00c8*/ 	.word	0xffffffff


	//   ....[3]....
        /*00cc*/ 	.word	0xffffffff


	//   ....[4]....
        /*00d0*/ 	.word	0xffffffff


	//   ....[5]....
        /*00d4*/ 	.word	0xffffffff


	//   ....[6]....
        /*00d8*/ 	.word	0xffffffff


	//   ....[7]....
        /*00dc*/ 	.word	0xffffffff


	//   ....[8]....
        /*00e0*/ 	.word	0xffffffff


	//   ....[9]....
        /*00e4*/ 	.word	0xffffffff


	//   ....[10]....
        /*00e8*/ 	.word	0xffffffff


	//   ....[11]....
        /*00ec*/ 	.word	0xffffffff


	//   ....[12]....
        /*00f0*/ 	.word	0xffffffff


	//   ....[13]....
        /*00f4*/ 	.word	0xffffffff


	//   ....[14]....
        /*00f8*/ 	.word	0xffffffff


	//   ....[15]....
        /*00fc*/ 	.word	0xffffffff


	//   ....[16]....
        /*0100*/ 	.word	0xffffffff


	//   ....[17]....
        /*0104*/ 	.word	0xffffffff


	//   ....[18]....
        /*0108*/ 	.word	0xffffffff


	//   ....[19]....
        /*010c*/ 	.word	0xffffffff


	//   ....[20]....
        /*0110*/ 	.word	0xffffffff


	//   ....[21]....
        /*0114*/ 	.word	0xffffffff


	//   ....[22]....
        /*0118*/ 	.word	0xffffffff


	//   ....[23]....
        /*011c*/ 	.word	0xffffffff


	//   ....[24]....
        /*0120*/ 	.word	0xffffffff


	//   ....[25]....
        /*0124*/ 	.word	0xffffffff


	//   ....[26]....
        /*0128*/ 	.word	0xffffffff


	//   ....[27]....
        /*012c*/ 	.word	0xffffffff


	//   ....[28]....
        /*0130*/ 	.word	0xffffffff


	//   ....[29]....
        /*0134*/ 	.word	0xffffffff


	//   ....[30]....
        /*0138*/ 	.word	0xffffffff


	//   ....[31]....
        /*013c*/ 	.word	0xffffffff


	//   ....[32]....
        /*0140*/ 	.word	0xffffffff


	//   ....[33]....
        /*0144*/ 	.word	0xffffffff


	//   ....[34]....
        /*0148*/ 	.word	0xffffffff


	//   ....[35]....
        /*014c*/ 	.word	0xffffffff


	//   ....[36]....
        /*0150*/ 	.word	0xffffffff


	//   ....[37]....
        /*0154*/ 	.word	0xffffffff


	//   ....[38]....
        /*0158*/ 	.word	0xffffffff


	//   ....[39]....
        /*015c*/ 	.word	0xffffffff


	//   ....[40]....
        /*0160*/ 	.word	0xffffffff


	//   ....[41]....
        /*0164*/ 	.word	0xffffffff


	//   ....[42]....
        /*0168*/ 	.word	0xffffffff


	//   ....[43]....
        /*016c*/ 	.word	0xffffffff


	//   ....[44]....
        /*0170*/ 	.word	0xffffffff


	//   ....[45]....
        /*0174*/ 	.word	0xffffffff


	//   ....[46]....
        /*0178*/ 	.word	0xffffffff


	//   ....[47]....
        /*017c*/ 	.word	0xffffffff


	//   ....[48]....
        /*0180*/ 	.word	0xffffffff


	//   ....[49]....
        /*0184*/ 	.word	0xffffffff


	//   ....[50]....
        /*0188*/ 	.word	0xffffffff


	//   ....[51]....
        /*018c*/ 	.word	0xffffffff


	//   ....[52]....
        /*0190*/ 	.word	0xffffffff


	//   ....[53]....
        /*0194*/ 	.word	0xffffffff


	//   ....[54]....
        /*0198*/ 	.word	0xffffffff


	//----- nvinfo : EIATTR_COOP_GROUP_INSTR_OFFSETS
	.align		4
.L_378:
        /*019c*/ 	.byte	0x04, 0x28
        /*019e*/ 	.short	(.L_380 - .L_379)


	//   ....[0]....
.L_379:
        /*01a0*/ 	.word	0x00000090


	//   ....[1]....
        /*01a4*/ 	.word	0x00001410


	//   ....[2]....
        /*01a8*/ 	.word	0x00001450


	//   ....[3]....
        /*01ac*/ 	.word	0x00001930


	//   ....[4]....
        /*01b0*/ 	.word	0x00001960


	//   ....[5]....
        /*01b4*/ 	.word	0x00001b60


	//   ....[6]....
        /*01b8*/ 	.word	0x00001b90


	//   ....[7]....
        /*01bc*/ 	.word	0x00001d80


	//   ....[8]....
        /*01c0*/ 	.word	0x00001dc0


	//   ....[9]....
        /*01c4*/ 	.word	0x00003970


	//   ....[10]....
        /*01c8*/ 	.word	0x00003b70


	//   ....[11]....
        /*01cc*/ 	.word	0x00004640


	//   ....[12]....
        /*01d0*/ 	.word	0x00004720


	//   ....[13]....
        /*01d4*/ 	.word	0x00004730


	//   ....[14]....
        /*01d8*/ 	.word	0x00004760


	//   ....[15]....
        /*01dc*/ 	.word	0x000077d0


	//   ....[16]....
        /*01e0*/ 	.word	0x00007af0


	//   ....[17]....
        /*01e4*/ 	.word	0x00008400


	//   ....[18]....
        /*01e8*/ 	.word	0x00008690


	//   ....[19]....
        /*01ec*/ 	.word	0x000086c0


	//   ....[20]....
        /*01f0*/ 	.word	0x00008730


	//   ....[21]....
        /*01f4*/ 	.word	0x0000c200


	//   ....[22]....
        /*01f8*/ 	.word	0x0000c260


	//   ....[23]....
        /*01fc*/ 	.word	0x0000c2e0


	//   ....[24]....
        /*0200*/ 	.word	0x0000c320


	//   ....[25]....
        /*0204*/ 	.word	0x0000f960


	//   ....[26]....
        /*0208*/ 	.word	0x0000fd10


	//   ....[27]....
        /*020c*/ 	.word	0x000106c0


	//   ....[28]....
        /*0210*/ 	.word	0x00010890


	//   ....[29]....
        /*0214*/ 	.word	0x000108a0


	//   ....[30]....
        /*0218*/ 	.word	0x000108c0


	//   ....[31]....
        /*021c*/ 	.word	0x000124e0


	//   ....[32]....
        /*0220*/ 	.word	0x00012510


	//   ....[33]....
        /*0224*/ 	.word	0x00012550


	//   ....[34]....
        /*0228*/ 	.word	0x00012560


	//   ....[35]....
        /*022c*/ 	.word	0x00013e70


	//   ....[36]....
        /*0230*/ 	.word	0x00013ec0


	//   ....[37]....
        /*0234*/ 	.word	0x00013f30


	//   ....[38]....
        /*0238*/ 	.word	0x00013f70


	//   ....[39]....
        /*023c*/ 	.word	0x00014170


	//   ....[40]....
        /*0240*/ 	.word	0x00014180


	//   ....[41]....
        /*0244*/ 	.word	0x00014380


	//   ....[42]....
        /*0248*/ 	.word	0x000143b0


	//   ....[43]....
        /*024c*/ 	.word	0x00014570


	//   ....[44]....
        /*0250*/ 	.word	0x000145a0


	//   ....[45]....
        /*0254*/ 	.word	0x00014760


	//   ....[46]....
        /*0258*/ 	.word	0x00014780


	//   ....[47]....
        /*025c*/ 	.word	0x00015010


	//   ....[48]....
        /*0260*/ 	.word	0x00015030


	//   ....[49]....
        /*0264*/ 	.word	0x000151c0


	//   ....[50]....
        /*0268*/ 	.word	0x000151f0


	//   ....[51]....
        /*026c*/ 	.word	0x00015380


	//   ....[52]....
        /*0270*/ 	.word	0x000153b0


	//   ....[53]....
        /*0274*/ 	.word	0x00015540


	//   ....[54]....
        /*0278*/ 	.word	0x00015560


	//----- nvinfo : EIATTR_EXIT_INSTR_OFFSETS
	.align		4
.L_380:
        /*027c*/ 	.byte	0x04, 0x1c
        /*027e*/ 	.short	(.L_382 - .L_381)


	//   ....[0]....
.L_381:
        /*0280*/ 	.word	0x00000320


	//   ....[1]....
        /*0284*/ 	.word	0x00014790


	//   ....[2]....
        /*0288*/ 	.word	0x000148d0


	//   ....[3]....
        /*028c*/ 	.word	0x00014930


	//   ....[4]....
        /*0290*/ 	.word	0x00015570


	//   ....[5]....
        /*0294*/ 	.word	0x00015680


	//   ....[6]....
        /*0298*/ 	.word	0x000156e0


	//----- nvinfo : EIATTR_CTAIDZ_USED
	.align		4
.L_382:
        /*029c*/ 	.byte	0x01, 0x04
	.zero		2


	//----- nvinfo : EIATTR_MAX_THREADS
	.align		4
        /*02a0*/ 	.byte	0x04, 0x05
        /*02a2*/ 	.short	(.L_384 - .L_383)
.L_383:
        /*02a4*/ 	.word	0x00000100
        /*02a8*/ 	.word	0x00000001
        /*02ac*/ 	.word	0x00000001


	//----- nvinfo : EIATTR_CRS_STACK_SIZE
	.align		4
.L_384:
        /*02b0*/ 	.byte	0x04, 0x1e
        /*02b2*/ 	.short	(.L_386 - .L_385)
.L_385:
        /*02b4*/ 	.word	0x00000000
.L_386:


//--------------------- .nv.info._ZN7cutlass13device_kernelIN5flash19enable_sm80_to_sm89INS1_16FlashAttnFwdSm80INS1_25CollectiveMainloopFwdSm80ILi8ELi1ELb0EN4cute5tupleIJNS5_1CILi128EEENS7_ILi48EEENS7_ILi256EEEEEELi256ENS_10bfloat16_tEfNS_4arch4Sm80ELb0ELb1ELb0ELb1ELb0ELb1ELb1ELb0EEENS1_21CollectiveEpilogueFwdINS6_IJS8_SA_S9_EEENS6_IJNS7_ILi1EEESI_SI_EEESC_SE_Li256ELb1ELb1ELb0ELb0EEENS1_19SingleTileSchedulerILb1ELb0ELb1ELi128EEEEEEEEEvNT_6ParamsE --------------------------
	.section	.nv.info._ZN7cutlass13device_kernelIN5flash19enable_sm80_to_sm89INS1_16FlashAttnFwdSm80INS1_25CollectiveMainloopFwdSm80ILi8ELi1ELb0EN4cute5tupleIJNS5_1CILi128EEENS7_ILi48EEENS7_ILi256EEEEEELi256ENS_10bfloat16_tEfNS_4arch4Sm80ELb0ELb1ELb0ELb1ELb0ELb1ELb1ELb0EEENS1_21CollectiveEpilogueFwdINS6_IJS8_SA_S9_EEENS6_IJNS7_ILi1EEESI_SI_EEESC_SE_Li256ELb1ELb1ELb0ELb0EEENS1_19SingleTileSchedulerILb1ELb0ELb1ELi128EEEEEEEEEvNT_6ParamsE,"",@"SHT_CUDA_INFO"
	.sectionflags	@""
	.align	4


	//----- nvinfo : EIATTR_CUDA_API_VERSION
	.align		4
        /*0000*/ 	.byte	0x04, 0x37
        /*0002*/ 	.short	(.L_388 - .L_387)
.L_387:
        /*0004*/ 	.word	0x00000082


	//----- nvinfo : EIATTR_SW2861232_WAR
	.align		4
.L_388:
        /*0008*/ 	.byte	0x01, 0x35
	.zero		2


	//----- nvinfo : EIATTR_PARAM_CBANK
	.align		4
        /*000c*/ 	.byte	0x04, 0x0a
        /*000e*/ 	.short	(.L_390 - .L_389)
	.align		4
.L_389:
        /*0010*/ 	.word	index@(.nv.constant0._ZN7cutlass13device_kernelIN5flash19enable_sm80_to_sm89INS1_16FlashAttnFwdSm80INS1_25CollectiveMainloopFwdSm80ILi8ELi1ELb0EN4cute5tupleIJNS5_1CILi128EEENS7_ILi48EEENS7_ILi256EEEEEELi256ENS_10bfloat16_tEfNS_4arch4Sm80ELb0ELb1ELb0ELb1ELb0ELb1ELb1ELb0EEENS1_21CollectiveEpilogueFwdINS6_IJS8_SA_S9_EEENS6_IJNS7_ILi1EEESI_SI_EEESC_SE_Li256ELb1ELb1ELb0ELb0EEENS1_19SingleTileSchedulerILb1ELb0ELb1ELi128EEEEEEEEEvNT_6ParamsE)
        /*0014*/ 	.short	0x0160
        /*0016*/ 	.short	0x0418


	//----- nvinfo : EIATTR_CBANK_PARAM_SIZE
	.align		4
.L_390:
        /*0018*/ 	.byte	0x03, 0x19
        /*001a*/ 	.short	0x0418


	//----- nvinfo : EIATTR_KPARAM_INFO
	.align		4
        /*001c*/ 	.byte	0x04, 0x17
        /*001e*/ 	.short	(.L_392 - .L_391)
.L_391:
        /*0020*/ 	.word	0x00000000
        /*0024*/ 	.short	0x0000
        /*0026*/ 	.short	0x0000
        /*0028*/ 	.byte	0x00, 0xf0, 0x61, 0x10


	//----- nvinfo : EIATTR_MAXREG_COUNT
	.align		4
.L_392:
        /*002c*/ 	.byte	0x03, 0x1b
        /*002e*/ 	.short	0x00ff


	//----- nvinfo : EIATTR_NUM_BARRIERS
	.align		4
        /*0030*/ 	.byte	0x02, 0x4c
        /*0032*/ 	.byte	0x02
	.zero		1


	//----- nvinfo : EIATTR_MERCURY_ISA_VERSION
	.align		4
        /*0034*/ 	.byte	0x03, 0x5f
        /*0036*/ 	.short	0x0000


	//----- nvinfo : EIATTR_COOP_GROUP_MASK_REGIDS
	.align		4
        /*0038*/ 	.byte	0x04, 0x29
        /*003a*/ 	.short	(.L_394 - .L_393)


	//   ....[0]....
.L_393:
        /*003c*/ 	.word	0xffffffff


	//   ....[1]....
        /*0040*/ 	.word	0xffffffff


	//   ....[2]....
        /*0044*/ 	.word	0xffffffff


	//   ....[3]....
        /*0048*/ 	.word	0xffffffff


	//   ....[4]....
        /*004c*/ 	.word	0xffffffff


	//   ....[5]....
        /*0050*/ 	.word	0xffffffff


	//   ....[6]....
        /*0054*/ 	.word	0xffffffff


	//   ....[7]....
        /*0058*/ 	.word	0xffffffff


	//   ....[8]....
        /*005c*/ 	.word	0xffffffff


	//   ....[9]....
        /*0060*/ 	.word	0xffffffff


	//   ....[10]....
        /*0064*/ 	.word	0xffffffff


	//   ....[11]....
        /*0068*/ 	.word	0xffffffff


	//   ....[12]....
        /*006c*/ 	.word	0xffffffff


	//   ....[13]....
        /*0070*/ 	.word	0xffffffff


	//   ....[14]....
        /*0074*/ 	.word	0xffffffff


	//   ....[15]....
        /*0078*/ 	.word	0xffffffff


	//   ....[16]....
        /*007c*/ 	.word	0xffffffff


	//   ....[17]....
        /*0080*/ 	.word	0xffffffff


	//   ....[18]....
        /*0084*/ 	.word	0xffffffff


	//   ....[19]....
        /*0088*/ 	.word	0xffffffff


	//   ....[20]....
        /*008c*/ 	.word	0xffffffff


	//   ....[21]....
        /*0090*/ 	.word	0xffffffff


	//   ....[22]....
        /*0094*/ 	.word	0xffffffff


	//   ....[23]....
        /*0098*/ 	.word	0xffffffff


	//   ....[24]....
        /*009c*/ 	.word	0xffffffff


	//   ....[25]....
        /*00a0*/ 	.word	0xffffffff


	//   ....[26]....
        /*00a4*/ 	.word	0xffffffff


	//   ....[27]....
        /*00a8*/ 	.word	0xffffffff


	//   ....[28]....
        /*00ac*/ 	.word	0xffffffff


	//   ....[29]....
        /*00b0*/ 	.word	0xffffffff


	//   ....[30]....
        /*00b4*/ 	.word	0xffffffff


	//   ....[31]....
        /*00b8*/ 	.word	0xffffffff


	//   ....[32]....
        /*00bc*/ 	.word	0xffffffff


	//   ....[33]....
        /*00c0*/ 	.word	0xffffffff


	//   ....[34]....
        /*00c4*/ 	.word	0xffffffff


	//   ....[35]....
        /*00c8*/ 	.word	0xffffffff


	//   ....[36]....
        /*00cc*/ 	.word	0xffffffff


	//   ....[37]....
        /*00d0*/ 	.word	0xffffffff


	//   ....[38]....
        /*00d4*/ 	.word	0xffffffff


	//   ....[39]....
        /*00d8*/ 	.word	0xffffffff


	//   ....[40]....
        /*00dc*/ 	.word	0xffffffff


	//   ....[41]....
        /*00e0*/ 	.word	0xffffffff


	//   ....[42]....
        /*00e4*/ 	.word	0xffffffff


	//   ....[43]....
        /*00e8*/ 	.word	0xffffffff


	//   ....[44]....
        /*00ec*/ 	.word	0xffffffff


	//   ....[45]....
        /*00f0*/ 	.word	0xffffffff


	//   ....[46]....
        /*00f4*/ 	.word	0xffffffff


	//   ....[47]....
        /*00f8*/ 	.word	0xffffffff


	//   ....[48]....
        /*00fc*/ 	.word	0xffffffff


	//   ....[49]....
        /*0100*/ 	.word	0xffffffff


	//   ....[50]....
        /*0104*/ 	.word	0xffffffff


	//   ....[51]....
        /*0108*/ 	.word	0xffffffff


	//   ....[52]....
        /*010c*/ 	.word	0xffffffff


	//   ....[53]....
        /*0110*/ 	.word	0xffffffff


	//   ....[54]....
        /*0114*/ 	.word	0xffffffff


	//   ....[55]....
        /*0118*/ 	.word	0xffffffff


	//   ....[56]....
        /*011c*/ 	.word	0xffffffff


	//   ....[57]....
        /*0120*/ 	.word	0xffffffff


	//   ....[58]....
        /*0124*/ 	.word	0xffffffff


	//   ....[59]....
        /*0128*/ 	.word	0xffffffff


	//   ....[60]....
        /*012c*/ 	.word	0xffffffff


	//   ....[61]....
        /*0130*/ 	.word	0xffffffff


	//   ....[62]....
        /*0134*/ 	.word	0xffffffff


	//   ....[63]....
        /*0138*/ 	.word	0xffffffff


	//   ....[64]....
        /*013c*/ 	.word	0xffffffff


	//   ....[65]....
        /*0140*/ 	.word	0xffffffff


	//   ....[66]....
        /*0144*/ 	.word	0xffffffff


	//   ....[67]....
        /*0148*/ 	.word	0xffffffff


	//   ....[68]....
        /*014c*/ 	.word	0xffffffff


	//   ....[69]....
        /*0150*/ 	.word	0xffffffff


	//   ....[70]....
        /*0154*/ 	.word	0xffffffff


	//   ....[71]....
        /*0158*/ 	.word	0xffffffff


	//   ....[72]....
        /*015c*/ 	.word	0xffffffff


	//   ....[73]....
        /*0160*/ 	.word	0xffffffff


	//   ....[74]....
        /*0164*/ 	.word	0xffffffff


	//   ....[75]....
        /*0168*/ 	.word	0xffffffff


	//   ....[76]....
        /*016c*/ 	.word	0xffffffff


	//   ....[77]....
        /*0170*/ 	.word	0xffffffff


	//   ....[78]....
        /*0174*/ 	.word	0xffffffff


	//   ....[79]....
        /*0178*/ 	.word	0xffffffff


	//   ....[80]....
        /*017c*/ 	.word	0xffffffff


	//   ....[81]....
        /*0180*/ 	.word	0xffffffff


	//   ....[82]....
        /*0184*/ 	.word	0xffffffff


	//   ....[83]....
        /*0188*/ 	.word	0xffffffff


	//   ....[84]....
        /*018c*/ 	.word	0xffffffff


	//   ....[85]....
        /*0190*/ 	.word	0xffffffff


	//   ....[86]....
        /*0194*/ 	.word	0xffffffff


	//   ....[87]....
        /*0198*/ 	.word	0xffffffff


	//   ....[88]....
        /*019c*/ 	.word	0xffffffff


	//   ....[89]....
        /*01a0*/ 	.word	0xffffffff


	//   ....[90]....
        /*01a4*/ 	.word	0xffffffff


	//   ....[91]....
        /*01a8*/ 	.word	0xffffffff


	//   ....[92]....
        /*01ac*/ 	.word	0xffffffff


	//   ....[93]....
        /*01b0*/ 	.word	0xffffffff


	//   ....[94]....
        /*01b4*/ 	.word	0xffffffff


	//   ....[95]....
        /*01b8*/ 	.word	0xffffffff


	//   ....[96]....
        /*01bc*/ 	.word	0xffffffff


	//   ....[97]....
        /*01c0*/ 	.word	0xffffffff


	//   ....[98]....
        /*01c4*/ 	.word	0xffffffff


	//   ....[99]....
        /*01c8*/ 	.word	0xffffffff


	//   ....[100]....
        /*01cc*/ 	.word	0xffffffff


	//   ....[101]....
        /*01d0*/ 	.word	0xffffffff


	//   ....[102]....
        /*01d4*/ 	.word	0xffffffff


	//   ....[103]....
        /*01d8*/ 	.word	0xffffffff


	//   ....[104]....
        /*01dc*/ 	.word	0xffffffff


	//   ....[105]....
        /*01e0*/ 	.word	0xffffffff


	//   ....[106]....
        /*01e4*/ 	.word	0xffffffff


	//   ....[107]....
        /*01e8*/ 	.word	0xffffffff


	//   ....[108]....
        /*01ec*/ 	.word	0xffffffff


	//   ....[109]....
        /*01f0*/ 	.word	0xffffffff


	//   ....[110]....
        /*01f4*/ 	.word	0xffffffff


	//   ....[111]....
        /*01f8*/ 	.word	0xffffffff


	//   ....[112]....
        /*01fc*/ 	.word	0xffffffff


	//   ....[113]....
        /*0200*/ 	.word	0xffffffff


	//   ....[114]....
        /*0204*/ 	.word	0xffffffff


	//   ....[115]....
        /*0208*/ 	.word	0xffffffff


	//   ....[116]....
        /*020c*/ 	.word	0xffffffff


	//   ....[117]....
        /*0210*/ 	.word	0xffffffff


	//   ....[118]....
        /*0214*/ 	.word	0xffffffff


	//   ....[119]....
        /*0218*/ 	.word	0xffffffff


	//   ....[120]....
        /*021c*/ 	.word	0xffffffff


	//   ....[121]....
        /*0220*/ 	.word	0xffffffff


	//   ....[122]....
        /*0224*/ 	.word	0xffffffff


	//   ....[123]....
        /*0228*/ 	.word	0xffffffff


	//   ....[124]....
        /*022c*/ 	.word	0xffffffff


	//   ....[125]....
        /*0230*/ 	.word	0xffffffff


	//   ....[126]....
        /*0234*/ 	.word	0xffffffff


	//   ....[127]....
        /*0238*/ 	.word	0xffffffff


	//   ....[128]....
        /*023c*/ 	.word	0xffffffff


	//   ....[129]....
        /*0240*/ 	.word	0xffffffff


	//   ....[130]....
        /*0244*/ 	.word	0xffffffff


	//   ....[131]....
        /*0248*/ 	.word	0xffffffff


	//   ....[132]....
        /*024c*/ 	.word	0xffffffff


	//   ....[133]....
        /*0250*/ 	.word	0xffffffff


	//   ....[134]....
        /*0254*/ 	.word	0xffffffff


	//   ....[135]....
        /*0258*/ 	.word	0xffffffff


	//   ....[136]....
        /*025c*/ 	.word	0xffffffff


	//   ....[137]....
        /*0260*/ 	.word	0xffffffff


	//   ....[138]....
        /*0264*/ 	.word	0xffffffff


	//----- nvinfo : EIATTR_COOP_GROUP_INSTR_OFFSETS
	.align		4
.L_394:
        /*0268*/ 	.byte	0x04, 0x28
        /*026a*/ 	.short	(.L_396 - .L_395)


	//   ....[0]....
.L_395:
        /*026c*/ 	.word	0x00000090


	//   ....[1]....
        /*0270*/ 	.word	0x00008a60


	//   ....[2]....
        /*0274*/ 	.word	0x00008a80


	//   ....[3]....
        /*0278*/ 	.word	0x00008ca0


	//   ....[4]....
        /*027c*/ 	.word	0x00008cb0


	//   ....[5]....
        /*0280*/ 	.word	0x00008ea0


	//   ....[6]....
        /*0284*/ 	.word	0x00008ec0


	//   ....[7]....
        /*0288*/ 	.word	0x000090b0


	//   ....[8]....
        /*028c*/ 	.word	0x000090c0


	//   ....[9]....
        /*0290*/ 	.word	0x0000ac40


	//   ....[10]....
        /*0294*/ 	.word	0x0000af40


	//   ....[11]....
        /*0298*/ 	.word	0x0000b790


	//   ....[12]....
        /*029c*/ 	.word	0x0000b840


	//   ....[13]....
        /*02a0*/ 	.word	0x0000b850


	//   ....[14]....
        /*02a4*/ 	.word	0x0000b8b0


	//   ....[15]....
        /*02a8*/ 	.word	0x0000d810


	//   ....[16]....
        /*02ac*/ 	.word	0x0000daf0


	//   ....[17]....
        /*02b0*/ 	.word	0x0000e1d0


	//   ....[18]....
        /*02b4*/ 	.word	0x0000e340


	//   ....[19]....
        /*02b8*/ 	.word	0x0000e350


	//   ....[20]....
        /*02bc*/ 	.word	0x0000e3c0


	//   ....[21]....
        /*02c0*/ 	.word	0x00010ea0


	//   ....[22]....
        /*02c4*/ 	.word	0x00010ec0


	//   ....[23]....
        /*02c8*/ 	.word	0x00010ef0


	//   ....[24]....
        /*02cc*/ 	.word	0x00010f00


	//   ....[25]....
        /*02d0*/ 	.word	0x00013a20


	//   ....[26]....
        /*02d4*/ 	.word	0x00013be0


	//   ....[27]....
        /*02d8*/ 	.word	0x000143e0


	//   ....[28]....
        /*02dc*/ 	.word	0x00014490


	//   ....[29]....
        /*02e0*/ 	.word	0x00014650


	//   ....[30]....
        /*02e4*/ 	.word	0x000146e0


	//   ....[31]....
        /*02e8*/ 	.word	0x00015d50


	//   ....[32]....
        /*02ec*/ 	.word	0x00015d80


	//   ....[33]....
        /*02f0*/ 	.word	0x00015d90


	//   ....[34]....
        /*02f4*/ 	.word	0x00015dc0


	//   ....[35]....
        /*02f8*/ 	.word	0x000176f0


	//   ....[36]....
        /*02fc*/ 	.word	0x00017730


	//   ....[37]....
        /*0300*/ 	.word	0x00017770


	//   ....[38]....
        /*0304*/ 	.word	0x00017790


	//   ....[39]....
        /*0308*/ 	.word	0x000179f0


	//   ....[40]....
        /*030c*/ 	.word	0x00017a00


	//   ....[41]....
        /*0310*/ 	.word	0x00017c00


	//   ....[42]....
        /*0314*/ 	.word	0x00017c30


	//   ....[43]....
        /*0318*/ 	.word	0x00017df0


	//   ....[44]....
        /*031c*/ 	.word	0x00017e20


	//   ....[45]....
        /*0320*/ 	.word	0x00017fe0


	//   ....[46]....
        /*0324*/ 	.word	0x00018000


	//   ....[47]....
        /*0328*/ 	.word	0x00018850


	//   ....[48]....
        /*032c*/ 	.word	0x00018870


	//   ....[49]....
        /*0330*/ 	.word	0x00018a40


	//   ....[50]....
        /*0334*/ 	.word	0x00018a50


	//   ....[51]....
        /*0338*/ 	.word	0x00018c20


	//   ....[52]....
        /*033c*/ 	.word	0x00018c40


	//   ....[53]....
        /*0340*/ 	.word	0x00018e10


	//   ....[54]....
        /*0344*/ 	.word	0x00018e20


	//   ....[55]....
        /*0348*/ 	.word	0x00019030


	//   ....[56]....
        /*034c*/ 	.word	0x000190b0


	//   ....[57]....
        /*0350*/ 	.word	0x00019120


	//   ....[58]....
        /*0354*/ 	.word	0x00019190


	//   ....[59]....
        /*0358*/ 	.word	0x00019200


	//   ....[60]....
        /*035c*/ 	.word	0x00019280


	//   ....[61]....
        /*0360*/ 	.word	0x000192f0


	//   ....[62]....
        /*0364*/ 	.word	0x00019360


	//   ....[63]....
        /*0368*/ 	.word	0x000193a0


	//   ....[64]....
        /*036c*/ 	.word	0x000193e0


	//   ....[65]....
        /*0370*/ 	.word	0x00019430


	//   ....[66]....
        /*0374*/ 	.word	0x00019480


	//   ....[67]....
        /*0378*/ 	.word	0x000194f0


	//   ....[68]....
        /*037c*/ 	.word	0x00019570


	//   ....[69]....
        /*0380*/ 	.word	0x000195f0


	//   ....[70]....
        /*0384*/ 	.word	0x00019660


	//   ....[71]....
        /*0388*/ 	.word	0x000196e0


	//   ....[72]....
        /*038c*/ 	.word	0x00019760


	//   ....[73]....
        /*0390*/ 	.word	0x000197e0


	//   ....[74]....
        /*0394*/ 	.word	0x00019850


	//   ....[75]....
        /*0398*/ 	.word	0x00019c30


	//   ....[76]....
        /*039c*/ 	.word	0x00019c50


	//   ....[77]....
        /*03a0*/ 	.word	0x00019c60


	//   ....[78]....
        /*03a4*/ 	.word	0x00019c70


	//   ....[79]....
        /*03a8*/ 	.word	0x0001a250


	//   ....[80]....
        /*03ac*/ 	.word	0x0001a260


	//   ....[81]....
        /*03b0*/ 	.word	0x0001a270


	//   ....[82]....
        /*03b4*/ 	.word	0x0001a280


	//   ....[83]....
        /*03b8*/ 	.word	0x0001a800


	//   ....[84]....
        /*03bc*/ 	.word	0x0001a820


	//   ....[85]....
        /*03c0*/ 	.word	0x0001a840


	//   ....[86]....
        /*03c4*/ 	.word	0x0001a850


	//   ....[87]....
        /*03c8*/ 	.word	0x0001ade0


	//   ....[88]....
        /*03cc*/ 	.word	0x0001ae40


	//   ....[89]....
        /*03d0*/ 	.word	0x0001ae60


	//   ....[90]....
        /*03d4*/ 	.word	0x0001ae70


	//   ....[91]....
        /*03d8*/ 	.word	0x0001eaa0


	//   ....[92]....
        /*03dc*/ 	.word	0x0001eac0


	//   ....[93]....
        /*03e0*/ 	.word	0x0001ead0


	//   ....[94]....
        /*03e4*/ 	.word	0x0001eae0


	//   ....[95]....
        /*03e8*/ 	.word	0x0001efa0


	//   ....[96]....
        /*03ec*/ 	.word	0x0001efb0


	//   ....[97]....
        /*03f0*/ 	.word	0x0001efc0


	//   ....[98]....
        /*03f4*/ 	.word	0x0001efd0


	//   ....[99]....
        /*03f8*/ 	.word	0x0001f420


	//   ....[100]....
        /*03fc*/ 	.word	0x0001f440


	//   ....[101]....
        /*0400*/ 	.word	0x0001f450


	//   ....[102]....
        /*0404*/ 	.word	0x0001f460


	//   ....[103]....
        /*0408*/ 	.word	0x0001f8d0


	//   ....[104]....
        /*040c*/ 	.word	0x0001f930


	//   ....[105]....
        /*0410*/ 	.word	0x0001f950


	//   ....[106]....
        /*0414*/ 	.word	0x0001f960


	//   ....[107]....
        /*0418*/ 	.word	0x00023b70


	//   ....[108]....
        /*041c*/ 	.word	0x00023bf0


	//   ....[109]....
        /*0420*/ 	.word	0x00023c60


	//   ....[110]....
        /*0424*/ 	.word	0x00023cd0


	//   ....[111]....
        /*0428*/ 	.word	0x00023d40


	//   ....[112]....
        /*042c*/ 	.word	0x00023db0


	//   ....[113]....
        /*0430*/ 	.word	0x00023e30


	//   ....[114]....
        /*0434*/ 	.word	0x00023ea0


	//   ....[115]....
        /*0438*/ 	.word	0x00023f10


	//   ....[116]....
        /*043c*/ 	.word	0x00023f90


	//   ....[117]....
        /*0440*/ 	.word	0x00024010


	//   ....[118]....
        /*0444*/ 	.word	0x00024080


	//   ....[119]....
        /*0448*/ 	.word	0x000240f0


	//   ....[120]....
        /*044c*/ 	.word	0x00024170


	//   ....[121]....
        /*0450*/ 	.word	0x000241f0


	//   ....[122]....
        /*0454*/ 	.word	0x00024260


	//   ....[123]....
        /*0458*/ 	.word	0x000242d0


	//   ....[124]....
        /*045c*/ 	.word	0x00024350


	//   ....[125]....
        /*0460*/ 	.word	0x000243c0


	//   ....[126]....
        /*0464*/ 	.word	0x00024430


	//   ....[127]....
        /*0468*/ 	.word	0x000244a0


	//   ....[128]....
        /*046c*/ 	.word	0x00024510


	//   ....[129]....
        /*0470*/ 	.word	0x00024590


	//   ....[130]....
        /*0474*/ 	.word	0x00024600


	//   ....[131]....
        /*0478*/ 	.word	0x00024670


	//   ....[132]....
        /*047c*/ 	.word	0x000246f0


	//   ....[133]....
        /*0480*/ 	.word	0x00024760


	//   ....[134]....
        /*0484*/ 	.word	0x000247d0


	//   ....[135]....
        /*0488*/ 	.word	0x00024840


	//   ....[136]....
        /*048c*/ 	.word	0x000248c0


	//   ....[137]....
        /*0490*/ 	.word	0x00024940


	//   ....[138]....
        /*0494*/ 	.word	0x000249b0


	//----- nvinfo : EIATTR_EXIT_INSTR_OFFSETS
	.align		4
.L_396:
        /*0498*/ 	.byte	0x04, 0x1c
        /*049a*/ 	.short	(.L_398 - .L_397)


	//   ....[0]....
.L_397:
        /*049c*/ 	.word	0x00000320


	//   ....[1]....
        /*04a0*/ 	.word	0x00018010


	//   ....[2]....
        /*04a4*/ 	.word	0x00018150


	//   ....[3]....
        /*04a8*/ 	.word	0x000181b0


	//   ....[4]....
        /*04ac*/ 	.word	0x00018e60


	//   ....[5]....
        /*04b0*/ 	.word	0x00018f70


	//   ....[6]....
        /*04b4*/ 	.word	0x00018fd0


	//----- nvinfo : EIATTR_CTAIDZ_USED
	.align		4
.L_398:
        /*04b8*/ 	.byte	0x01, 0x04
	.zero		2


	//----- nvinfo : EIATTR_MAX_THREADS
	.align		4
        /*04bc*/ 	.byte	0x04, 0x05
        /*04be*/ 	.short	(.L_400 - .L_399)
.L_399:
        /*04c0*/ 	.word	0x00000100
        /*04c4*/ 	.word	0x00000001
        /*04c8*/ 	.word	0x00000001


	//----- nvinfo : EIATTR_CRS_STACK_SIZE
	.align		4
.L_400:
        /*04cc*/ 	.byte	0x04, 0x1e
        /*04ce*/ 	.short	(.L_402 - .L_401)
.L_401:
        /*04d0*/ 	.word	0x00000000
.L_402:


//--------------------- .nv.info._ZN7cutlass13device_kernelIN5flash19enable_sm80_to_sm89INS1_16FlashAttnFwdSm80INS1_25CollectiveMainloopFwdSm80ILi8ELi1ELb0EN4cute5tupleIJNS5_1CILi128EEENS7_ILi96EEENS7_ILi256EEEEEELi256ENS_10bfloat16_tEfNS_4arch4Sm80ELb1ELb0ELb0ELb0ELb0ELb0ELb1ELb0EEENS1_21CollectiveEpilogueFwdINS6_IJS8_SA_S9_EEENS6_IJNS7_ILi1EEESI_SI_EEESC_SE_Li256ELb0ELb1ELb0ELb0EEENS1_30DynamicPersistentTileSchedulerILi256ELi256ELb0ELb1ELb0EEEEEEEEEvNT_6ParamsE --------------------------
	.section	.nv.info._ZN7cutlass13device_kernelIN5flash19enable_sm80_to_sm89INS1_16FlashAttnFwdSm80INS1_25CollectiveMainloopFwdSm80ILi8ELi1ELb0EN4cute5tupleIJNS5_1CILi128EEENS7_ILi96EEENS7_ILi256EEEEEELi256ENS_10bfloat16_tEfNS_4arch4Sm80ELb1ELb0ELb0ELb0ELb0ELb0ELb1ELb0EEENS1_21CollectiveEpilogueFwdINS6_IJS8_SA_S9_EEENS6_IJNS7_ILi1EEESI_SI_EEESC_SE_Li256ELb0ELb1ELb0ELb0EEENS1_30DynamicPersistentTileSchedulerILi256ELi256ELb0ELb1ELb0EEEEEEEEEvNT_6ParamsE,"",@"SHT_CUDA_INFO"
	.sectionflags	@""
	.align	4


	//----- nvinfo : EIATTR_CUDA_API_VERSION
	.align		4
        /*0000*/ 	.byte	0x04, 0x37
        /*0002*/ 	.short	(.L_404 - .L_403)
.L_403:
        /*0004*/ 	.word	0x00000082


	//----- nvinfo : EIATTR_SW2861232_WAR
	.align		4
.L_404:
        /*0008*/ 	.byte	0x01, 0x35
	.zero		2


	//----- nvinfo : EIATTR_PARAM_CBANK
	.align		4
        /*000c*/ 	.byte	0x04, 0x0a
        /*000e*/ 	.short	(.L_406 - .L_405)
	.align		4
.L_405:
        /*0010*/ 	.word	index@(.nv.constant0._ZN7cutlass13device_kernelIN5flash19enable_sm80_to_sm89INS1_16FlashAttnFwdSm80INS1_25CollectiveMainloopFwdSm80ILi8ELi1ELb0EN4cute5tupleIJNS5_1CILi128EEENS7_ILi96EEENS7_ILi256EEEEEELi256ENS_10bfloat16_tEfNS_4arch4Sm80ELb1ELb0ELb0ELb0ELb0ELb0ELb1ELb0EEENS1_21CollectiveEpilogueFwdINS6_IJS8_SA_S9_EEENS6_IJNS7_ILi1EEESI_SI_EEESC_SE_Li256ELb0ELb1ELb0ELb0EEENS1_30DynamicPersistentTileSchedulerILi256ELi256ELb0ELb1ELb0EEEEEEEEEvNT_6ParamsE)
        /*0014*/ 	.short	0x0160
        /*0016*/ 	.short	0x0428


	//----- nvinfo : EIATTR_CBANK_PARAM_SIZE
	.align		4
.L_406:
        /*0018*/ 	.byte	0x03, 0x19
        /*001a*/ 	.short	0x0428


	//----- nvinfo : EIATTR_KPARAM_INFO
	.align		4
        /*001c*/ 	.byte	0x04, 0x17
        /*001e*/ 	.short	(.L_408 - .L_407)
.L_407:
        /*0020*/ 	.word	0x00000000
        /*0024*/ 	.short	0x0000
        /*0026*/ 	.short	0x0000
        /*0028*/ 	.byte	0x00, 0xf0, 0xa1, 0x10


	//----- nvinfo : EIATTR_MAXREG_COUNT
	.align		4
.L_408:
        /*002c*/ 	.byte	0x03, 0x1b
        /*002e*/ 	.short	0x00ff


	//----- nvinfo : EIATTR_NUM_BARRIERS
	.align		4
        /*0030*/ 	.byte	0x02, 0x4c
        /*0032*/ 	.byte	0x06
	.zero		1


	//----- nvinfo : EIATTR_ANNOTATIONS
	.align		4
        /*0034*/ 	.byte	0x04, 0x55
        /*0036*/ 	.short	(.L_410 - .L_409)


	//   ....[0]....
.L_409:
        /* <DEDUP_REMOVED lines=90> */


	//----- nvinfo : EIATTR_MERCURY_ISA_VERSION
	.align		4
.L_410:
        /*05c0*/ 	.byte	0x03, 0x5f
        /*05c2*/ 	.short	0x0000


	//----- nvinfo : EIATTR_INT_WARP_WIDE_INSTR_OFFSETS
	.align		4
        /*05c4*/ 	.byte	0x04, 0x31
        /*05c6*/ 	.short	(.L_412 - .L_411)


	//   ....[0]....
.L_411:
        /*05c8*/ 	.word	0x00011510


	//   ....[1]....
        /*05cc*/ 	.word	0x00011590


	//----- nvinfo : EIATTR_COOP_GROUP_MASK_REGIDS
	.align		4
.L_412:
        /*05d0*/ 	.byte	0x04, 0x29
        /*05d2*/ 	.short	(.L_414 - .L_413)


	//   ....[0]....
.L_413:
        /*05d4*/ 	.word	0xffffffff


	//   ....[1]....
        /*05d8*/ 	.word	0xffffffff


	//   ....[2]....
        /*05dc*/ 	.word	0xffffffff


	//   ....[3]....
        /*05e0*/ 	.word	0xffffffff


	//   ....[4]....
        /*05e4*/ 	.word	0xffffffff


	//   ....[5]....
        /*05e8*/ 	.word	0xffffffff


	//   ....[6]....
        /*05ec*/ 	.word	0xffffffff


	//   ....[7]....
        /*05f0*/ 	.word	0xffffffff


	//   ....[8]....
        /*05f4*/ 	.word	0xffffffff


	//   ....[9]....
        /*05f8*/ 	.word	0xffffffff


	//   ....[10]....
        /*05fc*/ 	.word	0xffffffff


	//   ....[11]....
        /*0600*/ 	.word	0xffffffff


	//   ....[12]....
        /*0604*/ 	.word	0xffffffff


	//   ....[13]....
        /*0608*/ 	.word	0xffffffff


	//   ....[14]....
        /*060c*/ 	.word	0xffffffff


	//   ....[15]....
        /*0610*/ 	.word	0xffffffff


	//   ....[16]....
        /*0614*/ 	.word	0xffffffff


	//   ....[17]....
        /*0618*/ 	.word	0xffffffff


	//   ....[18]....
        /*061c*/ 	.word	0xffffffff


	//   ....[19]....
        /*0620*/ 	.word	0xffffffff


	//   ....[20]....
        /*0624*/ 	.word	0xffffffff


	//   ....[21]....
        /*0628*/ 	.word	0xffffffff


	//   ....[22]....
        /*062c*/ 	.word	0xffffffff


	//   ....[23]....
        /*0630*/ 	.word	0xffffffff


	//   ....[24]....
        /*0634*/ 	.word	0xffffffff


	//   ....[25]....
        /*0638*/ 	.word	0xffffffff


	//   ....[26]....
        /*063c*/ 	.word	0xffffffff


	//   ....[27]....
        /*0640*/ 	.word	0xffffffff


	//   ....[28]....
        /*0644*/ 	.word	0xffffffff


	//   ....[29]....
        /*0648*/ 	.word	0xffffffff


	//   ....[30]....
        /*064c*/ 	.word	0xffffffff


	//   ....[31]....
        /*0650*/ 	.word	0xffffffff


	//   ....[32]....
        /*0654*/ 	.word	0xffffffff


	//   ....[33]....
        /*0658*/ 	.word	0xffffffff


	//   ....[34]....
        /*065c*/ 	.word	0xffffffff


	//   ....[35]....
        /*0660*/ 	.word	0xffffffff


	//   ....[36]....
        /*0664*/ 	.word	0xffffffff


	//   ....[37]....
        /*0668*/ 	.word	0xffffffff


	//   ....[38]....
        /*066c*/ 	.word	0xffffffff


	//   ....[39]....
        /*0670*/ 	.word	0xffffffff


	//   ....[40]....
        /*0674*/ 	.word	0xffffffff


	//   ....[41]....
        /*0678*/ 	.word	0xffffffff


	//   ....[42]....
        /*067c*/ 	.word	0xffffffff


	//   ....[43]....
        /*0680*/ 	.word	0xffffffff


	//   ....[44]....
        /*0684*/ 	.word	0xffffffff


	//   ....[45]....
        /*0688*/ 	.word	0xffffffff


	//   ....[46]....
        /*068c*/ 	.word	0xffffffff


	//   ....[47]....
        /*0690*/ 	.word	0xffffffff


	//   ....[48]....
        /*0694*/ 	.word	0xffffffff


	//   ....[49]....
        /*0698*/ 	.word	0xffffffff


	//   ....[50]....
        /*069c*/ 	.word	0xffffffff


	//   ....[51]....
        /*06a0*/ 	.word	0xffffffff


	//   ....[52]....
        /*06a4*/ 	.word	0xffffffff


	//   ....[53]....
        /*06a8*/ 	.word	0xffffffff


	//   ....[54]....
        /*06ac*/ 	.word	0xffffffff


	//   ....[55]....
        /*06b0*/ 	.word	0xffffffff


	//   ....[56]....
        /*06b4*/ 	.word	0xffffffff


	//   ....[57]....
        /*06b8*/ 	.word	0xffffffff


	//   ....[58]....
        /*06bc*/ 	.word	0xffffffff


	//   ....[59]....
        /*06c0*/ 	.word	0xffffffff


	//   ....[60]....
        /*06c4*/ 	.word	0xffffffff


	//   ....[61]....
        /*06c8*/ 	.word	0xffffffff


	//   ....[62]....
        /*06cc*/ 	.word	0xffffffff


	//   ....[63]....
        /*06d0*/ 	.word	0xffffffff


	//   ....[64]....
        /*06d4*/ 	.word	0xffffffff


	//   ....[65]....
        /*06d8*/ 	.word	0xffffffff


	//   ....[66]....
        /*06dc*/ 	.word	0xffffffff


	//   ....[67]....
        /*06e0*/ 	.word	0xffffffff


	//   ....[68]....
        /*06e4*/ 	.word	0xffffffff


	//   ....[69]....
        /*06e8*/ 	.word	0xffffffff


	//   ....[70]....
        /*06ec*/ 	.word	0xffffffff


	//   ....[71]....
        /*06f0*/ 	.word	0xffffffff


	//   ....[72]....
        /*06f4*/ 	.word	0xffffffff


	//----- nvinfo : EIATTR_COOP_GROUP_INSTR_OFFSETS
	.align		4
.L_414:
        /*06f8*/ 	.byte	0x04, 0x28
        /*06fa*/ 	.short	(.L_416 - .L_415)


	//   ....[0]....
.L_415:
        /*06fc*/ 	.word	0x00000050


	//   ....[1]....
        /*0700*/ 	.word	0x00000060


	//   ....[2]....
        /*0704*/ 	.word	0x00001aa0


	//   ....[3]....
        /*0708*/ 	.word	0x00001ac0


	//   ....[4]....
        /*070c*/ 	.word	0x00001cb0


	//   ....[5]....
        /*0710*/ 	.word	0x00001cc0


	//   ....[6]....
        /*0714*/ 	.word	0x00001ea0


	//   ....[7]....
        /*0718*/ 	.word	0x00001ec0


	//   ....[8]....
        /*071c*/ 	.word	0x000020a0


	//   ....[9]....
        /*0720*/ 	.word	0x000020b0


	//   ....[10]....
        /*0724*/ 	.word	0x000040e0


	//   ....[11]....
        /*0728*/ 	.word	0x00004100


	//   ....[12]....
        /*072c*/ 	.word	0x000049b0


	//   ....[13]....
        /*0730*/ 	.word	0x00004b00


	//   ....[14]....
        /*0734*/ 	.word	0x00004b10


	//   ....[15]....
        /*0738*/ 	.word	0x00004b60


	//   ....[16]....
        /*073c*/ 	.word	0x00008230


	//   ....[17]....
        /*0740*/ 	.word	0x00008240


	//   ....[18]....
        /*0744*/ 	.word	0x00009bc0


	//   ....[19]....
        /*0748*/ 	.word	0x00009bd0


	//   ....[20]....
        /*074c*/ 	.word	0x00009c00


	//   ....[21]....
        /*0750*/ 	.word	0x00009c20


	//   ....[22]....
        /*0754*/ 	.word	0x0000e170


	//   ....[23]....
        /*0758*/ 	.word	0x0000e1c0


	//   ....[24]....
        /*075c*/ 	.word	0x0000e1e0


	//   ....[25]....
        /*0760*/ 	.word	0x0000e200


	//   ....[26]....
        /*0764*/ 	.word	0x00010ac0


	//   ....[27]....
        /*0768*/ 	.word	0x00010b10


	//   ....[28]....
        /*076c*/ 	.word	0x00010b30


	//   ....[29]....
        /*0770*/ 	.word	0x00010b50


	//   ....[30]....
        /*0774*/ 	.word	0x00011f60


	//   ....[31]....
        /*0778*/ 	.word	0x000122f0


	//   ....[32]....
        /*077c*/ 	.word	0x00012320


	//   ....[33]....
        /*0780*/ 	.word	0x00012340


	//   ....[34]....
        /*0784*/ 	.word	0x00012370


	//   ....[35]....
        /*0788*/ 	.word	0x000125f0


	//   ....[36]....
        /*078c*/ 	.word	0x00012610


	//   ....[37]....
        /*0790*/ 	.word	0x00012790


	//   ....[38]....
        /*0794*/ 	.word	0x000127c0


	//   ....[39]....
        /*0798*/ 	.word	0x00012900


	//   ....[40]....
        /*079c*/ 	.word	0x00012930


	//   ....[41]....
        /*07a0*/ 	.word	0x00012a60


	//   ....[42]....
        /*07a4*/ 	.word	0x00012a70


	//   ....[43]....
        /*07a8*/ 	.word	0x00013080


	//   ....[44]....
        /*07ac*/ 	.word	0x000130a0


	//   ....[45]....
        /*07b0*/ 	.word	0x00013290


	//   ....[46]....
        /*07b4*/ 	.word	0x000132a0


	//   ....[47]....
        /*07b8*/ 	.word	0x00013480


	//   ....[48]....
        /*07bc*/ 	.word	0x000134a0


	//   ....[49]....
        /*07c0*/ 	.word	0x00013680


	//   ....[50]....
        /*07c4*/ 	.word	0x00013690


	//   ....[51]....
        /*07c8*/ 	.word	0x000138d0


	//   ....[52]....
        /*07cc*/ 	.word	0x000139e0


	//   ....[53]....
        /*07d0*/ 	.word	0x00013a50


	//   ....[54]....
        /*07d4*/ 	.word	0x00013ab0


	//   ....[55]....
        /*07d8*/ 	.word	0x00013b10


	//   ....[56]....
        /*07dc*/ 	.word	0x00013b70


	//   ....[57]....
        /*07e0*/ 	.word	0x00013be0


	//   ....[58]....
        /*07e4*/ 	.word	0x00013c40


	//   ....[59]....
        /*07e8*/ 	.word	0x00013ca0


	//   ....[60]....
        /*07ec*/ 	.word	0x00013cf0


	//   ....[61]....
        /*07f0*/ 	.word	0x00013d50


	//   ....[62]....
        /*07f4*/ 	.word	0x00013da0


	//   ....[63]....
        /*07f8*/ 	.word	0x00013df0


	//   ....[64]....
        /*07fc*/ 	.word	0x00013e60


	//   ....[65]....
        /*0800*/ 	.word	0x00013ed0


	//   ....[66]....
        /*0804*/ 	.word	0x00013f30


	//   ....[67]....
        /*0808*/ 	.word	0x00013f90


	//   ....[68]....
        /*080c*/ 	.word	0x00013ff0


	//   ....[69]....
        /*0810*/ 	.word	0x00014060


	//   ....[70]....
        /*0814*/ 	.word	0x000140c0


	//   ....[71]....
        /*0818*/ 	.word	0x00014120


	//   ....[72]....
        /*081c*/ 	.word	0x00014180


	//----- nvinfo : EIATTR_EXIT_INSTR_OFFSETS
	.align		4
.L_416:
        /*0820*/ 	.byte	0x04, 0x1c
        /*0822*/ 	.short	(.L_418 - .L_417)


	//   ....[0]....
.L_417:
        /*0824*/ 	.word	0x000000b0


	//   ....[1]....
        /*0828*/ 	.word	0x00013990


	//----- nvinfo : EIATTR_MAX_THREADS
	.align		4
.L_418:
        /*082c*/ 	.byte	0x04, 0x05
        /*082e*/ 	.short	(.L_420 - .L_419)
.L_419:
        /*0830*/ 	.word	0x00000100
        /*0834*/ 	.word	0x00000001
        /*0838*/ 	.word	0x00000001


	//----- nvinfo : EIATTR_CRS_STACK_SIZE
	.align		4
.L_420:
        /*083c*/ 	.byte	0x04, 0x1e
        /*083e*/ 	.short	(.L_422 - .L_421)
.L_421:
        /*0840*/ 	.word	0x00000000
.L_422:


//--------------------- .nv.info._ZN7cutlass13device_kernelIN5flash19enable_sm80_to_sm89INS1_16FlashAttnFwdSm80INS1_25CollectiveMainloopFwdSm80ILi8ELi1ELb0EN4cute5tupleIJNS5_1CILi128EEENS7_ILi96EEENS7_ILi256EEEEEELi256ENS_10bfloat16_tEfNS_4arch4Sm80ELb1ELb0ELb0ELb1ELb0ELb0ELb1ELb0EEENS1_21CollectiveEpilogueFwdINS6_IJS8_SA_S9_EEENS6_IJNS7_ILi1EEESI_SI_EEESC_SE_Li256ELb1ELb1ELb0ELb0EEENS1_19SingleTileSchedulerILb1ELb0ELb1ELi128EEEEEEEEEvNT_6ParamsE --------------------------
	.section	.nv.info._ZN7cutlass13device_kernelIN5flash19enable_sm80_to_sm89INS1_16FlashAttnFwdSm80INS1_25CollectiveMainloopFwdSm80ILi8ELi1ELb0EN4cute5tupleIJNS5_1CILi128EEENS7_ILi96EEENS7_ILi256EEEEEELi256ENS_10bfloat16_tEfNS_4arch4Sm80ELb1ELb0ELb0ELb1ELb0ELb0ELb1ELb0EEENS1_21CollectiveEpilogueFwdINS6_IJS8_SA_S9_EEENS6_IJNS7_ILi1EEESI_SI_EEESC_SE_Li256ELb1ELb1ELb0ELb0EEENS1_19SingleTileSchedulerILb1ELb0ELb1ELi128EEEEEEEEEvNT_6ParamsE,"",@"SHT_CUDA_INFO"
	.sectionflags	@""
	.align	4


	//----- nvinfo : EIATTR_CUDA_API_VERSION
	.align		4
        /*0000*/ 	.byte	0x04, 0x37
        /*0002*/ 	.short	(.L_424 - .L_423)
.L_423:
        /*0004*/ 	.word	0x00000082


	//----- nvinfo : EIATTR_SW2861232_WAR
	.align		4
.L_424:
        /*0008*/ 	.byte	0x01, 0x35
	.zero		2


	//----- nvinfo : EIATTR_PARAM_CBANK
	.align		4
        /*000c*/ 	.byte	0x04, 0x0a
        /*000e*/ 	.short	(.L_426 - .L_425)
	.align		4
.L_425:
        /*0010*/ 	.word	index@(.nv.constant0._ZN7cutlass13device_kernelIN5flash19enable_sm80_to_sm89INS1_16FlashAttnFwdSm80INS1_25CollectiveMainloopFwdSm80ILi8ELi1ELb0EN4cute5tupleIJNS5_1CILi128EEENS7_ILi96EEENS7_ILi256EEEEEELi256ENS_10bfloat16_tEfNS_4arch4Sm80ELb1ELb0ELb0ELb1ELb0ELb0ELb1ELb0EEENS1_21CollectiveEpilogueFwdINS6_IJS8_SA_S9_EEENS6_IJNS7_ILi1EEESI_SI_EEESC_SE_Li256ELb1ELb1ELb0ELb0EEENS1_19SingleTileSchedulerILb1ELb0ELb1ELi128EEEEEEEEEvNT_6ParamsE)
        /*0014*/ 	.short	0x0160
        /*0016*/ 	.short	0x0418


	//----- nvinfo : EIATTR_CBANK_PARAM_SIZE
	.align		4
.L_426:
        /*0018*/ 	.byte	0x03, 0x19
        /*001a*/ 	.short	0x0418


	//----- nvinfo : EIATTR_KPARAM_INFO
	.align		4
        /*001c*/ 	.byte	0x04, 0x17
        /*001e*/ 	.short	(.L_428 - .L_427)
.L_427:
        /*0020*/ 	.word	0x00000000
        /*0024*/ 	.short	0x0000
        /*0026*/ 	.short	0x0000
        /*0028*/ 	.byte	0x00, 0xf0, 0x61, 0x10


	//----- nvinfo : EIATTR_MAXREG_COUNT
	.align		4
.L_428:
        /*002c*/ 	.byte	0x03, 0x1b
        /*002e*/ 	.short	0x00ff


	//----- nvinfo : EIATTR_NUM_BARRIERS
	.align		4
        /*0030*/ 	.byte	0x02, 0x4c
        /*0032*/ 	.byte	0x02
	.zero		1


	//----- nvinfo : EIATTR_ANNOTATIONS
	.align		4
        /*0034*/ 	.byte	0x04, 0x55
        /*0036*/ 	.short	(.L_430 - .L_429)


	//   ....[0]....
.L_429:
        /* <DEDUP_REMOVED lines=27> */


	//----- nvinfo : EIATTR_MERCURY_ISA_VERSION
	.align		4
.L_430:
        /*01d8*/ 	.byte	0x03, 0x5f
        /*01da*/ 	.short	0x0000


	//----- nvinfo : EIATTR_COOP_GROUP_MASK_REGIDS
	.align		4
        /*01dc*/ 	.byte	0x04, 0x29
        /*01de*/ 	.short	(.L_432 - .L_431)


	//   ....[0]....
.L_431:
        /*01e0*/ 	.word	0xffffffff


	//   ....[1]....
        /*01e4*/ 	.word	0xffffffff


	//   ....[2]....
        /*01e8*/ 	.word	0xffffffff


	//   ....[3]....
        /*01ec*/ 	.word	0xffffffff


	//   ....[4]....
        /*01f0*/ 	.word	0xffffffff


	//   ....[5]....
        /*01f4*/ 	.word	0xffffffff


	//   ....[6]....
        /*01f8*/ 	.word	0xffffffff


	//   ....[7]....
        /*01fc*/ 	.word	0xffffffff


	//   ....[8]....
        /*0200*/ 	.word	0xffffffff


	//   ....[9]....
        /*0204*/ 	.word	0xffffffff


	//   ....[10]....
        /*0208*/ 	.word	0xffffffff


	//   ....[11]....
        /*020c*/ 	.word	0xffffffff


	//   ....[12]....
        /*0210*/ 	.word	0xffffffff


	//   ....[13]....
        /*0214*/ 	.word	0xffffffff


	//   ....[14]....
        /*0218*/ 	.word	0xffffffff


	//   ....[15]....
        /*021c*/ 	.word	0xffffffff


	//   ....[16]....
        /*0220*/ 	.word	0xffffffff


	//   ....[17]....
        /*0224*/ 	.word	0xffffffff


	//   ....[18]....
        /*0228*/ 	.word	0xffffffff


	//   ....[19]....
        /*022c*/ 	.word	0xffffffff


	//   ....[20]....
        /*0230*/ 	.word	0xffffffff


	//   ....[21]....
        /*0234*/ 	.word	0xffffffff


	//   ....[22]....
        /*0238*/ 	.word	0xffffffff


	//   ....[23]....
        /*023c*/ 	.word	0xffffffff


	//   ....[24]....
        /*0240*/ 	.word	0xffffffff


	//   ....[25]....
        /*0244*/ 	.word	0xffffffff


	//   ....[26]....
        /*0248*/ 	.word	0xffffffff


	//   ....[27]....
        /*024c*/ 	.word	0xffffffff


	//   ....[28]....
        /*0250*/ 	.word	0xffffffff


	//   ....[29]....
        /*0254*/ 	.word	0xffffffff


	//   ....[30]....
        /*0258*/ 	.word	0xffffffff


	//   ....[31]....
        /*025c*/ 	.word	0xffffffff


	//   ....[32]....
        /*0260*/ 	.word	0xffffffff


	//   ....[33]....
        /*0264*/ 	.word	0xffffffff


	//   ....[34]....
        /*0268*/ 	.word	0xffffffff


	//   ....[35]....
        /*026c*/ 	.word	0xffffffff


	//   ....[36]....
        /*0270*/ 	.word	0xffffffff


	//   ....[37]....
        /*0274*/ 	.word	0xffffffff


	//   ....[38]....
        /*0278*/ 	.word	0xffffffff


	//   ....[39]....
        /*027c*/ 	.word	0xffffffff


	//   ....[40]....
        /*0280*/ 	.word	0xffffffff


	//   ....[41]....
        /*0284*/ 	.word	0xffffffff


	//   ....[42]....
        /*0288*/ 	.word	0xffffffff


	//   ....[43]....
        /*028c*/ 	.word	0xffffffff


	//   ....[44]....
        /*0290*/ 	.word	0xffffffff


	//   ....[45]....
        /*0294*/ 	.word	0xffffffff


	//   ....[46]....
        /*0298*/ 	.word	0xffffffff


	//   ....[47]....
        /*029c*/ 	.word	0xffffffff


	//   ....[48]....
        /*02a0*/ 	.word	0xffffffff


	//----- nvinfo : EIATTR_COOP_GROUP_INSTR_OFFSETS
	.align		4
.L_432:
        /*02a4*/ 	.byte	0x04, 0x28
        /*02a6*/ 	.short	(.L_434 - .L_433)


	//   ....[0]....
.L_433:
        /*02a8*/ 	.word	0x00000090


	//   ....[1]....
        /*02ac*/ 	.word	0x00001270


	//   ....[2]....
        /*02b0*/ 	.word	0x000012e0


	//   ....[3]....
        /*02b4*/ 	.word	0x000015e0


	//   ....[4]....
        /*02b8*/ 	.word	0x00001660


	//   ....[5]....
        /*02bc*/ 	.word	0x00001930


	//   ....[6]....
        /*02c0*/ 	.word	0x00001960


	//   ....[7]....
        /*02c4*/ 	.word	0x00001b50


	//   ....[8]....
        /*02c8*/ 	.word	0x00001b90


	//   ....[9]....
        /*02cc*/ 	.word	0x000040a0


	//   ....[10]....
        /*02d0*/ 	.word	0x000040b0


	//   ....[11]....
        /*02d4*/ 	.word	0x000049f0


	//   ....[12]....
        /*02d8*/ 	.word	0x00004b10


	//   ....[13]....
        /*02dc*/ 	.word	0x00004b20


	//   ....[14]....
        /*02e0*/ 	.word	0x00004b70


	//   ....[15]....
        /*02e4*/ 	.word	0x00009720


	//   ....[16]....
        /*02e8*/ 	.word	0x00009730


	//   ....[17]....
        /*02ec*/ 	.word	0x0000a2d0


	//   ....[18]....
        /*02f0*/ 	.word	0x0000a340


	//   ....[19]....
        /*02f4*/ 	.word	0x0000a3b0


	//   ....[20]....
        /*02f8*/ 	.word	0x0000a450


	//   ....[21]....
        /*02fc*/ 	.word	0x0000ed50


	//   ....[22]....
        /*0300*/ 	.word	0x0000eda0


	//   ....[23]....
        /*0304*/ 	.word	0x0000edc0


	//   ....[24]....
        /*0308*/ 	.word	0x0000edf0


	//   ....[25]....
        /*030c*/ 	.word	0x00011680


	//   ....[26]....
        /*0310*/ 	.word	0x00011690


	//   ....[27]....
        /*0314*/ 	.word	0x000116c0


	//   ....[28]....
        /*0318*/ 	.word	0x000116e0


	//   ....[29]....
        /*031c*/ 	.word	0x00013070


	//   ....[30]....
        /*0320*/ 	.word	0x000130a0


	//   ....[31]....
        /*0324*/ 	.word	0x000130c0


	//   ....[32]....
        /*0328*/ 	.word	0x000130d0


	//   ....[33]....
        /*032c*/ 	.word	0x000132f0


	//   ....[34]....
        /*0330*/ 	.word	0x00013300


	//   ....[35]....
        /*0334*/ 	.word	0x00013500


	//   ....[36]....
        /*0338*/ 	.word	0x00013530


	//   ....[37]....
        /*033c*/ 	.word	0x000136f0


	//   ....[38]....
        /*0340*/ 	.word	0x00013720


	//   ....[39]....
        /*0344*/ 	.word	0x000138e0


	//   ....[40]....
        /*0348*/ 	.word	0x00013900


	//   ....[41]....
        /*034c*/ 	.word	0x00014170


	//   ....[42]....
        /*0350*/ 	.word	0x00014190


	//   ....[43]....
        /*0354*/ 	.word	0x00014350


	//   ....[44]....
        /*0358*/ 	.word	0x00014380


	//   ....[45]....
        /*035c*/ 	.word	0x00014510


	//   ....[46]....
        /*0360*/ 	.word	0x00014540


	//   ....[47]....
        /*0364*/ 	.word	0x000146d0


	//   ....[48]....
        /*0368*/ 	.word	0x000146f0


	//----- nvinfo : EIATTR_EXIT_INSTR_OFFSETS
	.align		4
.L_434:
        /*036c*/ 	.byte	0x04, 0x1c
        /*036e*/ 	.short	(.L_436 - .L_435)


	//   ....[0]....
.L_435:
        /*0370*/ 	.word	0x00000350


	//   ....[1]....
        /*0374*/ 	.word	0x00013910


	//   ....[2]....
        /*0378*/ 	.word	0x00013a50


	//   ....[3]....
        /*037c*/ 	.word	0x00013ab0


	//   ....[4]....
        /*0380*/ 	.word	0x00014700


	//   ....[5]....
        /*0384*/ 	.word	0x00014810


	//   ....[6]....
        /*0388*/ 	.word	0x00014870


	//----- nvinfo : EIATTR_CTAIDZ_USED
	.align		4
.L_436:
        /*038c*/ 	.byte	0x01, 0x04
	.zero		2


	//----- nvinfo : EIATTR_MAX_THREADS
	.align		4
        /*0390*/ 	.byte	0x04, 0x05
        /*0392*/ 	.short	(.L_438 - .L_437)
.L_437:
        /*0394*/ 	.word	0x00000100
        /*0398*/ 	.word	0x00000001
        /*039c*/ 	.word	0x00000001


	//----- nvinfo : EIATTR_CRS_STACK_SIZE
	.align		4
.L_438:
        /*03a0*/ 	.byte	0x04, 0x1e
        /*03a2*/ 	.short	(.L_440 - .L_439)
.L_439:
        /*03a4*/ 	.word	0x00000000
.L_440:


//--------------------- .nv.info._ZN7cutlass13device_kernelIN5flash19enable_sm80_to_sm89INS1_16FlashAttnFwdSm80INS1_25CollectiveMainloopFwdSm80ILi8ELi1ELb0EN4cute5tupleIJNS5_1CILi128EEENS7_ILi48EEENS7_ILi256EEEEEELi256ENS_10bfloat16_tEfNS_4arch4Sm80ELb1ELb0ELb0ELb1ELb0ELb1ELb1ELb0EEENS1_21CollectiveEpilogueFwdINS6_IJS8_SA_S9_EEENS6_IJNS7_ILi1EEESI_SI_EEESC_SE_Li256ELb1ELb1ELb0ELb0EEENS1_19SingleTileSchedulerILb1ELb0ELb1ELi128EEEEEEEEEvNT_6ParamsE --------------------------
	.section	.nv.info._ZN7cutlass13device_kernelIN5flash19enable_sm80_to_sm89INS1_16FlashAttnFwdSm80INS1_25CollectiveMainloopFwdSm80ILi8ELi1ELb0EN4cute5tupleIJNS5_1CILi128EEENS7_ILi48EEENS7_ILi256EEEEEELi256ENS_10bfloat16_tEfNS_4arch4Sm80ELb1ELb0ELb0ELb1ELb0ELb1ELb1ELb0EEENS1_21CollectiveEpilogueFwdINS6_IJS8_SA_S9_EEENS6_IJNS7_ILi1EEESI_SI_EEESC_SE_Li256ELb1ELb1ELb0ELb0EEENS1_19SingleTileSchedulerILb1ELb0ELb1ELi128EEEEEEEEEvNT_6ParamsE,"",@"SHT_CUDA_INFO"
	.sectionflags	@""
	.align	4


	//----- nvinfo : EIATTR_CUDA_API_VERSION
	.align		4
        /*0000*/ 	.byte	0x04, 0x37
        /*0002*/ 	.short	(.L_442 - .L_441)
.L_441:
        /*0004*/ 	.word	0x00000082


	//----- nvinfo : EIATTR_SW2861232_WAR
	.align		4
.L_442:
        /*0008*/ 	.byte	0x01, 0x35
	.zero		2


	//----- nvinfo : EIATTR_PARAM_CBANK
	.align		4
        /*000c*/ 	.byte	0x04, 0x0a
        /*000e*/ 	.short	(.L_444 - .L_443)
	.align		4
.L_443:
        /*0010*/ 	.word	index@(.nv.constant0._ZN7cutlass13device_kernelIN5flash19enable_sm80_to_sm89INS1_16FlashAttnFwdSm80INS1_25CollectiveMainloopFwdSm80ILi8ELi1ELb0EN4cute5tupleIJNS5_1CILi128EEENS7_ILi48EEENS7_ILi256EEEEEELi256ENS_10bfloat16_tEfNS_4arch4Sm80ELb1ELb0ELb0ELb1ELb0ELb1ELb1ELb0EEENS1_21CollectiveEpilogueFwdINS6_IJS8_SA_S9_EEENS6_IJNS7_ILi1EEESI_SI_EEESC_SE_Li256ELb1ELb1ELb0ELb0EEENS1_19SingleTileSchedulerILb1ELb0ELb1ELi128EEEEEEEEEvNT_6ParamsE)
        /*0014*/ 	.short	0x0160
        /*0016*/ 	.short	0x0418


	//----- nvinfo : EIATTR_CBANK_PARAM_SIZE
	.align		4
.L_444:
        /*0018*/ 	.byte	0x03, 0x19
        /*001a*/ 	.short	0x0418


	//----- nvinfo : EIATTR_KPARAM_INFO
	.align		4
        /*001c*/ 	.byte	0x04, 0x17
        /*001e*/ 	.short	(.L_446 - .L_445)
.L_445:
        /*0020*/ 	.word	0x00000000
        /*0024*/ 	.short	0x0000
        /*0026*/ 	.short	0x0000
        /*0028*/ 	.byte	0x00, 0xf0, 0x61, 0x10


	//----- nvinfo : EIATTR_MAXREG_COUNT
	.align		4
.L_446:
        /*002c*/ 	.byte	0x03, 0x1b
        /*002e*/ 	.short	0x00ff


	//----- nvinfo : EIATTR_NUM_BARRIERS
	.align		4
        /*0030*/ 	.byte	0x02, 0x4c
        /*0032*/ 	.byte	0x02
	.zero		1


	//----- nvinfo : EIATTR_MERCURY_ISA_VERSION
	.align		4
        /*0034*/ 	.byte	0x03, 0x5f
        /*0036*/ 	.short	0x0000


	//----- nvinfo : EIATTR_INT_WARP_WIDE_INSTR_OFFSETS
	.align		4
        /*0038*/ 	.byte	0x04, 0x31
        /*003a*/ 	.short	(.L_448 - .L_447)


	//   ....[0]....
.L_447:
        /*003c*/ 	.word	0x00016770


	//   ....[1]....
        /*0040*/ 	.word	0x00018a50


	//----- nvinfo : EIATTR_COOP_GROUP_MASK_REGIDS
	.align		4
.L_448:
        /*0044*/ 	.byte	0x04, 0x29
        /*0046*/ 	.short	(.L_450 - .L_449)


	//   ....[0]....
.L_449:
        /*0048*/ 	.word	0xffffffff


	//   ....[1]....
        /*004c*/ 	.word	0xffffffff


	//   ....[2]....
        /*0050*/ 	.word	0xffffffff


	//   ....[3]....
        /*0054*/ 	.word	0xffffffff


	//   ....[4]....
        /*0058*/ 	.word	0xffffffff


	//   ....[5]....
        /*005c*/ 	.word	0xffffffff


	//   ....[6]....
        /*0060*/ 	.word	0xffffffff


	//   ....[7]....
        /*0064*/ 	.word	0xffffffff


	//   ....[8]....
        /*0068*/ 	.word	0xffffffff


	//   ....[9]....
        /*006c*/ 	.word	0xffffffff


	//   ....[10]....
        /*0070*/ 	.word	0xffffffff


	//   ....[11]....
        /*0074*/ 	.word	0xffffffff


	//   ....[12]....
        /*0078*/ 	.word	0xffffffff


	//   ....[13]....
        /*007c*/ 	.word	0xffffffff


	//   ....[14]....
        /*0080*/ 	.word	0xffffffff


	//   ....[15]....
        /*0084*/ 	.word	0xffffffff


	//   ....[16]....
        /*0088*/ 	.word	0xffffffff


	//   ....[17]....
        /*008c*/ 	.word	0xffffffff


	//   ....[18]....
        /*0090*/ 	.word	0xffffffff


	//   ....[19]....
        /*0094*/ 	.word	0xffffffff


	//   ....[20]....
        /*0098*/ 	.word	0xffffffff


	//   ....[21]....
        /*009c*/ 	.word	0xffffffff


	//   ....[22]....
        /*00a0*/ 	.word	0xffffffff


	//   ....[23]....
        /*00a4*/ 	.word	0xffffffff


	//   ....[24]....
        /*00a8*/ 	.word	0xffffffff


	//   ....[25]....
        /*00ac*/ 	.word	0xffffffff


	//   ....[26]....
        /*00b0*/ 	.word	0xffffffff


	//   ....[27]....
        /*00b4*/ 	.word	0xffffffff


	//   ....[28]....
        /*00b8*/ 	.word	0xffffffff


	//   ....[29]....
        /*00bc*/ 	.word	0xffffffff


	//   ....[30]....
        /*00c0*/ 	.word	0xffffffff


	//   ....[31]....
        /*00c4*/ 	.word	0xffffffff


	//   ....[32]....
        /*00c8*/ 	.word	0xffffffff


	//   ....[33]....
        /*00cc*/ 	.word	0xffffffff


	//   ....[34]....
        /*00d0*/ 	.word	0xffffffff


	//   ....[35]....
        /*00d4*/ 	.word	0xffffffff


	//   ....[36]....
        /*00d8*/ 	.word	0xffffffff


	//   ....[37]....
        /*00dc*/ 	.word	0xffffffff


	//   ....[38]....
        /*00e0*/ 	.word	0xffffffff


	//   ....[39]....
        /*00e4*/ 	.word	0xffffffff


	//   ....[40]....
        /*00e8*/ 	.word	0xffffffff


	//   ....[41]....
        /*00ec*/ 	.word	0xffffffff


	//   ....[42]....
        /*00f0*/ 	.word	0xffffffff


	//   ....[43]....
        /*00f4*/ 	.word	0xffffffff


	//   ....[44]....
        /*00f8*/ 	.word	0xffffffff


	//   ....[45]....
        /*00fc*/ 	.word	0xffffffff


	//   ....[46]....
        /*0100*/ 	.word	0xffffffff


	//   ....[47]....
        /*0104*/ 	.word	0xffffffff


	//   ....[48]....
        /*0108*/ 	.word	0xffffffff


	//   ....[49]....
        /*010c*/ 	.word	0xffffffff


	//   ....[50]....
        /*0110*/ 	.word	0xffffffff


	//   ....[51]....
        /*0114*/ 	.word	0xffffffff


	//   ....[52]....
        /*0118*/ 	.word	0xffffffff


	//   ....[53]....
        /*011c*/ 	.word	0xffffffff


	//   ....[54]....
        /*0120*/ 	.word	0xffffffff


	//   ....[55]....
        /*0124*/ 	.word	0xffffffff


	//   ....[56]....
        /*0128*/ 	.word	0xffffffff


	//   ....[57]....
        /*012c*/ 	.word	0xffffffff


	//   ....[58]....
        /*0130*/ 	.word	0xffffffff


	//   ....[59]....
        /*0134*/ 	.word	0xffffffff


	//   ....[60]....
        /*0138*/ 	.word	0xffffffff


	//   ....[61]....
        /*013c*/ 	.word	0xffffffff


	//   ....[62]....
        /*0140*/ 	.word	0xffffffff


	//   ....[63]....
        /*0144*/ 	.word	0xffffffff


	//   ....[64]....
        /*0148*/ 	.word	0xffffffff


	//   ....[65]....
        /*014c*/ 	.word	0xffffffff


	//   ....[66]....
        /*0150*/ 	.word	0xffffffff


	//   ....[67]....
        /*0154*/ 	.word	0xffffffff


	//   ....[68]....
        /*0158*/ 	.word	0xffffffff


	//   ....[69]....
        /*015c*/ 	.word	0xffffffff


	//   ....[70]....
        /*0160*/ 	.word	0xffffffff


	//   ....[71]....
        /*0164*/ 	.word	0xffffffff


	//   ....[72]....
        /*0168*/ 	.word	0xffffffff


	//   ....[73]....
        /*016c*/ 	.word	0xffffffff


	//   ....[74]....
        /*0170*/ 	.word	0xffffffff


	//   ....[75]....
        /*0174*/ 	.word	0xffffffff


	//   ....[76]....
        /*0178*/ 	.word	0xffffffff


	//   ....[77]....
        /*017c*/ 	.word	0xffffffff


	//   ....[78]....
        /*0180*/ 	.word	0xffffffff


	//   ....[79]....
        /*0184*/ 	.word	0xffffffff


	//   ....[80]....
        /*0188*/ 	.word	0xffffffff


	//----- nvinfo : EIATTR_COOP_GROUP_INSTR_OFFSETS
	.align		4
.L_450:
        /*018c*/ 	.byte	0x04, 0x28
        /*018e*/ 	.short	(.L_452 - .L_451)


	//   ....[0]....
.L_451:
        /*0190*/ 	.word	0x00000070


	//   ....[1]....
        /*0194*/ 	.word	0x000082d0


	//   ....[2]....
        /*0198*/ 	.word	0x00008310


	//   ....[3]....
        /*019c*/ 	.word	0x00008790


	//   ....[4]....
        /*01a0*/ 	.word	0x00008860


	//   ....[5]....
        /*01a4*/ 	.word	0x00008ac0


	//   ....[6]....
        /*01a8*/ 	.word	0x00008af0


	//   ....[7]....
        /*01ac*/ 	.word	0x00008cf0


	//   ....[8]....
        /*01b0*/ 	.word	0x00008d30


	//   ....[9]....
        /*01b4*/ 	.word	0x000094a0


	//   ....[10]....
        /*01b8*/ 	.word	0x00009500


	//   ....[11]....
        /*01bc*/ 	.word	0x00009520


	//   ....[12]....
        /*01c0*/ 	.word	0x00009540


	//   ....[13]....
        /*01c4*/ 	.word	0x00009810


	//   ....[14]....
        /*01c8*/ 	.word	0x000099d0


	//   ....[15]....
        /*01cc*/ 	.word	0x00009a10


	//   ....[16]....
        /*01d0*/ 	.word	0x00009a50


	//   ....[17]....
        /*01d4*/ 	.word	0x00009d80


	//   ....[18]....
        /*01d8*/ 	.word	0x00009f40


	//   ....[19]....
        /*01dc*/ 	.word	0x00009f80


	//   ....[20]....
        /*01e0*/ 	.word	0x00009fc0


	//   ....[21]....
        /*01e4*/ 	.word	0x0000a310


	//   ....[22]....
        /*01e8*/ 	.word	0x0000a4d0


	//   ....[23]....
        /*01ec*/ 	.word	0x0000a510


	//   ....[24]....
        /*01f0*/ 	.word	0x0000a550


	//   ....[25]....
        /*01f4*/ 	.word	0x0000df60


	//   ....[26]....
        /*01f8*/ 	.word	0x0000dfc0


	//   ....[27]....
        /*01fc*/ 	.word	0x0000e010


	//   ....[28]....
        /*0200*/ 	.word	0x0000e020


	//   ....[29]....
        /*0204*/ 	.word	0x0000e200


	//   ....[30]....
        /*0208*/ 	.word	0x0000e3c0


	//   ....[31]....
        /*020c*/ 	.word	0x0000e400


	//   ....[32]....
        /*0210*/ 	.word	0x0000e440


	//   ....[33]....
        /*0214*/ 	.word	0x0000e680


	//   ....[34]....
        /*0218*/ 	.word	0x0000e840


	//   ....[35]....
        /*021c*/ 	.word	0x0000e880


	//   ....[36]....
        /*0220*/ 	.word	0x0000e8c0


	//   ....[37]....
        /*0224*/ 	.word	0x0000eb20


	//   ....[38]....
        /*0228*/ 	.word	0x0000ece0


	//   ....[39]....
        /*022c*/ 	.word	0x0000ed20


	//   ....[40]....
        /*0230*/ 	.word	0x0000ed60


	//   ....[41]....
        /*0234*/ 	.word	0x000141d0


	//   ....[42]....
        /*0238*/ 	.word	0x00014200


	//   ....[43]....
        /*023c*/ 	.word	0x00014810


	//   ....[44]....
        /*0240*/ 	.word	0x00014830


	//   ....[45]....
        /*0244*/ 	.word	0x00014850


	//   ....[46]....
        /*0248*/ 	.word	0x00014870


	//   ....[47]....
        /*024c*/ 	.word	0x00016a10


	//   ....[48]....
        /*0250*/ 	.word	0x00016a20


	//   ....[49]....
        /*0254*/ 	.word	0x00016ee0


	//   ....[50]....
        /*0258*/ 	.word	0x00016f00


	//   ....[51]....
        /*025c*/ 	.word	0x00016f20


	//   ....[52]....
        /*0260*/ 	.word	0x00016f40


	//   ....[53]....
        /*0264*/ 	.word	0x00019c10


	//   ....[54]....
        /*0268*/ 	.word	0x00019c30


	//   ....[55]....
        /*026c*/ 	.word	0x00019c70


	//   ....[56]....
        /*0270*/ 	.word	0x00019c80


	//   ....[57]....
        /*0274*/ 	.word	0x0001b330


	//   ....[58]....
        /*0278*/ 	.word	0x0001b360


	//   ....[59]....
        /*027c*/ 	.word	0x0001b3b0


	//   ....[60]....
        /*0280*/ 	.word	0x0001b3c0


	//   ....[61]....
        /*0284*/ 	.word	0x0001ce70


	//   ....[62]....
        /*0288*/ 	.word	0x0001cec0


	//   ....[63]....
        /*028c*/ 	.word	0x0001cef0


	//   ....[64]....
        /*0290*/ 	.word	0x0001cf20


	//   ....[65]....
        /*0294*/ 	.word	0x0001d160


	//   ....[66]....
        /*0298*/ 	.word	0x0001d170


	//   ....[67]....
        /*029c*/ 	.word	0x0001d370


	//   ....[68]....
        /*02a0*/ 	.word	0x0001d3a0


	//   ....[69]....
        /*02a4*/ 	.word	0x0001d560


	//   ....[70]....
        /*02a8*/ 	.word	0x0001d590


	//   ....[71]....
        /*02ac*/ 	.word	0x0001d750


	//   ....[72]....
        /*02b0*/ 	.word	0x0001d770


	//   ....[73]....
        /*02b4*/ 	.word	0x0001e180


	//   ....[74]....
        /*02b8*/ 	.word	0x0001e1a0


	//   ....[75]....
        /*02bc*/ 	.word	0x0001e330


	//   ....[76]....
        /*02c0*/ 	.word	0x0001e360


	//   ....[77]....
        /*02c4*/ 	.word	0x0001e4f0


	//   ....[78]....
        /*02c8*/ 	.word	0x0001e520


	//   ....[79]....
        /*02cc*/ 	.word	0x0001e6b0


	//   ....[80]....
        /*02d0*/ 	.word	0x0001e6d0


	//----- nvinfo : EIATTR_EXIT_INSTR_OFFSETS
	.align		4
.L_452:
        /*02d4*/ 	.byte	0x04, 0x1c
        /*02d6*/ 	.short	(.L_454 - .L_453)


	//   ....[0]....
.L_453:
        /*02d8*/ 	.word	0x000003a0


	//   ....[1]....
        /*02dc*/ 	.word	0x0001d780


	//   ....[2]....
        /*02e0*/ 	.word	0x0001d8c0


	//   ....[3]....
        /*02e4*/ 	.word	0x0001d920


	//   ....[4]....
        /*02e8*/ 	.word	0x0001e6e0


	//   ....[5]....
        /*02ec*/ 	.word	0x0001e7f0


	//   ....[6]....
        /*02f0*/ 	.word	0x0001e850


	//----- nvinfo : EIATTR_CTAIDZ_USED
	.align		4
.L_454:
        /*02f4*/ 	.byte	0x01, 0x04
	.zero		2


	//----- nvinfo : EIATTR_MAX_THREADS
	.align		4
        /*02f8*/ 	.byte	0x04, 0x05
        /*02fa*/ 	.short	(.L_456 - .L_455)
.L_455:
        /*02fc*/ 	.word	0x00000100
        /*0300*/ 	.word	0x00000001
        /*0304*/ 	.word	0x00000001


	//----- nvinfo : EIATTR_CRS_STACK_SIZE
	.align		4
.L_456:
        /*0308*/ 	.byte	0x04, 0x1e
        /*030a*/ 	.short	(.L_458 - .L_457)
.L_457:
        /*030c*/ 	.word	0x00000000
.L_458:


//--------------------- .nv.callgraph             --------------------------
	.section	.nv.callgraph,"",@"SHT_CUDA_CALLGRAPH"
	.align	4
	.sectionentsize	8
	.align		4
        /*0000*/ 	.word	0x00000000
	.align		4
        /*0004*/ 	.word	0xffffffff
	.align		4
        /*0008*/ 	.word	0x00000000
	.align		4
        /*000c*/ 	.word	0xfffffffe
	.align		4
        /*0010*/ 	.word	0x00000000
	.align		4
        /*0014*/ 	.word	0xfffffffd
	.align		4
        /*0018*/ 	.word	0x00000000
	.align		4
        /*001c*/ 	.word	0xfffffffc


//--------------------- .nv.rel.action            --------------------------
	.section	.nv.rel.action,"",@"SHT_CUDA_RELOCINFO"
	.align	8
	.sectionentsize	8
        /*0000*/ 	.byte	0x73, 0x00, 0x00, 0x00, 0x00, 0x00, 0x00, 0x00, 0x00, 0x00, 0x00, 0x11, 0x25, 0x00, 0x05, 0x36


//--------------------- .nv.constant4             --------------------------
	.section	.nv.constant4,"a",@progbits
	.align	8
	.align		8
.nv.constant4:
        /*0000*/ 	.dword	_ZN66_INTERNAL_3aa6a342_30_flash_fwd_hdim256_bf16_sm80_cu_f3e6f9ee_33704cuda3std3__45__cpo5beginE
	.align		8
        /*0008*/ 	.dword	_ZN66_INTERNAL_3aa6a342_30_flash_fwd_hdim256_bf16_sm80_cu_f3e6f9ee_33704cuda3std3__45__cpo3endE
	.align		8
        /*0010*/ 	.dword	_ZN66_INTERNAL_3aa6a342_30_flash_fwd_hdim256_bf16_sm80_cu_f3e6f9ee_33704cuda3std3__45__cpo6cbeginE
	.align		8
        /*0018*/ 	.dword	_ZN66_INTERNAL_3aa6a342_30_flash_fwd_hdim256_bf16_sm80_cu_f3e6f9ee_33704cuda3std3__45__cpo4cendE
	.align		8
        /*0020*/ 	.dword	_ZN66_INTERNAL_3aa6a342_30_flash_fwd_hdim256_bf16_sm80_cu_f3e6f9ee_33704cuda3std3__468_GLOBAL__N__3aa6a342_30_flash_fwd_hdim256_bf16_sm80_cu_f3e6f9ee_33706ignoreE
	.align		8
        /*0028*/ 	.dword	_ZN66_INTERNAL_3aa6a342_30_flash_fwd_hdim256_bf16_sm80_cu_f3e6f9ee_33704cuda3std3__419piecewise_constructE
	.align		8
        /*0030*/ 	.dword	_ZN66_INTERNAL_3aa6a342_30_flash_fwd_hdim256_bf16_sm80_cu_f3e6f9ee_33704cuda3std3__48in_placeE
	.align		8
        /*0038*/ 	.dword	_ZN66_INTERNAL_3aa6a342_30_flash_fwd_hdim256_bf16_sm80_cu_f3e6f9ee_33704cuda3std6ranges3__45__cpo4swapE
	.align		8
        /*0040*/ 	.dword	_ZN66_INTERNAL_3aa6a342_30_flash_fwd_hdim256_bf16_sm80_cu_f3e6f9ee_33704cuda3std6ranges3__45__cpo9iter_moveE
	.align		8
        /*0048*/ 	.dword	_ZN66_INTERNAL_3aa6a342_30_flash_fwd_hdim256_bf16_sm80_cu_f3e6f9ee_33704cute7productE
	.align		8
        /*0050*/ 	.dword	_ZN66_INTERNAL_3aa6a342_30_flash_fwd_hdim256_bf16_sm80_cu_f3e6f9ee_33704cute1_E


//--------------------- .nv.constant0._ZN7cutlass13device_kernelIN5flash19enable_sm80_to_sm89INS1_16FlashAttnFwdSm80INS1_25CollectiveMainloopFwdSm80ILi8ELi1ELb1EN4cute5tupleIJNS5_1CILi128EEENS7_ILi64EEENS7_ILi256EEEEEELi256ENS_10bfloat16_tEfNS_4arch4Sm80ELb0ELb0ELb0ELb0ELb0ELb0ELb1ELb0EEENS1_21CollectiveEpilogueFwdINS6_IJS8_SA_S9_EEENS6_IJNS7_ILi1EEESI_SI_EEESC_SE_Li256ELb0ELb1ELb0ELb0EEENS1_19SingleTileSchedulerILb0ELb0ELb1ELi128EEEEEEEEEvNT_6ParamsE --------------------------
	.section	.nv.constant0._ZN7cutlass13device_kernelIN5flash19enable_sm80_to_sm89INS1_16FlashAttnFwdSm80INS1_25CollectiveMainloopFwdSm80ILi8ELi1ELb1EN4cute5tupleIJNS5_1CILi128EEENS7_ILi64EEENS7_ILi256EEEEEELi256ENS_10bfloat16_tEfNS_4arch4Sm80ELb0ELb0ELb0ELb0ELb0ELb0ELb1ELb0EEENS1_21CollectiveEpilogueFwdINS6_IJS8_SA_S9_EEENS6_IJNS7_ILi1EEESI_SI_EEESC_SE_Li256ELb0ELb1ELb0ELb0EEENS1_19SingleTileSchedulerILb0ELb0ELb1ELi128EEEEEEEEEvNT_6ParamsE,"a",@progbits
	.sectionflags	@""
	.align	4
.nv.constant0._ZN7cutlass13device_kernelIN5flash19enable_sm80_to_sm89INS1_16FlashAttnFwdSm80INS1_25CollectiveMainloopFwdSm80ILi8ELi1ELb1EN4cute5tupleIJNS5_1CILi128EEENS7_ILi64EEENS7_ILi256EEEEEELi256ENS_10bfloat16_tEfNS_4arch4Sm80ELb0ELb0ELb0ELb0ELb0ELb0ELb1ELb0EEENS1_21CollectiveEpilogueFwdINS6_IJS8_SA_S9_EEENS6_IJNS7_ILi1EEESI_SI_EEESC_SE_Li256ELb0ELb1ELb0ELb0EEENS1_19SingleTileSchedulerILb0ELb0ELb1ELi128EEEEEEEEEvNT_6ParamsE:
	.zero		1400


//--------------------- .nv.constant0._ZN7cutlass13device_kernelIN5flash19enable_sm80_to_sm89INS1_16FlashAttnFwdSm80INS1_25CollectiveMainloopFwdSm80ILi8ELi1ELb1EN4cute5tupleIJNS5_1CILi128EEENS7_ILi64EEENS7_ILi256EEEEEELi256ENS_10bfloat16_tEfNS_4arch4Sm80ELb0ELb0ELb0ELb1ELb0ELb0ELb1ELb0EEENS1_21CollectiveEpilogueFwdINS6_IJS8_SA_S9_EEENS6_IJNS7_ILi1EEESI_SI_EEESC_SE_Li256ELb1ELb1ELb0ELb0EEENS1_19SingleTileSchedulerILb1ELb0ELb1ELi128EEEEEEEEEvNT_6ParamsE --------------------------
	.section	.nv.constant0._ZN7cutlass13device_kernelIN5flash19enable_sm80_to_sm89INS1_16FlashAttnFwdSm80INS1_25CollectiveMainloopFwdSm80ILi8ELi1ELb1EN4cute5tupleIJNS5_1CILi128EEENS7_ILi64EEENS7_ILi256EEEEEELi256ENS_10bfloat16_tEfNS_4arch4Sm80ELb0ELb0ELb0ELb1ELb0ELb0ELb1ELb0EEENS1_21CollectiveEpilogueFwdINS6_IJS8_SA_S9_EEENS6_IJNS7_ILi1EEESI_SI_EEESC_SE_Li256ELb1ELb1ELb0ELb0EEENS1_19SingleTileSchedulerILb1ELb0ELb1ELi128EEEEEEEEEvNT_6ParamsE,"a",@progbits
	.sectionflags	@""
	.align	4
.nv.constant0._ZN7cutlass13device_kernelIN5flash19enable_sm80_to_sm89INS1_16FlashAttnFwdSm80INS1_25CollectiveMainloopFwdSm80ILi8ELi1ELb1EN4cute5tupleIJNS5_1CILi128EEENS7_ILi64EEENS7_ILi256EEEEEELi256ENS_10bfloat16_tEfNS_4arch4Sm80ELb0ELb0ELb0ELb1ELb0ELb0ELb1ELb0EEENS1_21CollectiveEpilogueFwdINS6_IJS8_SA_S9_EEENS6_IJNS7_ILi1EEESI_SI_EEESC_SE_Li256ELb1ELb1ELb0ELb0EEENS1_19SingleTileSchedulerILb1ELb0ELb1ELi128EEEEEEEEEvNT_6ParamsE:
	.zero		1400


//--------------------- .nv.constant0._ZN7cutlass13device_kernelIN5flash19enable_sm80_to_sm89INS1_16FlashAttnFwdSm80INS1_25CollectiveMainloopFwdSm80ILi8ELi1ELb0EN4cute5tupleIJNS5_1CILi128EEENS7_ILi32EEENS7_ILi256EEEEEELi256ENS_10bfloat16_tEfNS_4arch4Sm80ELb0ELb0ELb0ELb1ELb0ELb1ELb1ELb0EEENS1_21CollectiveEpilogueFwdINS6_IJS8_SA_S9_EEENS6_IJNS7_ILi1EEESI_SI_EEESC_SE_Li256ELb1ELb1ELb0ELb0EEENS1_19SingleTileSchedulerILb1ELb0ELb1ELi128EEEEEEEEEvNT_6ParamsE --------------------------
	.section	.nv.constant0._ZN7cutlass13device_kernelIN5flash19enable_sm80_to_sm89INS1_16FlashAttnFwdSm80INS1_25CollectiveMainloopFwdSm80ILi8ELi1ELb0EN4cute5tupleIJNS5_1CILi128EEENS7_ILi32EEENS7_ILi256EEEEEELi256ENS_10bfloat16_tEfNS_4arch4Sm80ELb0ELb0ELb0ELb1ELb0ELb1ELb1ELb0EEENS1_21CollectiveEpilogueFwdINS6_IJS8_SA_S9_EEENS6_IJNS7_ILi1EEESI_SI_EEESC_SE_Li256ELb1ELb1ELb0ELb0EEENS1_19SingleTileSchedulerILb1ELb0ELb1ELi128EEEEEEEEEvNT_6ParamsE,"a",@progbits
	.sectionflags	@""
	.align	4
.nv.constant0._ZN7cutlass13device_kernelIN5flash19enable_sm80_to_sm89INS1_16FlashAttnFwdSm80INS1_25CollectiveMainloopFwdSm80ILi8ELi1ELb0EN4cute5tupleIJNS5_1CILi128EEENS7_ILi32EEENS7_ILi256EEEEEELi256ENS_10bfloat16_tEfNS_4arch4Sm80ELb0ELb0ELb0ELb1ELb0ELb1ELb1ELb0EEENS1_21CollectiveEpilogueFwdINS6_IJS8_SA_S9_EEENS6_IJNS7_ILi1EEESI_SI_EEESC_SE_Li256ELb1ELb1ELb0ELb0EEENS1_19SingleTileSchedulerILb1ELb0ELb1ELi128EEEEEEEEEvNT_6ParamsE:
	.zero		1400


//--------------------- .nv.constant0._ZN7cutlass13device_kernelIN5flash19enable_sm80_to_sm89INS1_16FlashAttnFwdSm80INS1_25CollectiveMainloopFwdSm80ILi8ELi1ELb1EN4cute5tupleIJNS5_1CILi128EEENS7_ILi48EEENS7_ILi256EEEEEELi256ENS_10bfloat16_tEfNS_4arch4Sm80ELb0ELb1ELb0ELb0ELb0ELb0ELb1ELb0EEENS1_21CollectiveEpilogueFwdINS6_IJS8_SA_S9_EEENS6_IJNS7_ILi1EEESI_SI_EEESC_SE_Li256ELb0ELb1ELb0ELb0EEENS1_19SingleTileSchedulerILb0ELb0ELb1ELi128EEEEEEEEEvNT_6ParamsE --------------------------
	.section	.nv.constant0._ZN7cutlass13device_kernelIN5flash19enable_sm80_to_sm89INS1_16FlashAttnFwdSm80INS1_25CollectiveMainloopFwdSm80ILi8ELi1ELb1EN4cute5tupleIJNS5_1CILi128EEENS7_ILi48EEENS7_ILi256EEEEEELi256ENS_10bfloat16_tEfNS_4arch4Sm80ELb0ELb1ELb0ELb0ELb0ELb0ELb1ELb0EEENS1_21CollectiveEpilogueFwdINS6_IJS8_SA_S9_EEENS6_IJNS7_ILi1EEESI_SI_EEESC_SE_Li256ELb0ELb1ELb0ELb0EEENS1_19SingleTileSchedulerILb0ELb0ELb1ELi128EEEEEEEEEvNT_6ParamsE,"a",@progbits
	.sectionflags	@""
	.align	4
.nv.constant0._ZN7cutlass13device_kernelIN5flash19enable_sm80_to_sm89INS1_16FlashAttnFwdSm80INS1_25CollectiveMainloopFwdSm80ILi8ELi1ELb1EN4cute5tupleIJNS5_1CILi128EEENS7_ILi48EEENS7_ILi256EEEEEELi256ENS_10bfloat16_tEfNS_4arch4Sm80ELb0ELb1ELb0ELb0ELb0ELb0ELb1ELb0EEENS1_21CollectiveEpilogueFwdINS6_IJS8_SA_S9_EEENS6_IJNS7_ILi1EEESI_SI_EEESC_SE_Li256ELb0ELb1ELb0ELb0EEENS1_19SingleTileSchedulerILb0ELb0ELb1ELi128EEEEEEEEEvNT_6ParamsE:
	.zero		1400


//--------------------- .nv.constant0._ZN7cutlass13device_kernelIN5flash19enable_sm80_to_sm89INS1_16FlashAttnFwdSm80INS1_25CollectiveMainloopFwdSm80ILi8ELi1ELb1EN4cute5tupleIJNS5_1CILi128EEENS7_ILi48EEENS7_ILi256EEEEEELi256ENS_10bfloat16_tEfNS_4arch4Sm80ELb0ELb1ELb0ELb1ELb0ELb0ELb1ELb0EEENS1_21CollectiveEpilogueFwdINS6_IJS8_SA_S9_EEENS6_IJNS7_ILi1EEESI_SI_EEESC_SE_Li256ELb1ELb1ELb0ELb0EEENS1_19SingleTileSchedulerILb1ELb0ELb1ELi128EEEEEEEEEvNT_6ParamsE --------------------------
	.section	.nv.constant0._ZN7cutlass13device_kernelIN5flash19enable_sm80_to_sm89INS1_16FlashAttnFwdSm80INS1_25CollectiveMainloopFwdSm80ILi8ELi1ELb1EN4cute5tupleIJNS5_1CILi128EEENS7_ILi48EEENS7_ILi256EEEEEELi256ENS_10bfloat16_tEfNS_4arch4Sm80ELb0ELb1ELb0ELb1ELb0ELb0ELb1ELb0EEENS1_21CollectiveEpilogueFwdINS6_IJS8_SA_S9_EEENS6_IJNS7_ILi1EEESI_SI_EEESC_SE_Li256ELb1ELb1ELb0ELb0EEENS1_19SingleTileSchedulerILb1ELb0ELb1ELi128EEEEEEEEEvNT_6ParamsE,"a",@progbits
	.sectionflags	@""
	.align	4
.nv.constant0._ZN7cutlass13device_kernelIN5flash19enable_sm80_to_sm89INS1_16FlashAttnFwdSm80INS1_25CollectiveMainloopFwdSm80ILi8ELi1ELb1EN4cute5tupleIJNS5_1CILi128EEENS7_ILi48EEENS7_ILi256EEEEEELi256ENS_10bfloat16_tEfNS_4arch4Sm80ELb0ELb1ELb0ELb1ELb0ELb0ELb1ELb0EEENS1_21CollectiveEpilogueFwdINS6_IJS8_SA_S9_EEENS6_IJNS7_ILi1EEESI_SI_EEESC_SE_Li256ELb1ELb1ELb0ELb0EEENS1_19SingleTileSchedulerILb1ELb0ELb1ELi128EEEEEEEEEvNT_6ParamsE:
	.zero		1400


//--------------------- .nv.constant0._ZN7cutlass13device_kernelIN5flash19enable_sm80_to_sm89INS1_16FlashAttnFwdSm80INS1_25CollectiveMainloopFwdSm80ILi8ELi1ELb0EN4cute5tupleIJNS5_1CILi128EEENS7_ILi32EEENS7_ILi256EEEEEELi256ENS_10bfloat16_tEfNS_4arch4Sm80ELb0ELb1ELb0ELb1ELb0ELb1ELb1ELb0EEENS1_21CollectiveEpilogueFwdINS6_IJS8_SA_S9_EEENS6_IJNS7_ILi1EEESI_SI_EEESC_SE_Li256ELb1ELb1ELb0ELb0EEENS1_19SingleTileSchedulerILb1ELb0ELb1ELi128EEEEEEEEEvNT_6ParamsE --------------------------
	.section	.nv.constant0._ZN7cutlass13device_kernelIN5flash19enable_sm80_to_sm89INS1_16FlashAttnFwdSm80INS1_25CollectiveMainloopFwdSm80ILi8ELi1ELb0EN4cute5tupleIJNS5_1CILi128EEENS7_ILi32EEENS7_ILi256EEEEEELi256ENS_10bfloat16_tEfNS_4arch4Sm80ELb0ELb1ELb0ELb1ELb0ELb1ELb1ELb0EEENS1_21CollectiveEpilogueFwdINS6_IJS8_SA_S9_EEENS6_IJNS7_ILi1EEESI_SI_EEESC_SE_Li256ELb1ELb1ELb0ELb0EEENS1_19SingleTileSchedulerILb1ELb0ELb1ELi128EEEEEEEEEvNT_6ParamsE,"a",@progbits
	.sectionflags	@""
	.align	4
.nv.constant0._ZN7cutlass13device_kernelIN5flash19enable_sm80_to_sm89INS1_16FlashAttnFwdSm80INS1_25CollectiveMainloopFwdSm80ILi8ELi1ELb0EN4cute5tupleIJNS5_1CILi128EEENS7_ILi32EEENS7_ILi256EEEEEELi256ENS_10bfloat16_tEfNS_4arch4Sm80ELb0ELb1ELb0ELb1ELb0ELb1ELb1ELb0EEENS1_21CollectiveEpilogueFwdINS6_IJS8_SA_S9_EEENS6_IJNS7_ILi1EEESI_SI_EEESC_SE_Li256ELb1ELb1ELb0ELb0EEENS1_19SingleTileSchedulerILb1ELb0ELb1ELi128EEEEEEEEEvNT_6ParamsE:
	.zero		1400


//--------------------- .nv.constant0._ZN7cutlass13device_kernelIN5flash19enable_sm80_to_sm89INS1_16FlashAttnFwdSm80INS1_25CollectiveMainloopFwdSm80ILi8ELi1ELb1EN4cute5tupleIJNS5_1CILi128EEENS7_ILi64EEENS7_ILi256EEEEEELi256ENS_10bfloat16_tEfNS_4arch4Sm80ELb1ELb0ELb0ELb0ELb0ELb0ELb1ELb0EEENS1_21CollectiveEpilogueFwdINS6_IJS8_SA_S9_EEENS6_IJNS7_ILi1EEESI_SI_EEESC_SE_Li256ELb0ELb1ELb0ELb0EEENS1_30DynamicPersistentTileSchedulerILi256ELi256ELb0ELb1ELb0EEEEEEEEEvNT_6ParamsE --------------------------
	.section	.nv.constant0._ZN7cutlass13device_kernelIN5flash19enable_sm80_to_sm89INS1_16FlashAttnFwdSm80INS1_25CollectiveMainloopFwdSm80ILi8ELi1ELb1EN4cute5tupleIJNS5_1CILi128EEENS7_ILi64EEENS7_ILi256EEEEEELi256ENS_10bfloat16_tEfNS_4arch4Sm80ELb1ELb0ELb0ELb0ELb0ELb0ELb1ELb0EEENS1_21CollectiveEpilogueFwdINS6_IJS8_SA_S9_EEENS6_IJNS7_ILi1EEESI_SI_EEESC_SE_Li256ELb0ELb1ELb0ELb0EEENS1_30DynamicPersistentTileSchedulerILi256ELi256ELb0ELb1ELb0EEEEEEEEEvNT_6ParamsE,"a",@progbits
	.sectionflags	@""
	.align	4
.nv.constant0._ZN7cutlass13device_kernelIN5flash19enable_sm80_to_sm89INS1_16FlashAttnFwdSm80INS1_25CollectiveMainloopFwdSm80ILi8ELi1ELb1EN4cute5tupleIJNS5_1CILi128EEENS7_ILi64EEENS7_ILi256EEEEEELi256ENS_10bfloat16_tEfNS_4arch4Sm80ELb1ELb0ELb0ELb0ELb0ELb0ELb1ELb0EEENS1_21CollectiveEpilogueFwdINS6_IJS8_SA_S9_EEENS6_IJNS7_ILi1EEESI_SI_EEESC_SE_Li256ELb0ELb1ELb0ELb0EEENS1_30DynamicPersistentTileSchedulerILi256ELi256ELb0ELb1ELb0EEEEEEEEEvNT_6ParamsE:
	.zero		1416


//--------------------- .nv.constant0._ZN7cutlass13device_kernelIN5flash19enable_sm80_to_sm89INS1_16FlashAttnFwdSm80INS1_25CollectiveMainloopFwdSm80ILi8ELi1ELb1EN4cute5tupleIJNS5_1CILi128EEENS7_ILi64EEENS7_ILi256EEEEEELi256ENS_10bfloat16_tEfNS_4arch4Sm80ELb1ELb0ELb0ELb1ELb0ELb0ELb1ELb0EEENS1_21CollectiveEpilogueFwdINS6_IJS8_SA_S9_EEENS6_IJNS7_ILi1EEESI_SI_EEESC_SE_Li256ELb1ELb1ELb0ELb0EEENS1_19SingleTileSchedulerILb1ELb0ELb1ELi128EEEEEEEEEvNT_6ParamsE --------------------------
	.section	.nv.constant0._ZN7cutlass13device_kernelIN5flash19enable_sm80_to_sm89INS1_16FlashAttnFwdSm80INS1_25CollectiveMainloopFwdSm80ILi8ELi1ELb1EN4cute5tupleIJNS5_1CILi128EEENS7_ILi64EEENS7_ILi256EEEEEELi256ENS_10bfloat16_tEfNS_4arch4Sm80ELb1ELb0ELb0ELb1ELb0ELb0ELb1ELb0EEENS1_21CollectiveEpilogueFwdINS6_IJS8_SA_S9_EEENS6_IJNS7_ILi1EEESI_SI_EEESC_SE_Li256ELb1ELb1ELb0ELb0EEENS1_19SingleTileSchedulerILb1ELb0ELb1ELi128EEEEEEEEEvNT_6ParamsE,"a",@progbits
	.sectionflags	@""
	.align	4
.nv.constant0._ZN7cutlass13device_kernelIN5flash19enable_sm80_to_sm89INS1_16FlashAttnFwdSm80INS1_25CollectiveMainloopFwdSm80ILi8ELi1ELb1EN4cute5tupleIJNS5_1CILi128EEENS7_ILi64EEENS7_ILi256EEEEEELi256ENS_10bfloat16_tEfNS_4arch4Sm80ELb1ELb0ELb0ELb1ELb0ELb0ELb1ELb0EEENS1_21CollectiveEpilogueFwdINS6_IJS8_SA_S9_EEENS6_IJNS7_ILi1EEESI_SI_EEESC_SE_Li256ELb1ELb1ELb0ELb0EEENS1_19SingleTileSchedulerILb1ELb0ELb1ELi128EEEEEEEEEvNT_6ParamsE:
	.zero		1400


//--------------------- .nv.constant0._ZN7cutlass13device_kernelIN5flash19enable_sm80_to_sm89INS1_16FlashAttnFwdSm80INS1_25CollectiveMainloopFwdSm80ILi8ELi1ELb0EN4cute5tupleIJNS5_1CILi128EEENS7_ILi32EEENS7_ILi256EEEEEELi256ENS_10bfloat16_tEfNS_4arch4Sm80ELb1ELb0ELb0ELb1ELb0ELb1ELb1ELb0EEENS1_21CollectiveEpilogueFwdINS6_IJS8_SA_S9_EEENS6_IJNS7_ILi1EEESI_SI_EEESC_SE_Li256ELb1ELb1ELb0ELb0EEENS1_19SingleTileSchedulerILb1ELb0ELb1ELi128EEEEEEEEEvNT_6ParamsE --------------------------
	.section	.nv.constant0._ZN7cutlass13device_kernelIN5flash19enable_sm80_to_sm89INS1_16FlashAttnFwdSm80INS1_25CollectiveMainloopFwdSm80ILi8ELi1ELb0EN4cute5tupleIJNS5_1CILi128EEENS7_ILi32EEENS7_ILi256EEEEEELi256ENS_10bfloat16_tEfNS_4arch4Sm80ELb1ELb0ELb0ELb1ELb0ELb1ELb1ELb0EEENS1_21CollectiveEpilogueFwdINS6_IJS8_SA_S9_EEENS6_IJNS7_ILi1EEESI_SI_EEESC_SE_Li256ELb1ELb1ELb0ELb0EEENS1_19SingleTileSchedulerILb1ELb0ELb1ELi128EEEEEEEEEvNT_6ParamsE,"a",@progbits
	.sectionflags	@""
	.align	4
.nv.constant0._ZN7cutlass13device_kernelIN5flash19enable_sm80_to_sm89INS1_16FlashAttnFwdSm80INS1_25CollectiveMainloopFwdSm80ILi8ELi1ELb0EN4cute5tupleIJNS5_1CILi128EEENS7_ILi32EEENS7_ILi256EEEEEELi256ENS_10bfloat16_tEfNS_4arch4Sm80ELb1ELb0ELb0ELb1ELb0ELb1ELb1ELb0EEENS1_21CollectiveEpilogueFwdINS6_IJS8_SA_S9_EEENS6_IJNS7_ILi1EEESI_SI_EEESC_SE_Li256ELb1ELb1ELb0ELb0EEENS1_19SingleTileSchedulerILb1ELb0ELb1ELi128EEEEEEEEEvNT_6ParamsE:
	.zero		1400


//--------------------- .nv.constant0._ZN7cutlass13device_kernelIN5flash19enable_sm80_to_sm89INS1_16FlashAttnFwdSm80INS1_25CollectiveMainloopFwdSm80ILi8ELi1ELb0EN4cute5tupleIJNS5_1CILi128EEENS7_ILi96EEENS7_ILi256EEEEEELi256ENS_10bfloat16_tEfNS_4arch4Sm80ELb0ELb0ELb0ELb0ELb0ELb0ELb1ELb0EEENS1_21CollectiveEpilogueFwdINS6_IJS8_SA_S9_EEENS6_IJNS7_ILi1EEESI_SI_EEESC_SE_Li256ELb0ELb1ELb0ELb0EEENS1_19SingleTileSchedulerILb0ELb0ELb1ELi128EEEEEEEEEvNT_6ParamsE --------------------------
	.section	.nv.constant0._ZN7cutlass13device_kernelIN5flash19enable_sm80_to_sm89INS1_16FlashAttnFwdSm80INS1_25CollectiveMainloopFwdSm80ILi8ELi1ELb0EN4cute5tupleIJNS5_1CILi128EEENS7_ILi96EEENS7_ILi256EEEEEELi256ENS_10bfloat16_tEfNS_4arch4Sm80ELb0ELb0ELb0ELb0ELb0ELb0ELb1ELb0EEENS1_21CollectiveEpilogueFwdINS6_IJS8_SA_S9_EEENS6_IJNS7_ILi1EEESI_SI_EEESC_SE_Li256ELb0ELb1ELb0ELb0EEENS1_19SingleTileSchedulerILb0ELb0ELb1ELi128EEEEEEEEEvNT_6ParamsE,"a",@progbits
	.sectionflags	@""
	.align	4
.nv.constant0._ZN7cutlass13device_kernelIN5flash19enable_sm80_to_sm89INS1_16FlashAttnFwdSm80INS1_25CollectiveMainloopFwdSm80ILi8ELi1ELb0EN4cute5tupleIJNS5_1CILi128EEENS7_ILi96EEENS7_ILi256EEEEEELi256ENS_10bfloat16_tEfNS_4arch4Sm80ELb0ELb0ELb0ELb0ELb0ELb0ELb1ELb0EEENS1_21CollectiveEpilogueFwdINS6_IJS8_SA_S9_EEENS6_IJNS7_ILi1EEESI_SI_EEESC_SE_Li256ELb0ELb1ELb0ELb0EEENS1_19SingleTileSchedulerILb0ELb0ELb1ELi128EEEEEEEEEvNT_6ParamsE:
	.zero		1400


//--------------------- .nv.constant0._ZN7cutlass13device_kernelIN5flash19enable_sm80_to_sm89INS1_16FlashAttnFwdSm80INS1_25CollectiveMainloopFwdSm80ILi8ELi1ELb0EN4cute5tupleIJNS5_1CILi128EEENS7_ILi96EEENS7_ILi256EEEEEELi256ENS_10bfloat16_tEfNS_4arch4Sm80ELb0ELb0ELb0ELb1ELb0ELb0ELb1ELb0EEENS1_21CollectiveEpilogueFwdINS6_IJS8_SA_S9_EEENS6_IJNS7_ILi1EEESI_SI_EEESC_SE_Li256ELb1ELb1ELb0ELb0EEENS1_19SingleTileSchedulerILb1ELb0ELb1ELi128EEEEEEEEEvNT_6ParamsE --------------------------
	.section	.nv.constant0._ZN7cutlass13device_kernelIN5flash19enable_sm80_to_sm89INS1_16FlashAttnFwdSm80INS1_25CollectiveMainloopFwdSm80ILi8ELi1ELb0EN4cute5tupleIJNS5_1CILi128EEENS7_ILi96EEENS7_ILi256EEEEEELi256ENS_10bfloat16_tEfNS_4arch4Sm80ELb0ELb0ELb0ELb1ELb0ELb0ELb1ELb0EEENS1_21CollectiveEpilogueFwdINS6_IJS8_SA_S9_EEENS6_IJNS7_ILi1EEESI_SI_EEESC_SE_Li256ELb1ELb1ELb0ELb0EEENS1_19SingleTileSchedulerILb1ELb0ELb1ELi128EEEEEEEEEvNT_6ParamsE,"a",@progbits
	.sectionflags	@""
	.align	4
.nv.constant0._ZN7cutlass13device_kernelIN5flash19enable_sm80_to_sm89INS1_16FlashAttnFwdSm80INS1_25CollectiveMainloopFwdSm80ILi8ELi1ELb0EN4cute5tupleIJNS5_1CILi128EEENS7_ILi96EEENS7_ILi256EEEEEELi256ENS_10bfloat16_tEfNS_4arch4Sm80ELb0ELb0ELb0ELb1ELb0ELb0ELb1ELb0EEENS1_21CollectiveEpilogueFwdINS6_IJS8_SA_S9_EEENS6_IJNS7_ILi1EEESI_SI_EEESC_SE_Li256ELb1ELb1ELb0ELb0EEENS1_19SingleTileSchedulerILb1ELb0ELb1ELi128EEEEEEEEEvNT_6ParamsE:
	.zero		1400


//--------------------- .nv.constant0._ZN7cutlass13device_kernelIN5flash19enable_sm80_to_sm89INS1_16FlashAttnFwdSm80INS1_25CollectiveMainloopFwdSm80ILi8ELi1ELb0EN4cute5tupleIJNS5_1CILi128EEENS7_ILi48EEENS7_ILi256EEEEEELi256ENS_10bfloat16_tEfNS_4arch4Sm80ELb0ELb0ELb0ELb1ELb0ELb1ELb1ELb0EEENS1_21CollectiveEpilogueFwdINS6_IJS8_SA_S9_EEENS6_IJNS7_ILi1EEESI_SI_EEESC_SE_Li256ELb1ELb1ELb0ELb0EEENS1_19SingleTileSchedulerILb1ELb0ELb1ELi128EEEEEEEEEvNT_6ParamsE --------------------------
	.section	.nv.constant0._ZN7cutlass13device_kernelIN5flash19enable_sm80_to_sm89INS1_16FlashAttnFwdSm80INS1_25CollectiveMainloopFwdSm80ILi8ELi1ELb0EN4cute5tupleIJNS5_1CILi128EEENS7_ILi48EEENS7_ILi256EEEEEELi256ENS_10bfloat16_tEfNS_4arch4Sm80ELb0ELb0ELb0ELb1ELb0ELb1ELb1ELb0EEENS1_21CollectiveEpilogueFwdINS6_IJS8_SA_S9_EEENS6_IJNS7_ILi1EEESI_SI_EEESC_SE_Li256ELb1ELb1ELb0ELb0EEENS1_19SingleTileSchedulerILb1ELb0ELb1ELi128EEEEEEEEEvNT_6ParamsE,"a",@progbits
	.sectionflags	@""
	.align	4
.nv.constant0._ZN7cutlass13device_kernelIN5flash19enable_sm80_to_sm89INS1_16FlashAttnFwdSm80INS1_25CollectiveMainloopFwdSm80ILi8ELi1ELb0EN4cute5tupleIJNS5_1CILi128EEENS7_ILi48EEENS7_ILi256EEEEEELi256ENS_10bfloat16_tEfNS_4arch4Sm80ELb0ELb0ELb0ELb1ELb0ELb1ELb1ELb0EEENS1_21CollectiveEpilogueFwdINS6_IJS8_SA_S9_EEENS6_IJNS7_ILi1EEESI_SI_EEESC_SE_Li256ELb1ELb1ELb0ELb0EEENS1_19SingleTileSchedulerILb1ELb0ELb1ELi128EEEEEEEEEvNT_6ParamsE:
	.zero		1400


//--------------------- .nv.constant0._ZN7cutlass13device_kernelIN5flash19enable_sm80_to_sm89INS1_16FlashAttnFwdSm80INS1_25CollectiveMainloopFwdSm80ILi8ELi1ELb0EN4cute5tupleIJNS5_1CILi128EEENS7_ILi64EEENS7_ILi256EEEEEELi256ENS_10bfloat16_tEfNS_4arch4Sm80ELb0ELb1ELb0ELb0ELb0ELb0ELb1ELb0EEENS1_21CollectiveEpilogueFwdINS6_IJS8_SA_S9_EEENS6_IJNS7_ILi1EEESI_SI_EEESC_SE_Li256ELb0ELb1ELb0ELb0EEENS1_19SingleTileSchedulerILb0ELb0ELb1ELi128EEEEEEEEEvNT_6ParamsE --------------------------
	.section	.nv.constant0._ZN7cutlass13device_kernelIN5flash19enable_sm80_to_sm89INS1_16FlashAttnFwdSm80INS1_25CollectiveMainloopFwdSm80ILi8ELi1ELb0EN4cute5tupleIJNS5_1CILi128EEENS7_ILi64EEENS7_ILi256EEEEEELi256ENS_10bfloat16_tEfNS_4arch4Sm80ELb0ELb1ELb0ELb0ELb0ELb0ELb1ELb0EEENS1_21CollectiveEpilogueFwdINS6_IJS8_SA_S9_EEENS6_IJNS7_ILi1EEESI_SI_EEESC_SE_Li256ELb0ELb1ELb0ELb0EEENS1_19SingleTileSchedulerILb0ELb0ELb1ELi128EEEEEEEEEvNT_6ParamsE,"a",@progbits
	.sectionflags	@""
	.align	4
.nv.constant0._ZN7cutlass13device_kernelIN5flash19enable_sm80_to_sm89INS1_16FlashAttnFwdSm80INS1_25CollectiveMainloopFwdSm80ILi8ELi1ELb0EN4cute5tupleIJNS5_1CILi128EEENS7_ILi64EEENS7_ILi256EEEEEELi256ENS_10bfloat16_tEfNS_4arch4Sm80ELb0ELb1ELb0ELb0ELb0ELb0ELb1ELb0EEENS1_21CollectiveEpilogueFwdINS6_IJS8_SA_S9_EEENS6_IJNS7_ILi1EEESI_SI_EEESC_SE_Li256ELb0ELb1ELb0ELb0EEENS1_19SingleTileSchedulerILb0ELb0ELb1ELi128EEEEEEEEEvNT_6ParamsE:
	.zero		1400


//--------------------- .nv.constant0._ZN7cutlass13device_kernelIN5flash19enable_sm80_to_sm89INS1_16FlashAttnFwdSm80INS1_25CollectiveMainloopFwdSm80ILi8ELi1ELb0EN4cute5tupleIJNS5_1CILi128EEENS7_ILi64EEENS7_ILi256EEEEEELi256ENS_10bfloat16_tEfNS_4arch4Sm80ELb0ELb1ELb0ELb1ELb0ELb0ELb1ELb0EEENS1_21CollectiveEpilogueFwdINS6_IJS8_SA_S9_EEENS6_IJNS7_ILi1EEESI_SI_EEESC_SE_Li256ELb1ELb1ELb0ELb0EEENS1_19SingleTileSchedulerILb1ELb0ELb1ELi128EEEEEEEEEvNT_6ParamsE --------------------------
	.section	.nv.constant0._ZN7cutlass13device_kernelIN5flash19enable_sm80_to_sm89INS1_16FlashAttnFwdSm80INS1_25CollectiveMainloopFwdSm80ILi8ELi1ELb0EN4cute5tupleIJNS5_1CILi128EEENS7_ILi64EEENS7_ILi256EEEEEELi256ENS_10bfloat16_tEfNS_4arch4Sm80ELb0ELb1ELb0ELb1ELb0ELb0ELb1ELb0EEENS1_21CollectiveEpilogueFwdINS6_IJS8_SA_S9_EEENS6_IJNS7_ILi1EEESI_SI_EEESC_SE_Li256ELb1ELb1ELb0ELb0EEENS1_19SingleTileSchedulerILb1ELb0ELb1ELi128EEEEEEEEEvNT_6ParamsE,"a",@progbits
	.sectionflags	@""
	.align	4
.nv.constant0._ZN7cutlass13device_kernelIN5flash19enable_sm80_to_sm89INS1_16FlashAttnFwdSm80INS1_25CollectiveMainloopFwdSm80ILi8ELi1ELb0EN4cute5tupleIJNS5_1CILi128EEENS7_ILi64EEENS7_ILi256EEEEEELi256ENS_10bfloat16_tEfNS_4arch4Sm80ELb0ELb1ELb0ELb1ELb0ELb0ELb1ELb0EEENS1_21CollectiveEpilogueFwdINS6_IJS8_SA_S9_EEENS6_IJNS7_ILi1EEESI_SI_EEESC_SE_Li256ELb1ELb1ELb0ELb0EEENS1_19SingleTileSchedulerILb1ELb0ELb1ELi128EEEEEEEEEvNT_6ParamsE:
	.zero		1400


//--------------------- .nv.constant0._ZN7cutlass13device_kernelIN5flash19enable_sm80_to_sm89INS1_16FlashAttnFwdSm80INS1_25CollectiveMainloopFwdSm80ILi8ELi1ELb0EN4cute5tupleIJNS5_1CILi128EEENS7_ILi48EEENS7_ILi256EEEEEELi256ENS_10bfloat16_tEfNS_4arch4Sm80ELb0ELb1ELb0ELb1ELb0ELb1ELb1ELb0EEENS1_21CollectiveEpilogueFwdINS6_IJS8_SA_S9_EEENS6_IJNS7_ILi1EEESI_SI_EEESC_SE_Li256ELb1ELb1ELb0ELb0EEENS1_19SingleTileSchedulerILb1ELb0ELb1ELi128EEEEEEEEEvNT_6ParamsE --------------------------
	.section	.nv.constant0._ZN7cutlass13device_kernelIN5flash19enable_sm80_to_sm89INS1_16FlashAttnFwdSm80INS1_25CollectiveMainloopFwdSm80ILi8ELi1ELb0EN4cute5tupleIJNS5_1CILi128EEENS7_ILi48EEENS7_ILi256EEEEEELi256ENS_10bfloat16_tEfNS_4arch4Sm80ELb0ELb1ELb0ELb1ELb0ELb1ELb1ELb0EEENS1_21CollectiveEpilogueFwdINS6_IJS8_SA_S9_EEENS6_IJNS7_ILi1EEESI_SI_EEESC_SE_Li256ELb1ELb1ELb0ELb0EEENS1_19SingleTileSchedulerILb1ELb0ELb1ELi128EEEEEEEEEvNT_6ParamsE,"a",@progbits
	.sectionflags	@""
	.align	4
.nv.constant0._ZN7cutlass13device_kernelIN5flash19enable_sm80_to_sm89INS1_16FlashAttnFwdSm80INS1_25CollectiveMainloopFwdSm80ILi8ELi1ELb0EN4cute5tupleIJNS5_1CILi128EEENS7_ILi48EEENS7_ILi256EEEEEELi256ENS_10bfloat16_tEfNS_4arch4Sm80ELb0ELb1ELb0ELb1ELb0ELb1ELb1ELb0EEENS1_21CollectiveEpilogueFwdINS6_IJS8_SA_S9_EEENS6_IJNS7_ILi1EEESI_SI_EEESC_SE_Li256ELb1ELb1ELb0ELb0EEENS1_19SingleTileSchedulerILb1ELb0ELb1ELi128EEEEEEEEEvNT_6ParamsE:
	.zero		1400


//--------------------- .nv.constant0._ZN7cutlass13device_kernelIN5flash19enable_sm80_to_sm89INS1_16FlashAttnFwdSm80INS1_25CollectiveMainloopFwdSm80ILi8ELi1ELb0EN4cute5tupleIJNS5_1CILi128EEENS7_ILi96EEENS7_ILi256EEEEEELi256ENS_10bfloat16_tEfNS_4arch4Sm80ELb1ELb0ELb0ELb0ELb0ELb0ELb1ELb0EEENS1_21CollectiveEpilogueFwdINS6_IJS8_SA_S9_EEENS6_IJNS7_ILi1EEESI_SI_EEESC_SE_Li256ELb0ELb1ELb0ELb0EEENS1_30DynamicPersistentTileSchedulerILi256ELi256ELb0ELb1ELb0EEEEEEEEEvNT_6ParamsE --------------------------
	.section	.nv.constant0._ZN7cutlass13device_kernelIN5flash19enable_sm80_to_sm89INS1_16FlashAttnFwdSm80INS1_25CollectiveMainloopFwdSm80ILi8ELi1ELb0EN4cute5tupleIJNS5_1CILi128EEENS7_ILi96EEENS7_ILi256EEEEEELi256ENS_10bfloat16_tEfNS_4arch4Sm80ELb1ELb0ELb0ELb0ELb0ELb0ELb1ELb0EEENS1_21CollectiveEpilogueFwdINS6_IJS8_SA_S9_EEENS6_IJNS7_ILi1EEESI_SI_EEESC_SE_Li256ELb0ELb1ELb0ELb0EEENS1_30DynamicPersistentTileSchedulerILi256ELi256ELb0ELb1ELb0EEEEEEEEEvNT_6ParamsE,"a",@progbits
	.sectionflags	@""
	.align	4
.nv.constant0._ZN7cutlass13device_kernelIN5flash19enable_sm80_to_sm89INS1_16FlashAttnFwdSm80INS1_25CollectiveMainloopFwdSm80ILi8ELi1ELb0EN4cute5tupleIJNS5_1CILi128EEENS7_ILi96EEENS7_ILi256EEEEEELi256ENS_10bfloat16_tEfNS_4arch4Sm80ELb1ELb0ELb0ELb0ELb0ELb0ELb1ELb0EEENS1_21CollectiveEpilogueFwdINS6_IJS8_SA_S9_EEENS6_IJNS7_ILi1EEESI_SI_EEESC_SE_Li256ELb0ELb1ELb0ELb0EEENS1_30DynamicPersistentTileSchedulerILi256ELi256ELb0ELb1ELb0EEEEEEEEEvNT_6ParamsE:
	.zero		1416


//--------------------- .nv.constant0._ZN7cutlass13device_kernelIN5flash19enable_sm80_to_sm89INS1_16FlashAttnFwdSm80INS1_25CollectiveMainloopFwdSm80ILi8ELi1ELb0EN4cute5tupleIJNS5_1CILi128EEENS7_ILi96EEENS7_ILi256EEEEEELi256ENS_10bfloat16_tEfNS_4arch4Sm80ELb1ELb0ELb0ELb1ELb0ELb0ELb1ELb0EEENS1_21CollectiveEpilogueFwdINS6_IJS8_SA_S9_EEENS6_IJNS7_ILi1EEESI_SI_EEESC_SE_Li256ELb1ELb1ELb0ELb0EEENS1_19SingleTileSchedulerILb1ELb0ELb1ELi128EEEEEEEEEvNT_6ParamsE --------------------------
	.section	.nv.constant0._ZN7cutlass13device_kernelIN5flash19enable_sm80_to_sm89INS1_16FlashAttnFwdSm80INS1_25CollectiveMainloopFwdSm80ILi8ELi1ELb0EN4cute5tupleIJNS5_1CILi128EEENS7_ILi96EEENS7_ILi256EEEEEELi256ENS_10bfloat16_tEfNS_4arch4Sm80ELb1ELb0ELb0ELb1ELb0ELb0ELb1ELb0EEENS1_21CollectiveEpilogueFwdINS6_IJS8_SA_S9_EEENS6_IJNS7_ILi1EEESI_SI_EEESC_SE_Li256ELb1ELb1ELb0ELb0EEENS1_19SingleTileSchedulerILb1ELb0ELb1ELi128EEEEEEEEEvNT_6ParamsE,"a",@progbits
	.sectionflags	@""
	.align	4
.nv.constant0._ZN7cutlass13device_kernelIN5flash19enable_sm80_to_sm89INS1_16FlashAttnFwdSm80INS1_25CollectiveMainloopFwdSm80ILi8ELi1ELb0EN4cute5tupleIJNS5_1CILi128EEENS7_ILi96EEENS7_ILi256EEEEEELi256ENS_10bfloat16_tEfNS_4arch4Sm80ELb1ELb0ELb0ELb1ELb0ELb0ELb1ELb0EEENS1_21CollectiveEpilogueFwdINS6_IJS8_SA_S9_EEENS6_IJNS7_ILi1EEESI_SI_EEESC_SE_Li256ELb1ELb1ELb0ELb0EEENS1_19SingleTileSchedulerILb1ELb0ELb1ELi128EEEEEEEEEvNT_6ParamsE:
	.zero		1400


//--------------------- .nv.constant0._ZN7cutlass13device_kernelIN5flash19enable_sm80_to_sm89INS1_16FlashAttnFwdSm80INS1_25CollectiveMainloopFwdSm80ILi8ELi1ELb0EN4cute5tupleIJNS5_1CILi128EEENS7_ILi48EEENS7_ILi256EEEEEELi256ENS_10bfloat16_tEfNS_4arch4Sm80ELb1ELb0ELb0ELb1ELb0ELb1ELb1ELb0EEENS1_21CollectiveEpilogueFwdINS6_IJS8_SA_S9_EEENS6_IJNS7_ILi1EEESI_SI_EEESC_SE_Li256ELb1ELb1ELb0ELb0EEENS1_19SingleTileSchedulerILb1ELb0ELb1ELi128EEEEEEEEEvNT_6ParamsE --------------------------
	.section	.nv.constant0._ZN7cutlass13device_kernelIN5flash19enable_sm80_to_sm89INS1_16FlashAttnFwdSm80INS1_25CollectiveMainloopFwdSm80ILi8ELi1ELb0EN4cute5tupleIJNS5_1CILi128EEENS7_ILi48EEENS7_ILi256EEEEEELi256ENS_10bfloat16_tEfNS_4arch4Sm80ELb1ELb0ELb0ELb1ELb0ELb1ELb1ELb0EEENS1_21CollectiveEpilogueFwdINS6_IJS8_SA_S9_EEENS6_IJNS7_ILi1EEESI_SI_EEESC_SE_Li256ELb1ELb1ELb0ELb0EEENS1_19SingleTileSchedulerILb1ELb0ELb1ELi128EEEEEEEEEvNT_6ParamsE,"a",@progbits
	.sectionflags	@""
	.align	4
.nv.constant0._ZN7cutlass13device_kernelIN5flash19enable_sm80_to_sm89INS1_16FlashAttnFwdSm80INS1_25CollectiveMainloopFwdSm80ILi8ELi1ELb0EN4cute5tupleIJNS5_1CILi128EEENS7_ILi48EEENS7_ILi256EEEEEELi256ENS_10bfloat16_tEfNS_4arch4Sm80ELb1ELb0ELb0ELb1ELb0ELb1ELb1ELb0EEENS1_21CollectiveEpilogueFwdINS6_IJS8_SA_S9_EEENS6_IJNS7_ILi1EEESI_SI_EEESC_SE_Li256ELb1ELb1ELb0ELb0EEENS1_19SingleTileSchedulerILb1ELb0ELb1ELi128EEEEEEEEEvNT_6ParamsE:
	.zero		1400


//--------------------- .text._ZN7cutlass13device_kernelIN5flash19enable_sm80_to_sm89INS1_16FlashAttnFwdSm80INS1_25CollectiveMainloopFwdSm80ILi8ELi1ELb1EN4cute5tupleIJNS5_1CILi128EEENS7_ILi64EEENS7_ILi256EEEEEELi256ENS_10bfloat16_tEfNS_4arch4Sm80ELb0ELb0ELb0ELb0ELb0ELb0ELb1ELb0EEENS1_21CollectiveEpilogueFwdINS6_IJS8_SA_S9_EEENS6_IJNS7_ILi1EEESI_SI_EEESC_SE_Li256ELb0ELb1ELb0ELb0EEENS1_19SingleTileSchedulerILb0ELb0ELb1ELi128EEEEEEEEEvNT_6ParamsE --------------------------
	.section	.text._ZN7cutlass13device_kernelIN5flash19enable_sm80_to_sm89INS1_16FlashAttnFwdSm80INS1_25CollectiveMainloopFwdSm80ILi8ELi1ELb1EN4cute5tupleIJNS5_1CILi128EEENS7_ILi64EEENS7_ILi256EEEEEELi256ENS_10bfloat16_tEfNS_4arch4Sm80ELb0ELb0ELb0ELb0ELb0ELb0ELb1ELb0EEENS1_21CollectiveEpilogueFwdINS6_IJS8_SA_S9_EEENS6_IJNS7_ILi1EEESI_SI_EEESC_SE_Li256ELb0ELb1ELb0ELb0EEENS1_19SingleTileSchedulerILb0ELb0ELb1ELi128EEEEEEEEEvNT_6ParamsE,"ax",@progbits
	.sectioninfo	@"SHI_REGISTERS=255"
	.align	128
.text._ZN7cutlass13device_kernelIN5flash19enable_sm80_to_sm89INS1_16FlashAttnFwdSm80INS1_25CollectiveMainloopFwdSm80ILi8ELi1ELb1EN4cute5tupleIJNS5_1CILi128EEENS7_ILi64EEENS7_ILi256EEEEEELi256ENS_10bfloat16_tEfNS_4arch4Sm80ELb0ELb0ELb0ELb0ELb0ELb0ELb1ELb0EEENS1_21CollectiveEpilogueFwdINS6_IJS8_SA_S9_EEENS6_IJNS7_ILi1EEESI_SI_EEESC_SE_Li256ELb0ELb1ELb0ELb0EEENS1_19SingleTileSchedulerILb0ELb0ELb1ELi128EEEEEEEEEvNT_6ParamsE:
        .type           _ZN7cutlass13device_kernelIN5flash19enable_sm80_to_sm89INS1_16FlashAttnFwdSm80INS1_25CollectiveMainloopFwdSm80ILi8ELi1ELb1EN4cute5tupleIJNS5_1CILi128EEENS7_ILi64EEENS7_ILi256EEEEEELi256ENS_10bfloat16_tEfNS_4arch4Sm80ELb0ELb0ELb0ELb0ELb0ELb0ELb1ELb0EEENS1_21CollectiveEpilogueFwdINS6_IJS8_SA_S9_EEENS6_IJNS7_ILi1EEESI_SI_EEESC_SE_Li256ELb0ELb1ELb0ELb0EEENS1_19SingleTileSchedulerILb0ELb0ELb1ELi128EEEEEEEEEvNT_6ParamsE,@function
        .size           _ZN7cutlass13device_kernelIN5flash19enable_sm80_to_sm89INS1_16FlashAttnFwdSm80INS1_25CollectiveMainloopFwdSm80ILi8ELi1ELb1EN4cute5tupleIJNS5_1CILi128EEENS7_ILi64EEENS7_ILi256EEEEEELi256ENS_10bfloat16_tEfNS_4arch4Sm80ELb0ELb0ELb0ELb0ELb0ELb0ELb1ELb0EEENS1_21CollectiveEpilogueFwdINS6_IJS8_SA_S9_EEENS6_IJNS7_ILi1EEESI_SI_EEESC_SE_Li256ELb0ELb1ELb0ELb0EEENS1_19SingleTileSchedulerILb0ELb0ELb1ELi128EEEEEEEEEvNT_6ParamsE,(.L_x_1528 - _ZN7cutlass13device_kernelIN5flash19enable_sm80_to_sm89INS1_16FlashAttnFwdSm80INS1_25CollectiveMainloopFwdSm80ILi8ELi1ELb1EN4cute5tupleIJNS5_1CILi128EEENS7_ILi64EEENS7_ILi256EEEEEELi256ENS_10bfloat16_tEfNS_4arch4Sm80ELb0ELb0ELb0ELb0ELb0ELb0ELb1ELb0EEENS1_21CollectiveEpilogueFwdINS6_IJS8_SA_S9_EEENS6_IJNS7_ILi1EEESI_SI_EEESC_SE_Li256ELb0ELb1ELb0ELb0EEENS1_19SingleTileSchedulerILb0ELb0ELb1ELi128EEEEEEEEEvNT_6ParamsE)
        .other          _ZN7cutlass13device_kernelIN5flash19enable_sm80_to_sm89INS1_16FlashAttnFwdSm80INS1_25CollectiveMainloopFwdSm80ILi8ELi1ELb1EN4cute5tupleIJNS5_1CILi128EEENS7_ILi64EEENS7_ILi256EEEEEELi256ENS_10bfloat16_tEfNS_4arch4Sm80ELb0ELb0ELb0ELb0ELb0ELb0ELb1ELb0EEENS1_21CollectiveEpilogueFwdINS6_IJS8_SA_S9_EEENS6_IJNS7_ILi1EEESI_SI_EEESC_SE_Li256ELb0ELb1ELb0ELb0EEENS1_19SingleTileSchedulerILb0ELb0ELb1ELi128EEEEEEEEEvNT_6ParamsE,@"STO_CUDA_ENTRY STV_DEFAULT"
_ZN7cutlass13device_kernelIN5flash19enable_sm80_to_sm89INS1_16FlashAttnFwdSm80INS1_25CollectiveMainloopFwdSm80ILi8ELi1ELb1EN4cute5tupleIJNS5_1CILi128EEENS7_ILi64EEENS7_ILi256EEEEEELi256ENS_10bfloat16_tEfNS_4arch4Sm80ELb0ELb0ELb0ELb0ELb0ELb0ELb1ELb0EEENS1_21CollectiveEpilogueFwdINS6_IJS8_SA_S9_EEENS6_IJNS7_ILi1EEESI_SI_EEESC_SE_Li256ELb0ELb1ELb0ELb0EEENS1_19SingleTileSchedulerILb0ELb0ELb1ELi128EEEEEEEEEvNT_6ParamsE:
[----:B------:R-:W-:-:S03]  /*0000*/  MOV R1, c[0x0][0x28] ;  /* 0x00000a0000017a02 */ /* 0x000fc60000000f00 */
[----:B------:R-:W1:Y:S01]  /*0010*/  S2R R10, SR_CTAID.Z ;  /* 0x00000000000a7919 */ /* 0x000e620000002700 */
[----:B------:R-:W-:Y:S02]  /*0020*/  IADD3 R1, R1, -0xe8, RZ ;  /* 0xffffff1801017810 */ /* 0x000fe40007ffe0ff */
[----:B-1----:R-:W-:-:S13]  /*0030*/  ISETP.GE.AND P0, PT, R10, RZ, PT ;  /* 0x000000ff0a00720c */ /* 0x002fda0003f06270 */
[----:B------:R-:W-:Y:S05]  /*0040*/  @!P0 EXIT ;  /* 0x000000000000894d */ /* 0x000fea0003800000 */
[----:B------:R-:W-:Y:S01]  /*0050*/  ISETP.NE.U32.AND P0, PT, RZ, c[0x0][0x340], PT ;  /* 0x0000d000ff007a0c */ /* 0x000fe20003f05070 */
[----:B------:R-:W-:-:S03]  /*0060*/  ULDC.64 UR8, c[0x0][0x118] ;  /* 0x0000460000087ab9 */ /* 0x000fc60000000a00 */
[----:B------:R-:W-:-:S13]  /*0070*/  ISETP.NE.AND.EX P0, PT, RZ, c[0x0][0x344], PT, P0 ;  /* 0x0000d100ff007a0c */ /* 0x000fda0003f05300 */
[----:B------:R-:W-:-:S04]  /*0080*/  @P0 IMAD.MOV.U32 R2, RZ, RZ, 0x4 ;  /* 0x00000004ff020424 */ /* 0x000fc800078e00ff */
[----:B------:R-:W-:-:S05]  /*0090*/  @P0 IMAD.WIDE R2, R10, R2, c[0x0][0x340] ;  /* 0x0000d0000a020625 */ /* 0x000fca00078e0202 */
[----:B------:R1:W2:Y:S01]  /*00a0*/  @P0 LDG.E R7, [R2.64] ;  /* 0x0000000802070981 */ /* 0x0002a2000c1e1900 */
[----:B------:R-:W-:Y:S01]  /*00b0*/  IMAD.MOV.U32 R13, RZ, RZ, c[0x0][0x2c4] ;  /* 0x0000b100ff0d7624 */ /* 0x000fe200078e00ff */
[----:B------:R-:W-:Y:S01]  /*00c0*/  SHF.R.S32.HI R11, RZ, 0x1f, R10 ;  /* 0x0000001fff0b7819 */ /* 0x000fe2000001140a */
[----:B------:R-:W-:Y:S01]  /*00d0*/  IMAD.MOV.U32 R83, RZ, RZ, c[0x0][0x1d0] ;  /* 0x00007400ff537624 */ /* 0x000fe200078e00ff */
[----:B------:R-:W3:Y:S01]  /*00e0*/  S2R R81, SR_TID.X ;  /* 0x0000000000517919 */ /* 0x000ee20000002100 */
[----:B------:R-:W-:-:S03]  /*00f0*/  IMAD.MOV.U32 R82, RZ, RZ, 0x6 ;  /* 0x00000006ff527424 */ /* 0x000fc600078e00ff */
[----:B------:R-:W-:Y:S01]  /*0100*/  BAR.SYNC.DEFER_BLOCKING 0x0 ;  /* 0x0000000000007b1d */ /* 0x000fe20000010000 */
[----:B------:R-:W-:Y:S01]  /*0110*/  ISETP.NE.AND P1, PT, R13, 0x1, PT ;  /* 0x000000010d00780c */ /* 0x000fe20003f25270 */
[----:B------:R-:W-:-:S04]  /*0120*/  IMAD R5, R11, c[0x0][0x1c0], RZ ;  /* 0x000070000b057a24 */ /* 0x000fc800078e02ff */
[----:B------:R-:W4:Y:S04]  /*0130*/  S2R R40, SR_CTAID.Y ;  /* 0x0000000000287919 */ /* 0x000f280000002600 */
[----:B------:R-:W5:Y:S01]  /*0140*/  S2R R12, SR_CTAID.X ;  /* 0x00000000000c7919 */ /* 0x000f620000002500 */
[----:B---3--:R-:W-:-:S04]  /*0150*/  SHF.R.S32.HI R24, RZ, 0x1f, R81 ;  /* 0x0000001fff187819 */ /* 0x008fc80000011451 */
[----:B-1----:R-:W-:-:S04]  /*0160*/  LEA.HI R2, R24, R81, RZ, 0x3 ;  /* 0x0000005118027211 */ /* 0x002fc800078f18ff */
[----:B------:R-:W-:Y:S02]  /*0170*/  LOP3.LUT R0, R2, 0xfffffff8, RZ, 0xc0, !PT ;  /* 0xfffffff802007812 */ /* 0x000fe400078ec0ff */
[----:B------:R-:W-:Y:S01]  /*0180*/  SHF.R.S32.HI R18, RZ, 0x3, R2 ;  /* 0x00000003ff127819 */ /* 0x000fe20000011402 */
[----:B----4-:R-:W-:Y:S01]  /*0190*/  IMAD.WIDE.U32 R8, R40, c[0x0][0x1b8], RZ ;  /* 0x00006e0028087a25 */ /* 0x010fe200078e00ff */
[----:B------:R-:W-:Y:S02]  /*01a0*/  SHF.R.S32.HI R41, RZ, 0x1f, R40 ;  /* 0x0000001fff297819 */ /* 0x000fe40000011428 */
[----:B------:R-:W-:Y:S01]  /*01b0*/  SHF.R.S32.HI R22, RZ, 0x1f, R18 ;  /* 0x0000001fff167819 */ /* 0x000fe20000011412 */
[----:B------:R-:W-:Y:S02]  /*01c0*/  IMAD.IADD R19, R81, 0x1, -R0 ;  /* 0x0000000151137824 */ /* 0x000fe400078e0a00 */
[----:B------:R-:W-:Y:S02]  /*01d0*/  IMAD R2, R41, c[0x0][0x1b8], RZ ;  /* 0x00006e0029027a24 */ /* 0x000fe400078e02ff */
[----:B------:R-:W-:-:S02]  /*01e0*/  IMAD R0, R19, 0x20, R18 ;  /* 0x0000002013007824 */ /* 0x000fc400078e0212 */
[----:B------:R-:W-:Y:S02]  /*01f0*/  IMAD R2, R40, c[0x0][0x1bc], R2 ;  /* 0x00006f0028027a24 */ /* 0x000fe400078e0202 */
[----:B-----5:R-:W-:Y:S02]  /*0200*/  IMAD R14, R12, 0x80, R0 ;  /* 0x000000800c0e7824 */ /* 0x020fe400078e0200 */
[----:B------:R-:W-:Y:S02]  /*0210*/  IMAD.IADD R3, R9, 0x1, R2 ;  /* 0x0000000109037824 */ /* 0x000fe400078e0202 */
[----:B------:R-:W-:Y:S01]  /*0220*/  @P1 IMAD.HI.U32 R4, R14, c[0x0][0x2c8], RZ ;  /* 0x0000b2000e041a27 */ /* 0x000fe200078e00ff */
[----:B------:R1:W-:Y:S03]  /*0230*/  STL [R1+0xbc], R14 ;  /* 0x0000bc0e01007387 */ /* 0x0003e60000100800 */
[----:B------:R-:W-:Y:S01]  /*0240*/  IMAD.MOV.U32 R0, RZ, RZ, R14 ;  /* 0x000000ffff007224 */ /* 0x000fe200078e000e */
[----:B------:R-:W-:Y:S01]  /*0250*/  @P1 SHF.R.U32.HI R0, RZ, c[0x0][0x2cc], R4 ;  /* 0x0000b300ff001a19 */ /* 0x000fe20000011604 */
[----:B------:R-:W-:Y:S01]  /*0260*/  IMAD.MOV.U32 R2, RZ, RZ, R8 ;  /* 0x000000ffff027224 */ /* 0x000fe200078e0008 */
[----:B------:R-:W-:Y:S01]  /*0270*/  IADD3 R8, R83, 0x3f, RZ ;  /* 0x0000003f53087810 */ /* 0x000fe20007ffe0ff */
[C---:B------:R-:W-:Y:S01]  /*0280*/  IMAD R4, R10.reuse, c[0x0][0x1c4], R5 ;  /* 0x000071000a047a24 */ /* 0x040fe200078e0205 */
[----:B------:R-:W-:Y:S01]  /*0290*/  SHF.R.S32.HI R5, RZ, 0x1f, R0 ;  /* 0x0000001fff057819 */ /* 0x000fe20000011400 */
[----:B------:R-:W-:-:S04]  /*02a0*/  IMAD.WIDE.U32 R2, R10, c[0x0][0x1c0], R2 ;  /* 0x000070000a027a25 */ /* 0x000fc800078e0002 */
[----:B------:R-:W-:Y:S02]  /*02b0*/  IMAD.IADD R3, R3, 0x1, R4 ;  /* 0x0000000103037824 */ /* 0x000fe400078e0204 */
[----:B------:R-:W-:Y:S02]  /*02c0*/  IMAD R4, R5, c[0x0][0x1b0], RZ ;  /* 0x00006c0005047a24 */ /* 0x000fe400078e02ff */
[----:B------:R-:W-:Y:S02]  /*02d0*/  IMAD.MOV R6, RZ, RZ, -R0 ;  /* 0x000000ffff067224 */ /* 0x000fe400078e0a00 */
[----:B------:R-:W-:-:S04]  /*02e0*/  IMAD.WIDE.U32 R2, R0, c[0x0][0x1b0], R2 ;  /* 0x00006c0000027a25 */ /* 0x000fc800078e0002 */
[----:B------:R-:W-:Y:S02]  /*02f0*/  IMAD R4, R0, c[0x0][0x1b4], R4 ;  /* 0x00006d0000047a24 */ /* 0x000fe400078e0204 */
[----:B------:R-:W-:Y:S02]  /*0300*/  IMAD R0, R6, c[0x0][0x2c4], R14 ;  /* 0x0000b10006007a24 */ /* 0x000fe400078e020e */
[----:B------:R-:W-:Y:S02]  /*0310*/  IMAD.IADD R3, R3, 0x1, R4 ;  /* 0x0000000103037824 */ /* 0x000fe400078e0204 */
[----:B------:R-:W-:Y:S01]  /*0320*/  IMAD.SHL.U32 R4, R18, 0x40, RZ ;  /* 0x0000004012047824 */ /* 0x000fe200078e00ff */
[----:B------:R-:W-:Y:S01]  /*0330*/  SHF.R.S32.HI R5, RZ, 0x1f, R0 ;  /* 0x0000001fff057819 */ /* 0x000fe20000011400 */
[----:B------:R-:W-:-:S03]  /*0340*/  IMAD.WIDE.U32 R2, R0, c[0x0][0x1a8], R2 ;  /* 0x00006a0000027a25 */ /* 0x000fc600078e0002 */
[----:B------:R-:W-:Y:S01]  /*0350*/  LOP3.LUT R4, R4, 0x1c0, RZ, 0xc0, !PT ;  /* 0x000001c004047812 */ /* 0x000fe200078ec0ff */
[----:B------:R-:W-:Y:S01]  /*0360*/  IMAD R5, R5, c[0x0][0x1a8], RZ ;  /* 0x00006a0005057a24 */ /* 0x000fe200078e02ff */
[----:B------:R-:W-:Y:S01]  /*0370*/  LEA R17, P1, R2, c[0x0][0x160], 0x1 ;  /* 0x0000580002117a11 */ /* 0x000fe200078208ff */
[----:B------:R-:W-:Y:S02]  /*0380*/  IMAD.SHL.U32 R42, R19, 0x8, RZ ;  /* 0x00000008132a7824 */ /* 0x000fe400078e00ff */
[----:B------:R-:W-:Y:S01]  /*0390*/  IMAD R6, R0, c[0x0][0x1ac], R5 ;  /* 0x00006b0000067a24 */ /* 0x000fe200078e0205 */
[----:B------:R-:W-:Y:S01]  /*03a0*/  SHF.R.S32.HI R0, RZ, 0x1f, R8 ;  /* 0x0000001fff007819 */ /* 0x000fe20000011408 */
[----:B------:R-:W-:Y:S01]  /*03b0*/  IMAD R23, R12, 0x80, R18 ;  /* 0x000000800c177824 */ /* 0x000fe200078e0212 */
[----:B------:R-:W-:Y:S01]  /*03c0*/  LOP3.LUT R5, R4, 0x38, R42, 0xf8, !PT ;  /* 0x0000003804057812 */ /* 0x000fe200078ef82a */
[----:B------:R-:W-:Y:S01]  /*03d0*/  IMAD R9, R22, c[0x0][0x1e0], RZ ;  /* 0x0000780016097a24 */ /* 0x000fe200078e02ff */
[----:B------:R-:W-:Y:S01]  /*03e0*/  LEA.HI R153, R0, R8, RZ, 0x6 ;  /* 0x0000000800997211 */ /* 0x000fe200078f30ff */
[----:B------:R-:W-:Y:S01]  /*03f0*/  IMAD.IADD R0, R3, 0x1, R6 ;  /* 0x0000000103007824 */ /* 0x000fe200078e0206 */
[----:B------:R-:W-:Y:S01]  /*0400*/  LEA.HI R3, R24, R81, RZ, 0x6 ;  /* 0x0000005118037211 */ /* 0x000fe200078f30ff */
[----:B------:R-:W-:Y:S01]  /*0410*/  IMAD R9, R18, c[0x0][0x1e4], R9 ;  /* 0x0000790012097a24 */ /* 0x000fe200078e0209 */
[----:B------:R-:W-:Y:S01]  /*0420*/  SHF.R.U32.HI R4, RZ, 0x3, R4 ;  /* 0x00000003ff047819 */ /* 0x000fe20000011604 */
[----:B------:R-:W-:Y:S01]  /*0430*/  STL [R1+0xb8], R23 ;  /* 0x0000b81701007387 */ /* 0x000fe20000100800 */
[----:B------:R-:W-:Y:S01]  /*0440*/  LEA.HI.X R16, R2, c[0x0][0x164], R0, 0x1, P1 ;  /* 0x0000590002107a11 */ /* 0x000fe200008f0c00 */
[----:B------:R-:W-:Y:S01]  /*0450*/  IMAD R0, R13, c[0x0][0x168], RZ ;  /* 0x00005a000d007a24 */ /* 0x000fe200078e02ff */
[----:B------:R-:W-:Y:S01]  /*0460*/  LOP3.LUT R4, R5, R4, RZ, 0x3c, !PT ;  /* 0x0000000405047212 */ /* 0x000fe200078e3cff */
[----:B------:R-:W-:Y:S01]  /*0470*/  IMAD.SHL.U32 R3, R3, 0x8, RZ ;  /* 0x0000000803037824 */ /* 0x000fe200078e00ff */
[----:B------:R-:W-:Y:S01]  /*0480*/  SHFL.IDX PT, R2, R17, RZ, 0x181f ;  /* 0x00181fff11027589 */ /* 0x000fe200000e0000 */
[----:B------:R-:W-:-:S02]  /*0490*/  IADD3 R5, R23, 0x20, RZ ;  /* 0x0000002017057810 */ /* 0x000fc40007ffe0ff */
[-C--:B------:R-:W-:Y:S02]  /*04a0*/  ISETP.GE.AND P4, PT, R23, R0.reuse, PT ;  /* 0x000000001700720c */ /* 0x080fe40003f86270 */
[----:B------:R-:W-:Y:S02]  /*04b0*/  LOP3.LUT R87, R4, 0xfffffe00, R3, 0xf8, !PT ;  /* 0xfffffe0004577812 */ /* 0x000fe400078ef803 */
[C---:B------:R-:W-:Y:S01]  /*04c0*/  IADD3 R27, R42.reuse, 0x40, RZ ;  /* 0x000000402a1b7810 */ /* 0x040fe20007ffe0ff */
[----:B------:R-:W3:Y:S01]  /*04d0*/  SHFL.IDX PT, R3, R16, RZ, 0x181f ;  /* 0x00181fff10037589 */ /* 0x000ee200000e0000 */
[C---:B------:R-:W-:Y:S02]  /*04e0*/  IADD3 R26, R42.reuse, 0x80, RZ ;  /* 0x000000802a1a7810 */ /* 0x040fe40007ffe0ff */
[----:B------:R-:W-:Y:S01]  /*04f0*/  ISETP.GE.AND P1, PT, R5, R0, PT ;  /* 0x000000000500720c */ /* 0x000fe20003f26270 */
[----:B------:R-:W-:Y:S01]  /*0500*/  STL [R1+0xb4], R87 ;  /* 0x0000b45701007387 */ /* 0x000fe20000100800 */
[----:B------:R-:W-:-:S02]  /*0510*/  IADD3 R25, R42, 0xc0, RZ ;  /* 0x000000c02a197810 */ /* 0x000fc40007ffe0ff */
[----:B------:R-:W-:Y:S02]  /*0520*/  ISETP.GE.AND P3, PT, R42, c[0x0][0x198], PT ;  /* 0x000066002a007a0c */ /* 0x000fe40003f66270 */
[----:B------:R-:W-:Y:S02]  /*0530*/  @!P4 SHF.R.S32.HI R5, RZ, 0x1f, R27 ;  /* 0x0000001fff05c819 */ /* 0x000fe4000001141b */
[----:B------:R-:W-:Y:S02]  /*0540*/  @!P4 SHF.R.S32.HI R4, RZ, 0x1f, R26 ;  /* 0x0000001fff04c819 */ /* 0x000fe4000001141a */
[----:B------:R-:W-:Y:S02]  /*0550*/  @!P4 LEA.HI R5, R5, R27, RZ, 0x3 ;  /* 0x0000001b0505c211 */ /* 0x000fe400078f18ff */
[----:B------:R-:W-:Y:S02]  /*0560*/  @!P4 LEA.HI R8, R4, R26, RZ, 0x3 ;  /* 0x0000001a0408c211 */ /* 0x000fe400078f18ff */
[----:B------:R-:W4:Y:S01]  /*0570*/  SHFL.IDX PT, R4, R17, 0x1, 0x181f ;  /* 0x00381f0011047f89 */ /* 0x000f2200000e0000 */
[----:B-1----:R-:W-:-:S02]  /*0580*/  @!P4 LOP3.LUT R14, R5, 0xfffffff8, RZ, 0xc0, !PT ;  /* 0xfffffff8050ec812 */ /* 0x002fc400078ec0ff */
[----:B------:R-:W-:Y:S01]  /*0590*/  ISETP.GE.AND P6, PT, R26, c[0x0][0x198], PT ;  /* 0x000066001a007a0c */ /* 0x000fe20003fc6270 */
[----:B------:R-:W1:Y:S01]  /*05a0*/  SHFL.IDX PT, R5, R16, 0x1, 0x181f ;  /* 0x00381f0010057f89 */ /* 0x000e6200000e0000 */
[----:B------:R-:W-:Y:S02]  /*05b0*/  ISETP.GE.AND P5, PT, R25, c[0x0][0x198], PT ;  /* 0x0000660019007a0c */ /* 0x000fe40003fa6270 */
[----:B------:R-:W-:Y:S01]  /*05c0*/  SHF.R.S32.HI R43, RZ, 0x1f, R42 ;  /* 0x0000001fff2b7819 */ /* 0x000fe2000001142a */
[--C-:B---3--:R-:W-:Y:S01]  /*05d0*/  @!P4 IMAD.WIDE R14, R14, 0x2, R2.reuse ;  /* 0x000000020e0ec825 */ /* 0x108fe200078e0202 */
[----:B------:R-:W-:Y:S02]  /*05e0*/  @!P4 LEA R6, P2, R42, R2, 0x1 ;  /* 0x000000022a06c211 */ /* 0x000fe400078408ff */
[----:B------:R-:W-:Y:S01]  /*05f0*/  @!P4 LOP3.LUT R12, R8, 0xfffffff8, RZ, 0xc0, !PT ;  /* 0xfffffff8080cc812 */ /* 0x000fe200078ec0ff */
[----:B------:R-:W-:Y:S01]  /*0600*/  @!P4 IMAD.SHL.U32 R8, R87, 0x2, RZ ;  /* 0x000000025708c824 */ /* 0x000fe200078e00ff */
[----:B------:R-:W-:Y:S01]  /*0610*/  LEA.HI.SX32 R80, R153, 0xffffffff, 0x1a ;  /* 0xffffffff99507811 */ /* 0x000fe200078fd2ff */
[----:B------:R-:W-:Y:S02]  /*0620*/  STL.64 [R1+0xa0], R42 ;  /* 0x0000a02a01007387 */ /* 0x000fe40000100a00 */
[----:B------:R-:W-:-:S02]  /*0630*/  @!P4 IMAD.WIDE R12, R12, 0x2, R2 ;  /* 0x000000020c0cc825 */ /* 0x000fc400078e0202 */
[----:B------:R-:W-:Y:S04]  /*0640*/  STL [R1+0xac], R27 ;  /* 0x0000ac1b01007387 */ /* 0x000fe80000100800 */
[----:B------:R-:W-:Y:S04]  /*0650*/  STL [R1+0xb0], R26 ;  /* 0x0000b01a01007387 */ /* 0x000fe80000100800 */
[----:B------:R-:W-:Y:S01]  /*0660*/  STL [R1+0xa8], R25 ;  /* 0x0000a81901007387 */ /* 0x000fe20000100800 */
[--C-:B--2---:R-:W-:Y:S01]  /*0670*/  @P0 SHF.R.S32.HI R21, RZ, 0x1f, R7.reuse ;  /* 0x0000001fff150819 */ /* 0x104fe20000011407 */
[----:B------:R-:W-:Y:S01]  /*0680*/  @P0 IMAD.MOV.U32 R20, RZ, RZ, R7 ;  /* 0x000000ffff140224 */ /* 0x000fe200078e0007 */
[----:B------:R-:W-:Y:S01]  /*0690*/  @!P4 SHF.R.S32.HI R7, RZ, 0x1f, R25 ;  /* 0x0000001fff07c819 */ /* 0x000fe20000011419 */
[----:B------:R-:W-:-:S02]  /*06a0*/  @!P0 IMAD.MOV.U32 R20, RZ, RZ, R10 ;  /* 0x000000ffff148224 */ /* 0x000fc400078e000a */
[----:B------:R-:W-:Y:S01]  /*06b0*/  @!P0 IMAD.MOV.U32 R21, RZ, RZ, R11 ;  /* 0x000000ffff158224 */ /* 0x000fe200078e000b */
[----:B------:R-:W-:Y:S02]  /*06c0*/  ISETP.GE.AND P0, PT, R27, c[0x0][0x198], PT ;  /* 0x000066001b007a0c */ /* 0x000fe40003f06270 */
[----:B------:R-:W-:-:S04]  /*06d0*/  @!P4 LEA.HI R7, R7, R25, RZ, 0x3 ;  /* 0x000000190707c211 */ /* 0x000fc800078f18ff */
[----:B------:R-:W-:Y:S02]  /*06e0*/  @!P4 LOP3.LUT R10, R7, 0xfffffff8, RZ, 0xc0, !PT ;  /* 0xfffffff8070ac812 */ /* 0x000fe400078ec0ff */
[----:B------:R-:W-:-:S03]  /*06f0*/  @!P4 LEA.HI.X R7, R42, R3, R43, 0x1, P2 ;  /* 0x000000032a07c211 */ /* 0x000fc600010f0c2b */
[----:B------:R-:W-:Y:S02]  /*0700*/  @!P4 IMAD.WIDE R10, R10, 0x2, R2 ;  /* 0x000000020a0ac825 */ /* 0x000fe400078e0202 */
[----:B------:R2:W-:Y:S02]  /*0710*/  @!P4 LDGSTS.E.BYPASS.LTC128B.128 [R8+0x100], [R6.64], !P3 ;  /* 0x001000000608cfae */ /* 0x0005e4000d901d48 */
[----:B------:R-:W-:Y:S02]  /*0720*/  IMAD.WIDE.U32 R2, R18, c[0x0][0x1e0], R42 ;  /* 0x0000780012027a25 */ /* 0x000fe400078e002a */
[----:B------:R3:W-:Y:S04]  /*0730*/  @!P4 LDGSTS.E.BYPASS.LTC128B.128 [R8+0x4100], [R14.64], !P0 ;  /* 0x041000000e08cfae */ /* 0x0007e8000c101d48 */
[----:B------:R4:W-:Y:S04]  /*0740*/  @!P4 LDGSTS.E.BYPASS.LTC128B.128 [R8+0x8100], [R12.64], !P6 ;  /* 0x081000000c08cfae */ /* 0x0009e8000f101d48 */
[----:B------:R5:W-:Y:S01]  /*0750*/  @!P4 LDGSTS.E.BYPASS.LTC128B.128 [R8+0xc100], [R10.64], !P5 ;  /* 0x0c1000000a08cfae */ /* 0x000be2000e901d48 */
[----:B--2---:R-:W-:-:S02]  /*0760*/  IADD3 R7, R23, 0x40, RZ ;  /* 0x0000004017077810 */ /* 0x004fc40007ffe0ff */
[----:B------:R-:W-:Y:S01]  /*0770*/  IADD3 R6, R23, 0x60, RZ ;  /* 0x0000006017067810 */ /* 0x000fe20007ffe0ff */
[----:B---3--:R-:W-:Y:S01]  /*0780*/  IMAD.IADD R15, R3, 0x1, R9 ;  /* 0x00000001030f7824 */ /* 0x008fe200078e0209 */
[----:B------:R-:W-:Y:S01]  /*0790*/  @!P1 SHF.R.S32.HI R3, RZ, 0x1f, R27 ;  /* 0x0000001fff039819 */ /* 0x000fe2000001141b */
[----:B------:R-:W-:Y:S01]  /*07a0*/  IMAD.MOV.U32 R14, RZ, RZ, R2 ;  /* 0x000000ffff0e7224 */ /* 0x000fe200078e0002 */
[----:B------:R-:W-:Y:S01]  /*07b0*/  ISETP.GE.AND P2, PT, R7, R0, PT ;  /* 0x000000000700720c */ /* 0x000fe20003f46270 */
[----:B------:R-:W2:Y:S01]  /*07c0*/  SHFL.IDX PT, R2, R17, 0x2, 0x181f ;  /* 0x00581f0011027f89 */ /* 0x000ea200000e0000 */
[C---:B----4-:R-:W-:Y:S02]  /*07d0*/  @!P1 LEA R12, P4, R42.reuse, R4, 0x1 ;  /* 0x000000042a0c9211 */ /* 0x050fe400078808ff */
[----:B------:R-:W-:Y:S02]  /*07e0*/  @!P1 LEA.HI R3, R3, R27, RZ, 0x3 ;  /* 0x0000001b03039211 */ /* 0x000fe400078f18ff */
[----:B-1----:R-:W-:-:S02]  /*07f0*/  @!P1 LEA.HI.X R13, R42, R5, R43, 0x1, P4 ;  /* 0x000000052a0d9211 */ /* 0x002fc400020f0c2b */
[----:B------:R-:W-:Y:S02]  /*0800*/  ISETP.GE.AND P4, PT, R6, R0, PT ;  /* 0x000000000600720c */ /* 0x000fe40003f86270 */
[----:B------:R-:W-:Y:S02]  /*0810*/  @!P1 SHF.R.S32.HI R0, RZ, 0x1f, R26 ;  /* 0x0000001fff009819 */ /* 0x000fe4000001141a */
[----:B------:R-:W-:Y:S02]  /*0820*/  @!P1 SHF.R.S32.HI R7, RZ, 0x1f, R25 ;  /* 0x0000001fff079819 */ /* 0x000fe40000011419 */
[----:B------:R-:W-:Y:S02]  /*0830*/  @!P1 LEA.HI R6, R0, R26, RZ, 0x3 ;  /* 0x0000001a00069211 */ /* 0x000fe400078f18ff */
[----:B-----5:R-:W-:Y:S02]  /*0840*/  @!P1 LOP3.LUT R8, R3, 0xfffffff8, RZ, 0xc0, !PT ;  /* 0xfffffff803089812 */ /* 0x020fe400078ec0ff */
[----:B------:R-:W-:Y:S01]  /*0850*/  @!P1 LEA.HI R0, R7, R25, RZ, 0x3 ;  /* 0x0000001907009211 */ /* 0x000fe200078f18ff */
[----:B------:R-:W1:Y:S01]  /*0860*/  SHFL.IDX PT, R3, R16, 0x2, 0x181f ;  /* 0x00581f0010037f89 */ /* 0x000e6200000e0000 */
[----:B------:R-:W-:Y:S01]  /*0870*/  @!P1 LOP3.LUT R6, R6, 0xfffffff8, RZ, 0xc0, !PT ;  /* 0xfffffff806069812 */ /* 0x000fe200078ec0ff */
[----:B------:R-:W-:Y:S01]  /*0880*/  @!P1 IMAD.WIDE R8, R8, 0x2, R4 ;  /* 0x0000000208089825 */ /* 0x000fe200078e0204 */
[----:B------:R-:W-:-:S02]  /*0890*/  @!P1 LOP3.LUT R10, R0, 0xfffffff8, RZ, 0xc0, !PT ;  /* 0xfffffff8000a9812 */ /* 0x000fc400078ec0ff */
[----:B------:R-:W-:Y:S01]  /*08a0*/  SHF.R.S32.HI R23, RZ, 0x1f, R80 ;  /* 0x0000001fff177819 */ /* 0x000fe20000011450 */
[----:B------:R-:W-:Y:S02]  /*08b0*/  @!P1 IMAD.SHL.U32 R0, R87, 0x2, RZ ;  /* 0x0000000257009824 */ /* 0x000fe400078e00ff */
[----:B------:R-:W-:-:S03]  /*08c0*/  @!P1 IMAD.WIDE R6, R6, 0x2, R4 ;  /* 0x0000000206069825 */ /* 0x000fc600078e0204 */
[----:B------:R3:W-:Y:S01]  /*08d0*/  @!P1 LDGSTS.E.BYPASS.LTC128B.128 [R0+0x1100], [R12.64], !P3 ;  /* 0x011000000c009fae */ /* 0x0007e2000d901d48 */
[----:B------:R-:W-:-:S03]  /*08e0*/  @!P1 IMAD.WIDE R4, R10, 0x2, R4 ;  /* 0x000000020a049825 */ /* 0x000fc600078e0204 */
[----:B------:R4:W-:Y:S04]  /*08f0*/  @!P1 LDGSTS.E.BYPASS.LTC128B.128 [R0+0x5100], [R8.64], !P0 ;  /* 0x0510000008009fae */ /* 0x0009e8000c101d48 */
[----:B------:R5:W-:Y:S04]  /*0900*/  @!P1 LDGSTS.E.BYPASS.LTC128B.128 [R0+0x9100], [R6.64], !P6 ;  /* 0x0910000006009fae */ /* 0x000be8000f101d48 */
[----:B------:R1:W-:Y:S01]  /*0910*/  @!P1 LDGSTS.E.BYPASS.LTC128B.128 [R0+0xd100], [R4.64], !P5 ;  /* 0x0d10000004009fae */ /* 0x0003e2000e901d48 */
[----:B---3--:R-:W-:Y:S01]  /*0920*/  IMAD.SHL.U32 R12, R18, 0x8, RZ ;  /* 0x00000008120c7824 */ /* 0x008fe200078e00ff */
[----:B----4-:R-:W-:-:S02]  /*0930*/  @!P2 SHF.R.S32.HI R8, RZ, 0x1f, R27 ;  /* 0x0000001fff08a819 */ /* 0x010fc4000001141b */
[----:B-----5:R-:W-:Y:S02]  /*0940*/  @!P2 SHF.R.S32.HI R6, RZ, 0x1f, R26 ;  /* 0x0000001fff06a819 */ /* 0x020fe4000001141a */
[----:B------:R-:W-:Y:S02]  /*0950*/  @!P2 SHF.R.S32.HI R7, RZ, 0x1f, R25 ;  /* 0x0000001fff07a819 */ /* 0x000fe40000011419 */
[----:B------:R-:W-:Y:S02]  /*0960*/  @!P2 LEA.HI R8, R8, R27, RZ, 0x3 ;  /* 0x0000001b0808a211 */ /* 0x000fe400078f18ff */
[----:B-1----:R-:W-:Y:S02]  /*0970*/  @!P2 LEA.HI R5, R6, R26, RZ, 0x3 ;  /* 0x0000001a0605a211 */ /* 0x002fe400078f18ff */
[----:B------:R-:W-:Y:S02]  /*0980*/  @!P2 LEA.HI R0, R7, R25, RZ, 0x3 ;  /* 0x000000190700a211 */ /* 0x000fe400078f18ff */
[----:B------:R-:W-:-:S02]  /*0990*/  @!P2 LOP3.LUT R8, R8, 0xfffffff8, RZ, 0xc0, !PT ;  /* 0xfffffff80808a812 */ /* 0x000fc400078ec0ff */
[----:B--2---:R-:W-:Y:S02]  /*09a0*/  @!P2 LEA R4, P1, R42, R2, 0x1 ;  /* 0x000000022a04a211 */ /* 0x004fe400078208ff */
[----:B------:R-:W-:Y:S01]  /*09b0*/  @!P2 LOP3.LUT R6, R5, 0xfffffff8, RZ, 0xc0, !PT ;  /* 0xfffffff80506a812 */ /* 0x000fe200078ec0ff */
[----:B------:R-:W-:Y:S01]  /*09c0*/  @!P2 IMAD.WIDE R8, R8, 0x2, R2 ;  /* 0x000000020808a825 */ /* 0x000fe200078e0202 */
[----:B------:R-:W-:Y:S02]  /*09d0*/  @!P2 LOP3.LUT R10, R0, 0xfffffff8, RZ, 0xc0, !PT ;  /* 0xfffffff8000aa812 */ /* 0x000fe400078ec0ff */
[----:B------:R-:W-:Y:S01]  /*09e0*/  @!P2 LEA.HI.X R5, R42, R3, R43, 0x1, P1 ;  /* 0x000000032a05a211 */ /* 0x000fe200008f0c2b */
[----:B------:R-:W-:Y:S02]  /*09f0*/  @!P2 IMAD.SHL.U32 R0, R87, 0x2, RZ ;  /* 0x000000025700a824 */ /* 0x000fe400078e00ff */
[----:B------:R-:W-:-:S03]  /*0a00*/  @!P2 IMAD.WIDE R6, R6, 0x2, R2 ;  /* 0x000000020606a825 */ /* 0x000fc600078e0202 */
[----:B------:R1:W-:Y:S01]  /*0a10*/  @!P2 LDGSTS.E.BYPASS.LTC128B.128 [R0+0x2100], [R4.64], !P3 ;  /* 0x021000000400afae */ /* 0x0003e2000d901d48 */
[----:B------:R-:W-:-:S03]  /*0a20*/  @!P2 IMAD.WIDE R2, R10, 0x2, R2 ;  /* 0x000000020a02a825 */ /* 0x000fc600078e0202 */
[----:B------:R2:W-:Y:S04]  /*0a30*/  @!P2 LDGSTS.E.BYPASS.LTC128B.128 [R0+0x6100], [R8.64], !P0 ;  /* 0x061000000800afae */ /* 0x0005e8000c101d48 */
[----:B------:R3:W-:Y:S04]  /*0a40*/  @!P2 LDGSTS.E.BYPASS.LTC128B.128 [R0+0xa100], [R6.64], !P6 ;  /* 0x0a1000000600afae */ /* 0x0007e8000f101d48 */
[----:B------:R4:W-:Y:S04]  /*0a50*/  @!P2 LDGSTS.E.BYPASS.LTC128B.128 [R0+0xe100], [R2.64], !P5 ;  /* 0x0e1000000200afae */ /* 0x0009e8000e901d48 */
[----:B-1----:R-:W1:Y:S01]  /*0a60*/  SHFL.IDX PT, R4, R17, 0x3, 0x181f ;  /* 0x00781f0011047f89 */ /* 0x002e6200000e0000 */
[----:B--2---:R-:W-:-:S03]  /*0a70*/  LEA.HI R9, R24, R81, RZ, 0x4 ;  /* 0x0000005118097211 */ /* 0x004fc600078f20ff */
[----:B------:R2:W5:Y:S01]  /*0a80*/  SHFL.IDX PT, R5, R16, 0x3, 0x181f ;  /* 0x00781f0010057f89 */ /* 0x00056200000e0000 */
[----:B------:R-:W-:Y:S01]  /*0a90*/  LOP3.LUT R8, R9, 0xfffffff0, RZ, 0xc0, !PT ;  /* 0xfffffff009087812 */ /* 0x000fe200078ec0ff */
[----:B---3--:R-:W-:Y:S01]  /*0aa0*/  IMAD R7, R41, c[0x0][0x1e8], RZ ;  /* 0x00007a0029077a24 */ /* 0x008fe200078e02ff */
[----:B------:R-:W-:Y:S01]  /*0ab0*/  SHF.R.S32.HI R10, RZ, 0x4, R9 ;  /* 0x00000004ff0a7819 */ /* 0x000fe20000011409 */
[----:B----4-:R-:W-:Y:S01]  /*0ac0*/  IMAD.SHL.U32 R2, R19, 0x40, RZ ;  /* 0x0000004013027824 */ /* 0x010fe200078e00ff */
[----:B------:R-:W-:Y:S01]  /*0ad0*/  IADD3 R6, -R18, c[0x0][0x1d0], RZ ;  /* 0x0000740012067a10 */ /* 0x000fe20007ffe1ff */
[----:B------:R-:W-:Y:S01]  /*0ae0*/  IMAD.IADD R8, R81, 0x1, -R8 ;  /* 0x0000000151087824 */ /* 0x000fe200078e0a08 */
[----:B------:R-:W-:Y:S01]  /*0af0*/  LEA.HI R0, R9, R10, RZ, 0x1 ;  /* 0x0000000a09007211 */ /* 0x000fe200078f08ff */
[----:B------:R-:W-:Y:S02]  /*0b00*/  IMAD R7, R40, c[0x0][0x1ec], R7 ;  /* 0x00007b0028077a24 */ /* 0x000fe400078e0207 */
[----:B------:R-:W-:Y:S01]  /*0b10*/  IMAD R9, R80, -0x40, R6 ;  /* 0xffffffc050097824 */ /* 0x000fe200078e0206 */
[----:B------:R-:W-:-:S02]  /*0b20*/  SHF.R.S32.HI R3, RZ, 0x1f, R8 ;  /* 0x0000001fff037819 */ /* 0x000fc40000011408 */
[----:B------:R-:W-:Y:S02]  /*0b30*/  LOP3.LUT R13, R0, 0xfffffffe, RZ, 0xc0, !PT ;  /* 0xfffffffe000d7812 */ /* 0x000fe400078ec0ff */
[----:B------:R-:W-:Y:S02]  /*0b40*/  LOP3.LUT R0, R2, 0x1c0, RZ, 0xc0, !PT ;  /* 0x000001c002007812 */ /* 0x000fe400078ec0ff */
[----:B-1----:R-:W-:Y:S02]  /*0b50*/  @!P4 LEA R6, P1, R42, R4, 0x1 ;  /* 0x000000042a06c211 */ /* 0x002fe400078208ff */
[----:B------:R-:W-:Y:S02]  /*0b60*/  LOP3.LUT R12, R0, 0x8, R12, 0xf8, !PT ;  /* 0x00000008000c7812 */ /* 0x000fe400078ef80c */
[----:B--2---:R-:W-:Y:S01]  /*0b70*/  LEA.HI R16, R3, R8, RZ, 0x3 ;  /* 0x0000000803107211 */ /* 0x004fe200078f18ff */
[----:B------:R-:W-:Y:S01]  /*0b80*/  IMAD.WIDE.U32 R2, R40, c[0x0][0x1e8], R14 ;  /* 0x00007a0028027a25 */ /* 0x000fe200078e000e */
[----:B------:R-:W-:-:S02]  /*0b90*/  SHF.R.U32.HI R0, RZ, 0x3, R0 ;  /* 0x00000003ff007819 */ /* 0x000fc40000011600 */
[----:B------:R-:W-:Y:S01]  /*0ba0*/  LOP3.LUT R11, R16, 0xfffffff8, RZ, 0xc0, !PT ;  /* 0xfffffff8100b7812 */ /* 0x000fe200078ec0ff */
[----:B------:R-:W-:Y:S01]  /*0bb0*/  IMAD.IADD R3, R3, 0x1, R7 ;  /* 0x0000000103037824 */ /* 0x000fe200078e0207 */
[----:B------:R-:W-:Y:S01]  /*0bc0*/  LOP3.LUT R17, R12, R0, RZ, 0x3c, !PT ;  /* 0x000000000c117212 */ /* 0x000fe200078e3cff */
[----:B------:R-:W-:Y:S01]  /*0bd0*/  IMAD.MOV.U32 R0, RZ, RZ, 0x5 ;  /* 0x00000005ff007424 */ /* 0x000fe200078e00ff */
[----:B-----5:R-:W-:Y:S01]  /*0be0*/  @!P4 LEA.HI.X R7, R42, R5, R43, 0x1, P1 ;  /* 0x000000052a07c211 */ /* 0x020fe200008f0c2b */
[----:B------:R-:W-:Y:S01]  /*0bf0*/  IMAD.IADD R14, R8, 0x1, -R11 ;  /* 0x00000001080e7824 */ /* 0x000fe200078e0a0b */
[C---:B------:R-:W-:Y:S01]  /*0c00*/  ISETP.GE.AND P2, PT, R9.reuse, 0x1, PT ;  /* 0x000000010900780c */ /* 0x040fe20003f46270 */
[----:B------:R-:W-:Y:S01]  /*0c10*/  IMAD.MOV.U32 R8, RZ, RZ, c[0x0][0x1e0] ;  /* 0x00007800ff087624 */ /* 0x000fe200078e00ff */
[----:B------:R-:W-:Y:S01]  /*0c20*/  ISETP.GE.AND P1, PT, R9, 0x21, PT ;  /* 0x000000210900780c */ /* 0x000fe20003f26270 */
[----:B------:R-:W-:Y:S02]  /*0c30*/  @!P4 IMAD.SHL.U32 R12, R87, 0x2, RZ ;  /* 0x00000002570cc824 */ /* 0x000fe400078e00ff */
[----:B------:R-:W-:Y:S01]  /*0c40*/  IMAD.WIDE.U32 R28, R20, c[0x0][0x1f0], R2 ;  /* 0x00007c00141c7a25 */ /* 0x000fe200078e0002 */
[----:B------:R-:W-:-:S02]  /*0c50*/  SHF.L.U64.HI R86, R8, R0, c[0x0][0x1e4] ;  /* 0x0000790008567619 */ /* 0x000fc40000010200 */
[----:B------:R1:W-:Y:S01]  /*0c60*/  @!P4 LDGSTS.E.BYPASS.LTC128B.128 [R12+0x3100], [R6.64], !P3 ;  /* 0x03100000060ccfae */ /* 0x0003e2000d901d48 */
[----:B------:R-:W-:Y:S01]  /*0c70*/  IMAD R0, R21, c[0x0][0x1f0], RZ ;  /* 0x00007c0015007a24 */ /* 0x000fe200078e02ff */
[C---:B------:R-:W-:Y:S01]  /*0c80*/  SHF.L.U64.HI R82, R8.reuse, R82, c[0x0][0x1e4] ;  /* 0x0000790008527619 */ /* 0x040fe20000010252 */
[----:B------:R-:W-:Y:S01]  /*0c90*/  IMAD.SHL.U32 R84, R8, 0x40, RZ ;  /* 0x0000004008547824 */ /* 0x000fe200078e00ff */
[----:B------:R-:W-:Y:S01]  /*0ca0*/  @!P4 SHF.R.S32.HI R2, RZ, 0x1f, R26 ;  /* 0x0000001fff02c819 */ /* 0x000fe2000001141a */
[----:B------:R-:W-:Y:S01]  /*0cb0*/  IMAD.MOV.U32 R88, RZ, RZ, R28 ;  /* 0x000000ffff587224 */ /* 0x000fe200078e001c */
[----:B------:R-:W-:Y:S01]  /*0cc0*/  STL [R1+0xc4], R86 ;  /* 0x0000c45601007387 */ /* 0x000fe20000100800 */
[----:B------:R-:W-:Y:S02]  /*0cd0*/  IMAD R3, R82, R80, RZ ;  /* 0x0000005052037224 */ /* 0x000fe400078e02ff */
[----:B------:R-:W-:Y:S01]  /*0ce0*/  IMAD.IADD R15, R10, 0x1, -R13 ;  /* 0x000000010a0f7824 */ /* 0x000fe200078e0a0d */
[----:B------:R-:W-:Y:S01]  /*0cf0*/  STL.64 [R1+0x98], R28 ;  /* 0x0000981c01007387 */ /* 0x000fe20000100a00 */
[----:B------:R-:W-:-:S02]  /*0d00*/  IMAD R13, R23, R84, R3 ;  /* 0x00000054170d7224 */ /* 0x000fc400078e0203 */
[----:B------:R-:W-:Y:S01]  /*0d10*/  IMAD.SHL.U32 R85, R8, 0x20, RZ ;  /* 0x0000002008557824 */ /* 0x000fe200078e00ff */
[----:B-1----:R-:W-:Y:S01]  /*0d20*/  @!P4 SHF.R.S32.HI R6, RZ, 0x1f, R27 ;  /* 0x0000001fff06c819 */ /* 0x002fe2000001141b */
[----:B------:R-:W-:Y:S01]  /*0d30*/  IMAD R7, R20, c[0x0][0x1f4], R0 ;  /* 0x00007d0014077a24 */ /* 0x000fe200078e0200 */
[----:B------:R-:W-:Y:S02]  /*0d40*/  @!P4 SHF.R.S32.HI R0, RZ, 0x1f, R25 ;  /* 0x0000001fff00c819 */ /* 0x000fe40000011419 */
[----:B------:R-:W-:Y:S01]  /*0d50*/  @!P4 LEA.HI R6, R6, R27, RZ, 0x3 ;  /* 0x0000001b0606c211 */ /* 0x000fe200078f18ff */
[----:B------:R-:W-:Y:S01]  /*0d60*/  IMAD.IADD R89, R29, 0x1, R7 ;  /* 0x000000011d597824 */ /* 0x000fe200078e0207 */
[----:B------:R-:W-:Y:S02]  /*0d70*/  @!P4 LEA.HI R7, R2, R26, RZ, 0x3 ;  /* 0x0000001a0207c211 */ /* 0x000fe400078f18ff */
[----:B------:R-:W-:Y:S01]  /*0d80*/  @!P4 LEA.HI R0, R0, R25, RZ, 0x3 ;  /* 0x000000190000c211 */ /* 0x000fe200078f18ff */
[----:B------:R-:W-:Y:S01]  /*0d90*/  IMAD.WIDE.U32 R2, R80, R84, R88 ;  /* 0x0000005450027225 */ /* 0x000fe200078e0058 */
[----:B------:R-:W-:Y:S01]  /*0da0*/  @!P4 LOP3.LUT R6, R6, 0xfffffff8, RZ, 0xc0, !PT ;  /* 0xfffffff80606c812 */ /* 0x000fe200078ec0ff */
[----:B------:R-:W-:Y:S01]  /*0db0*/  STL.64 [R1+0x88], R88 ;  /* 0x0000885801007387 */ /* 0x000fe20000100a00 */
[----:B------:R-:W-:Y:S01]  /*0dc0*/  @!P4 LOP3.LUT R7, R7, 0xfffffff8, RZ, 0xc0, !PT ;  /* 0xfffffff80707c812 */ /* 0x000fe200078ec0ff */
[----:B------:R-:W-:Y:S01]  /*0dd0*/  IMAD.IADD R13, R3, 0x1, R13 ;  /* 0x00000001030d7824 */ /* 0x000fe200078e020d */
[----:B------:R-:W-:Y:S01]  /*0de0*/  @!P4 LOP3.LUT R0, R0, 0xfffffff8, RZ, 0xc0, !PT ;  /* 0xfffffff80000c812 */ /* 0x000fe200078ec0ff */
[----:B------:R-:W-:Y:S01]  /*0df0*/  @!P4 IMAD.WIDE R10, R6, 0x2, R4 ;  /* 0x00000002060ac825 */ /* 0x000fe200078e0204 */
[----:B------:R-:W-:-:S03]  /*0e00*/  @P2 LEA R6, P3, R2, c[0x0][0x1c8], 0x1 ;  /* 0x0000720002062a11 */ /* 0x000fc600078608ff */
[----:B------:R-:W-:Y:S01]  /*0e10*/  @!P4 IMAD.WIDE R8, R7, 0x2, R4 ;  /* 0x000000020708c825 */ /* 0x000fe200078e0204 */
[----:B------:R1:W-:Y:S01]  /*0e20*/  @!P4 LDGSTS.E.BYPASS.LTC128B.128 [R12+0x7100], [R10.64], !P0 ;  /* 0x071000000a0ccfae */ /* 0x0003e2000c101d48 */
[----:B------:R-:W-:Y:S02]  /*0e30*/  @P2 LEA.HI.X R7, R2, c[0x0][0x1cc], R13, 0x1, P3 ;  /* 0x0000730002072a11 */ /* 0x000fe400018f0c0d */
[----:B------:R-:W-:Y:S01]  /*0e40*/  @!P4 IMAD.WIDE R4, R0, 0x2, R4 ;  /* 0x000000020004c825 */ /* 0x000fe200078e0204 */
[----:B------:R2:W-:Y:S01]  /*0e50*/  @!P4 LDGSTS.E.BYPASS.LTC128B.128 [R12+0xb100], [R8.64], !P6 ;  /* 0x0b100000080ccfae */ /* 0x0005e2000f101d48 */
[----:B------:R-:W-:Y:S02]  /*0e60*/  ISETP.GE.AND P6, PT, R42, c[0x0][0x1d4], PT ;  /* 0x000075002a007a0c */ /* 0x000fe40003fc6270 */
[----:B------:R-:W-:Y:S01]  /*0e70*/  IMAD.SHL.U32 R0, R14, 0x40, RZ ;  /* 0x000000400e007824 */ /* 0x000fe200078e00ff */
[----:B------:R3:W-:Y:S01]  /*0e80*/  @!P4 LDGSTS.E.BYPASS.LTC128B.128 [R12+0xf100], [R4.64], !P5 ;  /* 0x0f100000040ccfae */ /* 0x0007e2000e901d48 */
[----:B------:R-:W-:-:S02]  /*0e90*/  ISETP.GE.AND P5, PT, R27, c[0x0][0x1d4], PT ;  /* 0x000075001b007a0c */ /* 0x000fc40003fa6270 */
[----:B------:R-:W-:Y:S01]  /*0ea0*/  ISETP.GE.AND P4, PT, R26, c[0x0][0x1d4], PT ;  /* 0x000075001a007a0c */ /* 0x000fe20003f86270 */
[----:B------:R-:W0:Y:S01]  /*0eb0*/  LDGDEPBAR ;  /* 0x00000000000079af */ /* 0x000e220000000000 */
[----:B------:R-:W-:Y:S02]  /*0ec0*/  LOP3.LUT R0, R0, 0x1c0, RZ, 0xc0, !PT ;  /* 0x000001c000007812 */ /* 0x000fe400078ec0ff */
[----:B------:R-:W-:Y:S02]  /*0ed0*/  ISETP.GE.AND P3, PT, R25, c[0x0][0x1d4], PT ;  /* 0x0000750019007a0c */ /* 0x000fe40003f66270 */
[----:B------:R-:W-:Y:S02]  /*0ee0*/  SHF.R.U32.HI R3, RZ, 0x3, R0 ;  /* 0x00000003ff037819 */ /* 0x000fe40000011600 */
[----:B-1----:R-:W-:Y:S01]  /*0ef0*/  @P1 IADD3 R10, P0, R85, R2, RZ ;  /* 0x00000002550a1210 */ /* 0x002fe20007f1e0ff */
[----:B------:R-:W-:Y:S01]  /*0f00*/  IMAD.SHL.U32 R2, R15, 0x8, RZ ;  /* 0x000000080f027824 */ /* 0x000fe200078e00ff */
[----:B--2---:R-:W-:-:S04]  /*0f10*/  LEA.HI R9, R24, R81, RZ, 0x5 ;  /* 0x0000005118097211 */ /* 0x004fc800078f28ff */
[----:B---3--:R-:W-:Y:S01]  /*0f20*/  LOP3.LUT R5, R0, 0x8, R2, 0xf8, !PT ;  /* 0x0000000800057812 */ /* 0x008fe200078ef802 */
[----:B------:R-:W-:Y:S01]  /*0f30*/  @P1 IMAD.X R4, R86, 0x1, R13, P0 ;  /* 0x0000000156041824 */ /* 0x000fe200000e060d */
[C---:B------:R-:W-:Y:S01]  /*0f40*/  @P1 LEA R2, P0, R10.reuse, c[0x0][0x1c8], 0x1 ;  /* 0x000072000a021a11 */ /* 0x040fe200078008ff */
[----:B------:R-:W-:Y:S01]  /*0f50*/  IMAD R0, R15, 0x200, R17 ;  /* 0x000002000f007824 */ /* 0x000fe200078e0211 */
[----:B------:R-:W-:Y:S01]  /*0f60*/  LOP3.LUT R8, R5, R3, RZ, 0x3c, !PT ;  /* 0x0000000305087212 */ /* 0x000fe200078e3cff */
[C---:B------:R-:W-:Y:S01]  /*0f70*/  @P2 IMAD.SHL.U32 R5, R87.reuse, 0x2, RZ ;  /* 0x0000000257052824 */ /* 0x040fe200078e00ff */
[----:B------:R-:W-:Y:S01]  /*0f80*/  @P1 LEA.HI.X R3, R10, c[0x0][0x1cc], R4, 0x1, P0 ;  /* 0x000073000a031a11 */ /* 0x000fe200000f0c04 */
[----:B------:R-:W-:Y:S01]  /*0f90*/  @P1 IMAD.SHL.U32 R4, R87, 0x2, RZ ;  /* 0x0000000257041824 */ /* 0x000fe200078e00ff */
[----:B------:R-:W-:Y:S01]  /*0fa0*/  SHF.R.S32.HI R232, RZ, 0x5, R9 ;  /* 0x00000005ffe87819 */ /* 0x000fe20000011409 */
[----:B------:R-:W-:Y:S01]  /*0fb0*/  IMAD.SHL.U32 R155, R0, 0x2, RZ ;  /* 0x00000002009b7824 */ /* 0x000fe200078e00ff */
[----:B------:R1:W-:Y:S01]  /*0fc0*/  @P2 LDGSTS.E.BYPASS.LTC128B.128 [R5+0x10100], [R6.64], !P6 ;  /* 0x1010000006052fae */ /* 0x0003e2000f101d48 */
[----:B------:R-:W-:Y:S01]  /*0fd0*/  IMAD.MOV.U32 R0, RZ, RZ, 0x20 ;  /* 0x00000020ff007424 */ /* 0x000fe200078e00ff */
[----:B------:R-:W-:-:S02]  /*0fe0*/  LOP3.LUT P0, RZ, R19, 0x2, RZ, 0xc0, !PT ;  /* 0x0000000213ff7812 */ /* 0x000fc4000780c0ff */
[----:B------:R1:W-:Y:S01]  /*0ff0*/  @P2 LDGSTS.E.BYPASS.LTC128B.128 [R5+0x12100], [R6.64+0x80], !P5 ;  /* 0x1210008006052fae */ /* 0x0003e2000e901d48 */
[----:B------:R-:W-:-:S03]  /*1000*/  IADD3 R90, R155, 0x10120, RZ ;  /* 0x000101209b5a7810 */ /* 0x000fc60007ffe0ff */
[----:B------:R1:W-:Y:S04]  /*1010*/  @P2 LDGSTS.E.BYPASS.LTC128B.128 [R5+0x14100], [R6.64+0x100], !P4 ;  /* 0x1410010006052fae */ /* 0x0003e8000e101d48 */
[----:B------:R1:W-:Y:S01]  /*1020*/  @P2 LDGSTS.E.BYPASS.LTC128B.128 [R5+0x16100], [R6.64+0x180], !P3 ;  /* 0x1610018006052fae */ /* 0x0003e2000d901d48 */
[----:B------:R-:W-:-:S03]  /*1030*/  LOP3.LUT P2, RZ, R14, 0x4, RZ, 0xc0, !PT ;  /* 0x000000040eff7812 */ /* 0x000fc6000784c0ff */
[----:B------:R2:W-:Y:S01]  /*1040*/  @P1 LDGSTS.E.BYPASS.LTC128B.128 [R4+0x11100], [R2.64], !P6 ;  /* 0x1110000002041fae */ /* 0x0005e2000f101d48 */
[----:B------:R-:W-:-:S03]  /*1050*/  SEL R0, R0, 0xffffffe0, !P2 ;  /* 0xffffffe000007807 */ /* 0x000fc60005000000 */
[----:B------:R2:W-:Y:S04]  /*1060*/  @P1 LDGSTS.E.BYPASS.LTC128B.128 [R4+0x13100], [R2.64+0x80], !P5 ;  /* 0x1310008002041fae */ /* 0x0005e8000e901d48 */
[----:B------:R2:W-:Y:S04]  /*1070*/  @P1 LDGSTS.E.BYPASS.LTC128B.128 [R4+0x15100], [R2.64+0x100], !P4 ;  /* 0x1510010002041fae */ /* 0x0005e8000e101d48 */
[----:B------:R2:W-:Y:S01]  /*1080*/  @P1 LDGSTS.E.BYPASS.LTC128B.128 [R4+0x17100], [R2.64+0x180], !P3 ;  /* 0x1710018002041fae */ /* 0x0005e2000d901d48 */
[----:B------:R-:W-:-:S03]  /*1090*/  LOP3.LUT P1, RZ, R14, 0x2, RZ, 0xc0, !PT ;  /* 0x000000020eff7812 */ /* 0x000fc6000782c0ff */
[----:B------:R-:W0:Y:S01]  /*10a0*/  LDGDEPBAR ;  /* 0x00000000000079af */ /* 0x000e220000000000 */
[----:B-1----:R-:W-:Y:S02]  /*10b0*/  IMAD.SHL.U32 R5, R16, 0x40, RZ ;  /* 0x0000004010057824 */ /* 0x002fe400078e00ff */
[----:B------:R-:W-:-:S03]  /*10c0*/  IMAD R7, R21, c[0x0][0x218], RZ ;  /* 0x0000860015077a24 */ /* 0x000fc600078e02ff */
[----:B------:R-:W-:Y:S01]  /*10d0*/  LOP3.LUT R5, R8, 0xfffffe00, R5, 0xf8, !PT ;  /* 0xfffffe0008057812 */ /* 0x000fe200078ef805 */
[----:B------:R-:W-:-:S04]  /*10e0*/  IMAD R7, R20, c[0x0][0x21c], R7 ;  /* 0x0000870014077a24 */ /* 0x000fc800078e0207 */
[----:B------:R-:W-:-:S04]  /*10f0*/  IMAD R232, R232, 0x400, R5 ;  /* 0x00000400e8e87824 */ /* 0x000fc800078e0205 */
[----:B------:R-:W-:Y:S02]  /*1100*/  IMAD.SHL.U32 R232, R232, 0x2, RZ ;  /* 0x00000002e8e87824 */ /* 0x000fe400078e00ff */
[----:B--2---:R-:W-:Y:S01]  /*1110*/  IMAD.MOV.U32 R4, RZ, RZ, 0x10 ;  /* 0x00000010ff047424 */ /* 0x004fe200078e00ff */
[----:B------:R-:W-:-:S04]  /*1120*/  DEPBAR.LE SB0, 0x1 ;  /* 0x000080400000791a */ /* 0x000fc80000000000 */
[----:B------:R-:W-:Y:S01]  /*1130*/  BAR.SYNC.DEFER_BLOCKING 0x0 ;  /* 0x0000000000007b1d */ /* 0x000fe20000010000 */
[----:B------:R-:W-:Y:S01]  /*1140*/  SEL R4, R4, 0xfffffff0, !P1 ;  /* 0xfffffff004047807 */ /* 0x000fe20004800000 */
[----:B------:R-:W-:Y:S01]  /*1150*/  IMAD R240, R0, 0x2, R232 ;  /* 0x0000000200f07824 */ /* 0x000fe200078e02e8 */
[----:B------:R-:W-:-:S03]  /*1160*/  IADD3 R2, R155, 0x10100, RZ ;  /* 0x000101009b027810 */ /* 0x000fc60007ffe0ff */
[----:B------:R-:W-:Y:S01]  /*1170*/  IMAD R236, R4, 0x2, R232 ;  /* 0x0000000204ec7824 */ /* 0x000fe200078e02e8 */
[----:B------:R-:W-:Y:S01]  /*1180*/  @P0 IADD3 R90, R2, -0x20, RZ ;  /* 0xffffffe0025a0810 */ /* 0x000fe20007ffe0ff */
[----:B------:R-:W-:Y:S01]  /*1190*/  IMAD R2, R22, c[0x0][0x208], RZ ;  /* 0x0000820016027a24 */ /* 0x000fe200078e02ff */
[----:B------:R-:W-:Y:S01]  /*11a0*/  ISETP.GE.AND P0, PT, R83, 0x1, PT ;  /* 0x000000015300780c */ /* 0x000fe20003f06270 */
[----:B------:R-:W-:Y:S02]  /*11b0*/  IMAD R244, R0, 0x2, R236 ;  /* 0x0000000200f47824 */ /* 0x000fe400078e02ec */
[C---:B------:R-:W-:Y:S01]  /*11c0*/  IMAD R6, R18.reuse, c[0x0][0x20c], R2 ;  /* 0x0000830012067a24 */ /* 0x040fe200078e0202 */
[----:B------:R-:W-:Y:S01]  /*11d0*/  STL [R1+0x4], R90 ;  /* 0x0000045a01007387 */ /* 0x000fe20000100800 */
[----:B------:R-:W-:-:S04]  /*11e0*/  IMAD.WIDE.U32 R2, R18, c[0x0][0x208], R42 ;  /* 0x0000820012027a25 */ /* 0x000fc800078e002a */
[----:B------:R-:W-:Y:S02]  /*11f0*/  IMAD.IADD R3, R3, 0x1, R6 ;  /* 0x0000000103037824 */ /* 0x000fe400078e0206 */
[----:B------:R-:W-:Y:S02]  /*1200*/  IMAD R6, R41, c[0x0][0x210], RZ ;  /* 0x0000840029067a24 */ /* 0x000fe400078e02ff */
[C---:B------:R-:W-:Y:S01]  /*1210*/  IMAD.WIDE.U32 R2, R40.reuse, c[0x0][0x210], R2 ;  /* 0x0000840028027a25 */ /* 0x040fe200078e0002 */
[----:B------:R-:W1:Y:S03]  /*1220*/  LDSM.16.M88.4 R168, [R232+0x100] ;  /* 0x00010000e8a8783b */ /* 0x000e660000000200 */
[----:B------:R-:W-:Y:S01]  /*1230*/  IMAD R6, R40, c[0x0][0x214], R6 ;  /* 0x0000850028067a24 */ /* 0x000fe200078e0206 */
[----:B------:R-:W2:Y:S03]  /*1240*/  LDSM.16.M88.4 R200, [R232+0x4100] ;  /* 0x00410000e8c8783b */ /* 0x000ea60000000200 */
[----:B------:R-:W-:Y:S01]  /*1250*/  IMAD.IADD R3, R3, 0x1, R6 ;  /* 0x0000000103037824 */ /* 0x000fe200078e0206 */
[----:B------:R-:W-:Y:S01]  /*1260*/  LOP3.LUT R6, R9, 0xffffffe0, RZ, 0xc0, !PT ;  /* 0xffffffe009067812 */ /* 0x000fe200078ec0ff */
[----:B------:R-:W3:Y:S02]  /*1270*/  LDSM.16.M88.4 R216, [R232+0x8100] ;  /* 0x00810000e8d8783b */ /* 0x000ee40000000200 */
[----:B------:R-:W-:Y:S01]  /*1280*/  IMAD.WIDE.U32 R42, R20, c[0x0][0x218], R2 ;  /* 0x00008600142a7a25 */ /* 0x000fe200078e0002 */
[C---:B------:R-:W-:Y:S01]  /*1290*/  IADD3 R2, R90.reuse, 0x800, RZ ;  /* 0x000008005a027810 */ /* 0x040fe20007ffe0ff */
[----:B------:R-:W4:Y:S01]  /*12a0*/  LDSM.16.M88.4 R172, [R236+0x100] ;  /* 0x00010000ecac783b */ /* 0x000f220000000200 */
[----:B------:R-:W-:Y:S01]  /*12b0*/  IADD3 R3, R90, 0x1000, RZ ;  /* 0x000010005a037810 */ /* 0x000fe20007ffe0ff */
[----:B------:R-:W-:-:S02]  /*12c0*/  IMAD.IADD R154, R43, 0x1, R7 ;  /* 0x000000012b9a7824 */ /* 0x000fc400078e0207 */
[----:B------:R-:W1:Y:S01]  /*12d0*/  LDSM.16.M88.4 R204, [R236+0x4100] ;  /* 0x00410000eccc783b */ /* 0x000e620000000200 */
[----:B------:R-:W-:-:S03]  /*12e0*/  IMAD.IADD R81, R81, 0x1, -R6 ;  /* 0x0000000151517824 */ /* 0x000fc600078e0a06 */
[----:B------:R-:W1:Y:S04]  /*12f0*/  LDSM.16.M88.4 R220, [R236+0x8100] ;  /* 0x00810000ecdc783b */ /* 0x000e680000000200 */
        /* <DEDUP_REMOVED lines=10> */
[----:B------:R-:W-:Y:S06]  /*13a0*/  BAR.SYNC.DEFER_BLOCKING 0x0 ;  /* 0x0000000000007b1d */ /* 0x000fec0000010000 */
[----:B------:R-:W-:Y:S04]  /*13b0*/  STL.64 [R1+0x90], R42 ;  /* 0x0000902a01007387 */ /* 0x000fe80000100a00 */
[----:B------:R5:W-:Y:S04]  /*13c0*/  STL [R1+0x40], R2 ;  /* 0x0000400201007387 */ /* 0x000be80000100800 */
[----:B------:R1:W-:Y:S04]  /*13d0*/  STL [R1+0x3c], R3 ;  /* 0x00003c0301007387 */ /* 0x0003e80000100800 */
[----:B------:R1:W-:Y:S01]  /*13e0*/  STL [R1+0x84], R154 ;  /* 0x0000849a01007387 */ /* 0x0003e20000100800 */
[----:B------:R-:W-:-:S04]  /*13f0*/  DEPBAR.LE SB0, 0x0 ;  /* 0x000080000000791a */ /* 0x000fc80000000000 */
[----:B------:R-:W-:Y:S01]  /*1400*/  BAR.SYNC.DEFER_BLOCKING 0x0 ;  /* 0x0000000000007b1d */ /* 0x000fe20000010000 */
[----:B-----5:R-:W-:-:S05]  /*1410*/  IADD3 R2, R90, 0x1800, RZ ;  /* 0x000018005a027810 */ /* 0x020fca0007ffe0ff */
[----:B------:R1:W-:Y:S04]  /*1420*/  STL [R1+0x38], R2 ;  /* 0x0000380201007387 */ /* 0x0003e80000100800 */
[----:B------:R1:W1:Y:S04]  /*1430*/  LDSM.16.M88.4 R12, [R155+0x10100] ;  /* 0x010100009b0c783b */ /* 0x0002680000000200 */
[----:B------:R1:W1:Y:S04]  /*1440*/  LDSM.16.M88.4 R24, [R155+0x10900] ;  /* 0x010900009b18783b */ /* 0x0002680000000200 */
[----:B------:R1:W1:Y:S04]  /*1450*/  LDSM.16.M88.4 R28, [R155+0x11100] ;  /* 0x011100009b1c783b */ /* 0x0002680000000200 */
[----:B------:R1:W1:Y:S04]  /*1460*/  LDSM.16.M88.4 R36, [R155+0x11900] ;  /* 0x011900009b24783b */ /* 0x0002680000000200 */
[----:B------:R1:W1:Y:S04]  /*1470*/  LDSM.16.M88.4 R32, [R90] ;  /* 0x000000005a20783b */ /* 0x0002680000000200 */
[----:B------:R1:W1:Y:S04]  /*1480*/  LDSM.16.M88.4 R60, [R90+0x800] ;  /* 0x000800005a3c783b */ /* 0x0002680000000200 */
[----:B------:R1:W1:Y:S04]  /*1490*/  LDSM.16.M88.4 R64, [R90+0x1000] ;  /* 0x001000005a40783b */ /* 0x0002680000000200 */
[----:B------:R1:W1:Y:S01]  /*14a0*/  LDSM.16.M88.4 R68, [R90+0x1800] ;  /* 0x001800005a44783b */ /* 0x0002620000000200 */
[----:B------:R-:W-:Y:S05]  /*14b0*/  @!P0 BRA `(.L_x_0) ;  /* 0x000002d000008947 */ /* 0x000fea0003800000 */
[----:B-1234-:R-:W-:Y:S01]  /*14c0*/  IMAD R2, R23, c[0x0][0x208], RZ ;  /* 0x0000820017027a24 */ /* 0x01efe200078e02ff */
[----:B------:R-:W-:Y:S01]  /*14d0*/  SEL R3, RZ, 0x1, P6 ;  /* 0x00000001ff037807 */ /* 0x000fe20003000000 */
[----:B------:R-:W-:Y:S01]  /*14e0*/  IMAD.WIDE.U32 R16, R80, c[0x0][0x208], RZ ;  /* 0x0000820050107a25 */ /* 0x000fe200078e00ff */
[----:B------:R-:W-:-:S02]  /*14f0*/  SEL R8, RZ, 0x2, P5 ;  /* 0x00000002ff087807 */ /* 0x000fc40002800000 */
[----:B------:R-:W-:Y:S01]  /*1500*/  SEL R6, RZ, 0x4, P4 ;  /* 0x00000004ff067807 */ /* 0x000fe20002000000 */
[----:B------:R-:W-:Y:S01]  /*1510*/  IMAD R2, R80, c[0x0][0x20c], R2 ;  /* 0x0000830050027a24 */ /* 0x000fe200078e0202 */
[----:B------:R-:W-:Y:S01]  /*1520*/  LEA R7, P0, R16, R42, 0x6 ;  /* 0x0000002a10077211 */ /* 0x000fe200078030ff */
[----:B------:R-:W-:Y:S01]  /*1530*/  IMAD R10, R80, -0x40, R83 ;  /* 0xffffffc0500a7824 */ /* 0x000fe200078e0253 */
[----:B------:R-:W-:Y:S01]  /*1540*/  IADD3 R9, R6, R8, R3 ;  /* 0x0000000806097210 */ /* 0x000fe20007ffe003 */
[----:B------:R-:W-:Y:S01]  /*1550*/  IMAD.IADD R2, R17, 0x1, R2 ;  /* 0x0000000111027824 */ /* 0x000fe200078e0202 */
[----:B------:R-:W-:Y:S02]  /*1560*/  SEL R3, RZ, 0x8, P3 ;  /* 0x00000008ff037807 */ /* 0x000fe40001800000 */
[----:B------:R-:W-:Y:S02]  /*1570*/  P2R R11, PR, RZ, 0x20 ;  /* 0x00000020ff0b7803 */ /* 0x000fe40000000000 */
[----:B------:R-:W-:Y:S01]  /*1580*/  LEA.HI.X R8, R16, R154, R2, 0x6, P0 ;  /* 0x0000009a10087211 */ /* 0x000fe200000f3402 */
[----:B------:R-:W-:Y:S01]  /*1590*/  IMAD.IADD R3, R9, 0x1, R3 ;  /* 0x0000000109037824 */ /* 0x000fe200078e0203 */
[----:B------:R-:W-:Y:S01]  /*15a0*/  LEA R6, P0, R7, c[0x0][0x1f8], 0x1 ;  /* 0x00007e0007067a11 */ /* 0x000fe200078008ff */
[----:B------:R-:W-:-:S02]  /*15b0*/  IMAD.MOV.U32 R9, RZ, RZ, c[0x0][0x208] ;  /* 0x00008200ff097624 */ /* 0x000fc400078e00ff */
[----:B------:R-:W-:Y:S01]  /*15c0*/  IMAD.IADD R2, R10, 0x1, -R18 ;  /* 0x000000010a027824 */ /* 0x000fe200078e0a12 */
[----:B------:R-:W-:Y:S01]  /*15d0*/  LEA.HI.X R7, R7, c[0x0][0x1fc], R8, 0x1, P0 ;  /* 0x00007f0007077a11 */ /* 0x000fe200000f0c08 */
[----:B------:R-:W-:Y:S01]  /*15e0*/  IMAD.MOV.U32 R10, RZ, RZ, c[0x0][0x20c] ;  /* 0x00008300ff0a7624 */ /* 0x000fe200078e00ff */
[----:B------:R-:W-:Y:S02]  /*15f0*/  LEA R8, P0, R9, R6, 0x6 ;  /* 0x0000000609087211 */ /* 0x000fe400078030ff */
[C---:B------:R-:W-:Y:S02]  /*1600*/  ISETP.LT.OR P1, PT, R2.reuse, 0x1, P6 ;  /* 0x000000010200780c */ /* 0x040fe40003721670 */
[----:B------:R-:W-:Y:S02]  /*1610*/  LOP3.LUT P2, RZ, R3, 0x2, RZ, 0xc0, !PT ;  /* 0x0000000203ff7812 */ /* 0x000fe4000784c0ff */
[----:B------:R-:W-:Y:S01]  /*1620*/  LEA.HI.X R9, R9, R7, R10, 0x6, P0 ;  /* 0x0000000709097211 */ /* 0x000fe200000f340a */
[----:B------:R-:W-:Y:S01]  /*1630*/  IMAD.SHL.U32 R10, R87, 0x2, RZ ;  /* 0x00000002570a7824 */ /* 0x000fe200078e00ff */
[----:B------:R-:W-:-:S02]  /*1640*/  ISETP.LT.OR P0, PT, R2, 0x1, !P2 ;  /* 0x000000010200780c */ /* 0x000fc40005701670 */
[----:B------:R-:W-:-:S05]  /*1650*/  ISETP.LT.OR P2, PT, R2, 0x21, !P2 ;  /* 0x000000210200780c */ /* 0x000fca0005741670 */
[----:B------:R-:W-:Y:S01]  /*1660*/  @!PT LDS RZ, [RZ] ;  /* 0x00000000fffff984 */ /* 0x000fe20000000800 */
[----:B------:R-:W-:Y:S01]  /*1670*/  @!PT LDS RZ, [RZ] ;  /* 0x00000000fffff984 */ /* 0x000fe20000000800 */
[----:B------:R-:W-:Y:S01]  /*1680*/  @!PT LDS RZ, [RZ] ;  /* 0x00000000fffff984 */ /* 0x000fe20000000800 */
[----:B------:R1:W-:Y:S01]  /*1690*/  LDGSTS.E.BYPASS.LTC128B.128 [R10+0x100], [R6.64], !P1 ;  /* 0x00100000060a7fae */ /* 0x0003e2000c901d48 */
[----:B------:R-:W-:-:S05]  /*16a0*/  LOP3.LUT P1, RZ, R3, 0x4, RZ, 0xc0, !PT ;  /* 0x0000000403ff7812 */ /* 0x000fca000782c0ff */
[----:B------:R1:W-:Y:S01]  /*16b0*/  LDGSTS.E.BYPASS.LTC128B.128 [R10+0x2100], [R6.64+0x80], !P0 ;  /* 0x02100080060a7fae */ /* 0x0003e2000c101d48 */
[C---:B------:R-:W-:Y:S02]  /*16c0*/  ISETP.LT.OR P0, PT, R2.reuse, 0x1, !P1 ;  /* 0x000000010200780c */ /* 0x040fe40004f01670 */
[----:B------:R-:W-:-:S11]  /*16d0*/  ISETP.LT.OR P1, PT, R2, 0x21, !P1 ;  /* 0x000000210200780c */ /* 0x000fd60004f21670 */
[----:B------:R1:W-:Y:S01]  /*16e0*/  LDGSTS.E.BYPASS.LTC128B.128 [R10+0x4100], [R6.64+0x100], !P0 ;  /* 0x04100100060a7fae */ /* 0x0003e2000c101d48 */
[----:B------:R-:W-:-:S04]  /*16f0*/  LOP3.LUT P0, RZ, R3, 0x8, RZ, 0xc0, !PT ;  /* 0x0000000803ff7812 */ /* 0x000fc8000780c0ff */
[C---:B------:R-:W-:Y:S02]  /*1700*/  ISETP.LT.OR P5, PT, R2.reuse, 0x1, !P0 ;  /* 0x000000010200780c */ /* 0x040fe400047a1670 */
[----:B------:R-:W-:-:S11]  /*1710*/  ISETP.LT.OR P0, PT, R2, 0x21, !P0 ;  /* 0x000000210200780c */ /* 0x000fd60004701670 */
[----:B------:R1:W-:Y:S01]  /*1720*/  LDGSTS.E.BYPASS.LTC128B.128 [R10+0x6100], [R6.64+0x180], !P5 ;  /* 0x06100180060a7fae */ /* 0x0003e2000e901d48 */
[----:B------:R-:W-:-:S13]  /*1730*/  ISETP.LT.OR P5, PT, R2, 0x21, P6 ;  /* 0x000000210200780c */ /* 0x000fda00037a1670 */
[----:B------:R1:W-:Y:S01]  /*1740*/  LDGSTS.E.BYPASS.LTC128B.128 [R10+0x1100], [R8.64], !P5 ;  /* 0x01100000080a7fae */ /* 0x0003e2000e901d48 */
[----:B------:R-:W-:-:S03]  /*1750*/  ISETP.NE.AND P5, PT, R11, RZ, PT ;  /* 0x000000ff0b00720c */ /* 0x000fc60003fa5270 */
[----:B------:R1:W-:Y:S04]  /*1760*/  LDGSTS.E.BYPASS.LTC128B.128 [R10+0x3100], [R8.64+0x80], !P2 ;  /* 0x03100080080a7fae */ /* 0x0003e8000d101d48 */
[----:B------:R1:W-:Y:S04]  /*1770*/  LDGSTS.E.BYPASS.LTC128B.128 [R10+0x5100], [R8.64+0x100], !P1 ;  /* 0x05100100080a7fae */ /* 0x0003e8000c901d48 */
[----:B------:R1:W-:Y:S02]  /*1780*/  LDGSTS.E.BYPASS.LTC128B.128 [R10+0x7100], [R8.64+0x180], !P0 ;  /* 0x07100180080a7fae */ /* 0x0003e4000c101d48 */
.L_x_0:
[----:B-1234-:R-:W-:Y:S01]  /*1790*/  HMMA.16816.F32.BF16 R8, R168, R12, RZ ;  /* 0x0000000ca808723c */ /* 0x01efe200000418ff */
[----:B------:R-:W-:Y:S01]  /*17a0*/  IMAD.MOV.U32 R2, RZ, RZ, 0x40 ;  /* 0x00000040ff027424 */ /* 0x000fe200078e00ff */
[----:B------:R-:W-:Y:S01]  /*17b0*/  LOP3.LUT P0, RZ, R19, 0x4, RZ, 0xc0, !PT ;  /* 0x0000000413ff7812 */ /* 0x000fe2000780c0ff */
[----:B------:R-:W-:Y:S01]  /*17c0*/  LDSM.16.M88.4 R76, [R90+0x7800] ;  /* 0x007800005a4c783b */ /* 0x000fe20000000200 */
[----:B------:R-:W-:-:S02]  /*17d0*/  IADD3 R6, R90, 0x2000, RZ ;  /* 0x000020005a067810 */ /* 0x000fc40007ffe0ff */
[----:B------:R-:W-:Y:S01]  /*17e0*/  SEL R2, R2, 0xffffffc0, !P0 ;  /* 0xffffffc002027807 */ /* 0x000fe20004000000 */
[----:B------:R-:W0:Y:S01]  /*17f0*/  LDGDEPBAR ;  /* 0x00000000000079af */ /* 0x000e220000000000 */
[C---:B------:R-:W-:Y:S01]  /*1800*/  HMMA.16816.F32.BF16 R20, R168.reuse, R14, RZ ;  /* 0x0000000ea814723c */ /* 0x040fe200000418ff */
[----:B------:R-:W-:Y:S02]  /*1810*/  ISETP.GE.AND P2, PT, R83, 0x41, PT ;  /* 0x000000415300780c */ /* 0x000fe40003f46270 */
[--C-:B------:R-:W-:Y:S02]  /*1820*/  IMAD.IADD R3, R155, 0x1, R2.reuse ;  /* 0x000000019b037824 */ /* 0x100fe400078e0202 */
[C---:B------:R-:W-:Y:S01]  /*1830*/  IMAD.IADD R250, R90.reuse, 0x1, R2 ;  /* 0x000000015afa7824 */ /* 0x040fe200078e0202 */
[C---:B------:R-:W-:Y:S02]  /*1840*/  IADD3 R2, R90.reuse, 0x3000, RZ ;  /* 0x000030005a027810 */ /* 0x040fe40007ffe0ff */
[----:B------:R-:W-:Y:S01]  /*1850*/  HMMA.16816.F32.BF16 R12, R168, R24, RZ ;  /* 0x00000018a80c723c */ /* 0x000fe200000418ff */
[----:B------:R-:W1:Y:S04]  /*1860*/  LDSM.16.M88.4 R44, [R3+0x10100] ;  /* 0x01010000032c783b */ /* 0x000e680000000200 */
[----:B------:R-:W2:Y:S03]  /*1870*/  LDSM.16.M88.4 R48, [R3+0x10900] ;  /* 0x010900000330783b */ /* 0x000ea60000000200 */
[----:B------:R-:W-:Y:S01]  /*1880*/  HMMA.16816.F32.BF16 R40, R172, R32, R8 ;  /* 0x00000020ac28723c */ /* 0x000fe20000041808 */
[----:B------:R-:W3:Y:S04]  /*1890*/  LDSM.16.M88.4 R52, [R3+0x11100] ;  /* 0x011100000334783b */ /* 0x000ee80000000200 */
[----:B------:R-:W4:Y:S03]  /*18a0*/  LDSM.16.M88.4 R56, [R3+0x11900] ;  /* 0x011900000338783b */ /* 0x000f260000000200 */
[C---:B------:R-:W-:Y:S01]  /*18b0*/  HMMA.16816.F32.BF16 R8, R168.reuse, R26, RZ ;  /* 0x0000001aa808723c */ /* 0x040fe200000418ff */
[----:B------:R-:W-:Y:S04]  /*18c0*/  LDSM.16.M88.4 R72, [R250+0x1800] ;  /* 0x00180000fa48783b */ /* 0x000fe80000000200 */
[----:B------:R-:W-:Y:S03]  /*18d0*/  STL [R1], R3 ;  /* 0x0000000301007387 */ /* 0x000fe60000100800 */
[C---:B------:R-:W-:Y:S01]  /*18e0*/  HMMA.16816.F32.BF16 R24, R168.reuse, R28, RZ ;  /* 0x0000001ca818723c */ /* 0x040fe200000418ff */
[----:B------:R5:W-:Y:S07]  /*18f0*/  STL [R1+0x34], R6 ;  /* 0x0000340601007387 */ /* 0x000bee0000100800 */
[C---:B------:R-:W-:Y:S08]  /*1900*/  HMMA.16816.F32.BF16 R28, R168.reuse, R30, RZ ;  /* 0x0000001ea81c723c */ /* 0x040ff000000418ff */
[C---:B------:R-:W-:Y:S08]  /*1910*/  HMMA.16816.F32.BF16 R16, R168.reuse, R36, RZ ;  /* 0x00000024a810723c */ /* 0x040ff000000418ff */
[----:B------:R-:W-:Y:S01]  /*1920*/  HMMA.16816.F32.BF16 R36, R168, R38, RZ ;  /* 0x00000026a824723c */ /* 0x000fe200000418ff */
[----:B-----5:R-:W-:-:S07]  /*1930*/  IADD3 R6, R90, 0x3800, RZ ;  /* 0x000038005a067810 */ /* 0x020fce0007ffe0ff */
[C---:B------:R-:W-:Y:S08]  /*1940*/  HMMA.16816.F32.BF16 R32, R172.reuse, R34, R20 ;  /* 0x00000022ac20723c */ /* 0x040ff00000041814 */
[C---:B------:R-:W-:Y:S08]  /*1950*/  HMMA.16816.F32.BF16 R12, R172.reuse, R60, R12 ;  /* 0x0000003cac0c723c */ /* 0x040ff0000004180c */
[C---:B------:R-:W-:Y:S01]  /*1960*/  HMMA.16816.F32.BF16 R8, R172.reuse, R62, R8 ;  /* 0x0000003eac08723c */ /* 0x040fe20000041808 */
[----:B------:R-:W-:Y:S07]  /*1970*/  LDSM.16.M88.4 R60, [R250+0x800] ;  /* 0x00080000fa3c783b */ /* 0x000fee0000000200 */
[C---:B------:R-:W-:Y:S08]  /*1980*/  HMMA.16816.F32.BF16 R20, R172.reuse, R64, R24 ;  /* 0x00000040ac14723c */ /* 0x040ff00000041818 */
[C---:B------:R-:W-:Y:S01]  /*1990*/  HMMA.16816.F32.BF16 R24, R172.reuse, R66, R28 ;  /* 0x00000042ac18723c */ /* 0x040fe2000004181c */
[----:B------:R-:W-:Y:S07]  /*19a0*/  LDSM.16.M88.4 R64, [R250+0x1000] ;  /* 0x00100000fa40783b */ /* 0x000fee0000000200 */
[C---:B------:R-:W-:Y:S01]  /*19b0*/  HMMA.16816.F32.BF16 R28, R172.reuse, R68, R16 ;  /* 0x00000044ac1c723c */ /* 0x040fe20000041810 */
[----:B------:R-:W5:Y:S07]  /*19c0*/  LDSM.16.M88.4 R16, [R250] ;  /* 0x00000000fa10783b */ /* 0x000f6e0000000200 */
[----:B------:R-:W-:Y:S01]  /*19d0*/  HMMA.16816.F32.BF16 R36, R172, R70, R36 ;  /* 0x00000046ac24723c */ /* 0x000fe20000041824 */
[----:B------:R-:W-:Y:S07]  /*19e0*/  LDSM.16.M88.4 R68, [R155+0x13900] ;  /* 0x013900009b44783b */ /* 0x000fee0000000200 */
[C---:B-1----:R-:W-:Y:S08]  /*19f0*/  HMMA.16816.F32.BF16 R40, R192.reuse, R44, R40 ;  /* 0x0000002cc028723c */ /* 0x042ff00000041828 */
[C---:B------:R-:W-:Y:S01]  /*1a00*/  HMMA.16816.F32.BF16 R32, R192.reuse, R46, R32 ;  /* 0x0000002ec020723c */ /* 0x040fe20000041820 */
[----:B------:R-:W1:Y:S07]  /*1a10*/  LDSM.16.M88.4 R44, [R155+0x12100] ;  /* 0x012100009b2c783b */ /* 0x000e6e0000000200 */
[C---:B--2---:R-:W-:Y:S08]  /*1a20*/  HMMA.16816.F32.BF16 R12, R192.reuse, R48, R12 ;  /* 0x00000030c00c723c */ /* 0x044ff0000004180c */
[C---:B------:R-:W-:Y:S01]  /*1a30*/  HMMA.16816.F32.BF16 R8, R192.reuse, R50, R8 ;  /* 0x00000032c008723c */ /* 0x040fe20000041808 */
[----:B------:R-:W2:Y:S07]  /*1a40*/  LDSM.16.M88.4 R48, [R155+0x12900] ;  /* 0x012900009b30783b */ /* 0x000eae0000000200 */
[C---:B---3--:R-:W-:Y:S08]  /*1a50*/  HMMA.16816.F32.BF16 R20, R192.reuse, R52, R20 ;  /* 0x00000034c014723c */ /* 0x048ff00000041814 */
[C---:B------:R-:W-:Y:S01]  /*1a60*/  HMMA.16816.F32.BF16 R24, R192.reuse, R54, R24 ;  /* 0x00000036c018723c */ /* 0x040fe20000041818 */
[----:B------:R-:W-:Y:S07]  /*1a70*/  LDSM.16.M88.4 R52, [R90+0x2800] ;  /* 0x002800005a34783b */ /* 0x000fee0000000200 */
[C---:B----4-:R-:W-:Y:S08]  /*1a80*/  HMMA.16816.F32.BF16 R28, R192.reuse, R56, R28 ;  /* 0x00000038c01c723c */ /* 0x050ff0000004181c */
[----:B------:R-:W-:Y:S01]  /*1a90*/  HMMA.16816.F32.BF16 R36, R192, R58, R36 ;  /* 0x0000003ac024723c */ /* 0x000fe20000041824 */
[----:B------:R-:W3:Y:S07]  /*1aa0*/  LDSM.16.M88.4 R56, [R155+0x13100] ;  /* 0x013100009b38783b */ /* 0x000eee0000000200 */
[C---:B-----5:R-:W-:Y:S08]  /*1ab0*/  HMMA.16816.F32.BF16 R40, R196.reuse, R16, R40 ;  /* 0x00000010c428723c */ /* 0x060ff00000041828 */
[C---:B------:R-:W-:Y:S01]  /*1ac0*/  HMMA.16816.F32.BF16 R32, R196.reuse, R18, R32 ;  /* 0x00000012c420723c */ /* 0x040fe20000041820 */
[----:B------:R-:W4:Y:S07]  /*1ad0*/  LDSM.16.M88.4 R16, [R90+0x2000] ;  /* 0x002000005a10783b */ /* 0x000f2e0000000200 */
[C---:B------:R-:W-:Y:S08]  /*1ae0*/  HMMA.16816.F32.BF16 R12, R196.reuse, R60, R12 ;  /* 0x0000003cc40c723c */ /* 0x040ff0000004180c */
[C---:B------:R-:W-:Y:S01]  /*1af0*/  HMMA.16816.F32.BF16 R8, R196.reuse, R62, R8 ;  /* 0x0000003ec408723c */ /* 0x040fe20000041808 */
[----:B------:R-:W5:Y:S07]  /*1b00*/  LDSM.16.M88.4 R60, [R90+0x3000] ;  /* 0x003000005a3c783b */ /* 0x000f6e0000000200 */
[C---:B------:R-:W-:Y:S08]  /*1b10*/  HMMA.16816.F32.BF16 R20, R196.reuse, R64, R20 ;  /* 0x00000040c414723c */ /* 0x040ff00000041814 */
[C---:B------:R-:W-:Y:S01]  /*1b20*/  HMMA.16816.F32.BF16 R24, R196.reuse, R66, R24 ;  /* 0x00000042c418723c */ /* 0x040fe20000041818 */
[----:B------:R-:W-:Y:S07]  /*1b30*/  LDSM.16.M88.4 R64, [R3+0x13900] ;  /* 0x013900000340783b */ /* 0x000fee0000000200 */
[C---:B------:R-:W-:Y:S08]  /*1b40*/  HMMA.16816.F32.BF16 R28, R196.reuse, R72, R28 ;  /* 0x00000048c41c723c */ /* 0x040ff0000004181c */
[----:B------:R-:W-:Y:S01]  /*1b50*/  HMMA.16816.F32.BF16 R36, R196, R74, R36 ;  /* 0x0000004ac424723c */ /* 0x000fe20000041824 */
[----:B------:R-:W4:Y:S07]  /*1b60*/  LDSM.16.M88.4 R72, [R90+0x3800] ;  /* 0x003800005a48783b */ /* 0x000f2e0000000200 */
        /* <DEDUP_REMOVED lines=8> */
[----:B------:R-:W3:Y:S07]  /*1bf0*/  LDSM.16.M88.4 R56, [R3+0x13100] ;  /* 0x013100000338783b */ /* 0x000eee0000000200 */
[C---:B------:R-:W-:Y:S08]  /*1c00*/  HMMA.16816.F32.BF16 R28, R200.reuse, R68, R28 ;  /* 0x00000044c81c723c */ /* 0x040ff0000004181c */
[----:B------:R-:W-:Y:S01]  /*1c10*/  HMMA.16816.F32.BF16 R36, R200, R70, R36 ;  /* 0x00000046c824723c */ /* 0x000fe20000041824 */
[----:B------:R-:W-:Y:S07]  /*1c20*/  LDSM.16.M88.4 R68, [R155+0x15900] ;  /* 0x015900009b44783b */ /* 0x000fee0000000200 */
[C---:B----4-:R-:W-:Y:S08]  /*1c30*/  HMMA.16816.F32.BF16 R40, R204.reuse, R16, R40 ;  /* 0x00000010cc28723c */ /* 0x050ff00000041828 */
[C---:B------:R-:W-:Y:S01]  /*1c40*/  HMMA.16816.F32.BF16 R32, R204.reuse, R18, R32 ;  /* 0x00000012cc20723c */ /* 0x040fe20000041820 */
[----:B------:R-:W4:Y:S07]  /*1c50*/  LDSM.16.M88.4 R16, [R250+0x2000] ;  /* 0x00200000fa10783b */ /* 0x000f2e0000000200 */
[C---:B------:R-:W-:Y:S08]  /*1c60*/  HMMA.16816.F32.BF16 R12, R204.reuse, R52, R12 ;  /* 0x00000034cc0c723c */ /* 0x040ff0000004180c */
[C---:B------:R-:W-:Y:S01]  /*1c70*/  HMMA.16816.F32.BF16 R8, R204.reuse, R54, R8 ;  /* 0x00000036cc08723c */ /* 0x040fe20000041808 */
[----:B------:R-:W2:Y:S07]  /*1c80*/  LDSM.16.M88.4 R52, [R250+0x2800] ;  /* 0x00280000fa34783b */ /* 0x000eae0000000200 */
[C---:B-----5:R-:W-:Y:S08]  /*1c90*/  HMMA.16816.F32.BF16 R20, R204.reuse, R60, R20 ;  /* 0x0000003ccc14723c */ /* 0x060ff00000041814 */
[C---:B------:R-:W-:Y:S01]  /*1ca0*/  HMMA.16816.F32.BF16 R24, R204.reuse, R62, R24 ;  /* 0x0000003ecc18723c */ /* 0x040fe20000041818 */
[----:B------:R-:W5:Y:S07]  /*1cb0*/  LDSM.16.M88.4 R60, [R250+0x3000] ;  /* 0x00300000fa3c783b */ /* 0x000f6e0000000200 */
        /* <DEDUP_REMOVED lines=23> */
[----:B------:R-:W-:Y:S07]  /*1e30*/  LDSM.16.M88.4 R60, [R3+0x15100] ;  /* 0x01510000033c783b */ /* 0x000fee0000000200 */
[C---:B------:R-:W-:Y:S08]  /*1e40*/  HMMA.16816.F32.BF16 R28, R212.reuse, R72, R28 ;  /* 0x00000048d41c723c */ /* 0x040ff0000004181c */
[----:B------:R-:W-:Y:S01]  /*1e50*/  HMMA.16816.F32.BF16 R36, R212, R74, R36 ;  /* 0x0000004ad424723c */ /* 0x000fe20000041824 */
[----:B------:R-:W5:Y:S07]  /*1e60*/  LDSM.16.M88.4 R72, [R90+0x5800] ;  /* 0x005800005a48783b */ /* 0x000f6e0000000200 */
        /* <DEDUP_REMOVED lines=9> */
[C---:B------:R-:W-:Y:S08]  /*1f00*/  HMMA.16816.F32.BF16 R28, R216.reuse, R68, R28 ;  /* 0x00000044d81c723c */ /* 0x040ff0000004181c */
[----:B------:R-:W-:Y:S01]  /*1f10*/  HMMA.16816.F32.BF16 R36, R216, R70, R36 ;  /* 0x00000046d824723c */ /* 0x000fe20000041824 */
[----:B------:R-:W3:Y:S07]  /*1f20*/  LDSM.16.M88.4 R68, [R3+0x15900] ;  /* 0x015900000344783b */ /* 0x000eee0000000200 */
[C---:B----4-:R-:W-:Y:S08]  /*1f30*/  HMMA.16816.F32.BF16 R40, R220.reuse, R16, R40 ;  /* 0x00000010dc28723c */ /* 0x050ff00000041828 */
[C---:B------:R-:W-:Y:S01]  /*1f40*/  HMMA.16816.F32.BF16 R32, R220.reuse, R18, R32 ;  /* 0x00000012dc20723c */ /* 0x040fe20000041820 */
[----:B------:R-:W4:Y:S07]  /*1f50*/  LDSM.16.M88.4 R16, [R250+0x4000] ;  /* 0x00400000fa10783b */ /* 0x000f2e0000000200 */
[C---:B------:R-:W-:Y:S08]  /*1f60*/  HMMA.16816.F32.BF16 R12, R220.reuse, R52, R12 ;  /* 0x00000034dc0c723c */ /* 0x040ff0000004180c */
[C---:B------:R-:W-:Y:S01]  /*1f70*/  HMMA.16816.F32.BF16 R8, R220.reuse, R54, R8 ;  /* 0x00000036dc08723c */ /* 0x040fe20000041808 */
[----:B------:R-:W-:Y:S07]  /*1f80*/  LDSM.16.M88.4 R52, [R155+0x16900] ;  /* 0x016900009b34783b */ /* 0x000fee0000000200 */
[C---:B------:R-:W-:Y:S08]  /*1f90*/  HMMA.16816.F32.BF16 R20, R220.reuse, R64, R20 ;  /* 0x00000040dc14723c */ /* 0x040ff00000041814 */
[C---:B------:R-:W-:Y:S01]  /*1fa0*/  HMMA.16816.F32.BF16 R24, R220.reuse, R66, R24 ;  /* 0x00000042dc18723c */ /* 0x040fe20000041818 */
[----:B------:R-:W3:Y:S07]  /*1fb0*/  LDSM.16.M88.4 R64, [R250+0x5000] ;  /* 0x00500000fa40783b */ /* 0x000eee0000000200 */
[C---:B-----5:R-:W-:Y:S08]  /*1fc0*/  HMMA.16816.F32.BF16 R28, R220.reuse, R72, R28 ;  /* 0x00000048dc1c723c */ /* 0x060ff0000004181c */
[----:B------:R-:W-:Y:S01]  /*1fd0*/  HMMA.16816.F32.BF16 R36, R220, R74, R36 ;  /* 0x0000004adc24723c */ /* 0x000fe20000041824 */
[----:B------:R-:W5:Y:S07]  /*1fe0*/  LDSM.16.M88.4 R72, [R250+0x5800] ;  /* 0x00580000fa48783b */ /* 0x000f6e0000000200 */
[C---:B-1----:R-:W-:Y:S08]  /*1ff0*/  HMMA.16816.F32.BF16 R40, R224.reuse, R44, R40 ;  /* 0x0000002ce028723c */ /* 0x042ff00000041828 */
[C---:B------:R-:W-:Y:S01]  /*2000*/  HMMA.16816.F32.BF16 R32, R224.reuse, R46, R32 ;  /* 0x0000002ee020723c */ /* 0x040fe20000041820 */
[----:B------:R-:W-:Y:S07]  /*2010*/  LDSM.16.M88.4 R44, [R90+0x6000] ;  /* 0x006000005a2c783b */ /* 0x000fee0000000200 */
[C---:B--2---:R-:W-:Y:S08]  /*2020*/  HMMA.16816.F32.BF16 R12, R224.reuse, R48, R12 ;  /* 0x00000030e00c723c */ /* 0x044ff0000004180c */
[C---:B------:R-:W-:Y:S01]  /*2030*/  HMMA.16816.F32.BF16 R8, R224.reuse, R50, R8 ;  /* 0x00000032e008723c */ /* 0x040fe20000041808 */
[----:B------:R-:W1:Y:S07]  /*2040*/  LDSM.16.M88.4 R48, [R155+0x16100] ;  /* 0x016100009b30783b */ /* 0x000e6e0000000200 */
[C---:B------:R-:W-:Y:S08]  /*2050*/  HMMA.16816.F32.BF16 R20, R224.reuse, R60, R20 ;  /* 0x0000003ce014723c */ /* 0x040ff00000041814 */
[C---:B------:R-:W-:Y:S01]  /*2060*/  HMMA.16816.F32.BF16 R24, R224.reuse, R62, R24 ;  /* 0x0000003ee018723c */ /* 0x040fe20000041818 */
[----:B------:R-:W2:Y:S07]  /*2070*/  LDSM.16.M88.4 R60, [R155+0x17100] ;  /* 0x017100009b3c783b */ /* 0x000eae0000000200 */
[C---:B---3--:R-:W-:Y:S08]  /*2080*/  HMMA.16816.F32.BF16 R28, R224.reuse, R68, R28 ;  /* 0x00000044e01c723c */ /* 0x048ff0000004181c */
[----:B------:R-:W-:Y:S01]  /*2090*/  HMMA.16816.F32.BF16 R36, R224, R70, R36 ;  /* 0x00000046e024723c */ /* 0x000fe20000041824 */
[----:B------:R-:W3:Y:S07]  /*20a0*/  LDSM.16.M88.4 R68, [R155+0x17900] ;  /* 0x017900009b44783b */ /* 0x000eee0000000200 */
[C---:B----4-:R-:W-:Y:S08]  /*20b0*/  HMMA.16816.F32.BF16 R40, R228.reuse, R16, R40 ;  /* 0x00000010e428723c */ /* 0x050ff00000041828 */
[C---:B------:R-:W-:Y:S08]  /*20c0*/  HMMA.16816.F32.BF16 R32, R228.reuse, R18, R32 ;  /* 0x00000012e420723c */ /* 0x040ff00000041820 */
[C---:B------:R-:W-:Y:S08]  /*20d0*/  HMMA.16816.F32.BF16 R16, R228.reuse, R56, R12 ;  /* 0x00000038e410723c */ /* 0x040ff0000004180c */
[C---:B------:R-:W-:Y:S01]  /*20e0*/  HMMA.16816.F32.BF16 R12, R228.reuse, R58, R8 ;  /* 0x0000003ae40c723c */ /* 0x040fe20000041808 */
[----:B------:R-:W4:Y:S07]  /*20f0*/  LDSM.16.M88.4 R56, [R90+0x6800] ;  /* 0x006800005a38783b */ /* 0x000f2e0000000200 */
[C---:B------:R-:W-:Y:S08]  /*2100*/  HMMA.16816.F32.BF16 R8, R228.reuse, R64, R20 ;  /* 0x00000040e408723c */ /* 0x040ff00000041814 */
[C---:B------:R-:W-:Y:S01]  /*2110*/  HMMA.16816.F32.BF16 R24, R228.reuse, R66, R24 ;  /* 0x00000042e418723c */ /* 0x040fe20000041818 */
[----:B------:R-:W2:Y:S07]  /*2120*/  LDSM.16.M88.4 R64, [R90+0x7000] ;  /* 0x007000005a40783b */ /* 0x000eae0000000200 */
[C---:B-----5:R-:W-:Y:S08]  /*2130*/  HMMA.16816.F32.BF16 R28, R228.reuse, R72, R28 ;  /* 0x00000048e41c723c */ /* 0x060ff0000004181c */
[----:B------:R-:W-:Y:S01]  /*2140*/  HMMA.16816.F32.BF16 R36, R228, R74, R36 ;  /* 0x0000004ae424723c */ /* 0x000fe20000041824 */
[----:B------:R-:W-:Y:S07]  /*2150*/  LDSM.16.M88.4 R72, [R3+0x17900] ;  /* 0x017900000348783b */ /* 0x000fee0000000200 */
[C---:B------:R-:W-:Y:S08]  /*2160*/  HMMA.16816.F32.BF16 R20, R232.reuse, R52, R16 ;  /* 0x00000034e814723c */ /* 0x040ff00000041810 */
[C---:B------:R-:W-:Y:S01]  /*2170*/  HMMA.16816.F32.BF16 R16, R232.reuse, R54, R12 ;  /* 0x00000036e810723c */ /* 0x040fe2000004180c */
[----:B------:R-:W-:Y:S07]  /*2180*/  LDSM.16.M88.4 R52, [R3+0x16100] ;  /* 0x016100000334783b */ /* 0x000fee0000000200 */
[C---:B-1----:R-:W-:Y:S08]  /*2190*/  HMMA.16816.F32.BF16 R40, R232.reuse, R48, R40 ;  /* 0x00000030e828723c */ /* 0x042ff00000041828 */
[C---:B--2---:R-:W-:Y:S08]  /*21a0*/  HMMA.16816.F32.BF16 R12, R232.reuse, R60, R8 ;  /* 0x0000003ce80c723c */ /* 0x044ff00000041808 */
[C---:B------:R-:W-:Y:S01]  /*21b0*/  HMMA.16816.F32.BF16 R32, R232.reuse, R50, R32 ;  /* 0x00000032e820723c */ /* 0x040fe20000041820 */
[----:B------:R-:W-:Y:S07]  /*21c0*/  LDSM.16.M88.4 R48, [R250+0x6800] ;  /* 0x00680000fa30783b */ /* 0x000fee0000000200 */
[C---:B------:R-:W-:Y:S01]  /*21d0*/  HMMA.16816.F32.BF16 R8, R232.reuse, R62, R24 ;  /* 0x0000003ee808723c */ /* 0x040fe20000041818 */
[----:B------:R-:W1:Y:S07]  /*21e0*/  LDSM.16.M88.4 R60, [R3+0x16900] ;  /* 0x01690000033c783b */ /* 0x000e6e0000000200 */
[C---:B---3--:R-:W-:Y:S08]  /*21f0*/  HMMA.16816.F32.BF16 R28, R232.reuse, R68, R28 ;  /* 0x00000044e81c723c */ /* 0x048ff0000004181c */
[----:B------:R-:W-:Y:S01]  /*2200*/  HMMA.16816.F32.BF16 R36, R232, R70, R36 ;  /* 0x00000046e824723c */ /* 0x000fe20000041824 */
[----:B------:R2:W3:Y:S07]  /*2210*/  LDSM.16.M88.4 R68, [R3+0x17100] ;  /* 0x017100000344783b */ /* 0x0004ee0000000200 */
[C---:B----4-:R-:W-:Y:S08]  /*2220*/  HMMA.16816.F32.BF16 R24, R236.reuse, R56, R20 ;  /* 0x00000038ec18723c */ /* 0x050ff00000041814 */
[C---:B------:R-:W-:Y:S01]  /*2230*/  HMMA.16816.F32.BF16 R20, R236.reuse, R58, R16 ;  /* 0x0000003aec14723c */ /* 0x040fe20000041810 */
[----:B------:R-:W-:Y:S07]  /*2240*/  LDSM.16.M88.4 R56, [R250+0x7000] ;  /* 0x00700000fa38783b */ /* 0x000fee0000000200 */
[----:B------:R-:W-:Y:S01]  /*2250*/  HMMA.16816.F32.BF16 R40, R236, R44, R40 ;  /* 0x0000002cec28723c */ /* 0x000fe20000041828 */
[----:B--2---:R-:W-:-:S05]  /*2260*/  IADD3 R3, R90, 0x2800, RZ ;  /* 0x000028005a037810 */ /* 0x004fca0007ffe0ff */
[----:B------:R2:W-:Y:S02]  /*2270*/  STL [R1+0x30], R3 ;  /* 0x0000300301007387 */ /* 0x0005e40000100800 */
[C---:B------:R-:W-:Y:S02]  /*2280*/  HMMA.16816.F32.BF16 R16, R236.reuse, R64, R12 ;  /* 0x00000040ec10723c */ /* 0x040fe4000004180c */
[----:B------:R4:W-:Y:S04]  /*2290*/  STL [R1+0x2c], R2 ;  /* 0x00002c0201007387 */ /* 0x0009e80000100800 */
[----:B------:R5:W-:Y:S02]  /*22a0*/  STL [R1+0x28], R6 ;  /* 0x0000280601007387 */ /* 0x000be40000100800 */
[C---:B------:R-:W-:Y:S02]  /*22b0*/  HMMA.16816.F32.BF16 R32, R236.reuse, R46, R32 ;  /* 0x0000002eec20723c */ /* 0x040fe40000041820 */
[----:B------:R-:W3:Y:S06]  /*22c0*/  LDSM.16.M88.4 R44, [R250+0x6000] ;  /* 0x00600000fa2c783b */ /* 0x000eec0000000200 */
[----:B------:R-:W-:Y:S01]  /*22d0*/  HMMA.16816.F32.BF16 R12, R236, R66, R8 ;  /* 0x00000042ec0c723c */ /* 0x000fe20000041808 */
[----:B------:R-:W3:Y:S01]  /*22e0*/  LDSM.16.M88.4 R64, [R250+0x7800] ;  /* 0x00780000fa40783b */ /* 0x000ee20000000200 */
[----:B------:R-:W-:-:S04]  /*22f0*/  DEPBAR.LE SB0, 0x0 ;  /* 0x000080000000791a */ /* 0x000fc80000000000 */
[C---:B--2---:R-:W-:Y:S02]  /*2300*/  IADD3 R3, R90.reuse, 0x4000, RZ ;  /* 0x000040005a037810 */ /* 0x044fe40007ffe0ff */
[----:B------:R-:W-:Y:S01]  /*2310*/  HMMA.16816.F32.BF16 R8, R236, R76, R28 ;  /* 0x0000004cec08723c */ /* 0x000fe2000004181c */
[C---:B----4-:R-:W-:Y:S02]  /*2320*/  IADD3 R2, R90.reuse, 0x4800, RZ ;  /* 0x000048005a027810 */ /* 0x050fe40007ffe0ff */
[----:B------:R2:W-:Y:S01]  /*2330*/  STL [R1+0x24], R3 ;  /* 0x0000240301007387 */ /* 0x0005e20000100800 */
[----:B-----5:R-:W-:-:S04]  /*2340*/  IADD3 R6, R90, 0x5000, RZ ;  /* 0x000050005a067810 */ /* 0x020fc80007ffe0ff */
[----:B------:R-:W-:Y:S01]  /*2350*/  HMMA.16816.F32.BF16 R36, R236, R78, R36 ;  /* 0x0000004eec24723c */ /* 0x000fe20000041824 */
[----:B------:R4:W-:Y:S04]  /*2360*/  STL [R1+0x20], R2 ;  /* 0x0000200201007387 */ /* 0x0009e80000100800 */
[----:B------:R5:W-:Y:S03]  /*2370*/  STL [R1+0x1c], R6 ;  /* 0x00001c0601007387 */ /* 0x000be60000100800 */
[C---:B-1----:R-:W-:Y:S08]  /*2380*/  HMMA.16816.F32.BF16 R28, R240.reuse, R60, R24 ;  /* 0x0000003cf01c723c */ /* 0x042ff00000041818 */
[----:B------:R-:W-:Y:S01]  /*2390*/  HMMA.16816.F32.BF16 R24, R240, R62, R20 ;  /* 0x0000003ef018723c */ /* 0x000fe20000041814 */
[----:B--2---:R-:W-:-:S07]  /*23a0*/  IADD3 R3, R90, 0x5800, RZ ;  /* 0x000058005a037810 */ /* 0x004fce0007ffe0ff */
[----:B------:R-:W-:Y:S01]  /*23b0*/  HMMA.16816.F32.BF16 R40, R240, R52, R40 ;  /* 0x00000034f028723c */ /* 0x000fe20000041828 */
[C---:B----4-:R-:W-:Y:S01]  /*23c0*/  IADD3 R2, R90.reuse, 0x6000, RZ ;  /* 0x000060005a027810 */ /* 0x050fe20007ffe0ff */
[----:B------:R1:W-:Y:S01]  /*23d0*/  STL [R1+0x18], R3 ;  /* 0x0000180301007387 */ /* 0x0003e20000100800 */
[----:B-----5:R-:W-:-:S03]  /*23e0*/  IADD3 R6, R90, 0x6800, RZ ;  /* 0x000068005a067810 */ /* 0x020fc60007ffe0ff */
[----:B------:R2:W-:Y:S02]  /*23f0*/  STL [R1+0x14], R2 ;  /* 0x0000140201007387 */ /* 0x0005e40000100800 */
[C---:B---3--:R-:W-:Y:S02]  /*2400*/  HMMA.16816.F32.BF16 R20, R240.reuse, R68, R16 ;  /* 0x00000044f014723c */ /* 0x048fe40000041810 */
[----:B------:R3:W-:Y:S06]  /*2410*/  STL [R1+0x10], R6 ;  /* 0x0000100601007387 */ /* 0x0007ec0000100800 */
[C---:B------:R-:W-:Y:S08]  /*2420*/  HMMA.16816.F32.BF16 R32, R240.reuse, R54, R32 ;  /* 0x00000036f020723c */ /* 0x040ff00000041820 */
[----:B------:R-:W-:Y:S01]  /*2430*/  HMMA.16816.F32.BF16 R16, R240, R70, R12 ;  /* 0x00000046f010723c */ /* 0x000fe2000004180c */
[----:B-1----:R-:W-:-:S07]  /*2440*/  IADD3 R3, R90, 0x7000, RZ ;  /* 0x000070005a037810 */ /* 0x002fce0007ffe0ff */
[----:B------:R-:W-:Y:S01]  /*2450*/  HMMA.16816.F32.BF16 R12, R240, R72, R8 ;  /* 0x00000048f00c723c */ /* 0x000fe20000041808 */
[----:B--2---:R-:W-:-:S05]  /*2460*/  IADD3 R2, R90, 0x7800, RZ ;  /* 0x000078005a027810 */ /* 0x004fca0007ffe0ff */
[----:B------:R3:W-:Y:S02]  /*2470*/  STL [R1+0x8], R2 ;  /* 0x0000080201007387 */ /* 0x0007e40000100800 */
[----:B------:R-:W-:Y:S02]  /*2480*/  HMMA.16816.F32.BF16 R8, R240, R74, R36 ;  /* 0x0000004af008723c */ /* 0x000fe40000041824 */
[----:B------:R3:W-:Y:S06]  /*2490*/  STL [R1+0xc], R3 ;  /* 0x00000c0301007387 */ /* 0x0007ec0000100800 */
[C---:B------:R-:W-:Y:S08]  /*24a0*/  HMMA.16816.F32.BF16 R52, R244.reuse, R44, R40 ;  /* 0x0000002cf434723c */ /* 0x040ff00000041828 */
[C---:B------:R-:W-:Y:S08]  /*24b0*/  HMMA.16816.F32.BF16 R44, R244.reuse, R46, R32 ;  /* 0x0000002ef42c723c */ /* 0x040ff00000041820 */
[C---:B------:R-:W-:Y:S08]  /*24c0*/  HMMA.16816.F32.BF16 R28, R244.reuse, R48, R28 ;  /* 0x00000030f41c723c */ /* 0x040ff0000004181c */
[C---:B------:R-:W-:Y:S08]  /*24d0*/  HMMA.16816.F32.BF16 R32, R244.reuse, R50, R24 ;  /* 0x00000032f420723c */ /* 0x040ff00000041818 */
[C---:B------:R-:W-:Y:S08]  /*24e0*/  HMMA.16816.F32.BF16 R36, R244.reuse, R56, R20 ;  /* 0x00000038f424723c */ /* 0x040ff00000041814 */
[C---:B------:R-:W-:Y:S08]  /*24f0*/  HMMA.16816.F32.BF16 R24, R244.reuse, R58, R16 ;  /* 0x0000003af418723c */ /* 0x040ff00000041810 */
[C---:B------:R-:W-:Y:S08]  /*2500*/  HMMA.16816.F32.BF16 R40, R244.reuse, R64, R12 ;  /* 0x00000040f428723c */ /* 0x040ff0000004180c */
[----:B------:R-:W-:Y:S01]  /*2510*/  HMMA.16816.F32.BF16 R48, R244, R66, R8 ;  /* 0x00000042f430723c */ /* 0x000fe20000041808 */
[----:B------:R-:W-:Y:S06]  /*2520*/  BAR.SYNC.DEFER_BLOCKING 0x0 ;  /* 0x0000000000007b1d */ /* 0x000fec0000010000 */
[----:B------:R-:W-:Y:S05]  /*2530*/  @!P2 BRA `(.L_x_1) ;  /* 0x000001600000a947 */ /* 0x000fea0003800000 */
[----:B---3--:R-:W-:-:S04]  /*2540*/  LEA.HI.SX32 R8, R153, 0xfffffffe, 0x1a ;  /* 0xfffffffe99087811 */ /* 0x008fc800078fd2ff */
[----:B------:R-:W-:Y:S01]  /*2550*/  SHF.R.S32.HI R3, RZ, 0x1f, R8 ;  /* 0x0000001fff037819 */ /* 0x000fe20000011408 */
[----:B------:R-:W-:Y:S02]  /*2560*/  IMAD R2, R82, R8, RZ ;  /* 0x0000000852027224 */ /* 0x000fe400078e02ff */
[----:B------:R-:W-:-:S04]  /*2570*/  IMAD.WIDE.U32 R8, R8, R84, R88 ;  /* 0x0000005408087225 */ /* 0x000fc800078e0058 */
[----:B------:R-:W-:Y:S01]  /*2580*/  IMAD R3, R3, R84, R2 ;  /* 0x0000005403037224 */ /* 0x000fe200078e0202 */
[----:B------:R-:W-:-:S03]  /*2590*/  LEA R2, P1, R8, c[0x0][0x1c8], 0x1 ;  /* 0x0000720008027a11 */ /* 0x000fc600078208ff */
[----:B------:R-:W-:Y:S01]  /*25a0*/  IMAD.IADD R3, R9, 0x1, R3 ;  /* 0x0000000109037824 */ /* 0x000fe200078e0203 */
[----:B------:R-:W-:-:S04]  /*25b0*/  LEA R6, P0, R85, R2, 0x1 ;  /* 0x0000000255067211 */ /* 0x000fc800078008ff */
[----:B------:R-:W-:Y:S01]  /*25c0*/  LEA.HI.X R3, R8, c[0x0][0x1cc], R3, 0x1, P1 ;  /* 0x0000730008037a11 */ /* 0x000fe200008f0c03 */
[----:B------:R-:W-:-:S03]  /*25d0*/  IMAD.SHL.U32 R8, R87, 0x2, RZ ;  /* 0x0000000257087824 */ /* 0x000fc600078e00ff */
[----:B------:R-:W-:Y:S02]  /*25e0*/  LEA.HI.X R7, R85, R3, R86, 0x1, P0 ;  /* 0x0000000355077211 */ /* 0x000fe400000f0c56 */
[----:B------:R-:W-:Y:S01]  /*25f0*/  @!PT LDS RZ, [RZ] ;  /* 0x00000000fffff984 */ /* 0x000fe20000000800 */
[----:B------:R-:W-:Y:S01]  /*2600*/  @!PT LDS RZ, [RZ] ;  /* 0x00000000fffff984 */ /* 0x000fe20000000800 */
[----:B------:R-:W-:Y:S01]  /*2610*/  @!PT LDS RZ, [RZ] ;  /* 0x00000000fffff984 */ /* 0x000fe20000000800 */
[----:B------:R1:W-:Y:S04]  /*2620*/  LDGSTS.E.BYPASS.LTC128B.128 [R8+0x10100], [R2.64], !P6 ;  /* 0x1010000002087fae */ /* 0x0003e8000f101d48 */
[----:B------:R1:W-:Y:S04]  /*2630*/  LDGSTS.E.BYPASS.LTC128B.128 [R8+0x12100], [R2.64+0x80], !P5 ;  /* 0x1210008002087fae */ /* 0x0003e8000e901d48 */
[----:B------:R1:W-:Y:S04]  /*2640*/  LDGSTS.E.BYPASS.LTC128B.128 [R8+0x14100], [R2.64+0x100], !P4 ;  /* 0x1410010002087fae */ /* 0x0003e8000e101d48 */
[----:B------:R1:W-:Y:S04]  /*2650*/  LDGSTS.E.BYPASS.LTC128B.128 [R8+0x16100], [R2.64+0x180], !P3 ;  /* 0x1610018002087fae */ /* 0x0003e8000d901d48 */
[----:B------:R1:W-:Y:S04]  /*2660*/  LDGSTS.E.BYPASS.LTC128B.128 [R8+0x11100], [R6.64], !P6 ;  /* 0x1110000006087fae */ /* 0x0003e8000f101d48 */
[----:B------:R1:W-:Y:S04]  /*2670*/  LDGSTS.E.BYPASS.LTC128B.128 [R8+0x13100], [R6.64+0x80], !P5 ;  /* 0x1310008006087fae */ /* 0x0003e8000e901d48 */
[----:B------:R1:W-:Y:S04]  /*2680*/  LDGSTS.E.BYPASS.LTC128B.128 [R8+0x15100], [R6.64+0x100], !P4 ;  /* 0x1510010006087fae */ /* 0x0003e8000e101d48 */
[----:B------:R1:W-:Y:S02]  /*2690*/  LDGSTS.E.BYPASS.LTC128B.128 [R8+0x17100], [R6.64+0x180], !P3 ;  /* 0x1710018006087fae */ /* 0x0003e4000d901d48 */
.L_x_1:
[----:B-1-3--:R-:W-:Y:S01]  /*26a0*/  SHF.R.S32.HI R2, RZ, 0x1f, R81 ;  /* 0x0000001fff027819 */ /* 0x00afe20000011451 */
[----:B------:R-:W-:Y:S01]  /*26b0*/  IMAD.SHL.U32 R248, R5, 0x2, RZ ;  /* 0x0000000205f87824 */ /* 0x000fe200078e00ff */
[----:B------:R-:W0:Y:S02]  /*26c0*/  LDGDEPBAR ;  /* 0x00000000000079af */ /* 0x000e240000000000 */
[----:B------:R-:W-:Y:S01]  /*26d0*/  LEA.HI R3, R2, R81, RZ, 0x2 ;  /* 0x0000005102037211 */ /* 0x000fe200078f10ff */
[----:B------:R-:W-:Y:S01]  /*26e0*/  IMAD R249, R4, 0x2, R248 ;  /* 0x0000000204f97824 */ /* 0x000fe200078e02f8 */
[C---:B------:R-:W-:Y:S01]  /*26f0*/  LEA R252, R0.reuse, R248, 0x1 ;  /* 0x000000f800fc7211 */ /* 0x040fe200078e08ff */
[----:B------:R-:W-:Y:S01]  /*2700*/  LDSM.16.MT88.4 R64, [R248+0x2100] ;  /* 0x00210000f840783b */ /* 0x000fe20000004200 */
[----:B------:R-:W-:Y:S01]  /*2710*/  LOP3.LUT R2, R3, 0x7ffffffc, RZ, 0xc0, !PT ;  /* 0x7ffffffc03027812 */ /* 0x000fe200078ec0ff */
[----:B------:R-:W-:-:S02]  /*2720*/  IMAD R251, R0, 0x2, R249 ;  /* 0x0000000200fb7824 */ /* 0x000fc400078e02f9 */
[----:B------:R1:W-:Y:S02]  /*2730*/  STL [R1+0xc0], R3 ;  /* 0x0000c00301007387 */ /* 0x0003e40000100800 */
[----:B------:R-:W-:Y:S02]  /*2740*/  IMAD.IADD R2, R81, 0x1, -R2 ;  /* 0x0000000151027824 */ /* 0x000fe400078e0a02 */
[----:B------:R-:W-:Y:S04]  /*2750*/  LDSM.16.MT88.4 R56, [R251+0x100] ;  /* 0x00010000fb38783b */ /* 0x000fe80000004200 */
[----:B------:R-:W-:Y:S04]  /*2760*/  LDSM.16.MT88.4 R68, [R251+0x900] ;  /* 0x00090000fb44783b */ /* 0x000fe80000004200 */
[----:B------:R-:W-:Y:S01]  /*2770*/  LDSM.16.MT88.4 R72, [R249+0x2100] ;  /* 0x00210000f948783b */ /* 0x000fe20000004200 */
[----:B-1----:R-:W-:-:S04]  /*2780*/  IMAD R3, R80, -0x40, R83 ;  /* 0xffffffc050037824 */ /* 0x002fc800078e0253 */
[----:B------:R-:W-:-:S05]  /*2790*/  IMAD R2, R2, -0x2, R3 ;  /* 0xfffffffe02027824 */ /* 0x000fca00078e0203 */
[C---:B------:R-:W-:Y:S02]  /*27a0*/  ISETP.GT.AND P1, PT, R2.reuse, RZ, PT ;  /* 0x000000ff0200720c */ /* 0x040fe40003f24270 */
[----:B------:R-:W-:Y:S02]  /*27b0*/  ISETP.GT.AND P0, PT, R2, 0x1, PT ;  /* 0x000000010200780c */ /* 0x000fe40003f04270 */
[----:B------:R-:W-:Y:S02]  /*27c0*/  FSEL R12, R54, -INF , P1 ;  /* 0xff800000360c7808 */ /* 0x000fe40000800000 */
[----:B------:R-:W-:Y:S02]  /*27d0*/  FSEL R7, R52, -INF , P1 ;  /* 0xff80000034077808 */ /* 0x000fe40000800000 */
[----:B------:R-:W-:Y:S02]  /*27e0*/  ISETP.GT.AND P1, PT, R2, 0x8, PT ;  /* 0x000000080200780c */ /* 0x000fe40003f24270 */
[----:B------:R-:W-:-:S02]  /*27f0*/  FSEL R3, R53, -INF , P0 ;  /* 0xff80000035037808 */ /* 0x000fc40000000000 */
[----:B------:R-:W-:Y:S02]  /*2800*/  FSEL R11, R55, -INF , P0 ;  /* 0xff800000370b7808 */ /* 0x000fe40000000000 */
[----:B------:R-:W-:Y:S02]  /*2810*/  ISETP.GT.AND P0, PT, R2, 0x9, PT ;  /* 0x000000090200780c */ /* 0x000fe40003f04270 */
[----:B------:R-:W-:Y:S02]  /*2820*/  FSEL R9, R44, -INF , P1 ;  /* 0xff8000002c097808 */ /* 0x000fe40000800000 */
[----:B------:R-:W-:Y:S02]  /*2830*/  FMNMX.FTZ R6, R7, R3, !PT ;  /* 0x0000000307067209 */ /* 0x000fe40007810000 */
[----:B------:R-:W-:Y:S02]  /*2840*/  FSEL R10, R46, -INF , P1 ;  /* 0xff8000002e0a7808 */ /* 0x000fe40000800000 */
[----:B------:R-:W-:-:S02]  /*2850*/  ISETP.GT.AND P1, PT, R2, 0x10, PT ;  /* 0x000000100200780c */ /* 0x000fc40003f24270 */
[----:B------:R-:W-:Y:S02]  /*2860*/  FSEL R8, R45, -INF , P0 ;  /* 0xff8000002d087808 */ /* 0x000fe40000000000 */
[----:B------:R-:W-:Y:S02]  /*2870*/  FMNMX.FTZ R6, R9, R6, !PT ;  /* 0x0000000609067209 */ /* 0x000fe40007810000 */
[----:B------:R-:W-:Y:S02]  /*2880*/  FSEL R14, R47, -INF , P0 ;  /* 0xff8000002f0e7808 */ /* 0x000fe40000000000 */
[----:B------:R-:W-:Y:S02]  /*2890*/  ISETP.GT.AND P0, PT, R2, 0x11, PT ;  /* 0x000000110200780c */ /* 0x000fe40003f04270 */
[----:B------:R-:W-:Y:S02]  /*28a0*/  FSEL R13, R28, -INF , P1 ;  /* 0xff8000001c0d7808 */ /* 0x000fe40000800000 */
[----:B------:R-:W-:-:S02]  /*28b0*/  FMNMX.FTZ R6, R8, R6, !PT ;  /* 0x0000000608067209 */ /* 0x000fc40007810000 */
[----:B------:R-:W-:Y:S02]  /*28c0*/  FSEL R19, R30, -INF , P1 ;  /* 0xff8000001e137808 */ /* 0x000fe40000800000 */
[C---:B------:R-:W-:Y:S02]  /*28d0*/  ISETP.GT.AND P1, PT, R2.reuse, 0x18, PT ;  /* 0x000000180200780c */ /* 0x040fe40003f24270 */
        /* <DEDUP_REMOVED lines=11> */
[----:B------:R-:W-:Y:S01]  /*2990*/  ISETP.GT.AND P0, PT, R2, 0x21, PT ;  /* 0x000000210200780c */ /* 0x000fe20003f04270 */
[----:B------:R-:W-:Y:S01]  /*29a0*/  LDSM.16.MT88.4 R32, [R252+0x900] ;  /* 0x00090000fc20783b */ /* 0x000fe20000004200 */
[----:B------:R-:W-:Y:S02]  /*29b0*/  FSEL R99, R36, -INF , P1 ;  /* 0xff80000024637808 */ /* 0x000fe40000800000 */
[----:B------:R-:W-:Y:S02]  /*29c0*/  FMNMX.FTZ R6, R18, R6, !PT ;  /* 0x0000000612067209 */ /* 0x000fe40007810000 */
[----:B------:R-:W-:Y:S02]  /*29d0*/  FMNMX.FTZ R16, R12, R11, !PT ;  /* 0x0000000b0c107209 */ /* 0x000fe40007810000 */
[----:B------:R-:W-:-:S02]  /*29e0*/  FSEL R105, R38, -INF , P1 ;  /* 0xff80000026697808 */ /* 0x000fc40000800000 */
[----:B------:R-:W-:Y:S02]  /*29f0*/  ISETP.GT.AND P1, PT, R2, 0x28, PT ;  /* 0x000000280200780c */ /* 0x000fe40003f24270 */
[----:B------:R-:W-:Y:S02]  /*2a00*/  FSEL R97, R37, -INF , P0 ;  /* 0xff80000025617808 */ /* 0x000fe40000000000 */
[----:B------:R-:W-:Y:S02]  /*2a10*/  FMNMX.FTZ R6, R99, R6, !PT ;  /* 0x0000000663067209 */ /* 0x000fe40007810000 */
[----:B------:R-:W-:Y:S02]  /*2a20*/  FMNMX.FTZ R16, R10, R16, !PT ;  /* 0x000000100a107209 */ /* 0x000fe40007810000 */
[----:B------:R-:W-:Y:S02]  /*2a30*/  FSEL R104, R39, -INF , P0 ;  /* 0xff80000027687808 */ /* 0x000fe40000000000 */
[----:B------:R-:W-:Y:S01]  /*2a40*/  ISETP.GT.AND P0, PT, R2, 0x29, PT ;  /* 0x000000290200780c */ /* 0x000fe20003f04270 */
[----:B------:R-:W-:Y:S01]  /*2a50*/  LDSM.16.MT88.4 R36, [R249+0x900] ;  /* 0x00090000f924783b */ /* 0x000fe20000004200 */
[----:B------:R-:W-:-:S02]  /*2a60*/  FSEL R95, R24, -INF , P1 ;  /* 0xff800000185f7808 */ /* 0x000fc40000800000 */
[----:B------:R-:W-:Y:S02]  /*2a70*/  FMNMX.FTZ R6, R97, R6, !PT ;  /* 0x0000000661067209 */ /* 0x000fe40007810000 */
[----:B------:R-:W-:Y:S02]  /*2a80*/  FMNMX.FTZ R16, R14, R16, !PT ;  /* 0x000000100e107209 */ /* 0x000fe40007810000 */
[----:B------:R-:W-:Y:S02]  /*2a90*/  FSEL R103, R26, -INF , P1 ;  /* 0xff8000001a677808 */ /* 0x000fe40000800000 */
[----:B------:R-:W-:Y:S02]  /*2aa0*/  FSEL R94, R25, -INF , P0 ;  /* 0xff800000195e7808 */ /* 0x000fe40000000000 */
[----:B------:R-:W-:Y:S02]  /*2ab0*/  ISETP.GT.AND P1, PT, R2, 0x30, PT ;  /* 0x000000300200780c */ /* 0x000fe40003f24270 */
[----:B------:R-:W-:-:S02]  /*2ac0*/  FMNMX.FTZ R6, R95, R6, !PT ;  /* 0x000000065f067209 */ /* 0x000fc40007810000 */
[----:B------:R-:W-:Y:S02]  /*2ad0*/  FMNMX.FTZ R16, R19, R16, !PT ;  /* 0x0000001013107209 */ /* 0x000fe40007810000 */
[----:B------:R-:W-:Y:S02]  /*2ae0*/  FSEL R102, R27, -INF , P0 ;  /* 0xff8000001b667808 */ /* 0x000fe40000000000 */
[----:B------:R-:W-:Y:S01]  /*2af0*/  ISETP.GT.AND P0, PT, R2, 0x31, PT ;  /* 0x000000310200780c */ /* 0x000fe20003f04270 */
[----:B------:R-:W-:Y:S01]  /*2b00*/  LDSM.16.MT88.4 R24, [R248+0x100] ;  /* 0x00010000f818783b */ /* 0x000fe20000004200 */
[----:B------:R-:W-:Y:S02]  /*2b10*/  FSEL R93, R40, -INF , P1 ;  /* 0xff800000285d7808 */ /* 0x000fe40000800000 */
[----:B------:R-:W-:Y:S02]  /*2b20*/  FMNMX.FTZ R6, R94, R6, !PT ;  /* 0x000000065e067209 */ /* 0x000fe40007810000 */
[----:B------:R-:W-:-:S02]  /*2b30*/  FMNMX.FTZ R16, R22, R16, !PT ;  /* 0x0000001016107209 */ /* 0x000fc40007810000 */
[----:B------:R-:W-:Y:S02]  /*2b40*/  FSEL R101, R42, -INF , P1 ;  /* 0xff8000002a657808 */ /* 0x000fe40000800000 */
[----:B------:R-:W-:Y:S02]  /*2b50*/  FSEL R92, R41, -INF , P0 ;  /* 0xff800000295c7808 */ /* 0x000fe40000000000 */
[----:B------:R-:W-:Y:S02]  /*2b60*/  ISETP.GT.AND P1, PT, R2, 0x38, PT ;  /* 0x000000380200780c */ /* 0x000fe40003f24270 */
[----:B------:R-:W-:Y:S02]  /*2b70*/  FMNMX.FTZ R6, R93, R6, !PT ;  /* 0x000000065d067209 */ /* 0x000fe40007810000 */
[----:B------:R-:W-:Y:S02]  /*2b80*/  FMNMX.FTZ R16, R21, R16, !PT ;  /* 0x0000001015107209 */ /* 0x000fe40007810000 */
[----:B------:R-:W-:-:S02]  /*2b90*/  FSEL R100, R43, -INF , P0 ;  /* 0xff8000002b647808 */ /* 0x000fc40000000000 */
[----:B------:R-:W-:Y:S01]  /*2ba0*/  ISETP.GT.AND P0, PT, R2, 0x39, PT ;  /* 0x000000390200780c */ /* 0x000fe20003f04270 */
[----:B------:R-:W-:Y:S01]  /*2bb0*/  LDSM.16.MT88.4 R40, [R248+0x900] ;  /* 0x00090000f828783b */ /* 0x000fe20000004200 */
[----:B------:R-:W-:Y:S02]  /*2bc0*/  FSEL R91, R48, -INF , P1 ;  /* 0xff800000305b7808 */ /* 0x000fe40000800000 */
[----:B------:R-:W-:Y:S02]  /*2bd0*/  FMNMX.FTZ R152, R92, R6, !PT ;  /* 0x000000065c987209 */ /* 0x000fe40007810000 */
[----:B------:R-:W-:Y:S02]  /*2be0*/  FMNMX.FTZ R2, R20, R16, !PT ;  /* 0x0000001014027209 */ /* 0x000fe40007810000 */
[----:B------:R-:W-:Y:S02]  /*2bf0*/  FSEL R90, R49, -INF , P0 ;  /* 0xff800000315a7808 */ /* 0x000fe40000000000 */
[----:B------:R-:W-:-:S02]  /*2c00*/  FMNMX.FTZ R152, R91, R152, !PT ;  /* 0x000000985b987209 */ /* 0x000fc40007810000 */
[----:B------:R-:W-:Y:S02]  /*2c10*/  FMNMX.FTZ R2, R105, R2, !PT ;  /* 0x0000000269027209 */ /* 0x000fe40007810000 */
[----:B------:R-:W-:Y:S02]  /*2c20*/  FMNMX.FTZ R152, R90, R152, !PT ;  /* 0x000000985a987209 */ /* 0x000fe40007810000 */
[----:B------:R-:W-:Y:S02]  /*2c30*/  FMNMX.FTZ R2, R104, R2, !PT ;  /* 0x0000000268027209 */ /* 0x000fe40007810000 */
[----:B------:R-:W-:Y:S01]  /*2c40*/  FSEL R98, R50, -INF , P1 ;  /* 0xff80000032627808 */ /* 0x000fe20000800000 */
[----:B------:R-:W1:Y:S01]  /*2c50*/  SHFL.BFLY PT, R6, R152, 0x2, 0x1f ;  /* 0x0c401f0098067f89 */ /* 0x000e6200000e0000 */
[----:B------:R-:W-:Y:S02]  /*2c60*/  FMNMX.FTZ R2, R103, R2, !PT ;  /* 0x0000000267027209 */ /* 0x000fe40007810000 */
[----:B------:R-:W-:-:S02]  /*2c70*/  FSEL R96, R51, -INF , P0 ;  /* 0xff80000033607808 */ /* 0x000fc40000000000 */
[----:B------:R-:W-:Y:S01]  /*2c80*/  FMNMX.FTZ R2, R102, R2, !PT ;  /* 0x0000000266027209 */ /* 0x000fe20007810000 */
[----:B------:R-:W-:Y:S03]  /*2c90*/  LDSM.16.MT88.4 R48, [R252+0x100] ;  /* 0x00010000fc30783b */ /* 0x000fe60000004200 */
[----:B------:R-:W-:-:S04]  /*2ca0*/  FMNMX.FTZ R2, R101, R2, !PT ;  /* 0x0000000265027209 */ /* 0x000fc80007810000 */
[----:B------:R-:W-:-:S04]  /*2cb0*/  FMNMX.FTZ R2, R100, R2, !PT ;  /* 0x0000000264027209 */ /* 0x000fc80007810000 */
[----:B------:R-:W-:-:S04]  /*2cc0*/  FMNMX.FTZ R2, R98, R2, !PT ;  /* 0x0000000262027209 */ /* 0x000fc80007810000 */
[----:B------:R-:W-:Y:S02]  /*2cd0*/  FMNMX.FTZ R2, R96, R2, !PT ;  /* 0x0000000260027209 */ /* 0x000fe40007810000 */
[----:B-1----:R-:W-:-:S03]  /*2ce0*/  FMNMX.FTZ R152, R152, R6, !PT ;  /* 0x0000000698987209 */ /* 0x002fc60007810000 */
[----:B------:R-:W1:Y:S04]  /*2cf0*/  SHFL.BFLY PT, R6, R2, 0x2, 0x1f ;  /* 0x0c401f0002067f89 */ /* 0x000e6800000e0000 */
[----:B------:R-:W2:Y:S01]  /*2d00*/  SHFL.BFLY PT, R16, R152, 0x1, 0x1f ;  /* 0x0c201f0098107f89 */ /* 0x000ea200000e0000 */
[----:B-1----:R-:W-:Y:S02]  /*2d10*/  FMNMX.FTZ R2, R2, R6, !PT ;  /* 0x0000000602027209 */ /* 0x002fe40007810000 */
[----:B--2---:R-:W-:-:S03]  /*2d20*/  FMNMX.FTZ R152, R152, R16, !PT ;  /* 0x0000001098987209 */ /* 0x004fc60007810000 */
[----:B------:R-:W1:Y:S01]  /*2d30*/  SHFL.BFLY PT, R16, R2, 0x1, 0x1f ;  /* 0x0c201f0002107f89 */ /* 0x000e6200000e0000 */
[C---:B------:R-:W-:Y:S01]  /*2d40*/  FSETP.NEU.FTZ.AND P0, PT, R152.reuse, -INF , PT ;  /* 0xff8000009800780b */ /* 0x040fe20003f1d000 */
[----:B------:R-:W-:-:S05]  /*2d50*/  FMUL.FTZ R6, R152, c[0x0][0x2d0] ;  /* 0x0000b40098067a20 */ /* 0x000fca0000410000 */
[----:B------:R-:W-:-:S05]  /*2d60*/  FSEL R6, R6, RZ, P0 ;  /* 0x000000ff06067208 */ /* 0x000fca0000000000 */
[--C-:B------:R-:W-:Y:S02]  /*2d70*/  FFMA.FTZ R3, R3, c[0x0][0x2d0], -R6.reuse ;  /* 0x0000b40003037a23 */ /* 0x100fe40000010806 */
[--C-:B------:R-:W-:Y:S02]  /*2d80*/  FFMA.FTZ R7, R7, c[0x0][0x2d0], -R6.reuse ;  /* 0x0000b40007077a23 */ /* 0x100fe40000010806 */
[----:B------:R1:W-:Y:S01]  /*2d90*/  MUFU.EX2 R77, R3 ;  /* 0x00000003004d7308 */ /* 0x0003e20000000800 */
[--C-:B------:R-:W-:Y:S02]  /*2da0*/  FFMA.FTZ R9, R9, c[0x0][0x2d0], -R6.reuse ;  /* 0x0000b40009097a23 */ /* 0x100fe40000010806 */
[--C-:B------:R-:W-:Y:S02]  /*2db0*/  FFMA.FTZ R8, R8, c[0x0][0x2d0], -R6.reuse ;  /* 0x0000b40008087a23 */ /* 0x100fe40000010806 */
[----:B------:R-:W-:-:S03]  /*2dc0*/  FFMA.FTZ R0, R18, c[0x0][0x2d0], -R6 ;  /* 0x0000b40012007a23 */ /* 0x000fc60000010806 */
[----:B------:R-:W-:Y:S01]  /*2dd0*/  MUFU.EX2 R78, R7 ;  /* 0x00000007004e7308 */ /* 0x000fe20000000800 */
[----:B-1----:R-:W-:-:S07]  /*2de0*/  FMNMX.FTZ R3, R2, R16, !PT ;  /* 0x0000001002037209 */ /* 0x002fce0007810000 */
[----:B------:R-:W-:Y:S01]  /*2df0*/  MUFU.EX2 R79, R9 ;  /* 0x00000009004f7308 */ /* 0x000fe20000000800 */
[C---:B------:R-:W-:Y:S01]  /*2e00*/  FSETP.NEU.FTZ.AND P0, PT, R3.reuse, -INF , PT ;  /* 0xff8000000300780b */ /* 0x040fe20003f1d000 */
[----:B------:R-:W-:-:S06]  /*2e10*/  FMUL.FTZ R2, R3, c[0x0][0x2d0] ;  /* 0x0000b40003027a20 */ /* 0x000fcc0000410000 */
[----:B------:R-:W1:Y:S01]  /*2e20*/  MUFU.EX2 R84, R8 ;  /* 0x0000000800547308 */ /* 0x000e620000000800 */
[----:B------:R-:W-:-:S05]  /*2e30*/  FSEL R2, R2, RZ, P0 ;  /* 0x000000ff02027208 */ /* 0x000fca0000000000 */
[--C-:B------:R-:W-:Y:S02]  /*2e40*/  FFMA.FTZ R5, R11, c[0x0][0x2d0], -R2.reuse ;  /* 0x0000b4000b057a23 */ /* 0x100fe40000010802 */
[--C-:B------:R-:W-:Y:S01]  /*2e50*/  FFMA.FTZ R12, R12, c[0x0][0x2d0], -R2.reuse ;  /* 0x0000b4000c0c7a23 */ /* 0x100fe20000010802 */
[----:B------:R2:W-:Y:S01]  /*2e60*/  MUFU.EX2 R88, R0 ;  /* 0x0000000000587308 */ /* 0x0005e20000000800 */
[----:B------:R-:W-:Y:S01]  /*2e70*/  FFMA.FTZ R4, R14, c[0x0][0x2d0], -R2 ;  /* 0x0000b4000e047a23 */ /* 0x000fe20000010802 */
[----:B-1----:R-:W-:-:S06]  /*2e80*/  F2FP.BF16.PACK_AB R14, R84, R79 ;  /* 0x0000004f540e723e */ /* 0x002fcc00000010ff */
[----:B------:R1:W-:Y:S08]  /*2e90*/  MUFU.EX2 R7, R5 ;  /* 0x0000000500077308 */ /* 0x0003f00000000800 */
[----:B------:R3:W4:Y:S01]  /*2ea0*/  MUFU.EX2 R76, R12 ;  /* 0x0000000c004c7308 */ /* 0x0007220000000800 */
[--C-:B--2---:R-:W-:Y:S02]  /*2eb0*/  FFMA.FTZ R0, R19, c[0x0][0x2d0], -R2.reuse ;  /* 0x0000b40013007a23 */ /* 0x104fe40000010802 */
[----:B-1----:R-:W-:-:S05]  /*2ec0*/  FFMA.FTZ R5, R10, c[0x0][0x2d0], -R2 ;  /* 0x0000b4000a057a23 */ /* 0x002fca0000010802 */
[----:B------:R1:W-:Y:S01]  /*2ed0*/  MUFU.EX2 R82, R4 ;  /* 0x0000000400527308 */ /* 0x0003e20000000800 */
[----:B------:R-:W2:Y:S01]  /*2ee0*/  LDSM.16.MT88.4 R8, [R249+0x100] ;  /* 0x00010000f908783b */ /* 0x000ea20000004200 */
[----:B---3--:R-:W-:-:S06]  /*2ef0*/  F2FP.BF16.PACK_AB R12, R77, R78 ;  /* 0x0000004e4d0c723e */ /* 0x008fcc00000010ff */
[----:B------:R-:W3:Y:S08]  /*2f00*/  MUFU.EX2 R5, R5 ;  /* 0x0000000500057308 */ /* 0x000ef00000000800 */
[----:B------:R5:W-:Y:S01]  /*2f10*/  MUFU.EX2 R81, R0 ;  /* 0x0000000000517308 */ /* 0x000be20000000800 */
[----:B-1----:R-:W-:Y:S01]  /*2f20*/  FFMA.FTZ R4, R13, c[0x0][0x2d0], -R6 ;  /* 0x0000b4000d047a23 */ /* 0x002fe20000010806 */
[----:B----4-:R-:W-:-:S06]  /*2f30*/  F2FP.BF16.PACK_AB R13, R7, R76 ;  /* 0x0000004c070d723e */ /* 0x010fcc00000010ff */
[----:B------:R1:W-:Y:S01]  /*2f40*/  MUFU.EX2 R80, R4 ;  /* 0x0000000400507308 */ /* 0x0003e20000000800 */
[----:B-----5:R-:W-:-:S07]  /*2f50*/  FFMA.FTZ R0, R22, c[0x0][0x2d0], -R2 ;  /* 0x0000b40016007a23 */ /* 0x020fce0000010802 */
[----:B------:R4:W-:Y:S01]  /*2f60*/  MUFU.EX2 R86, R0 ;  /* 0x0000000000567308 */ /* 0x0009e20000000800 */
[----:B-1----:R-:W-:Y:S01]  /*2f70*/  FFMA.FTZ R4, R15, c[0x0][0x2d0], -R6 ;  /* 0x0000b4000f047a23 */ /* 0x002fe20000010806 */
[----:B---3--:R-:W-:-:S06]  /*2f80*/  F2FP.BF16.PACK_AB R15, R82, R5 ;  /* 0x00000005520f723e */ /* 0x008fcc00000010ff */
[----:B------:R1:W3:Y:S01]  /*2f90*/  MUFU.EX2 R83, R4 ;  /* 0x0000000400537308 */ /* 0x0002e20000000800 */
[----:B------:R-:W-:Y:S01]  /*2fa0*/  HMMA.16816.F32.BF16 R60, R12, R24, RZ ;  /* 0x000000180c3c723c */ /* 0x000fe200000418ff */
[----:B----4-:R-:W-:-:S06]  /*2fb0*/  FFMA.FTZ R0, R21, c[0x0][0x2d0], -R2 ;  /* 0x0000b40015007a23 */ /* 0x010fcc0000010802 */
[----:B------:R4:W-:Y:S01]  /*2fc0*/  MUFU.EX2 R87, R0 ;  /* 0x0000000000577308 */ /* 0x0009e20000000800 */
[----:B------:R-:W-:Y:S01]  /*2fd0*/  HMMA.16816.F32.BF16 R52, R12, R26, RZ ;  /* 0x0000001a0c34723c */ /* 0x000fe200000418ff */
[----:B-1----:R-:W-:-:S06]  /*2fe0*/  FFMA.FTZ R4, R17, c[0x0][0x2d0], -R6 ;  /* 0x0000b40011047a23 */ /* 0x002fcc0000010806 */
[----:B------:R-:W1:Y:S01]  /*2ff0*/  MUFU.EX2 R85, R4 ;  /* 0x0000000400557308 */ /* 0x000e620000000800 */
[----:B--2---:R-:W-:Y:S01]  /*3000*/  HMMA.16816.F32.BF16 R44, R12, R8, RZ ;  /* 0x000000080c2c723c */ /* 0x004fe200000418ff */
[----:B----4-:R-:W-:-:S07]  /*3010*/  FFMA.FTZ R0, R20, c[0x0][0x2d0], -R2 ;  /* 0x0000b40014007a23 */ /* 0x010fce0000010802 */
[----:B------:R-:W-:Y:S01]  /*3020*/  HMMA.16816.F32.BF16 R28, R12, R10, RZ ;  /* 0x0000000a0c1c723c */ /* 0x000fe200000418ff */
[----:B---3--:R-:W-:Y:S01]  /*3030*/  F2FP.BF16.PACK_AB R8, R83, R80 ;  /* 0x000000505308723e */ /* 0x008fe200000010ff */
[----:B------:R-:W2:Y:S01]  /*3040*/  MUFU.EX2 R89, R0 ;  /* 0x0000000000597308 */ /* 0x000ea20000000800 */
[----:B------:R-:W-:-:S04]  /*3050*/  F2FP.BF16.PACK_AB R9, R86, R81 ;  /* 0x000000515609723e */ /* 0x000fc800000010ff */
[----:B-1----:R-:W-:Y:S01]  /*3060*/  F2FP.BF16.PACK_AB R10, R88, R85 ;  /* 0x00000055580a723e */ /* 0x002fe200000010ff */
[C---:B------:R-:W-:Y:S08]  /*3070*/  HMMA.16816.F32.BF16 R20, R12.reuse, R50, RZ ;  /* 0x000000320c14723c */ /* 0x040ff000000418ff */
[----:B------:R-:W-:Y:S01]  /*3080*/  HMMA.16816.F32.BF16 R16, R12, R56, RZ ;  /* 0x000000380c10723c */ /* 0x000fe200000418ff */
[----:B--2---:R-:W-:-:S07]  /*3090*/  F2FP.BF16.PACK_AB R11, R89, R87 ;  /* 0x00000057590b723e */ /* 0x004fce00000010ff */
[----:B------:R-:W-:Y:S01]  /*30a0*/  HMMA.16816.F32.BF16 R24, R12, R48, RZ ;  /* 0x000000300c18723c */ /* 0x000fe200000418ff */
[----:B------:R-:W-:Y:S07]  /*30b0*/  LDSM.16.MT88.4 R48, [R251+0x2100] ;  /* 0x00210000fb30783b */ /* 0x000fee0000004200 */
[C---:B------:R-:W-:Y:S01]  /*30c0*/  HMMA.16816.F32.BF16 R156, R8.reuse, R40, R60 ;  /* 0x00000028089c723c */ /* 0x040fe2000004183c */
[----:B------:R-:W-:Y:S07]  /*30d0*/  LDSM.16.MT88.4 R60, [R248+0x4100] ;  /* 0x00410000f83c783b */ /* 0x000fee0000004200 */
[C---:B------:R-:W-:Y:S01]  /*30e0*/  HMMA.16816.F32.BF16 R112, R8.reuse, R42, R52 ;  /* 0x0000002a0870723c */ /* 0x040fe20000041834 */
[----:B------:R-:W-:Y:S07]  /*30f0*/  LDSM.16.MT88.4 R52, [R251+0x2900] ;  /* 0x00290000fb34783b */ /* 0x000fee0000004200 */
[C---:B------:R-:W-:Y:S01]  /*3100*/  HMMA.16816.F32.BF16 R40, R8.reuse, R36, R44 ;  /* 0x000000240828723c */ /* 0x040fe2000004182c */
[----:B------:R-:W1:Y:S07]  /*3110*/  LDSM.16.MT88.4 R44, [R248+0x2900] ;  /* 0x00290000f82c783b */ /* 0x000e6e0000004200 */
[C---:B------:R-:W-:Y:S01]  /*3120*/  HMMA.16816.F32.BF16 R28, R8.reuse, R38, R28 ;  /* 0x00000026081c723c */ /* 0x040fe2000004181c */
[----:B------:R-:W2:Y:S07]  /*3130*/  LDSM.16.MT88.4 R36, [R249+0x2900] ;  /* 0x00290000f924783b */ /* 0x000eae0000004200 */
[----:B------:R-:W-:Y:S01]  /*3140*/  HMMA.16816.F32.BF16 R20, R8, R34, R20 ;  /* 0x000000220814723c */ /* 0x000fe20000041814 */
[----:B------:R-:W-:Y:S01]  /*3150*/  IMAD.MOV.U32 R109, RZ, RZ, R114 ;  /* 0x000000ffff6d7224 */ /* 0x000fe200078e0072 */
[----:B------:R-:W-:Y:S01]  /*3160*/  MOV R187, R112 ;  /* 0x0000007000bb7202 */ /* 0x000fe20000000f00 */
[----:B------:R-:W-:-:S02]  /*3170*/  IMAD.MOV.U32 R110, RZ, RZ, R113 ;  /* 0x000000ffff6e7224 */ /* 0x000fc400078e0071 */
[----:B------:R-:W-:-:S03]  /*3180*/  IMAD.MOV.U32 R176, RZ, RZ, R115 ;  /* 0x000000ffffb07224 */ /* 0x000fc600078e0073 */
[----:B------:R-:W-:Y:S01]  /*3190*/  IMAD.MOV.U32 R114, RZ, RZ, R40 ;  /* 0x000000ffff727224 */ /* 0x000fe200078e0028 */
[----:B------:R-:W-:Y:S01]  /*31a0*/  MOV R106, R42 ;  /* 0x0000002a006a7202 */ /* 0x000fe20000000f00 */
[----:B------:R-:W-:Y:S01]  /*31b0*/  IMAD.MOV.U32 R111, RZ, RZ, R41 ;  /* 0x000000ffff6f7224 */ /* 0x000fe200078e0029 */
[C---:B------:R-:W-:Y:S01]  /*31c0*/  HMMA.16816.F32.BF16 R16, R8.reuse, R68, R16 ;  /* 0x000000440810723c */ /* 0x040fe20000041810 */
[----:B------:R-:W-:Y:S02]  /*31d0*/  IMAD.MOV.U32 R107, RZ, RZ, R43 ;  /* 0x000000ffff6b7224 */ /* 0x000fe400078e002b */
[----:B------:R-:W3:Y:S02]  /*31e0*/  LDSM.16.MT88.4 R40, [R252+0x2100] ;  /* 0x00210000fc28783b */ /* 0x000ee40000004200 */
[----:B------:R-:W-:Y:S01]  /*31f0*/  IMAD.MOV.U32 R186, RZ, RZ, R30 ;  /* 0x000000ffffba7224 */ /* 0x000fe200078e001e */
[----:B------:R-:W-:Y:S01]  /*3200*/  MOV R177, R29 ;  /* 0x0000001d00b17202 */ /* 0x000fe20000000f00 */
[----:B------:R-:W-:Y:S01]  /*3210*/  IMAD.MOV.U32 R185, RZ, RZ, R31 ;  /* 0x000000ffffb97224 */ /* 0x000fe200078e001f */
[----:B------:R-:W-:Y:S01]  /*3220*/  HMMA.16816.F32.BF16 R24, R8, R32, R24 ;  /* 0x000000200818723c */ /* 0x000fe20000041818 */
[----:B------:R-:W-:-:S04]  /*3230*/  IMAD.MOV.U32 R139, RZ, RZ, R28 ;  /* 0x000000ffff8b7224 */ /* 0x000fc800078e001c */
[----:B------:R-:W-:Y:S01]  /*3240*/  IMAD.MOV.U32 R108, RZ, RZ, R23 ;  /* 0x000000ffff6c7224 */ /* 0x000fe200078e0017 */
[----:B------:R-:W-:Y:S01]  /*3250*/  MOV R112, R22 ;  /* 0x0000001600707202 */ /* 0x000fe20000000f00 */
[----:B------:R-:W-:Y:S01]  /*3260*/  IMAD.MOV.U32 R113, RZ, RZ, R21 ;  /* 0x000000ffff717224 */ /* 0x000fe200078e0015 */
[----:B------:R-:W-:Y:S01]  /*3270*/  HMMA.16816.F32.BF16 R28, R12, R64, RZ ;  /* 0x000000400c1c723c */ /* 0x000fe200000418ff */
[----:B------:R-:W-:-:S07]  /*3280*/  IMAD.MOV.U32 R0, RZ, RZ, R20 ;  /* 0x000000ffff007224 */ /* 0x000fce00078e0014 */
[----:B------:R-:W-:Y:S01]  /*3290*/  HMMA.16816.F32.BF16 R20, R12, R72, RZ ;  /* 0x000000480c14723c */ /* 0x000fe200000418ff */
[----:B------:R-:W-:Y:S01]  /*32a0*/  IMAD.MOV.U32 R184, RZ, RZ, R18 ;  /* 0x000000ffffb87224 */ /* 0x000fe200078e0012 */
[----:B------:R-:W-:Y:S01]  /*32b0*/  MOV R179, R19 ;  /* 0x0000001300b37202 */ /* 0x000fe20000000f00 */
[----:B------:R-:W-:Y:S02]  /*32c0*/  IMAD.MOV.U32 R178, RZ, RZ, R17 ;  /* 0x000000ffffb27224 */ /* 0x000fe400078e0011 */
[----:B------:R-:W-:-:S03]  /*32d0*/  IMAD.MOV.U32 R164, RZ, RZ, R16 ;  /* 0x000000ffffa47224 */ /* 0x000fc600078e0010 */
[----:B------:R-:W-:Y:S01]  /*32e0*/  HMMA.16816.F32.BF16 R32, R12, R58, RZ ;  /* 0x0000003a0c20723c */ /* 0x000fe200000418ff */
[----:B------:R-:W4:Y:S01]  /*32f0*/  LDSM.16.MT88.4 R56, [R252+0x2900] ;  /* 0x00290000fc38783b */ /* 0x000f220000004200 */
[----:B------:R-:W-:Y:S01]  /*3300*/  IMAD.MOV.U32 R138, RZ, RZ, R25 ;  /* 0x000000ffff8a7224 */ /* 0x000fe200078e0019 */
[----:B------:R-:W-:Y:S01]  /*3310*/  MOV R136, R27 ;  /* 0x0000001b00887202 */ /* 0x000fe20000000f00 */
[----:B------:R-:W-:Y:S02]  /*3320*/  IMAD.MOV.U32 R137, RZ, RZ, R26 ;  /* 0x000000ffff897224 */ /* 0x000fe400078e001a */
[----:B------:R-:W-:Y:S02]  /*3330*/  IMAD.MOV.U32 R4, RZ, RZ, R24 ;  /* 0x000000ffff047224 */ /* 0x000fe400078e0018 */
[----:B-1----:R-:W-:Y:S08]  /*3340*/  HMMA.16816.F32.BF16 R116, R8, R44, R28 ;  /* 0x0000002c0874723c */ /* 0x002ff0000004181c */
[C---:B------:R-:W-:Y:S08]  /*3350*/  HMMA.16816.F32.BF16 R16, R12.reuse, R74, RZ ;  /* 0x0000004a0c10723c */ /* 0x040ff000000418ff */
[----:B------:R-:W-:Y:S01]  /*3360*/  HMMA.16816.F32.BF16 R24, R12, R66, RZ ;  /* 0x000000420c18723c */ /* 0x000fe200000418ff */
[----:B------:R-:W-:Y:S07]  /*3370*/  LDSM.16.MT88.4 R64, [R248+0x4900] ;  /* 0x00490000f840783b */ /* 0x000fee0000004200 */
[----:B--2---:R-:W-:Y:S01]  /*3380*/  HMMA.16816.F32.BF16 R20, R8, R36, R20 ;  /* 0x000000240814723c */ /* 0x004fe20000041814 */
[----:B------:R-:W-:Y:S01]  /*3390*/  MOV R44, R116 ;  /* 0x00000074002c7202 */ /* 0x000fe20000000f00 */
[----:B------:R-:W-:Y:S01]  /*33a0*/  IMAD.MOV.U32 R167, RZ, RZ, R117 ;  /* 0x000000ffffa77224 */ /* 0x000fe200078e0075 */
[----:B------:R-:W-:Y:S01]  /*33b0*/  MOV R165, R119 ;  /* 0x0000007700a57202 */ /* 0x000fe20000000f00 */
[----:B------:R-:W-:-:S04]  /*33c0*/  IMAD.MOV.U32 R166, RZ, RZ, R118 ;  /* 0x000000ffffa67224 */ /* 0x000fc800078e0076 */
[----:B------:R-:W-:Y:S08]  /*33d0*/  HMMA.16816.F32.BF16 R188, R8, R70, R32 ;  /* 0x0000004608bc723c */ /* 0x000ff00000041820 */
[C---:B---3--:R-:W-:Y:S08]  /*33e0*/  HMMA.16816.F32.BF16 R32, R12.reuse, R40, RZ ;  /* 0x000000280c20723c */ /* 0x048ff000000418ff */
[----:B------:R-:W-:Y:S01]  /*33f0*/  HMMA.16816.F32.BF16 R28, R12, R42, RZ ;  /* 0x0000002a0c1c723c */ /* 0x000fe200000418ff */
[----:B------:R-:W1:Y:S01]  /*3400*/  LDSM.16.MT88.4 R40, [R249+0x4100] ;  /* 0x00410000f928783b */ /* 0x000e620000004200 */
[----:B------:R-:W-:Y:S01]  /*3410*/  IMAD.MOV.U32 R75, RZ, RZ, R21 ;  /* 0x000000ffff4b7224 */ /* 0x000fe200078e0015 */
[----:B------:R-:W-:Y:S01]  /*3420*/  MOV R73, R23 ;  /* 0x0000001700497202 */ /* 0x000fe20000000f00 */
[----:B------:R-:W-:-:S02]  /*3430*/  IMAD.MOV.U32 R74, RZ, RZ, R22 ;  /* 0x000000ffff4a7224 */ /* 0x000fc400078e0016 */
[----:B------:R-:W-:Y:S02]  /*3440*/  IMAD.MOV.U32 R72, RZ, RZ, R20 ;  /* 0x000000ffff487224 */ /* 0x000fe400078e0014 */
[C---:B------:R-:W-:Y:S01]  /*3450*/  HMMA.16816.F32.BF16 R180, R8.reuse, R38, R16 ;  /* 0x0000002608b4723c */ /* 0x040fe20000041810 */
[----:B------:R-:W-:Y:S07]  /*3460*/  LDSM.16.MT88.4 R36, [R252+0x4900] ;  /* 0x00490000fc24783b */ /* 0x000fee0000004200 */
[----:B------:R-:W-:Y:S08]  /*3470*/  HMMA.16816.F32.BF16 R68, R8, R46, R24 ;  /* 0x0000002e0844723c */ /* 0x000ff00000041818 */
[C---:B------:R-:W-:Y:S07]  /*3480*/  HMMA.16816.F32.BF16 R16, R12.reuse, R60, RZ ;  /* 0x0000003c0c10723c */ /* 0x040fee00000418ff */
[----:B------:R-:W-:Y:S01]  /*3490*/  IMAD.MOV.U32 R61, RZ, RZ, R44 ;  /* 0x000000ffff3d7224 */ /* 0x000fe200078e002c */
[----:B------:R-:W-:Y:S01]  /*34a0*/  HMMA.16816.F32.BF16 R24, R12, R48, RZ ;  /* 0x000000300c18723c */ /* 0x000fe200000418ff */
[----:B------:R-:W2:Y:S01]  /*34b0*/  LDSM.16.MT88.4 R44, [R252+0x4100] ;  /* 0x00410000fc2c783b */ /* 0x000ea20000004200 */
[----:B------:R-:W-:-:S05]  /*34c0*/  IMAD.MOV.U32 R60, RZ, RZ, R108 ;  /* 0x000000ffff3c7224 */ /* 0x000fca00078e006c */
[----:B------:R-:W-:Y:S01]  /*34d0*/  IMAD.MOV.U32 R49, RZ, RZ, R110 ;  /* 0x000000ffff317224 */ /* 0x000fe200078e006e */
[----:B------:R-:W-:Y:S01]  /*34e0*/  HMMA.16816.F32.BF16 R20, R12, R50, RZ ;  /* 0x000000320c14723c */ /* 0x000fe200000418ff */
[----:B------:R-:W-:-:S06]  /*34f0*/  MOV R48, R109 ;  /* 0x0000006d00307202 */ /* 0x000fcc0000000f00 */
[----:B------:R-:W-:Y:S01]  /*3500*/  IMAD.MOV.U32 R50, RZ, RZ, R111 ;  /* 0x000000ffff327224 */ /* 0x000fe200078e006f */
[----:B----4-:R-:W-:Y:S01]  /*3510*/  HMMA.16816.F32.BF16 R160, R8, R56, R32 ;  /* 0x0000003808a0723c */ /* 0x010fe20000041820 */
[----:B------:R-:W3:Y:S01]  /*3520*/  LDSM.16.MT88.4 R32, [R249+0x4900] ;  /* 0x00490000f920783b */ /* 0x000ee20000004200 */
[----:B------:R-:W-:-:S05]  /*3530*/  MOV R51, R114 ;  /* 0x0000007200337202 */ /* 0x000fca0000000f00 */
[----:B------:R-:W-:Y:S01]  /*3540*/  MOV R56, R137 ;  /* 0x0000008900387202 */ /* 0x000fe20000000f00 */
[----:B------:R-:W-:Y:S01]  /*3550*/  HMMA.16816.F32.BF16 R148, R8, R52, R24 ;  /* 0x000000340894723c */ /* 0x000fe20000041818 */
[----:B------:R-:W-:-:S06]  /*3560*/  IMAD.MOV.U32 R57, RZ, RZ, R136 ;  /* 0x000000ffff397224 */ /* 0x000fcc00078e0088 */
[----:B------:R-:W-:Y:S01]  /*3570*/  IMAD.MOV.U32 R52, RZ, RZ, R185 ;  /* 0x000000ffff347224 */ /* 0x000fe200078e00b9 */
[----:B------:R-:W-:Y:S01]  /*3580*/  HMMA.16816.F32.BF16 R108, R8, R54, R20 ;  /* 0x00000036086c723c */ /* 0x000fe20000041814 */
[----:B------:R-:W-:-:S06]  /*3590*/  MOV R53, R177 ;  /* 0x000000b100357202 */ /* 0x000fcc0000000f00 */
[----:B------:R-:W-:Y:S01]  /*35a0*/  MOV R54, R187 ;  /* 0x000000bb00367202 */ /* 0x000fe20000000f00 */
[----:B-1----:R-:W-:Y:S01]  /*35b0*/  HMMA.16816.F32.BF16 R24, R12, R40, RZ ;  /* 0x000000280c18723c */ /* 0x002fe200000418ff */
[----:B------:R-:W-:-:S07]  /*35c0*/  IMAD.MOV.U32 R55, RZ, RZ, R186 ;  /* 0x000000ffff377224 */ /* 0x000fce00078e00ba */
[----:B------:R-:W-:Y:S01]  /*35d0*/  HMMA.16816.F32.BF16 R20, R12, R42, RZ ;  /* 0x0000002a0c14723c */ /* 0x000fe200000418ff */
[----:B------:R-:W1:Y:S07]  /*35e0*/  LDSM.16.MT88.4 R40, [R251+0x4100] ;  /* 0x00410000fb28783b */ /* 0x000e6e0000004200 */
[----:B------:R-:W-:Y:S07]  /*35f0*/  HMMA.16816.F32.BF16 R144, R8, R64, R16 ;  /* 0x000000400890723c */ /* 0x000fee0000041810 */
[----:B------:R-:W-:Y:S01]  /*3600*/  IMAD.MOV.U32 R64, RZ, RZ, R48 ;  /* 0x000000ffff407224 */ /* 0x000fe200078e0030 */
[----:B--2---:R-:W-:Y:S01]  /*3610*/  HMMA.16816.F32.BF16 R16, R12, R44, RZ ;  /* 0x0000002c0c10723c */ /* 0x004fe200000418ff */
[----:B------:R-:W-:Y:S01]  /*3620*/  MOV R48, R184 ;  /* 0x000000b800307202 */ /* 0x000fe20000000f00 */
[----:B------:R-:W-:-:S02]  /*3630*/  IMAD.MOV.U32 R65, RZ, RZ, R49 ;  /* 0x000000ffff417224 */ /* 0x000fc400078e0031 */
[----:B------:R-:W-:-:S04]  /*3640*/  IMAD.MOV.U32 R49, RZ, RZ, R179 ;  /* 0x000000ffff317224 */ /* 0x000fc800078e00b3 */
[C---:B---3--:R-:W-:Y:S01]  /*3650*/  HMMA.16816.F32.BF16 R116, R8.reuse, R32, R24 ;  /* 0x000000200874723c */ /* 0x048fe20000041818 */
[----:B------:R-:W2:Y:S06]  /*3660*/  LDSM.16.MT88.4 R24, [R251+0x4900] ;  /* 0x00490000fb18783b */ /* 0x000eac0000004200 */
[--C-:B------:R-:W-:Y:S01]  /*3670*/  FFMA.FTZ R32, R105, c[0x0][0x2d0], -R2.reuse ;  /* 0x0000b40069207a23 */ /* 0x100fe20000010802 */
[----:B------:R-:W-:Y:S01]  /*3680*/  HMMA.16816.F32.BF16 R140, R8, R58, R28 ;  /* 0x0000003a088c723c */ /* 0x000fe2000004181c */
[----:B------:R-:W-:-:S06]  /*3690*/  FFMA.FTZ R33, R104, c[0x0][0x2d0], -R2 ;  /* 0x0000b40068217a23 */ /* 0x000fcc0000010802 */
[----:B------:R-:W-:Y:S01]  /*36a0*/  IMAD.MOV.U32 R58, RZ, RZ, R139 ;  /* 0x000000ffff3a7224 */ /* 0x000fe200078e008b */
[----:B------:R-:W-:Y:S01]  /*36b0*/  HMMA.16816.F32.BF16 R28, R12, R62, RZ ;  /* 0x0000003e0c1c723c */ /* 0x000fe200000418ff */
[----:B------:R-:W-:-:S04]  /*36c0*/  IMAD.MOV.U32 R59, RZ, RZ, R138 ;  /* 0x000000ffff3b7224 */ /* 0x000fc800078e008a */
[----:B------:R-:W-:Y:S02]  /*36d0*/  IMAD.MOV.U32 R45, RZ, RZ, R59 ;  /* 0x000000ffff2d7224 */ /* 0x000fe400078e003b */
[----:B------:R-:W-:Y:S01]  /*36e0*/  IMAD.MOV.U32 R62, RZ, RZ, R113 ;  /* 0x000000ffff3e7224 */ /* 0x000fe200078e0071 */
[----:B------:R-:W-:Y:S01]  /*36f0*/  HMMA.16816.F32.BF16 R124, R8, R36, R16 ;  /* 0x00000024087c723c */ /* 0x000fe20000041810 */
[----:B------:R-:W-:-:S06]  /*3700*/  MOV R63, R112 ;  /* 0x00000070003f7202 */ /* 0x000fcc0000000f00 */
[----:B------:R-:W-:Y:S01]  /*3710*/  FFMA.FTZ R37, R90, c[0x0][0x2d0], -R6 ;  /* 0x0000b4005a257a23 */ /* 0x000fe20000010806 */
[----:B-1----:R-:W-:Y:S01]  /*3720*/  HMMA.16816.F32.BF16 R16, R12, R40, RZ ;  /* 0x000000280c10723c */ /* 0x002fe200000418ff */
[----:B------:R-:W-:-:S06]  /*3730*/  FFMA.FTZ R36, R101, c[0x0][0x2d0], -R2 ;  /* 0x0000b40065247a23 */ /* 0x000fcc0000010802 */
[----:B------:R-:W-:Y:S01]  /*3740*/  IMAD.MOV.U32 R41, RZ, RZ, R0 ;  /* 0x000000ffff297224 */ /* 0x000fe200078e0000 */
[C---:B------:R-:W-:Y:S01]  /*3750*/  HMMA.16816.F32.BF16 R120, R8.reuse, R34, R20 ;  /* 0x000000220878723c */ /* 0x040fe20000041814 */
[----:B------:R-:W-:Y:S02]  /*3760*/  FADD.FTZ R0, R78, R77 ;  /* 0x0000004d4e007221 */ /* 0x000fe40000010000 */
[----:B------:R-:W-:Y:S02]  /*3770*/  IMAD.MOV.U32 R77, RZ, RZ, R75 ;  /* 0x000000ffff4d7224 */ /* 0x000fe400078e004b */
[----:B------:R-:W-:Y:S01]  /*3780*/  FADD.FTZ R0, R79, R0 ;  /* 0x000000004f007221 */ /* 0x000fe20000010000 */
[----:B------:R-:W-:Y:S01]  /*3790*/  MOV R79, R73 ;  /* 0x00000049004f7202 */ /* 0x000fe20000000f00 */
[----:B------:R-:W-:Y:S01]  /*37a0*/  IMAD.MOV.U32 R78, RZ, RZ, R74 ;  /* 0x000000ffff4e7224 */ /* 0x000fe200078e004a */
[----:B------:R-:W-:Y:S01]  /*37b0*/  HMMA.16816.F32.BF16 R112, R8, R66, R28 ;  /* 0x000000420870723c */ /* 0x000fe2000004181c */
[----:B------:R-:W1:Y:S01]  /*37c0*/  LDSM.16.MT88.4 R28, [R248+0x6100] ;  /* 0x00610000f81c783b */ /* 0x000e620000004200 */
[----:B------:R-:W-:Y:S01]  /*37d0*/  FADD.FTZ R0, R84, R0 ;  /* 0x0000000054007221 */ /* 0x000fe20000010000 */
[----:B------:R-:W-:Y:S01]  /*37e0*/  MOV R84, R176 ;  /* 0x000000b000547202 */ /* 0x000fe20000000f00 */
[----:B------:R-:W-:-:S02]  /*37f0*/  FFMA.FTZ R34, R103, c[0x0][0x2d0], -R2 ;  /* 0x0000b40067227a23 */ /* 0x000fc40000010802 */
[----:B------:R-:W-:Y:S01]  /*3800*/  FADD.FTZ R0, R80, R0 ;  /* 0x0000000050007221 */ /* 0x000fe20000010000 */
[----:B------:R-:W-:Y:S01]  /*3810*/  MOV R103, R84 ;  /* 0x0000005400677202 */ /* 0x000fe20000000f00 */
[----:B------:R-:W-:Y:S01]  /*3820*/  HMMA.16816.F32.BF16 R20, R12, R46, RZ ;  /* 0x0000002e0c14723c */ /* 0x000fe200000418ff */
[----:B------:R-:W-:Y:S02]  /*3830*/  FFMA.FTZ R35, R102, c[0x0][0x2d0], -R2 ;  /* 0x0000b40066237a23 */ /* 0x000fe40000010802 */
[----:B------:R-:W-:Y:S02]  /*3840*/  FADD.FTZ R0, R83, R0 ;  /* 0x0000000053007221 */ /* 0x000fe40000010000 */
[----:B------:R-:W-:Y:S02]  /*3850*/  FFMA.FTZ R40, R98, c[0x0][0x2d0], -R2 ;  /* 0x0000b40062287a23 */ /* 0x000fe40000010802 */
[----:B------:R-:W-:Y:S01]  /*3860*/  IMAD.MOV.U32 R83, RZ, RZ, R52 ;  /* 0x000000ffff537224 */ /* 0x000fe200078e0034 */
[----:B--2---:R-:W-:Y:S01]  /*3870*/  HMMA.16816.F32.BF16 R132, R8, R24, R16 ;  /* 0x000000180884723c */ /* 0x004fe20000041810 */
[----:B------:R-:W-:Y:S01]  /*3880*/  MOV R52, R164 ;  /* 0x000000a400347202 */ /* 0x000fe20000000f00 */
[----:B------:R-:W-:Y:S01]  /*3890*/  IMAD.MOV.U32 R80, RZ, RZ, R58 ;  /* 0x000000ffff507224 */ /* 0x000fe200078e003a */
[----:B------:R-:W-:Y:S01]  /*38a0*/  MOV R46, R56 ;  /* 0x00000038002e7202 */ /* 0x000fe20000000f00 */
[----:B------:R-:W-:-:S03]  /*38b0*/  IMAD.MOV.U32 R47, RZ, RZ, R57 ;  /* 0x000000ffff2f7224 */ /* 0x000fc600078e0039 */
[----:B------:R-:W-:Y:S01]  /*38c0*/  FFMA.FTZ R24, R99, c[0x0][0x2d0], -R6 ;  /* 0x0000b40063187a23 */ /* 0x000fe20000010806 */
[----:B------:R-:W-:Y:S01]  /*38d0*/  HMMA.16816.F32.BF16 R16, R12, R42, RZ ;  /* 0x0000002a0c10723c */ /* 0x000fe200000418ff */
[----:B------:R-:W-:Y:S02]  /*38e0*/  IMAD.MOV.U32 R99, RZ, RZ, R64 ;  /* 0x000000ffff637224 */ /* 0x000fe400078e0040 */
[----:B------:R-:W-:Y:S02]  /*38f0*/  FADD.FTZ R25, R85, R0 ;  /* 0x0000000055197221 */ /* 0x000fe40000010000 */
[----:B------:R-:W-:Y:S02]  /*3900*/  IMAD.MOV.U32 R102, RZ, RZ, R99 ;  /* 0x000000ffff667224 */ /* 0x000fe400078e0063 */
[----:B------:R-:W-:Y:S01]  /*3910*/  MOV R42, R51 ;  /* 0x00000033002a7202 */ /* 0x000fe20000000f00 */
[----:B------:R-:W-:Y:S01]  /*3920*/  HMMA.16816.F32.BF16 R128, R8, R38, R20 ;  /* 0x000000260880723c */ /* 0x000fe20000041814 */
[----:B------:R-:W2:Y:S01]  /*3930*/  LDSM.16.MT88.4 R20, [R248+0x6900] ;  /* 0x00690000f814783b */ /* 0x000ea20000004200 */
[----:B------:R-:W-:-:S02]  /*3940*/  IMAD.MOV.U32 R51, RZ, RZ, R178 ;  /* 0x000000ffff337224 */ /* 0x000fc400078e00b2 */
[----:B------:R-:W-:Y:S02]  /*3950*/  IMAD.MOV.U32 R43, RZ, RZ, R50 ;  /* 0x000000ffff2b7224 */ /* 0x000fe400078e0032 */
[----:B------:R-:W-:Y:S02]  /*3960*/  IMAD.MOV.U32 R50, RZ, RZ, R4 ;  /* 0x000000ffff327224 */ /* 0x000fe400078e0004 */
[----:B------:R-:W-:Y:S02]  /*3970*/  FADD.FTZ R4, R76, R7 ;  /* 0x000000074c047221 */ /* 0x000fe40000010000 */
[----:B------:R-:W-:Y:S02]  /*3980*/  FFMA.FTZ R38, R91, c[0x0][0x2d0], -R6 ;  /* 0x0000b4005b267a23 */ /* 0x000fe40000010806 */
[----:B------:R-:W-:Y:S02]  /*3990*/  FADD.FTZ R4, R5, R4 ;  /* 0x0000000405047221 */ /* 0x000fe40000010000 */
[----:B------:R-:W-:-:S02]  /*39a0*/  IMAD.MOV.U32 R76, RZ, RZ, R72 ;  /* 0x000000ffff4c7224 */ /* 0x000fc400078e0048 */
[----:B------:R-:W-:Y:S01]  /*39b0*/  HMMA.16816.F32.BF16 R136, R8, R26, R16 ;  /* 0x0000001a0888723c */ /* 0x000fe20000041810 */
[----:B------:R-:W-:Y:S02]  /*39c0*/  FADD.FTZ R4, R82, R4 ;  /* 0x0000000452047221 */ /* 0x000fe40000010000 */
[----:B------:R-:W-:Y:S02]  /*39d0*/  FFMA.FTZ R39, R96, c[0x0][0x2d0], -R2 ;  /* 0x0000b40060277a23 */ /* 0x000fe40000010802 */
[----:B------:R-:W-:Y:S02]  /*39e0*/  IMAD.MOV.U32 R82, RZ, RZ, R55 ;  /* 0x000000ffff527224 */ /* 0x000fe400078e0037 */
[----:B------:R-:W-:Y:S01]  /*39f0*/  FFMA.FTZ R27, R97, c[0x0][0x2d0], -R6 ;  /* 0x0000b400611b7a23 */ /* 0x000fe20000010806 */
[----:B-1----:R-:W-:Y:S01]  /*3a00*/  HMMA.16816.F32.BF16 R16, R12, R28, RZ ;  /* 0x0000001c0c10723c */ /* 0x002fe200000418ff */
[----:B------:R-:W-:Y:S02]  /*3a10*/  FADD.FTZ R26, R81, R4 ;  /* 0x00000004511a7221 */ /* 0x000fe40000010000 */
[----:B------:R-:W-:Y:S01]  /*3a20*/  IMAD.MOV.U32 R97, RZ, RZ, R65 ;  /* 0x000000ffff617224 */ /* 0x000fe200078e0041 */
[----:B------:R-:W-:Y:S01]  /*3a30*/  MUFU.EX2 R0, R27 ;  /* 0x0000001b00007308 */ /* 0x000fe20000000800 */
[----:B------:R-:W-:-:S02]  /*3a40*/  IMAD.MOV.U32 R44, RZ, RZ, R50 ;  /* 0x000000ffff2c7224 */ /* 0x000fc400078e0032 */
[--C-:B------:R-:W-:Y:S01]  /*3a50*/  FFMA.FTZ R28, R95, c[0x0][0x2d0], -R6.reuse ;  /* 0x0000b4005f1c7a23 */ /* 0x100fe20000010806 */
[----:B------:R-:W-:Y:S01]  /*3a60*/  MOV R95, R54 ;  /* 0x00000036005f7202 */ /* 0x000fe20000000f00 */
[----:B------:R-:W-:Y:S01]  /*3a70*/  FFMA.FTZ R29, R94, c[0x0][0x2d0], -R6 ;  /* 0x0000b4005e1d7a23 */ /* 0x000fe20000010806 */
[----:B------:R-:W-:Y:S01]  /*3a80*/  MOV R94, R53 ;  /* 0x00000035005e7202 */ /* 0x000fe20000000f00 */
[----:B------:R-:W-:Y:S01]  /*3a90*/  IMAD.MOV.U32 R54, RZ, RZ, R48 ;  /* 0x000000ffff367224 */ /* 0x000fe200078e0030 */
[----:B------:R-:W-:Y:S01]  /*3aa0*/  MOV R53, R51 ;  /* 0x0000003300357202 */ /* 0x000fe20000000f00 */
[----:B------:R-:W-:Y:S02]  /*3ab0*/  IMAD.MOV.U32 R55, RZ, RZ, R49 ;  /* 0x000000ffff377224 */ /* 0x000fe400078e0031 */
[----:B------:R-:W-:Y:S02]  /*3ac0*/  IMAD.MOV.U32 R81, RZ, RZ, R94 ;  /* 0x000000ffff517224 */ /* 0x000fe400078e005e */
[----:B------:R-:W-:-:S02]  /*3ad0*/  IMAD.MOV.U32 R94, RZ, RZ, R63 ;  /* 0x000000ffff5e7224 */ /* 0x000fc400078e003f */
[----:B------:R-:W-:Y:S02]  /*3ae0*/  IMAD.MOV.U32 R63, RZ, RZ, R165 ;  /* 0x000000ffff3f7224 */ /* 0x000fe400078e00a5 */
[----:B------:R-:W-:Y:S02]  /*3af0*/  IMAD.MOV.U32 R101, RZ, RZ, R97 ;  /* 0x000000ffff657224 */ /* 0x000fe400078e0061 */
[----:B------:R-:W-:Y:S01]  /*3b00*/  IMAD.MOV.U32 R104, RZ, RZ, R42 ;  /* 0x000000ffff687224 */ /* 0x000fe200078e002a */
[----:B--2---:R-:W-:Y:S01]  /*3b10*/  HMMA.16816.F32.BF16 R184, R8, R20, R16 ;  /* 0x0000001408b8723c */ /* 0x004fe20000041810 */
[----:B------:R-:W-:-:S07]  /*3b20*/  IMAD.MOV.U32 R105, RZ, RZ, R43 ;  /* 0x000000ffff697224 */ /* 0x000fce00078e002b */
[----:B------:R-:W-:Y:S07]  /*3b30*/  HMMA.16816.F32.BF16 R16, R12, R30, RZ ;  /* 0x0000001e0c10723c */ /* 0x000fee00000418ff */
[--C-:B------:R-:W-:Y:S02]  /*3b40*/  FFMA.FTZ R30, R93, c[0x0][0x2d0], -R6.reuse ;  /* 0x0000b4005d1e7a23 */ /* 0x100fe40000010806 */
[----:B------:R-:W-:Y:S01]  /*3b50*/  FFMA.FTZ R31, R92, c[0x0][0x2d0], -R6 ;  /* 0x0000b4005c1f7a23 */ /* 0x000fe20000010806 */
[----:B------:R-:W-:Y:S01]  /*3b60*/  MOV R92, R41 ;  /* 0x00000029005c7202 */ /* 0x000fe20000000f00 */
[----:B------:R-:W-:Y:S01]  /*3b70*/  IMAD.MOV.U32 R93, RZ, RZ, R62 ;  /* 0x000000ffff5d7224 */ /* 0x000fe200078e003e */
[----:B------:R-:W-:Y:S11]  /*3b80*/  MOV R62, R166 ;  /* 0x000000a6003e7202 */ /* 0x000ff60000000f00 */
[----:B------:R-:W-:Y:S01]  /*3b90*/  @!UPT UIADD3 URZ, URZ, URZ, URZ ;  /* 0x0000003f3f3ff290 */ /* 0x000fe2000fffe03f */
[----:B------:R-:W-:Y:S01]  /*3ba0*/  HMMA.16816.F32.BF16 R176, R8, R22, R16 ;  /* 0x0000001608b0723c */ /* 0x000fe20000041810 */
[----:B------:R-:W1:Y:S04]  /*3bb0*/  LDSM.16.MT88.4 R16, [R249+0x6100] ;  /* 0x00610000f910783b */ /* 0x000e680000004200 */
[----:B------:R-:W2:Y:S03]  /*3bc0*/  LDSM.16.MT88.4 R20, [R249+0x6900] ;  /* 0x00690000f914783b */ /* 0x000ea60000004200 */
[C---:B-1----:R-:W-:Y:S08]  /*3bd0*/  HMMA.16816.F32.BF16 R4, R12.reuse, R16, RZ ;  /* 0x000000100c04723c */ /* 0x042ff000000418ff */
[----:B------:R-:W-:Y:S11]  /*3be0*/  HMMA.16816.F32.BF16 R16, R12, R18, RZ ;  /* 0x000000120c10723c */ /* 0x000ff600000418ff */
[----:B------:R-:W-:Y:S05]  /*3bf0*/  @!UPT UIADD3 URZ, URZ, URZ, URZ ;  /* 0x0000003f3f3ff290 */ /* 0x000fea000fffe03f */
[C---:B--2---:R-:W-:Y:S01]  /*3c00*/  HMMA.16816.F32.BF16 R72, R8.reuse, R20, R4 ;  /* 0x000000140848723c */ /* 0x044fe20000041804 */
[----:B------:R-:W1:Y:S07]  /*3c10*/  MUFU.EX2 R4, R24 ;  /* 0x0000001800047308 */ /* 0x000e6e0000000800 */
[----:B------:R-:W-:Y:S01]  /*3c20*/  HMMA.16816.F32.BF16 R64, R8, R22, R16 ;  /* 0x000000160840723c */ /* 0x000fe20000041810 */
[----:B------:R-:W2:Y:S01]  /*3c30*/  LDSM.16.MT88.4 R20, [R252+0x6100] ;  /* 0x00610000fc14783b */ /* 0x000ea20000004200 */
[----:B------:R-:W3:Y:S05]  /*3c40*/  MUFU.EX2 R5, R28 ;  /* 0x0000001c00057308 */ /* 0x000eea0000000800 */
[----:B------:R-:W-:-:S02]  /*3c50*/  FADD.FTZ R16, R88, R25 ;  /* 0x0000001958107221 */ /* 0x000fc40000010000 */
[----:B------:R-:W-:Y:S01]  /*3c60*/  FADD.FTZ R17, R86, R26 ;  /* 0x0000001a56117221 */ /* 0x000fe20000010000 */
[----:B------:R-:W4:Y:S01]  /*3c70*/  MUFU.EX2 R6, R29 ;  /* 0x0000001d00067308 */ /* 0x000f220000000800 */
[----:B-1----:R-:W-:Y:S01]  /*3c80*/  FADD.FTZ R16, R4, R16 ;  /* 0x0000001004107221 */ /* 0x002fe20000010000 */
[----:B------:R-:W1:Y:S01]  /*3c90*/  LDSM.16.MT88.4 R24, [R252+0x6900] ;  /* 0x00690000fc18783b */ /* 0x000e620000004200 */
[----:B------:R-:W-:Y:S01]  /*3ca0*/  FADD.FTZ R17, R87, R17 ;  /* 0x0000001157117221 */ /* 0x000fe20000010000 */
[C---:B------:R-:W-:Y:S01]  /*3cb0*/  F2FP.BF16.PACK_AB R4, R0.reuse, R4 ;  /* 0x000000040004723e */ /* 0x040fe200000010ff */
[----:B------:R-:W-:-:S03]  /*3cc0*/  FADD.FTZ R16, R0, R16 ;  /* 0x0000001000107221 */ /* 0x000fc60000010000 */
[----:B------:R5:W5:Y:S01]  /*3cd0*/  MUFU.EX2 R7, R30 ;  /* 0x0000001e00077308 */ /* 0x000b620000000800 */
[----:B---3--:R-:W-:-:S04]  /*3ce0*/  FADD.FTZ R16, R5, R16 ;  /* 0x0000001005107221 */ /* 0x008fc80000010000 */
[C---:B----4-:R-:W-:Y:S01]  /*3cf0*/  FADD.FTZ R16, R6.reuse, R16 ;  /* 0x0000001006107221 */ /* 0x050fe20000010000 */
[----:B------:R-:W-:Y:S01]  /*3d00*/  F2FP.BF16.PACK_AB R6, R6, R5 ;  /* 0x000000050606723e */ /* 0x000fe200000010ff */
[----:B------:R-:W-:Y:S01]  /*3d10*/  FADD.FTZ R29, R89, R17 ;  /* 0x00000011591d7221 */ /* 0x000fe20000010000 */
[----:B------:R-:W-:Y:S01]  /*3d20*/  MUFU.EX2 R5, R33 ;  /* 0x0000002100057308 */ /* 0x000fe20000000800 */
[----:B------:R-:W-:Y:S01]  /*3d30*/  LDSM.16.MT88.4 R88, [R251+0x3900] ;  /* 0x00390000fb58783b */ /* 0x000fe20000004200 */
[----:B-----5:R-:W-:Y:S01]  /*3d40*/  FFMA.FTZ R30, R100, c[0x0][0x2d0], -R2 ;  /* 0x0000b400641e7a23 */ /* 0x020fe20000010802 */
[----:B------:R-:W-:Y:S01]  /*3d50*/  MOV R100, R95 ;  /* 0x0000005f00647202 */ /* 0x000fe20000000f00 */
[----:B------:R-:W-:-:S04]  /*3d60*/  FADD.FTZ R0, R7, R16 ;  /* 0x0000001007007221 */ /* 0x000fc80000010000 */
[----:B------:R-:W3:Y:S01]  /*3d70*/  MUFU.EX2 R2, R31 ;  /* 0x0000001f00027308 */ /* 0x000ee20000000800 */
[----:B------:R-:W-:Y:S01]  /*3d80*/  MOV R95, R60 ;  /* 0x0000003c005f7202 */ /* 0x000fe20000000f00 */
[----:B------:R-:W-:Y:S01]  /*3d90*/  IMAD.MOV.U32 R60, RZ, RZ, R61 ;  /* 0x000000ffff3c7224 */ /* 0x000fe200078e003d */
[----:B--2---:R-:W-:Y:S01]  /*3da0*/  HMMA.16816.F32.BF16 R16, R12, R20, RZ ;  /* 0x000000140c10723c */ /* 0x004fe200000418ff */
[----:B------:R-:W-:-:S07]  /*3db0*/  IMAD.MOV.U32 R61, RZ, RZ, R167 ;  /* 0x000000ffff3d7224 */ /* 0x000fce00078e00a7 */
[----:B------:R-:W-:Y:S01]  /*3dc0*/  HMMA.16816.F32.BF16 R20, R12, R22, RZ ;  /* 0x000000160c14723c */ /* 0x000fe200000418ff */
[C---:B---3--:R-:W-:Y:S01]  /*3dd0*/  F2FP.BF16.PACK_AB R164, R2.reuse, R7 ;  /* 0x0000000702a4723e */ /* 0x048fe200000010ff */
[----:B------:R-:W-:Y:S01]  /*3de0*/  FADD.FTZ R28, R2, R0 ;  /* 0x00000000021c7221 */ /* 0x000fe20000010000 */
[----:B------:R-:W2:Y:S08]  /*3df0*/  MUFU.EX2 R7, R32 ;  /* 0x0000002000077308 */ /* 0x000eb00000000800 */
[----:B------:R-:W3:Y:S05]  /*3e00*/  MUFU.EX2 R2, R38 ;  /* 0x0000002600027308 */ /* 0x000eea0000000800 */
[C---:B-1----:R-:W-:Y:S03]  /*3e10*/  HMMA.16816.F32.BF16 R56, R8.reuse, R24, R16 ;  /* 0x000000180838723c */ /* 0x042fe60000041810 */
[----:B------:R-:W1:Y:S05]  /*3e20*/  MUFU.EX2 R17, R34 ;  /* 0x0000002200117308 */ /* 0x000e6a0000000800 */
[----:B------:R-:W-:Y:S03]  /*3e30*/  HMMA.16816.F32.BF16 R48, R8, R26, R20 ;  /* 0x0000001a0830723c */ /* 0x000fe60000041814 */
[----:B------:R-:W4:Y:S04]  /*3e40*/  MUFU.EX2 R0, R37 ;  /* 0x0000002500007308 */ /* 0x000f280000000800 */
[----:B--2---:R-:W-:-:S04]  /*3e50*/  FADD.FTZ R20, R7, R29 ;  /* 0x0000001d07147221 */ /* 0x004fc80000010000 */
[C---:B------:R-:W-:Y:S01]  /*3e60*/  FADD.FTZ R21, R5.reuse, R20 ;  /* 0x0000001405157221 */ /* 0x040fe20000010000 */
[----:B------:R-:W-:Y:S01]  /*3e70*/  F2FP.BF16.PACK_AB R5, R5, R7 ;  /* 0x000000070505723e */ /* 0x000fe200000010ff */
[----:B---3--:R-:W-:Y:S01]  /*3e80*/  FADD.FTZ R20, R2, R28 ;  /* 0x0000001c02147221 */ /* 0x008fe20000010000 */
[----:B------:R-:W2:Y:S01]  /*3e90*/  MUFU.EX2 R16, R35 ;  /* 0x0000002300107308 */ /* 0x000ea20000000800 */
[----:B-1----:R-:W-:-:S07]  /*3ea0*/  FADD.FTZ R21, R17, R21 ;  /* 0x0000001511157221 */ /* 0x002fce0000010000 */
[----:B------:R-:W1:Y:S01]  /*3eb0*/  MUFU.EX2 R19, R36 ;  /* 0x0000002400137308 */ /* 0x000e620000000800 */
[C---:B----4-:R-:W-:Y:S01]  /*3ec0*/  FADD.FTZ R20, R0.reuse, R20 ;  /* 0x0000001400147221 */ /* 0x050fe20000010000 */
[----:B------:R-:W-:-:S04]  /*3ed0*/  F2FP.BF16.PACK_AB R166, R0, R2 ;  /* 0x0000000200a6723e */ /* 0x000fc800000010ff */
[----:B------:R-:W-:Y:S02]  /*3ee0*/  STL [R1+0x4c], R20 ;  /* 0x00004c1401007387 */ /* 0x000fe40000100800 */
[----:B------:R-:W3:Y:S01]  /*3ef0*/  MUFU.EX2 R18, R30 ;  /* 0x0000001e00127308 */ /* 0x000ee20000000800 */
[C---:B--2---:R-:W-:Y:S01]  /*3f00*/  FADD.FTZ R0, R16.reuse, R21 ;  /* 0x0000001510007221 */ /* 0x044fe20000010000 */
[----:B------:R-:W-:Y:S01]  /*3f10*/  F2FP.BF16.PACK_AB R7, R16, R17 ;  /* 0x000000111007723e */ /* 0x000fe200000010ff */
[----:B------:R-:W2:Y:S02]  /*3f20*/  LDSM.16.MT88.4 R20, [R251+0x6100] ;  /* 0x00610000fb14783b */ /* 0x000ea40000004200 */
[----:B-1----:R-:W-:-:S03]  /*3f30*/  FADD.FTZ R0, R19, R0 ;  /* 0x0000000013007221 */ /* 0x002fc60000010000 */
[----:B------:R-:W1:Y:S01]  /*3f40*/  MUFU.EX2 R2, R40 ;  /* 0x0000002800027308 */ /* 0x000e620000000800 */
[C---:B---3--:R-:W-:Y:S01]  /*3f50*/  FADD.FTZ R16, R18.reuse, R0 ;  /* 0x0000000012107221 */ /* 0x048fe20000010000 */
[----:B------:R-:W-:-:S06]  /*3f60*/  F2FP.BF16.PACK_AB R165, R18, R19 ;  /* 0x0000001312a5723e */ /* 0x000fcc00000010ff */
[----:B------:R-:W3:Y:S01]  /*3f70*/  MUFU.EX2 R0, R39 ;  /* 0x0000002700007308 */ /* 0x000ee20000000800 */
[----:B-1----:R-:W-:Y:S01]  /*3f80*/  FADD.FTZ R16, R2, R16 ;  /* 0x0000001002107221 */ /* 0x002fe20000010000 */
[----:B------:R-:W-:Y:S03]  /*3f90*/  LDSM.16.MT88.4 R40, [R249+0x1900] ;  /* 0x00190000f928783b */ /* 0x000fe60000004200 */
[C---:B---3--:R-:W-:Y:S01]  /*3fa0*/  FADD.FTZ R16, R0.reuse, R16 ;  /* 0x0000001000107221 */ /* 0x048fe20000010000 */
[----:B------:R-:W-:-:S04]  /*3fb0*/  F2FP.BF16.PACK_AB R167, R0, R2 ;  /* 0x0000000200a7723e */ /* 0x000fc800000010ff */
[----:B------:R-:W-:Y:S04]  /*3fc0*/  STL [R1+0x50], R16 ;  /* 0x0000501001007387 */ /* 0x000fe80000100800 */
[----:B------:R-:W1:Y:S01]  /*3fd0*/  LDSM.16.MT88.4 R16, [R251+0x6900] ;  /* 0x00690000fb10783b */ /* 0x000e620000004200 */
[C---:B--2---:R-:W-:Y:S08]  /*3fe0*/  HMMA.16816.F32.BF16 R24, R12.reuse, R20, RZ ;  /* 0x000000140c18723c */ /* 0x044ff000000418ff */
[----:B------:R-:W-:Y:S11]  /*3ff0*/  HMMA.16816.F32.BF16 R12, R12, R22, RZ ;  /* 0x000000160c0c723c */ /* 0x000ff600000418ff */
[----:B------:R-:W-:Y:S05]  /*4000*/  @!UPT UIADD3 URZ, URZ, URZ, URZ ;  /* 0x0000003f3f3ff290 */ /* 0x000fea000fffe03f */
[C---:B-1----:R-:W-:Y:S08]  /*4010*/  HMMA.16816.F32.BF16 R24, R8.reuse, R16, R24 ;  /* 0x000000100818723c */ /* 0x042ff00000041818 */
[----:B------:R-:W-:Y:S01]  /*4020*/  HMMA.16816.F32.BF16 R12, R8, R18, R12 ;  /* 0x00000012080c723c */ /* 0x000fe2000004180c */
[----:B------:R-:W1:Y:S07]  /*4030*/  LDSM.16.MT88.4 R8, [R248+0x1100] ;  /* 0x00110000f808783b */ /* 0x000e6e0000004200 */
[C---:B-1----:R-:W-:Y:S08]  /*4040*/  HMMA.16816.F32.BF16 R156, R4.reuse, R8, R156 ;  /* 0x00000008049c723c */ /* 0x042ff0000004189c */
[C---:B------:R-:W-:Y:S01]  /*4050*/  HMMA.16816.F32.BF16 R16, R4.reuse, R10, R100 ;  /* 0x0000000a0410723c */ /* 0x040fe20000041864 */
[----:B------:R-:W1:Y:S07]  /*4060*/  LDSM.16.MT88.4 R8, [R249+0x1100] ;  /* 0x00110000f908783b */ /* 0x000e6e0000004200 */
[C---:B-1----:R-:W-:Y:S01]  /*4070*/  HMMA.16816.F32.BF16 R36, R4.reuse, R8, R104 ;  /* 0x000000080424723c */ /* 0x042fe20000041868 */
[----:B------:R-:W-:Y:S07]  /*4080*/  LDSM.16.MT88.4 R104, [R249+0x5900] ;  /* 0x00590000f968783b */ /* 0x000fee0000004200 */
[----:B------:R-:W-:Y:S01]  /*4090*/  HMMA.16816.F32.BF16 R20, R4, R10, R80 ;  /* 0x0000000a0414723c */ /* 0x000fe20000041850 */
[----:B------:R-:W1:Y:S11]  /*40a0*/  LDSM.16.MT88.4 R8, [R252+0x1100] ;  /* 0x00110000fc08783b */ /* 0x000e760000004200 */
[----:B------:R-:W-:Y:S04]  /*40b0*/  @!UPT UIADD3 URZ, URZ, URZ, URZ ;  /* 0x0000003f3f3ff290 */ /* 0x000fe8000fffe03f */
[C---:B------:R-:W-:Y:S08]  /*40c0*/  HMMA.16816.F32.BF16 R36, R164.reuse, R40, R36 ;  /* 0x00000028a424723c */ /* 0x040ff00000041824 */
[----:B------:R-:W-:Y:S08]  /*40d0*/  HMMA.16816.F32.BF16 R40, R164, R42, R20 ;  /* 0x0000002aa428723c */ /* 0x000ff00000041814 */
[C---:B-1----:R-:W-:Y:S08]  /*40e0*/  HMMA.16816.F32.BF16 R44, R4.reuse, R8, R44 ;  /* 0x00000008042c723c */ /* 0x042ff0000004182c */
[C---:B------:R-:W-:Y:S01]  /*40f0*/  HMMA.16816.F32.BF16 R28, R4.reuse, R10, R92 ;  /* 0x0000000a041c723c */ /* 0x040fe2000004185c */
[----:B------:R-:W1:Y:S07]  /*4100*/  LDSM.16.MT88.4 R8, [R251+0x1100] ;  /* 0x00110000fb08783b */ /* 0x000e6e0000004200 */
        /* <DEDUP_REMOVED lines=9> */
[C---:B-1----:R-:W-:Y:S01]  /*41a0*/  HMMA.16816.F32.BF16 R84, R4.reuse, R8, R160 ;  /* 0x000000080454723c */ /* 0x042fe200000418a0 */
[----:B------:R-:W1:Y:S07]  /*41b0*/  LDSM.16.MT88.4 R160, [R248+0x1900] ;  /* 0x00190000f8a0783b */ /* 0x000e6e0000004200 */
[----:B------:R-:W-:Y:S01]  /*41c0*/  HMMA.16816.F32.BF16 R92, R4, R10, R140 ;  /* 0x0000000a045c723c */ /* 0x000fe2000004188c */
[----:B------:R-:W2:Y:S07]  /*41d0*/  LDSM.16.MT88.4 R8, [R251+0x3100] ;  /* 0x00310000fb08783b */ /* 0x000eae0000004200 */
[----:B-1----:R-:W-:Y:S08]  /*41e0*/  HMMA.16816.F32.BF16 R156, R164, R160, R156 ;  /* 0x000000a0a49c723c */ /* 0x002ff0000004189c */
[C---:B--2---:R-:W-:Y:S08]  /*41f0*/  HMMA.16816.F32.BF16 R96, R4.reuse, R8, R148 ;  /* 0x000000080460723c */ /* 0x044ff00000041894 */
[----:B------:R-:W-:Y:S01]  /*4200*/  HMMA.16816.F32.BF16 R100, R4, R10, R108 ;  /* 0x0000000a0464723c */ /* 0x000fe2000004186c */
[----:B------:R-:W1:Y:S07]  /*4210*/  LDSM.16.MT88.4 R8, [R248+0x5100] ;  /* 0x00510000f808783b */ /* 0x000e6e0000004200 */
        /* <DEDUP_REMOVED lines=19> */
[----:B------:R-:W2:Y:S04]  /*4350*/  LDSM.16.MT88.4 R72, [R249+0x3900] ;  /* 0x00390000f948783b */ /* 0x000ea80000004200 */
[----:B------:R-:W3:Y:S03]  /*4360*/  LDSM.16.MT88.4 R8, [R252+0x7100] ;  /* 0x00710000fc08783b */ /* 0x000ee60000004200 */
[C---:B-1----:R-:W-:Y:S08]  /*4370*/  HMMA.16816.F32.BF16 R60, R164.reuse, R64, R60 ;  /* 0x00000040a43c723c */ /* 0x042ff0000004183c */
[C---:B------:R-:W-:Y:S08]  /*4380*/  HMMA.16816.F32.BF16 R64, R164.reuse, R66, R68 ;  /* 0x00000042a440723c */ /* 0x040ff00000041844 */
[C---:B--2---:R-:W-:Y:S08]  /*4390*/  HMMA.16816.F32.BF16 R68, R164.reuse, R72, R76 ;  /* 0x00000048a444723c */ /* 0x044ff0000004184c */
[----:B------:R-:W-:Y:S01]  /*43a0*/  HMMA.16816.F32.BF16 R72, R164, R74, R80 ;  /* 0x0000004aa448723c */ /* 0x000fe20000041850 */
[----:B------:R-:W1:Y:S07]  /*43b0*/  LDSM.16.MT88.4 R80, [R252+0x3900] ;  /* 0x00390000fc50783b */ /* 0x000e6e0000004200 */
[C---:B---3--:R-:W-:Y:S01]  /*43c0*/  HMMA.16816.F32.BF16 R180, R4.reuse, R8, R56 ;  /* 0x0000000804b4723c */ /* 0x048fe20000041838 */
[----:B------:R-:W-:Y:S07]  /*43d0*/  LDSM.16.MT88.4 R56, [R251+0x1900] ;  /* 0x00190000fb38783b */ /* 0x000fee0000004200 */
[----:B------:R-:W-:Y:S01]  /*43e0*/  HMMA.16816.F32.BF16 R148, R4, R10, R48 ;  /* 0x0000000a0494723c */ /* 0x000fe20000041830 */
[----:B------:R-:W2:Y:S04]  /*43f0*/  LDSM.16.MT88.4 R8, [R251+0x7100] ;  /* 0x00710000fb08783b */ /* 0x000ea80000004200 */
[----:B------:R-:W-:Y:S03]  /*4400*/  LDSM.16.MT88.4 R48, [R252+0x1900] ;  /* 0x00190000fc30783b */ /* 0x000fe60000004200 */
[C---:B-1----:R-:W-:Y:S08]  /*4410*/  HMMA.16816.F32.BF16 R76, R164.reuse, R80, R84 ;  /* 0x00000050a44c723c */ /* 0x042ff00000041854 */
[C---:B------:R-:W-:Y:S01]  /*4420*/  HMMA.16816.F32.BF16 R84, R164.reuse, R88, R96 ;  /* 0x00000058a454723c */ /* 0x040fe20000041860 */
[----:B------:R-:W1:Y:S07]  /*4430*/  LDSM.16.MT88.4 R96, [R248+0x5900] ;  /* 0x00590000f860783b */ /* 0x000e6e0000004200 */
[C---:B------:R-:W-:Y:S08]  /*4440*/  HMMA.16816.F32.BF16 R88, R164.reuse, R90, R100 ;  /* 0x0000005aa458723c */ /* 0x040ff00000041864 */
[C---:B------:R-:W-:Y:S08]  /*4450*/  HMMA.16816.F32.BF16 R100, R164.reuse, R104, R116 ;  /* 0x00000068a464723c */ /* 0x040ff00000041874 */
[C---:B------:R-:W-:Y:S01]  /*4460*/  HMMA.16816.F32.BF16 R104, R164.reuse, R106, R120 ;  /* 0x0000006aa468723c */ /* 0x040fe20000041878 */
[----:B------:R-:W3:Y:S07]  /*4470*/  LDSM.16.MT88.4 R120, [R251+0x5900] ;  /* 0x00590000fb78783b */ /* 0x000eee0000004200 */
[----:B------:R-:W-:Y:S08]  /*4480*/  HMMA.16816.F32.BF16 R80, R164, R82, R92 ;  /* 0x00000052a450723c */ /* 0x000ff0000004185c */
[----:B--2---:R-:W-:Y:S08]  /*4490*/  HMMA.16816.F32.BF16 R24, R4, R8, R24 ;  /* 0x000000080418723c */ /* 0x004ff00000041818 */
[C---:B-1----:R-:W-:Y:S08]  /*44a0*/  HMMA.16816.F32.BF16 R92, R164.reuse, R96, R108 ;  /* 0x00000060a45c723c */ /* 0x042ff0000004186c */
[----:B------:R-:W-:Y:S01]  /*44b0*/  HMMA.16816.F32.BF16 R96, R164, R98, R112 ;  /* 0x00000062a460723c */ /* 0x000fe20000041870 */
[----:B------:R-:W1:Y:S07]  /*44c0*/  LDSM.16.MT88.4 R112, [R252+0x5900] ;  /* 0x00590000fc70783b */ /* 0x000e6e0000004200 */
[----:B------:R-:W-:Y:S01]  /*44d0*/  HMMA.16816.F32.BF16 R12, R4, R10, R12 ;  /* 0x0000000a040c723c */ /* 0x000fe2000004180c */
[----:B------:R-:W-:Y:S07]  /*44e0*/  LDSM.16.MT88.4 R4, [R251+0x7900] ;  /* 0x00790000fb04783b */ /* 0x000fee0000004200 */
[C---:B---3--:R-:W-:Y:S08]  /*44f0*/  HMMA.16816.F32.BF16 R116, R164.reuse, R120, R132 ;  /* 0x00000078a474723c */ /* 0x048ff00000041884 */
[C---:B------:R-:W-:Y:S01]  /*4500*/  HMMA.16816.F32.BF16 R120, R164.reuse, R122, R136 ;  /* 0x0000007aa478723c */ /* 0x040fe20000041888 */
[----:B------:R-:W2:Y:S07]  /*4510*/  LDSM.16.MT88.4 R136, [R249+0x7900] ;  /* 0x00790000f988783b */ /* 0x000eae0000004200 */
[C---:B------:R-:W-:Y:S08]  /*4520*/  HMMA.16816.F32.BF16 R44, R164.reuse, R48, R44 ;  /* 0x00000030a42c723c */ /* 0x040ff0000004182c */
[C---:B------:R-:W-:Y:S08]  /*4530*/  HMMA.16816.F32.BF16 R52, R164.reuse, R56, R52 ;  /* 0x00000038a434723c */ /* 0x040ff00000041834 */
[C---:B-1----:R-:W-:Y:S08]  /*4540*/  HMMA.16816.F32.BF16 R108, R164.reuse, R112, R124 ;  /* 0x00000070a46c723c */ /* 0x042ff0000004187c */
[C---:B------:R-:W-:Y:S01]  /*4550*/  HMMA.16816.F32.BF16 R112, R164.reuse, R114, R128 ;  /* 0x00000072a470723c */ /* 0x040fe20000041880 */
[----:B------:R-:W1:Y:S07]  /*4560*/  LDSM.16.MT88.4 R128, [R248+0x7900] ;  /* 0x00790000f880783b */ /* 0x000e6e0000004200 */
[C---:B------:R-:W-:Y:S08]  /*4570*/  HMMA.16816.F32.BF16 R48, R164.reuse, R50, R28 ;  /* 0x00000032a430723c */ /* 0x040ff0000004181c */
[C---:B--2---:R-:W-:Y:S01]  /*4580*/  HMMA.16816.F32.BF16 R132, R164.reuse, R136, R144 ;  /* 0x00000088a484723c */ /* 0x044fe20000041890 */
[----:B------:R-:W2:Y:S07]  /*4590*/  LDSM.16.MT88.4 R144, [R252+0x7900] ;  /* 0x00790000fc90783b */ /* 0x000eae0000004200 */
[C---:B------:R-:W-:Y:S08]  /*45a0*/  HMMA.16816.F32.BF16 R136, R164.reuse, R138, R140 ;  /* 0x0000008aa488723c */ /* 0x040ff0000004188c */
[C---:B------:R-:W-:Y:S08]  /*45b0*/  HMMA.16816.F32.BF16 R56, R164.reuse, R58, R32 ;  /* 0x0000003aa438723c */ /* 0x040ff00000041820 */
[C---:B-1----:R-:W-:Y:S08]  /*45c0*/  HMMA.16816.F32.BF16 R124, R164.reuse, R128, R184 ;  /* 0x00000080a47c723c */ /* 0x042ff000000418b8 */
[C---:B------:R-:W-:Y:S08]  /*45d0*/  HMMA.16816.F32.BF16 R128, R164.reuse, R130, R176 ;  /* 0x00000082a480723c */ /* 0x040ff000000418b0 */
[C---:B--2---:R-:W-:Y:S08]  /*45e0*/  HMMA.16816.F32.BF16 R140, R164.reuse, R144, R180 ;  /* 0x00000090a48c723c */ /* 0x044ff000000418b4 */
[C---:B------:R-:W-:Y:S08]  /*45f0*/  HMMA.16816.F32.BF16 R144, R164.reuse, R146, R148 ;  /* 0x00000092a490723c */ /* 0x040ff00000041894 */
[C---:B------:R-:W-:Y:S08]  /*4600*/  HMMA.16816.F32.BF16 R148, R164.reuse, R4, R24 ;  /* 0x00000004a494723c */ /* 0x040ff00000041818 */
[----:B------:R-:W-:Y:S01]  /*4610*/  HMMA.16816.F32.BF16 R164, R164, R6, R12 ;  /* 0x00000006a4a4723c */ /* 0x000fe2000004180c */
[----:B------:R-:W-:Y:S07]  /*4620*/  @!P2 BRA `(.L_x_2) ;  /* 0x000037b00000a947 */ /* 0x000fee0003800000 */
[----:B------:R-:W2:Y:S04]  /*4630*/  LDL.64 R8, [R1+0x90] ;  /* 0x0000900001087983 */ /* 0x000ea80000100a00 */
[----:B------:R-:W3:Y:S04]  /*4640*/  LDL.64 R188, [R1+0x98] ;  /* 0x0000980001bc7983 */ /* 0x000ee80000100a00 */
[----:B------:R-:W4:Y:S01]  /*4650*/  LDL.64 R190, [R1+0x88] ;  /* 0x0000880001be7983 */ /* 0x000f220000100a00 */
[----:B------:R-:W-:-:S02]  /*4660*/  LEA.HI.SX32 R0, R153, 0xfffffffe, 0x1a ;  /* 0xfffffffe99007811 */ /* 0x000fc400078fd2ff */
[----:B------:R-:W-:-:S03]  /*4670*/  MOV R153, R152 ;  /* 0x0000009800997202 */ /* 0x000fc60000000f00 */
[----:B------:R1:W-:Y:S01]  /*4680*/  STL [R1+0x48], R0 ;  /* 0x0000480001007387 */ /* 0x0003e20000100800 */
[C---:B--2---:R-:W-:Y:S02]  /*4690*/  IADD3 R4, P2, R8.reuse, 0x40, RZ ;  /* 0x0000004008047810 */ /* 0x044fe40007f5e0ff */
[C---:B------:R-:W-:Y:S02]  /*46a0*/  IADD3 R2, P1, R8.reuse, 0x80, RZ ;  /* 0x0000008008027810 */ /* 0x040fe40007f3e0ff */
[----:B-1----:R-:W-:Y:S01]  /*46b0*/  IADD3 R0, P0, R8, 0xc0, RZ ;  /* 0x000000c008007810 */ /* 0x002fe20007f1e0ff */
[----:B------:R1:W-:Y:S04]  /*46c0*/  STL [R1+0x80], R4 ;  /* 0x0000800401007387 */ /* 0x0003e80000100800 */
[----:B------:R3:W-:Y:S04]  /*46d0*/  STL [R1+0x78], R2 ;  /* 0x0000780201007387 */ /* 0x0007e80000100800 */
[----:B------:R2:W-:Y:S01]  /*46e0*/  STL [R1+0x70], R0 ;  /* 0x0000700001007387 */ /* 0x0005e20000100800 */
[----:B-1----:R-:W-:Y:S01]  /*46f0*/  IMAD.X R4, RZ, RZ, R154, P2 ;  /* 0x000000ffff047224 */ /* 0x002fe200010e069a */
[----:B---3--:R-:W-:-:S04]  /*4700*/  IADD3 R2, P2, R188, 0x40, RZ ;  /* 0x00000040bc027810 */ /* 0x008fc80007f5e0ff */
[----:B------:R1:W-:Y:S01]  /*4710*/  STL [R1+0x7c], R4 ;  /* 0x00007c0401007387 */ /* 0x0003e20000100800 */
[----:B--2---:R-:W-:-:S03]  /*4720*/  IMAD.X R0, RZ, RZ, R154, P1 ;  /* 0x000000ffff007224 */ /* 0x004fc600008e069a */
[----:B------:R2:W-:Y:S04]  /*4730*/  STL [R1+0x68], R2 ;  /* 0x0000680201007387 */ /* 0x0005e80000100800 */
[----:B------:R3:W-:Y:S01]  /*4740*/  STL [R1+0x74], R0 ;  /* 0x0000740001007387 */ /* 0x0007e20000100800 */
[----:B-1----:R-:W-:Y:S01]  /*4750*/  IADD3 R4, P1, R188, 0x80, RZ ;  /* 0x00000080bc047810 */ /* 0x002fe20007f3e0ff */
[----:B--2---:R-:W-:-:S04]  /*4760*/  IMAD.X R2, RZ, RZ, R154, P0 ;  /* 0x000000ffff027224 */ /* 0x004fc800000e069a */
[----:B------:R-:W-:Y:S01]  /*4770*/  STL [R1+0x60], R4 ;  /* 0x0000600401007387 */ /* 0x000fe20000100800 */
[----:B------:R-:W-:Y:S01]  /*4780*/  IMAD.MOV.U32 R154, RZ, RZ, R3 ;  /* 0x000000ffff9a7224 */ /* 0x000fe200078e0003 */
[----:B---3--:R-:W-:Y:S02]  /*4790*/  IADD3 R0, P0, R188, 0xc0, RZ ;  /* 0x000000c0bc007810 */ /* 0x008fe40007f1e0ff */
[----:B------:R1:W-:Y:S01]  /*47a0*/  STL [R1+0x6c], R2 ;  /* 0x00006c0201007387 */ /* 0x0003e20000100800 */
[----:B----4-:R-:W-:-:S03]  /*47b0*/  IMAD.X R3, RZ, RZ, R191, P2 ;  /* 0x000000ffff037224 */ /* 0x010fc600010e06bf */
[----:B------:R2:W-:Y:S04]  /*47c0*/  STL [R1+0x58], R0 ;  /* 0x0000580001007387 */ /* 0x0005e80000100800 */
[----:B------:R3:W-:Y:S01]  /*47d0*/  STL [R1+0x64], R3 ;  /* 0x0000640301007387 */ /* 0x0007e20000100800 */
[----:B-1----:R-:W-:Y:S01]  /*47e0*/  IMAD.X R2, RZ, RZ, R191, P1 ;  /* 0x000000ffff027224 */ /* 0x002fe200008e06bf */
[----:B--2---:R-:W-:-:S05]  /*47f0*/  IADD3.X R0, RZ, R191, RZ, P0, !PT ;  /* 0x000000bfff007210 */ /* 0x004fca00007fe4ff */
[----:B------:R3:W-:Y:S04]  /*4800*/  STL [R1+0x54], R0 ;  /* 0x0000540001007387 */ /* 0x0007e80000100800 */
[----:B------:R3:W-:Y:S02]  /*4810*/  STL [R1+0x5c], R2 ;  /* 0x00005c0201007387 */ /* 0x0007e40000100800 */
[----:B---3--:R-:W2:Y:S02]  /*4820*/  LDL R0, [R1+0xb4] ;  /* 0x0000b40001007983 */ /* 0x008ea40000100800 */
[----:B--2---:R-:W-:-:S05]  /*4830*/  SHF.L.U32 R0, R0, 0x1, RZ ;  /* 0x0000000100007819 */ /* 0x004fca00000006ff */
[----:B------:R1:W-:Y:S02]  /*4840*/  STL [R1+0x44], R0 ;  /* 0x0000440001007387 */ /* 0x0003e40000100800 */
.L_x_3:
[----:B------:R-:W2:Y:S01]  /*4850*/  LDL.64 R12, [R1+0x90] ;  /* 0x00009000010c7983 */ /* 0x000ea20000100a00 */
[----:B------:R-:W-:Y:S01]  /*4860*/  MOV R14, c[0x0][0x208] ;  /* 0x00008200000e7a02 */ /* 0x000fe20000000f00 */
[----:B------:R-:W-:Y:S04]  /*4870*/  DEPBAR.LE SB0, 0x0 ;  /* 0x000080000000791a */ /* 0x000fe80000000000 */
[----:B------:R-:W3:Y:S01]  /*4880*/  LDL R24, [R1+0x80] ;  /* 0x0000800001187983 */ /* 0x000ee20000100800 */
[----:B------:R-:W-:Y:S05]  /*4890*/  MOV R15, c[0x0][0x20c] ;  /* 0x00008300000f7a02 */ /* 0x000fea0000000f00 */
[----:B------:R-:W4:Y:S06]  /*48a0*/  LDL R7, [R1+0x84] ;  /* 0x0000840001077983 */ /* 0x000f2c0000100800 */
[----:B------:R-:W2:Y:S06]  /*48b0*/  LDL R34, [R1+0x78] ;  /* 0x0000780001227983 */ /* 0x000eac0000100800 */
[----:B------:R-:W2:Y:S06]  /*48c0*/  LDL R29, [R1+0x70] ;  /* 0x00007000011d7983 */ /* 0x000eac0000100800 */
[----:B------:R-:W2:Y:S06]  /*48d0*/  LDL R33, [R1+0x74] ;  /* 0x0000740001217983 */ /* 0x000eac0000100800 */
[----:B------:R-:W2:Y:S06]  /*48e0*/  LDL R28, [R1+0x7c] ;  /* 0x00007c00011c7983 */ /* 0x000eac0000100800 */
[----:B------:R-:W2:Y:S06]  /*48f0*/  LDL R32, [R1+0x6c] ;  /* 0x00006c0001207983 */ /* 0x000eac0000100800 */
[----:B------:R-:W-:Y:S06]  /*4900*/  STL.64 [R1+0xe0], R148 ;  /* 0x0000e09401007387 */ /* 0x000fec0000100a00 */
[----:B------:R-:W-:Y:S06]  /*4910*/  STL.64 [R1+0xd8], R150 ;  /* 0x0000d89601007387 */ /* 0x000fec0000100a00 */
[----:B------:R-:W-:Y:S06]  /*4920*/  STL [R1+0xd4], R165 ;  /* 0x0000d4a501007387 */ /* 0x000fec0000100800 */
[----:B-1----:R1:W-:Y:S06]  /*4930*/  STL [R1+0xd0], R166 ;  /* 0x0000d0a601007387 */ /* 0x0023ec0000100800 */
[----:B------:R-:W-:Y:S06]  /*4940*/  BAR.SYNC.DEFER_BLOCKING 0x0 ;  /* 0x0000000000007b1d */ /* 0x000fec0000010000 */
[----:B------:R-:W2:Y:S06]  /*4950*/  LDSM.16.M88.4 R8, [R155+0x10100] ;  /* 0x010100009b08783b */ /* 0x000eac0000000200 */
[----:B-1----:R-:W2:Y:S06]  /*4960*/  LDL.LU R166, [R1+0x48] ;  /* 0x0000480001a67983 */ /* 0x002eac0000300800 */
[----:B------:R1:W-:Y:S06]  /*4970*/  STL [R1+0xcc], R167 ;  /* 0x0000cca701007387 */ /* 0x0003ec0000100800 */
[----:B------:R-:W3:Y:S06]  /*4980*/  LDL R165, [R1+0x4] ;  /* 0x0000040001a57983 */ /* 0x000eec0000100800 */
[----:B------:R-:W4:Y:S06]  /*4990*/  LDL R152, [R1+0x40] ;  /* 0x0000400001987983 */ /* 0x000f2c0000100800 */
[----:B------:R-:W4:Y:S06]  /*49a0*/  LDL R151, [R1+0x3c] ;  /* 0x00003c0001977983 */ /* 0x000f2c0000100800 */
[----:B------:R-:W4:Y:S06]  /*49b0*/  LDL R150, [R1+0x38] ;  /* 0x0000380001967983 */ /* 0x000f2c0000100800 */
[----:B-1----:R-:W4:Y:S06]  /*49c0*/  LDL R167, [R1+0x44] ;  /* 0x0000440001a77983 */ /* 0x002f2c0000100800 */
[----:B------:R-:W1:Y:S01]  /*49d0*/  LDSM.16.M88.4 R16, [R155+0x10900] ;  /* 0x010900009b10783b */ /* 0x000e620000000200 */
[----:B--2---:R-:W-:Y:S01]  /*49e0*/  SHF.R.S32.HI R0, RZ, 0x1f, R166 ;  /* 0x0000001fff007819 */ /* 0x004fe200000114a6 */
[----:B------:R-:W-:Y:S04]  /*49f0*/  IMAD.WIDE.U32 R4, R166, c[0x0][0x208], RZ ;  /* 0x00008200a6047a25 */ /* 0x000fe800078e00ff */
[----:B------:R-:W-:Y:S01]  /*4a00*/  IMAD R0, R0, c[0x0][0x208], RZ ;  /* 0x0000820000007a24 */ /* 0x000fe200078e02ff */
[----:B------:R-:W-:Y:S03]  /*4a10*/  SHF.L.U32 R2, R4, 0x6, RZ ;  /* 0x0000000604027819 */ /* 0x000fe600000006ff */
[----:B------:R-:W-:Y:S01]  /*4a20*/  IMAD R0, R166, c[0x0][0x20c], R0 ;  /* 0x00008300a6007a24 */ /* 0x000fe200078e0200 */
[----:B------:R-:W-:Y:S01]  /*4a30*/  IADD3 R3, P0, R2, R12, RZ ;  /* 0x0000000c02037210 */ /* 0x000fe20007f1e0ff */
[----:B---3--:R-:W-:Y:S03]  /*4a40*/  LDSM.16.M88.4 R176, [R165] ;  /* 0x00000000a5b0783b */ /* 0x008fe60000000200 */
[----:B------:R-:W-:Y:S02]  /*4a50*/  IADD3 R0, R5, R0, RZ ;  /* 0x0000000005007210 */ /* 0x000fe40007ffe0ff */
[C---:B------:R-:W-:Y:S02]  /*4a60*/  LEA R22, P2, R3.reuse, c[0x0][0x1f8], 0x1 ;  /* 0x00007e0003167a11 */ /* 0x040fe400078408ff */
[----:B------:R-:W-:Y:S01]  /*4a70*/  SHF.L.U64.HI R0, R4, 0x6, R0 ;  /* 0x0000000604007819 */ /* 0x000fe20000010200 */
[----:B----4-:R-:W-:Y:S01]  /*4a80*/  LDSM.16.M88.4 R180, [R152] ;  /* 0x0000000098b4783b */ /* 0x010fe20000000200 */
[----:B------:R-:W-:Y:S02]  /*4a90*/  IADD3 R4, P1, R2, R24, RZ ;  /* 0x0000001802047210 */ /* 0x000fe40007f3e0ff */
[----:B------:R-:W-:Y:S02]  /*4aa0*/  IADD3.X R5, R0, R7, RZ, P0, !PT ;  /* 0x0000000700057210 */ /* 0x000fe400007fe4ff */
[----:B------:R-:W-:Y:S01]  /*4ab0*/  LEA R20, P0, R4, c[0x0][0x1f8], 0x1 ;  /* 0x00007e0004147a11 */ /* 0x000fe200078008ff */
[----:B------:R2:W-:Y:S01]  /*4ac0*/  LDSM.16.M88.4 R184, [R151] ;  /* 0x0000000097b8783b */ /* 0x0005e20000000200 */
[----:B------:R-:W-:Y:S02]  /*4ad0*/  IADD3.X R6, R0, R28, RZ, P1, !PT ;  /* 0x0000001c00067210 */ /* 0x000fe40000ffe4ff */
[----:B------:R-:W-:Y:S02]  /*4ae0*/  LEA.HI.X R23, R3, c[0x0][0x1fc], R5, 0x1, P2 ;  /* 0x00007f0003177a11 */ /* 0x000fe400010f0c05 */
[----:B------:R-:W-:Y:S01]  /*4af0*/  LEA.HI.X R21, R4, c[0x0][0x1fc], R6, 0x1, P0 ;  /* 0x00007f0004157a11 */ /* 0x000fe200000f0c06 */
[----:B------:R3:W-:Y:S01]  /*4b00*/  LDSM.16.M88.4 R188, [R150] ;  /* 0x0000000096bc783b */ /* 0x0007e20000000200 */
[----:B------:R-:W-:Y:S02]  /*4b10*/  IADD3 R6, P2, R2, R34, RZ ;  /* 0x0000002202067210 */ /* 0x000fe40007f5e0ff */
[----:B------:R-:W-:Y:S02]  /*4b20*/  LEA R3, P0, R14, R2, 0x5 ;  /* 0x000000020e037211 */ /* 0x000fe400078028ff */
[----:B------:R-:W-:Y:S02]  /*4b30*/  IADD3 R4, P1, R2, R29, RZ ;  /* 0x0000001d02047210 */ /* 0x000fe40007f3e0ff */
[----:B------:R-:W-:Y:S02]  /*4b40*/  IADD3.X R13, R0, R33, RZ, P2, !PT ;  /* 0x00000021000d7210 */ /* 0x000fe400017fe4ff */
[----:B------:R-:W-:Y:S02]  /*4b50*/  LEA.HI.X R2, R14, R0, R15, 0x5, P0 ;  /* 0x000000000e027211 */ /* 0x000fe400000f2c0f */
[----:B------:R-:W-:Y:S02]  /*4b60*/  IADD3.X R0, R0, R32, RZ, P1, !PT ;  /* 0x0000002000007210 */ /* 0x000fe40000ffe4ff */
[----:B------:R-:W-:Y:S02]  /*4b70*/  LEA R14, P1, R4, c[0x0][0x1f8], 0x1 ;  /* 0x00007e00040e7a11 */ /* 0x000fe400078208ff */
[C---:B------:R-:W-:Y:S02]  /*4b80*/  IADD3 R5, P0, R3.reuse, R12, RZ ;  /* 0x0000000c03057210 */ /* 0x040fe40007f1e0ff */
[----:B------:R-:W-:Y:S01]  /*4b90*/  LEA R12, P2, R6, c[0x0][0x1f8], 0x1 ;  /* 0x00007e00060c7a11 */ /* 0x000fe200078408ff */
[----:B--2---:R-:W2:Y:S01]  /*4ba0*/  LDL R151, [R1+0x34] ;  /* 0x0000340001977983 */ /* 0x004ea20000100800 */
[----:B------:R-:W-:Y:S02]  /*4bb0*/  LEA.HI.X R15, R4, c[0x0][0x1fc], R0, 0x1, P1 ;  /* 0x00007f00040f7a11 */ /* 0x000fe400008f0c00 */
[----:B------:R-:W-:Y:S02]  /*4bc0*/  LEA.HI.X R13, R6, c[0x0][0x1fc], R13, 0x1, P2 ;  /* 0x00007f00060d7a11 */ /* 0x000fe400010f0c0d */
[----:B------:R-:W-:Y:S01]  /*4bd0*/  IADD3 R0, P2, R3, R24, RZ ;  /* 0x0000001803007210 */ /* 0x000fe20007f5e0ff */
[----:B---3--:R-:W3:Y:S01]  /*4be0*/  LDL R150, [R1+0x30] ;  /* 0x0000300001967983 */ /* 0x008ee20000100800 */
[C---:B------:R-:W-:Y:S02]  /*4bf0*/  IADD3.X R7, R2.reuse, R7, RZ, P0, !PT ;  /* 0x0000000702077210 */ /* 0x040fe400007fe4ff */
[----:B------:R-:W-:Y:S02]  /*4c00*/  LEA R30, P0, R5, c[0x0][0x1f8], 0x1 ;  /* 0x00007e00051e7a11 */ /* 0x000fe400078008ff */
[----:B------:R-:W-:Y:S01]  /*4c10*/  IADD3 R4, P1, R3, R34, RZ ;  /* 0x0000002203047210 */ /* 0x000fe20007f3e0ff */
[----:B------:R-:W4:Y:S01]  /*4c20*/  LDSM.16.M88.4 R24, [R155+0x11100] ;  /* 0x011100009b18783b */ /* 0x000f220000000200 */
[----:B------:R-:W-:Y:S02]  /*4c30*/  LEA.HI.X R31, R5, c[0x0][0x1fc], R7, 0x1, P0 ;  /* 0x00007f00051f7a11 */ /* 0x000fe400000f0c07 */
[----:B------:R-:W-:Y:S02]  /*4c40*/  IADD3.X R5, R2, R28, RZ, P2, !PT ;  /* 0x0000001c02057210 */ /* 0x000fe400017fe4ff */
[C---:B------:R-:W-:Y:S02]  /*4c50*/  LEA R28, P2, R0.reuse, c[0x0][0x1f8], 0x1 ;  /* 0x00007e00001c7a11 */ /* 0x040fe400078408ff */
[----:B------:R-:W-:Y:S02]  /*4c60*/  IADD3 R3, P0, R3, R29, RZ ;  /* 0x0000001d03037210 */ /* 0x000fe40007f1e0ff */
[----:B------:R-:W-:Y:S02]  /*4c70*/  LEA.HI.X R29, R0, c[0x0][0x1fc], R5, 0x1, P2 ;  /* 0x00007f00001d7a11 */ /* 0x000fe400010f0c05 */
[----:B------:R-:W2:Y:S01]  /*4c80*/  LDL R0, [R1] ;  /* 0x0000000001007983 */ /* 0x000ea20000100800 */
[C---:B------:R-:W-:Y:S02]  /*4c90*/  IADD3.X R6, R2.reuse, R33, RZ, P1, !PT ;  /* 0x0000002102067210 */ /* 0x040fe40000ffe4ff */
[----:B------:R-:W-:Y:S02]  /*4ca0*/  IADD3.X R7, R2, R32, RZ, P0, !PT ;  /* 0x0000002002077210 */ /* 0x000fe400007fe4ff */
[C---:B------:R-:W-:Y:S01]  /*4cb0*/  LEA R148, P1, R4.reuse, c[0x0][0x1f8], 0x1 ;  /* 0x00007e0004947a11 */ /* 0x040fe200078208ff */
[----:B------:R-:W1:Y:S01]  /*4cc0*/  LDSM.16.M88.4 R32, [R155+0x11900] ;  /* 0x011900009b20783b */ /* 0x000e620000000200 */
[C---:B------:R-:W-:Y:S02]  /*4cd0*/  LEA R2, P0, R3.reuse, c[0x0][0x1f8], 0x1 ;  /* 0x00007e0003027a11 */ /* 0x040fe400078008ff */
[----:B------:R-:W-:Y:S02]  /*4ce0*/  LEA.HI.X R149, R4, c[0x0][0x1fc], R6, 0x1, P1 ;  /* 0x00007f0004957a11 */ /* 0x000fe400008f0c06 */
[----:B------:R-:W-:Y:S01]  /*4cf0*/  LEA.HI.X R3, R3, c[0x0][0x1fc], R7, 0x1, P0 ;  /* 0x00007f0003037a11 */ /* 0x000fe200000f0c07 */
[----:B------:R-:W-:Y:S01]  /*4d00*/  @!PT LDS RZ, [RZ] ;  /* 0x00000000fffff984 */ /* 0x000fe20000000800 */
[----:B------:R-:W-:Y:S01]  /*4d10*/  @!PT LDS RZ, [RZ] ;  /* 0x00000000fffff984 */ /* 0x000fe20000000800 */
[----:B------:R-:W-:Y:S01]  /*4d20*/  @!PT LDS RZ, [RZ] ;  /* 0x00000000fffff984 */ /* 0x000fe20000000800 */
[----:B------:R4:W-:Y:S01]  /*4d30*/  LDGSTS.E.BYPASS.LTC128B.128 [R167+0x100], [R22.64], !P6 ;  /* 0x0010000016a77fae */ /* 0x0009e2000f101d48 */
[C---:B-----5:R-:W-:Y:S03]  /*4d40*/  HMMA.16816.F32.BF16 R4, R168.reuse, R8, RZ ;  /* 0x00000008a804723c */ /* 0x060fe600000418ff */
[C---:B------:R-:W-:Y:S02]  /*4d50*/  ISETP.GT.AND P0, PT, R166.reuse, RZ, PT ;  /* 0x000000ffa600720c */ /* 0x040fe40003f04270 */
[----:B------:R4:W-:Y:S01]  /*4d60*/  LDGSTS.E.BYPASS.LTC128B.128 [R167+0x2100], [R20.64], !P5 ;  /* 0x0210000014a77fae */ /* 0x0009e2000e901d48 */
[----:B------:R-:W-:Y:S02]  /*4d70*/  IADD3 R166, R166, -0x1, RZ ;  /* 0xffffffffa6a67810 */ /* 0x000fe40007ffe0ff */
[C---:B------:R-:W-:Y:S03]  /*4d80*/  HMMA.16816.F32.BF16 R8, R168.reuse, R10, RZ ;  /* 0x0000000aa808723c */ /* 0x040fe600000418ff */
[----:B------:R1:W-:Y:S06]  /*4d90*/  LDGSTS.E.BYPASS.LTC128B.128 [R167+0x4100], [R12.64], !P4 ;  /* 0x041000000ca77fae */ /* 0x0003ec000e101d48 */
[----:B------:R1:W-:Y:S06]  /*4da0*/  LDGSTS.E.BYPASS.LTC128B.128 [R167+0x6100], [R14.64], !P3 ;  /* 0x061000000ea77fae */ /* 0x0003ec000d901d48 */
[----:B------:R4:W-:Y:S06]  /*4db0*/  LDGSTS.E.BYPASS.LTC128B.128 [R167+0x1100], [R30.64], !P6 ;  /* 0x011000001ea77fae */ /* 0x0009ec000f101d48 */
[----:B------:R4:W-:Y:S06]  /*4dc0*/  LDGSTS.E.BYPASS.LTC128B.128 [R167+0x3100], [R28.64], !P5 ;  /* 0x031000001ca77fae */ /* 0x0009ec000e901d48 */
[----:B------:R4:W-:Y:S06]  /*4dd0*/  LDGSTS.E.BYPASS.LTC128B.128 [R167+0x5100], [R148.64], !P4 ;  /* 0x0510000094a77fae */ /* 0x0009ec000e101d48 */
[----:B------:R4:W-:Y:S01]  /*4de0*/  LDGSTS.E.BYPASS.LTC128B.128 [R167+0x7100], [R2.64], !P3 ;  /* 0x0710000002a77fae */ /* 0x0009e2000d901d48 */
[C---:B-1----:R-:W-:Y:S05]  /*4df0*/  HMMA.16816.F32.BF16 R12, R168.reuse, R16, RZ ;  /* 0x00000010a80c723c */ /* 0x042fea00000418ff */
[----:B------:R-:W0:Y:S03]  /*4e00*/  LDGDEPBAR ;  /* 0x00000000000079af */ /* 0x000e260000000000 */
[C---:B------:R-:W-:Y:S08]  /*4e10*/  HMMA.16816.F32.BF16 R16, R168.reuse, R18, RZ ;  /* 0x00000012a810723c */ /* 0x040ff000000418ff */
[C---:B----4-:R-:W-:Y:S01]  /*4e20*/  HMMA.16816.F32.BF16 R20, R168.reuse, R24, RZ ;  /* 0x00000018a814723c */ /* 0x050fe200000418ff */
[----:B------:R-:W4:Y:S07]  /*4e30*/  LDL R149, [R1+0x2c] ;  /* 0x00002c0001957983 */ /* 0x000f2e0000100800 */
[C---:B------:R-:W-:Y:S01]  /*4e40*/  HMMA.16816.F32.BF16 R24, R168.reuse, R26, RZ ;  /* 0x0000001aa818723c */ /* 0x040fe200000418ff */
[----:B------:R-:W3:Y:S06]  /*4e50*/  LDL R148, [R1+0x28] ;  /* 0x0000280001947983 */ /* 0x000eec0000100800 */
[----:B------:R-:W-:Y:S01]  /*4e60*/  STL [R1+0xc8], R171 ;  /* 0x0000c8ab01007387 */ /* 0x000fe20000100800 */
[C---:B------:R-:W-:Y:S05]  /*4e70*/  HMMA.16816.F32.BF16 R28, R168.reuse, R32, RZ ;  /* 0x00000020a81c723c */ /* 0x040fea00000418ff */
[----:B------:R-:W3:Y:S03]  /*4e80*/  LDL R165, [R1+0x68] ;  /* 0x0000680001a57983 */ /* 0x000ee60000100800 */
[----:B------:R-:W-:Y:S03]  /*4e90*/  HMMA.16816.F32.BF16 R32, R168, R34, RZ ;  /* 0x00000022a820723c */ /* 0x000fe600000418ff */
[----:B------:R-:W3:Y:S05]  /*4ea0*/  LDL R3, [R1+0x1c] ;  /* 0x00001c0001037983 */ /* 0x000eea0000100800 */
[C---:B------:R-:W-:Y:S01]  /*4eb0*/  HMMA.16816.F32.BF16 R4, R172.reuse, R176, R4 ;  /* 0x000000b0ac04723c */ /* 0x040fe20000041804 */
[----:B------:R-:W3:Y:S07]  /*4ec0*/  LDL R2, [R1+0x18] ;  /* 0x0000180001027983 */ /* 0x000eee0000100800 */
[C---:B------:R-:W-:Y:S08]  /*4ed0*/  HMMA.16816.F32.BF16 R8, R172.reuse, R178, R8 ;  /* 0x000000b2ac08723c */ /* 0x040ff00000041808 */
[C---:B------:R-:W-:Y:S08]  /*4ee0*/  HMMA.16816.F32.BF16 R12, R172.reuse, R180, R12 ;  /* 0x000000b4ac0c723c */ /* 0x040ff0000004180c */
[C---:B------:R-:W-:Y:S08]  /*4ef0*/  HMMA.16816.F32.BF16 R16, R172.reuse, R182, R16 ;  /* 0x000000b6ac10723c */ /* 0x040ff00000041810 */
[C---:B------:R-:W-:Y:S08]  /*4f00*/  HMMA.16816.F32.BF16 R20, R172.reuse, R184, R20 ;  /* 0x000000b8ac14723c */ /* 0x040ff00000041814 */
[C---:B------:R-:W-:Y:S08]  /*4f10*/  HMMA.16816.F32.BF16 R24, R172.reuse, R186, R24 ;  /* 0x000000baac18723c */ /* 0x040ff00000041818 */
[C---:B------:R-:W-:Y:S08]  /*4f20*/  HMMA.16816.F32.BF16 R28, R172.reuse, R188, R28 ;  /* 0x000000bcac1c723c */ /* 0x040ff0000004181c */
[----:B------:R-:W-:Y:S07]  /*4f30*/  HMMA.16816.F32.BF16 R32, R172, R190, R32 ;  /* 0x000000beac20723c */ /* 0x000fee0000041820 */
[----:B------:R-:W-:Y:S05]  /*4f40*/  MOV R191, c[0x0][0x1e0] ;  /* 0x0000780000bf7a02 */ /* 0x000fea0000000f00 */
[----:B------:R-:W-:Y:S01]  /*4f50*/  SHF.L.U32 R191, R191, 0x5, RZ ;  /* 0x00000005bfbf7819 */ /* 0x000fe200000006ff */
[----:B--2---:R-:W1:Y:S06]  /*4f60*/  LDSM.16.M88.4 R176, [R0+0x10100] ;  /* 0x0101000000b0783b */ /* 0x004e6c0000000200 */
[----:B------:R-:W2:Y:S06]  /*4f70*/  LDSM.16.M88.4 R180, [R0+0x10900] ;  /* 0x0109000000b4783b */ /* 0x000eac0000000200 */
[----:B------:R-:W2:Y:S01]  /*4f80*/  LDSM.16.M88.4 R184, [R0+0x11100] ;  /* 0x0111000000b8783b */ /* 0x000ea20000000200 */
[C---:B-1----:R-:W-:Y:S08]  /*4f90*/  HMMA.16816.F32.BF16 R4, R192.reuse, R176, R4 ;  /* 0x000000b0c004723c */ /* 0x042ff00000041804 */
[C---:B------:R-:W-:Y:S01]  /*4fa0*/  HMMA.16816.F32.BF16 R8, R192.reuse, R178, R8 ;  /* 0x000000b2c008723c */ /* 0x040fe20000041808 */
[----:B------:R-:W1:Y:S07]  /*4fb0*/  LDSM.16.M88.4 R176, [R0+0x11900] ;  /* 0x0119000000b0783b */ /* 0x000e6e0000000200 */
[C---:B--2---:R-:W-:Y:S08]  /*4fc0*/  HMMA.16816.F32.BF16 R12, R192.reuse, R180, R12 ;  /* 0x000000b4c00c723c */ /* 0x044ff0000004180c */
[C---:B------:R-:W-:Y:S01]  /*4fd0*/  HMMA.16816.F32.BF16 R16, R192.reuse, R182, R16 ;  /* 0x000000b6c010723c */ /* 0x040fe20000041810 */
[----:B------:R-:W2:Y:S07]  /*4fe0*/  LDSM.16.M88.4 R180, [R250] ;  /* 0x00000000fab4783b */ /* 0x000eae0000000200 */
[C---:B------:R-:W-:Y:S08]  /*4ff0*/  HMMA.16816.F32.BF16 R20, R192.reuse, R184, R20 ;  /* 0x000000b8c014723c */ /* 0x040ff00000041814 */
[C---:B------:R-:W-:Y:S01]  /*5000*/  HMMA.16816.F32.BF16 R24, R192.reuse, R186, R24 ;  /* 0x000000bac018723c */ /* 0x040fe20000041818 */
[----:B------:R-:W3:Y:S07]  /*5010*/  LDSM.16.M88.4 R184, [R250+0x800] ;  /* 0x00080000fab8783b */ /* 0x000eee0000000200 */
[C---:B-1----:R-:W-:Y:S08]  /*5020*/  HMMA.16816.F32.BF16 R28, R192.reuse, R176, R28 ;  /* 0x000000b0c01c723c */ /* 0x042ff0000004181c */
[----:B------:R-:W-:Y:S01]  /*5030*/  HMMA.16816.F32.BF16 R32, R192, R178, R32 ;  /* 0x000000b2c020723c */ /* 0x000fe20000041820 */
[----:B------:R-:W1:Y:S07]  /*5040*/  LDSM.16.M88.4 R176, [R250+0x1000] ;  /* 0x00100000fab0783b */ /* 0x000e6e0000000200 */
[C---:B--2---:R-:W-:Y:S08]  /*5050*/  HMMA.16816.F32.BF16 R4, R196.reuse, R180, R4 ;  /* 0x000000b4c404723c */ /* 0x044ff00000041804 */
[C---:B------:R-:W-:Y:S01]  /*5060*/  HMMA.16816.F32.BF16 R8, R196.reuse, R182, R8 ;  /* 0x000000b6c408723c */ /* 0x040fe20000041808 */
[----:B------:R-:W2:Y:S07]  /*5070*/  LDSM.16.M88.4 R180, [R250+0x1800] ;  /* 0x00180000fab4783b */ /* 0x000eae0000000200 */
[C---:B---3--:R-:W-:Y:S08]  /*5080*/  HMMA.16816.F32.BF16 R12, R196.reuse, R184, R12 ;  /* 0x000000b8c40c723c */ /* 0x048ff0000004180c */
[C---:B------:R-:W-:Y:S01]  /*5090*/  HMMA.16816.F32.BF16 R16, R196.reuse, R186, R16 ;  /* 0x000000bac410723c */ /* 0x040fe20000041810 */
[----:B------:R-:W3:Y:S07]  /*50a0*/  LDSM.16.M88.4 R184, [R155+0x12100] ;  /* 0x012100009bb8783b */ /* 0x000eee0000000200 */
[C---:B-1----:R-:W-:Y:S08]  /*50b0*/  HMMA.16816.F32.BF16 R20, R196.reuse, R176, R20 ;  /* 0x000000b0c414723c */ /* 0x042ff00000041814 */
[C---:B------:R-:W-:Y:S01]  /*50c0*/  HMMA.16816.F32.BF16 R24, R196.reuse, R178, R24 ;  /* 0x000000b2c418723c */ /* 0x040fe20000041818 */
[----:B------:R-:W1:Y:S07]  /*50d0*/  LDSM.16.M88.4 R176, [R155+0x12900] ;  /* 0x012900009bb0783b */ /* 0x000e6e0000000200 */
[C---:B--2---:R-:W-:Y:S08]  /*50e0*/  HMMA.16816.F32.BF16 R28, R196.reuse, R180, R28 ;  /* 0x000000b4c41c723c */ /* 0x044ff0000004181c */
[----:B------:R-:W-:Y:S01]  /*50f0*/  HMMA.16816.F32.BF16 R32, R196, R182, R32 ;  /* 0x000000b6c420723c */ /* 0x000fe20000041820 */
[----:B------:R-:W2:Y:S07]  /*5100*/  LDSM.16.M88.4 R180, [R155+0x13100] ;  /* 0x013100009bb4783b */ /* 0x000eae0000000200 */
[C---:B---3--:R-:W-:Y:S08]  /*5110*/  HMMA.16816.F32.BF16 R4, R200.reuse, R184, R4 ;  /* 0x000000b8c804723c */ /* 0x048ff00000041804 */
[C---:B------:R-:W-:Y:S01]  /*5120*/  HMMA.16816.F32.BF16 R8, R200.reuse, R186, R8 ;  /* 0x000000bac808723c */ /* 0x040fe20000041808 */
[----:B------:R-:W3:Y:S07]  /*5130*/  LDSM.16.M88.4 R184, [R155+0x13900] ;  /* 0x013900009bb8783b */ /* 0x000eee0000000200 */
[C---:B-1----:R-:W-:Y:S08]  /*5140*/  HMMA.16816.F32.BF16 R12, R200.reuse, R176, R12 ;  /* 0x000000b0c80c723c */ /* 0x042ff0000004180c */
[C---:B------:R-:W-:Y:S01]  /*5150*/  HMMA.16816.F32.BF16 R16, R200.reuse, R178, R16 ;  /* 0x000000b2c810723c */ /* 0x040fe20000041810 */
[----:B------:R-:W1:Y:S07]  /*5160*/  LDSM.16.M88.4 R176, [R151] ;  /* 0x0000000097b0783b */ /* 0x000e6e0000000200 */
[C---:B--2---:R-:W-:Y:S08]  /*5170*/  HMMA.16816.F32.BF16 R20, R200.reuse, R180, R20 ;  /* 0x000000b4c814723c */ /* 0x044ff00000041814 */
[C---:B------:R-:W-:Y:S01]  /*5180*/  HMMA.16816.F32.BF16 R24, R200.reuse, R182, R24 ;  /* 0x000000b6c818723c */ /* 0x040fe20000041818 */
[----:B------:R2:W1:Y:S07]  /*5190*/  LDSM.16.M88.4 R180, [R150] ;  /* 0x0000000096b4783b */ /* 0x00046e0000000200 */
[C---:B---3--:R-:W-:Y:S08]  /*51a0*/  HMMA.16816.F32.BF16 R28, R200.reuse, R184, R28 ;  /* 0x000000b8c81c723c */ /* 0x048ff0000004181c */
[----:B------:R-:W-:Y:S01]  /*51b0*/  HMMA.16816.F32.BF16 R32, R200, R186, R32 ;  /* 0x000000bac820723c */ /* 0x000fe20000041820 */
[----:B----4-:R3:W4:Y:S06]  /*51c0*/  LDSM.16.M88.4 R184, [R149] ;  /* 0x0000000095b8783b */ /* 0x01072c0000000200 */
[----:B--2---:R-:W2:Y:S01]  /*51d0*/  LDL.64 R150, [R1+0x88] ;  /* 0x0000880001967983 */ /* 0x004ea20000100a00 */
[C---:B-1----:R-:W-:Y:S08]  /*51e0*/  HMMA.16816.F32.BF16 R4, R204.reuse, R176, R4 ;  /* 0x000000b0cc04723c */ /* 0x042ff00000041804 */
[C---:B------:R-:W-:Y:S01]  /*51f0*/  HMMA.16816.F32.BF16 R8, R204.reuse, R178, R8 ;  /* 0x000000b2cc08723c */ /* 0x040fe20000041808 */
[----:B------:R1:W1:Y:S06]  /*5200*/  LDSM.16.M88.4 R176, [R148] ;  /* 0x0000000094b0783b */ /* 0x00026c0000000200 */
[----:B---3--:R-:W3:Y:S01]  /*5210*/  LDL R149, [R1+0x24] ;  /* 0x0000240001957983 */ /* 0x008ee20000100800 */
[C---:B------:R-:W-:Y:S08]  /*5220*/  HMMA.16816.F32.BF16 R12, R204.reuse, R180, R12 ;  /* 0x000000b4cc0c723c */ /* 0x040ff0000004180c */
[C---:B------:R-:W-:Y:S01]  /*5230*/  HMMA.16816.F32.BF16 R16, R204.reuse, R182, R16 ;  /* 0x000000b6cc10723c */ /* 0x040fe20000041810 */
[----:B------:R-:W1:Y:S07]  /*5240*/  LDSM.16.M88.4 R180, [R0+0x12100] ;  /* 0x0121000000b4783b */ /* 0x000e6e0000000200 */
[C---:B----4-:R-:W-:Y:S01]  /*5250*/  HMMA.16816.F32.BF16 R20, R204.reuse, R184, R20 ;  /* 0x000000b8cc14723c */ /* 0x050fe20000041814 */
[----:B-1----:R-:W4:Y:S07]  /*5260*/  LDL R148, [R1+0x20] ;  /* 0x0000200001947983 */ /* 0x002f2e0000100800 */
[C---:B------:R-:W-:Y:S01]  /*5270*/  HMMA.16816.F32.BF16 R24, R204.reuse, R186, R24 ;  /* 0x000000bacc18723c */ /* 0x040fe20000041818 */
[----:B------:R-:W1:Y:S07]  /*5280*/  LDSM.16.M88.4 R184, [R0+0x12900] ;  /* 0x0129000000b8783b */ /* 0x000e6e0000000200 */
[C---:B------:R-:W-:Y:S08]  /*5290*/  HMMA.16816.F32.BF16 R28, R204.reuse, R176, R28 ;  /* 0x000000b0cc1c723c */ /* 0x040ff0000004181c */
[----:B------:R-:W-:Y:S01]  /*52a0*/  HMMA.16816.F32.BF16 R32, R204, R178, R32 ;  /* 0x000000b2cc20723c */ /* 0x000fe20000041820 */
[----:B------:R-:W1:Y:S07]  /*52b0*/  LDSM.16.M88.4 R176, [R0+0x13100] ;  /* 0x0131000000b0783b */ /* 0x000e6e0000000200 */
[C---:B------:R-:W-:Y:S08]  /*52c0*/  HMMA.16816.F32.BF16 R4, R208.reuse, R180, R4 ;  /* 0x000000b4d004723c */ /* 0x040ff00000041804 */
[C---:B------:R-:W-:Y:S01]  /*52d0*/  HMMA.16816.F32.BF16 R8, R208.reuse, R182, R8 ;  /* 0x000000b6d008723c */ /* 0x040fe20000041808 */
[----:B------:R-:W1:Y:S07]  /*52e0*/  LDSM.16.M88.4 R180, [R0+0x13900] ;  /* 0x0139000000b4783b */ /* 0x000e6e0000000200 */
[C---:B-1----:R-:W-:Y:S08]  /*52f0*/  HMMA.16816.F32.BF16 R12, R208.reuse, R184, R12 ;  /* 0x000000b8d00c723c */ /* 0x042ff0000004180c */
[C---:B------:R-:W-:Y:S01]  /*5300*/  HMMA.16816.F32.BF16 R16, R208.reuse, R186, R16 ;  /* 0x000000bad010723c */ /* 0x040fe20000041810 */
[----:B------:R-:W1:Y:S07]  /*5310*/  LDSM.16.M88.4 R184, [R250+0x2000] ;  /* 0x00200000fab8783b */ /* 0x000e6e0000000200 */
[C---:B------:R-:W-:Y:S08]  /*5320*/  HMMA.16816.F32.BF16 R20, R208.reuse, R176, R20 ;  /* 0x000000b0d014723c */ /* 0x040ff00000041814 */
[C---:B------:R-:W-:Y:S01]  /*5330*/  HMMA.16816.F32.BF16 R24, R208.reuse, R178, R24 ;  /* 0x000000b2d018723c */ /* 0x040fe20000041818 */
[----:B------:R-:W1:Y:S07]  /*5340*/  LDSM.16.M88.4 R176, [R250+0x2800] ;  /* 0x00280000fab0783b */ /* 0x000e6e0000000200 */
[C---:B------:R-:W-:Y:S08]  /*5350*/  HMMA.16816.F32.BF16 R28, R208.reuse, R180, R28 ;  /* 0x000000b4d01c723c */ /* 0x040ff0000004181c */
[----:B------:R-:W-:Y:S01]  /*5360*/  HMMA.16816.F32.BF16 R32, R208, R182, R32 ;  /* 0x000000b6d020723c */ /* 0x000fe20000041820 */
        /* <DEDUP_REMOVED lines=8> */
[C---:B------:R-:W-:Y:S01]  /*53f0*/  HMMA.16816.F32.BF16 R24, R212.reuse, R182, R24 ;  /* 0x000000b6d418723c */ /* 0x040fe20000041818 */
[----:B------:R-:W1:Y:S07]  /*5400*/  LDSM.16.M88.4 R180, [R155+0x14900] ;  /* 0x014900009bb4783b */ /* 0x000e6e0000000200 */
[C---:B-1----:R-:W-:Y:S08]  /*5410*/  HMMA.16816.F32.BF16 R28, R212.reuse, R184, R28 ;  /* 0x000000b8d41c723c */ /* 0x042ff0000004181c */
[----:B------:R-:W-:Y:S01]  /*5420*/  HMMA.16816.F32.BF16 R32, R212, R186, R32 ;  /* 0x000000bad420723c */ /* 0x000fe20000041820 */
[----:B------:R-:W1:Y:S07]  /*5430*/  LDSM.16.M88.4 R184, [R155+0x15100] ;  /* 0x015100009bb8783b */ /* 0x000e6e0000000200 */
[C---:B------:R-:W-:Y:S08]  /*5440*/  HMMA.16816.F32.BF16 R4, R216.reuse, R176, R4 ;  /* 0x000000b0d804723c */ /* 0x040ff00000041804 */
[C---:B------:R-:W-:Y:S01]  /*5450*/  HMMA.16816.F32.BF16 R8, R216.reuse, R178, R8 ;  /* 0x000000b2d808723c */ /* 0x040fe20000041808 */
[----:B------:R-:W1:Y:S07]  /*5460*/  LDSM.16.M88.4 R176, [R155+0x15900] ;  /* 0x015900009bb0783b */ /* 0x000e6e0000000200 */
[C---:B------:R-:W-:Y:S08]  /*5470*/  HMMA.16816.F32.BF16 R12, R216.reuse, R180, R12 ;  /* 0x000000b4d80c723c */ /* 0x040ff0000004180c */
[C---:B------:R-:W-:Y:S08]  /*5480*/  HMMA.16816.F32.BF16 R16, R216.reuse, R182, R16 ;  /* 0x000000b6d810723c */ /* 0x040ff00000041810 */
[C---:B-1----:R-:W-:Y:S08]  /*5490*/  HMMA.16816.F32.BF16 R20, R216.reuse, R184, R20 ;  /* 0x000000b8d814723c */ /* 0x042ff00000041814 */
[C---:B------:R-:W-:Y:S08]  /*54a0*/  HMMA.16816.F32.BF16 R24, R216.reuse, R186, R24 ;  /* 0x000000bad818723c */ /* 0x040ff00000041818 */
[C---:B------:R-:W-:Y:S08]  /*54b0*/  HMMA.16816.F32.BF16 R28, R216.reuse, R176, R28 ;  /* 0x000000b0d81c723c */ /* 0x040ff0000004181c */
[----:B------:R-:W-:Y:S01]  /*54c0*/  HMMA.16816.F32.BF16 R32, R216, R178, R32 ;  /* 0x000000b2d820723c */ /* 0x000fe20000041820 */
[----:B------:R1:W-:Y:S06]  /*54d0*/  LDSM.16.M88.4 R176, [R3] ;  /* 0x0000000003b0783b */ /* 0x0003ec0000000200 */
[----:B-1----:R-:W2:Y:S06]  /*54e0*/  LDL R3, [R1+0xc] ;  /* 0x00000c0001037983 */ /* 0x002eac0000100800 */
[----:B---3--:R1:W3:Y:S06]  /*54f0*/  LDSM.16.M88.4 R180, [R149] ;  /* 0x0000000095b4783b */ /* 0x0082ec0000000200 */
[----:B----4-:R4:W4:Y:S06]  /*5500*/  LDSM.16.M88.4 R184, [R148] ;  /* 0x0000000094b8783b */ /* 0x01092c0000000200 */
[----:B-1----:R-:W2:Y:S01]  /*5510*/  LDL R149, [R1+0x14] ;  /* 0x0000140001957983 */ /* 0x002ea20000100800 */
[C---:B---3--:R-:W-:Y:S05]  /*5520*/  HMMA.16816.F32.BF16 R4, R220.reuse, R180, R4 ;  /* 0x000000b4dc04723c */ /* 0x048fea0000041804 */
[----:B----4-:R-:W3:Y:S03]  /*5530*/  LDL R148, [R1+0x10] ;  /* 0x0000100001947983 */ /* 0x010ee60000100800 */
[C---:B------:R-:W-:Y:S03]  /*5540*/  HMMA.16816.F32.BF16 R8, R220.reuse, R182, R8 ;  /* 0x000000b6dc08723c */ /* 0x040fe60000041808 */
[----:B------:R1:W4:Y:S05]  /*5550*/  LDSM.16.M88.4 R180, [R2] ;  /* 0x0000000002b4783b */ /* 0x00032a0000000200 */
[C---:B------:R-:W-:Y:S08]  /*5560*/  HMMA.16816.F32.BF16 R12, R220.reuse, R184, R12 ;  /* 0x000000b8dc0c723c */ /* 0x040ff0000004180c */
[C---:B------:R-:W-:Y:S01]  /*5570*/  HMMA.16816.F32.BF16 R16, R220.reuse, R186, R16 ;  /* 0x000000badc10723c */ /* 0x040fe20000041810 */
[----:B------:R-:W4:Y:S06]  /*5580*/  LDSM.16.M88.4 R184, [R0+0x14100] ;  /* 0x0141000000b8783b */ /* 0x000f2c0000000200 */
[----:B-1----:R-:W3:Y:S01]  /*5590*/  LDL R2, [R1+0x8] ;  /* 0x0000080001027983 */ /* 0x002ee20000100800 */
[C---:B------:R-:W-:Y:S08]  /*55a0*/  HMMA.16816.F32.BF16 R20, R220.reuse, R176, R20 ;  /* 0x000000b0dc14723c */ /* 0x040ff00000041814 */
[C---:B------:R-:W-:Y:S01]  /*55b0*/  HMMA.16816.F32.BF16 R24, R220.reuse, R178, R24 ;  /* 0x000000b2dc18723c */ /* 0x040fe20000041818 */
[----:B------:R-:W1:Y:S07]  /*55c0*/  LDSM.16.M88.4 R176, [R0+0x14900] ;  /* 0x0149000000b0783b */ /* 0x000e6e0000000200 */
[C---:B----4-:R-:W-:Y:S08]  /*55d0*/  HMMA.16816.F32.BF16 R28, R220.reuse, R180, R28 ;  /* 0x000000b4dc1c723c */ /* 0x050ff0000004181c */
[----:B------:R-:W-:Y:S01]  /*55e0*/  HMMA.16816.F32.BF16 R32, R220, R182, R32 ;  /* 0x000000b6dc20723c */ /* 0x000fe20000041820 */
[----:B------:R-:W4:Y:S07]  /*55f0*/  LDSM.16.M88.4 R180, [R0+0x15100] ;  /* 0x0151000000b4783b */ /* 0x000f2e0000000200 */
[C---:B------:R-:W-:Y:S08]  /*5600*/  HMMA.16816.F32.BF16 R4, R224.reuse, R184, R4 ;  /* 0x000000b8e004723c */ /* 0x040ff00000041804 */
[C---:B------:R-:W-:Y:S01]  /*5610*/  HMMA.16816.F32.BF16 R8, R224.reuse, R186, R8 ;  /* 0x000000bae008723c */ /* 0x040fe20000041808 */
[----:B------:R-:W4:Y:S07]  /*5620*/  LDSM.16.M88.4 R184, [R0+0x15900] ;  /* 0x0159000000b8783b */ /* 0x000f2e0000000200 */
[C---:B-1----:R-:W-:Y:S08]  /*5630*/  HMMA.16816.F32.BF16 R12, R224.reuse, R176, R12 ;  /* 0x000000b0e00c723c */ /* 0x042ff0000004180c */
[C---:B------:R-:W-:Y:S01]  /*5640*/  HMMA.16816.F32.BF16 R16, R224.reuse, R178, R16 ;  /* 0x000000b2e010723c */ /* 0x040fe20000041810 */
[----:B------:R-:W1:Y:S07]  /*5650*/  LDSM.16.M88.4 R176, [R250+0x4000] ;  /* 0x00400000fab0783b */ /* 0x000e6e0000000200 */
[C---:B----4-:R-:W-:Y:S08]  /*5660*/  HMMA.16816.F32.BF16 R20, R224.reuse, R180, R20 ;  /* 0x000000b4e014723c */ /* 0x050ff00000041814 */
[C---:B------:R-:W-:Y:S01]  /*5670*/  HMMA.16816.F32.BF16 R24, R224.reuse, R182, R24 ;  /* 0x000000b6e018723c */ /* 0x040fe20000041818 */
[----:B------:R-:W4:Y:S07]  /*5680*/  LDSM.16.M88.4 R180, [R250+0x4800] ;  /* 0x00480000fab4783b */ /* 0x000f2e0000000200 */
[C---:B------:R-:W-:Y:S08]  /*5690*/  HMMA.16816.F32.BF16 R28, R224.reuse, R184, R28 ;  /* 0x000000b8e01c723c */ /* 0x040ff0000004181c */
[----:B------:R-:W-:Y:S01]  /*56a0*/  HMMA.16816.F32.BF16 R32, R224, R186, R32 ;  /* 0x000000bae020723c */ /* 0x000fe20000041820 */
        /* <DEDUP_REMOVED lines=8> */
[C---:B------:R-:W-:Y:S01]  /*5730*/  HMMA.16816.F32.BF16 R24, R228.reuse, R186, R24 ;  /* 0x000000bae418723c */ /* 0x040fe20000041818 */
[----:B------:R-:W4:Y:S07]  /*5740*/  LDSM.16.M88.4 R184, [R155+0x16900] ;  /* 0x016900009bb8783b */ /* 0x000f2e0000000200 */
[C---:B-1----:R-:W-:Y:S08]  /*5750*/  HMMA.16816.F32.BF16 R28, R228.reuse, R176, R28 ;  /* 0x000000b0e41c723c */ /* 0x042ff0000004181c */
[----:B------:R-:W-:Y:S01]  /*5760*/  HMMA.16816.F32.BF16 R32, R228, R178, R32 ;  /* 0x000000b2e420723c */ /* 0x000fe20000041820 */
[----:B------:R-:W1:Y:S07]  /*5770*/  LDSM.16.M88.4 R176, [R155+0x17100] ;  /* 0x017100009bb0783b */ /* 0x000e6e0000000200 */
[C---:B----4-:R-:W-:Y:S08]  /*5780*/  HMMA.16816.F32.BF16 R4, R232.reuse, R180, R4 ;  /* 0x000000b4e804723c */ /* 0x050ff00000041804 */
[C---:B------:R-:W-:Y:S01]  /*5790*/  HMMA.16816.F32.BF16 R8, R232.reuse, R182, R8 ;  /* 0x000000b6e808723c */ /* 0x040fe20000041808 */
[----:B------:R-:W4:Y:S07]  /*57a0*/  LDSM.16.M88.4 R180, [R155+0x17900] ;  /* 0x017900009bb4783b */ /* 0x000f2e0000000200 */
[C---:B------:R-:W-:Y:S08]  /*57b0*/  HMMA.16816.F32.BF16 R12, R232.reuse, R184, R12 ;  /* 0x000000b8e80c723c */ /* 0x040ff0000004180c */
[C---:B------:R-:W-:Y:S08]  /*57c0*/  HMMA.16816.F32.BF16 R16, R232.reuse, R186, R16 ;  /* 0x000000bae810723c */ /* 0x040ff00000041810 */
[C---:B-1----:R-:W-:Y:S08]  /*57d0*/  HMMA.16816.F32.BF16 R20, R232.reuse, R176, R20 ;  /* 0x000000b0e814723c */ /* 0x042ff00000041814 */
[C---:B------:R-:W-:Y:S08]  /*57e0*/  HMMA.16816.F32.BF16 R24, R232.reuse, R178, R24 ;  /* 0x000000b2e818723c */ /* 0x040ff00000041818 */
[C---:B----4-:R-:W-:Y:S08]  /*57f0*/  HMMA.16816.F32.BF16 R28, R232.reuse, R180, R28 ;  /* 0x000000b4e81c723c */ /* 0x050ff0000004181c */
[----:B------:R-:W-:Y:S01]  /*5800*/  HMMA.16816.F32.BF16 R32, R232, R182, R32 ;  /* 0x000000b6e820723c */ /* 0x000fe20000041820 */
[----:B--2---:R-:W-:Y:S06]  /*5810*/  LDSM.16.M88.4 R180, [R3] ;  /* 0x0000000003b4783b */ /* 0x004fec0000000200 */
[----:B------:R-:W1:Y:S06]  /*5820*/  LDSM.16.M88.4 R184, [R149] ;  /* 0x0000000095b8783b */ /* 0x000e6c0000000200 */
[----:B---3--:R2:W3:Y:S01]  /*5830*/  LDSM.16.M88.4 R176, [R148] ;  /* 0x0000000094b0783b */ /* 0x0084e20000000200 */
[C---:B-1----:R-:W-:Y:S05]  /*5840*/  HMMA.16816.F32.BF16 R4, R236.reuse, R184, R4 ;  /* 0x000000b8ec04723c */ /* 0x042fea0000041804 */
[----:B--2---:R-:W2:Y:S06]  /*5850*/  LDL.64 R148, [R1+0x98] ;  /* 0x0000980001947983 */ /* 0x004eac0000100a00 */
[----:B------:R-:W-:Y:S01]  /*5860*/  STL [R1+0x48], R166 ;  /* 0x000048a601007387 */ /* 0x000fe20000100800 */
[C---:B------:R-:W-:Y:S05]  /*5870*/  HMMA.16816.F32.BF16 R8, R236.reuse, R186, R8 ;  /* 0x000000baec08723c */ /* 0x040fea0000041808 */
[----:B------:R-:W1:Y:S03]  /*5880*/  LDSM.16.M88.4 R184, [R2] ;  /* 0x0000000002b8783b */ /* 0x000e660000000200 */
[C---:B---3--:R-:W-:Y:S03]  /*5890*/  HMMA.16816.F32.BF16 R12, R236.reuse, R176, R12 ;  /* 0x000000b0ec0c723c */ /* 0x048fe6000004180c */
[----:B------:R-:W3:Y:S05]  /*58a0*/  LDL R171, [R1+0x64] ;  /* 0x0000640001ab7983 */ /* 0x000eea0000100800 */
[C---:B------:R-:W-:Y:S01]  /*58b0*/  HMMA.16816.F32.BF16 R16, R236.reuse, R178, R16 ;  /* 0x000000b2ec10723c */ /* 0x040fe20000041810 */
[----:B------:R-:W4:Y:S06]  /*58c0*/  LDSM.16.M88.4 R176, [R0+0x16100] ;  /* 0x0161000000b0783b */ /* 0x000f2c0000000200 */
[----:B------:R-:W3:Y:S01]  /*58d0*/  LDL R189, [R1+0x5c] ;  /* 0x00005c0001bd7983 */ /* 0x000ee20000100800 */
[C---:B------:R-:W-:Y:S05]  /*58e0*/  HMMA.16816.F32.BF16 R20, R236.reuse, R180, R20 ;  /* 0x000000b4ec14723c */ /* 0x040fea0000041814 */
[----:B------:R-:W3:Y:S03]  /*58f0*/  LDL R188, [R1+0x58] ;  /* 0x0000580001bc7983 */ /* 0x000ee60000100800 */
[C---:B------:R-:W-:Y:S03]  /*5900*/  HMMA.16816.F32.BF16 R24, R236.reuse, R182, R24 ;  /* 0x000000b6ec18723c */ /* 0x040fe60000041818 */
[----:B------:R-:W4:Y:S05]  /*5910*/  LDSM.16.M88.4 R180, [R0+0x16900] ;  /* 0x0169000000b4783b */ /* 0x000f2a0000000200 */
[C---:B-1----:R-:W-:Y:S08]  /*5920*/  HMMA.16816.F32.BF16 R28, R236.reuse, R184, R28 ;  /* 0x000000b8ec1c723c */ /* 0x042ff0000004181c */
[----:B------:R-:W-:Y:S01]  /*5930*/  HMMA.16816.F32.BF16 R32, R236, R186, R32 ;  /* 0x000000baec20723c */ /* 0x000fe20000041820 */
        /* <DEDUP_REMOVED lines=11> */
[----:B------:R-:W-:Y:S01]  /*59f0*/  HMMA.16816.F32.BF16 R32, R240, R178, R32 ;  /* 0x000000b2f020723c */ /* 0x000fe20000041820 */
[----:B------:R-:W4:Y:S07]  /*5a00*/  LDSM.16.M88.4 R176, [R250+0x7000] ;  /* 0x00700000fab0783b */ /* 0x000f2e0000000200 */
[C---:B------:R-:W-:Y:S08]  /*5a10*/  HMMA.16816.F32.BF16 R4, R244.reuse, R180, R4 ;  /* 0x000000b4f404723c */ /* 0x040ff00000041804 */
[C---:B------:R-:W-:Y:S01]  /*5a20*/  HMMA.16816.F32.BF16 R8, R244.reuse, R182, R8 ;  /* 0x000000b6f408723c */ /* 0x040fe20000041808 */
[----:B------:R-:W4:Y:S01]  /*5a30*/  LDSM.16.M88.4 R180, [R250+0x7800] ;  /* 0x00780000fab4783b */ /* 0x000f220000000200 */
[----:B------:R-:W-:Y:S05]  /*5a40*/  DEPBAR.LE SB0, 0x0 ;  /* 0x000080000000791a */ /* 0x000fea0000000000 */
[----:B------:R-:W-:Y:S01]  /*5a50*/  BAR.SYNC.DEFER_BLOCKING 0x0 ;  /* 0x0000000000007b1d */ /* 0x000fe20000010000 */
[C---:B-1----:R-:W-:Y:S08]  /*5a60*/  HMMA.16816.F32.BF16 R12, R244.reuse, R184, R12 ;  /* 0x000000b8f40c723c */ /* 0x042ff0000004180c */
[----:B------:R-:W-:Y:S01]  /*5a70*/  FMNMX.FTZ R0, R4, R153, !PT ;  /* 0x0000009904007209 */ /* 0x000fe20007810000 */
[C---:B------:R-:W-:Y:S03]  /*5a80*/  HMMA.16816.F32.BF16 R16, R244.reuse, R186, R16 ;  /* 0x000000baf410723c */ /* 0x040fe60000041810 */
[----:B------:R-:W-:Y:S02]  /*5a90*/  FMNMX.FTZ R0, R5, R0, !PT ;  /* 0x0000000005007209 */ /* 0x000fe40007810000 */
[----:B------:R-:W-:Y:S03]  /*5aa0*/  FMNMX.FTZ R2, R6, R154, !PT ;  /* 0x0000009a06027209 */ /* 0x000fe60007810000 */
[C---:B----4-:R-:W-:Y:S04]  /*5ab0*/  HMMA.16816.F32.BF16 R20, R244.reuse, R176, R20 ;  /* 0x000000b0f414723c */ /* 0x050fe80000041814 */
[----:B------:R-:W-:Y:S02]  /*5ac0*/  FMNMX.FTZ R0, R8, R0, !PT ;  /* 0x0000000008007209 */ /* 0x000fe40007810000 */
[----:B------:R-:W-:Y:S01]  /*5ad0*/  FMNMX.FTZ R2, R7, R2, !PT ;  /* 0x0000000207027209 */ /* 0x000fe20007810000 */
[----:B------:R-:W4:Y:S01]  /*5ae0*/  LDL R187, [R1+0x54] ;  /* 0x0000540001bb7983 */ /* 0x000f220000100800 */
[C---:B------:R-:W-:Y:S04]  /*5af0*/  HMMA.16816.F32.BF16 R24, R244.reuse, R178, R24 ;  /* 0x000000b2f418723c */ /* 0x040fe80000041818 */
[----:B------:R-:W-:Y:S01]  /*5b00*/  FMNMX.FTZ R0, R9, R0, !PT ;  /* 0x0000000009007209 */ /* 0x000fe20007810000 */
[----:B------:R-:W-:Y:S01]  /*5b10*/  @P0 IMAD.WIDE.U32 R176, R166, c[0x0][0x1e0], RZ ;  /* 0x00007800a6b00a25 */ /* 0x000fe200078e00ff */
[----:B------:R-:W-:Y:S02]  /*5b20*/  FMNMX.FTZ R2, R10, R2, !PT ;  /* 0x000000020a027209 */ /* 0x000fe40007810000 */
[C---:B------:R-:W-:Y:S04]  /*5b30*/  HMMA.16816.F32.BF16 R28, R244.reuse, R180, R28 ;  /* 0x000000b4f41c723c */ /* 0x040fe8000004181c */
[----:B------:R-:W-:Y:S02]  /*5b40*/  FMNMX.FTZ R0, R12, R0, !PT ;  /* 0x000000000c007209 */ /* 0x000fe40007810000 */
[----:B------:R-:W-:Y:S02]  /*5b50*/  FMNMX.FTZ R2, R11, R2, !PT ;  /* 0x000000020b027209 */ /* 0x000fe40007810000 */
[----:B------:R-:W-:Y:S04]  /*5b60*/  HMMA.16816.F32.BF16 R32, R244, R182, R32 ;  /* 0x000000b6f420723c */ /* 0x000fe80000041820 */
[----:B------:R-:W-:Y:S02]  /*5b70*/  FMNMX.FTZ R0, R13, R0, !PT ;  /* 0x000000000d007209 */ /* 0x000fe40007810000 */
[----:B------:R-:W-:Y:S02]  /*5b80*/  FMNMX.FTZ R2, R14, R2, !PT ;  /* 0x000000020e027209 */ /* 0x000fe40007810000 */
[----:B------:R-:W-:Y:S04]  /*5b90*/  FMNMX.FTZ R0, R16, R0, !PT ;  /* 0x0000000010007209 */ /* 0x000fe80007810000 */
[----:B------:R-:W-:Y:S02]  /*5ba0*/  FMNMX.FTZ R0, R17, R0, !PT ;  /* 0x0000000011007209 */ /* 0x000fe40007810000 */
        /* <DEDUP_REMOVED lines=16> */
[----:B------:R-:W-:Y:S03]  /*5cb0*/  FMNMX.FTZ R0, R31, R0, !PT ;  /* 0x000000001f007209 */ /* 0x000fe60007810000 */
[----:B------:R-:W1:Y:S01]  /*5cc0*/  SHFL.BFLY PT, R152, R3, 0x2, 0x1f ;  /* 0x0c401f0003987f89 */ /* 0x000e6200000e0000 */
[----:B------:R-:W-:Y:S04]  /*5cd0*/  FMNMX.FTZ R0, R34, R0, !PT ;  /* 0x0000000022007209 */ /* 0x000fe80007810000 */
[----:B------:R-:W-:Y:S05]  /*5ce0*/  FMNMX.FTZ R0, R35, R0, !PT ;  /* 0x0000000023007209 */ /* 0x000fea0007810000 */
[----:B------:R-:W1:Y:S02]  /*5cf0*/  SHFL.BFLY PT, R2, R0, 0x2, 0x1f ;  /* 0x0c401f0000027f89 */ /* 0x000e6400000e0000 */
[----:B-1----:R-:W-:Y:S02]  /*5d00*/  FMNMX.FTZ R152, R3, R152, !PT ;  /* 0x0000009803987209 */ /* 0x002fe40007810000 */
[----:B------:R-:W-:Y:S03]  /*5d10*/  @P0 SHF.R.S32.HI R3, RZ, 0x1f, R166 ;  /* 0x0000001fff030819 */ /* 0x000fe600000114a6 */
[----:B------:R-:W1:Y:S01]  /*5d20*/  SHFL.BFLY PT, R179, R152, 0x1, 0x1f ;  /* 0x0c201f0098b37f89 */ /* 0x000e6200000e0000 */
[----:B------:R-:W-:Y:S01]  /*5d30*/  FMNMX.FTZ R0, R0, R2, !PT ;  /* 0x0000000200007209 */ /* 0x000fe20007810000 */
[----:B------:R-:W-:Y:S04]  /*5d40*/  @P0 IMAD R2, R3, c[0x0][0x1e0], RZ ;  /* 0x0000780003020a24 */ /* 0x000fe800078e02ff */
[----:B------:R-:W-:Y:S01]  /*5d50*/  @P0 IMAD R2, R166, c[0x0][0x1e4], R2 ;  /* 0x00007900a6020a24 */ /* 0x000fe200078e0202 */
[----:B------:R-:W2:Y:S04]  /*5d60*/  SHFL.BFLY PT, R3, R0, 0x1, 0x1f ;  /* 0x0c201f0000037f89 */ /* 0x000ea800000e0000 */
[----:B------:R-:W-:Y:S02]  /*5d70*/  @P0 IADD3 R2, R177, R2, RZ ;  /* 0x00000002b1020210 */ /* 0x000fe40007ffe0ff */
[----:B------:R-:W4:Y:S01]  /*5d80*/  LDL R166, [R1+0x60] ;  /* 0x0000600001a67983 */ /* 0x000f220000100800 */
[C---:B------:R-:W-:Y:S02]  /*5d90*/  @P0 SHF.L.U32 R177, R176.reuse, 0x6, RZ ;  /* 0x00000006b0b10819 */ /* 0x040fe400000006ff */
[----:B------:R-:W-:Y:S02]  /*5da0*/  @P0 SHF.L.U64.HI R176, R176, 0x6, R2 ;  /* 0x00000006b0b00819 */ /* 0x000fe40000010202 */
[----:B-1----:R-:W-:Y:S05]  /*5db0*/  FMNMX.FTZ R152, R152, R179, !PT ;  /* 0x000000b398987209 */ /* 0x002fea0007810000 */
[C---:B------:R-:W-:Y:S02]  /*5dc0*/  FADD.FTZ R2, -R152.reuse, R153 ;  /* 0x0000009998027221 */ /* 0x040fe40000010100 */
[----:B------:R-:W-:Y:S01]  /*5dd0*/  FMUL.FTZ R186, R152, c[0x0][0x2d0] ;  /* 0x0000b40098ba7a20 */ /* 0x000fe20000410000 */
[----:B--2---:R-:W-:Y:S01]  /*5de0*/  @P0 IADD3 R178, P2, R177, R148, RZ ;  /* 0x00000094b1b20210 */ /* 0x004fe20007f5e0ff */
[----:B------:R-:W-:Y:S01]  /*5df0*/  FMUL.FTZ R2, R2, c[0x0][0x2d0] ;  /* 0x0000b40002027a20 */ /* 0x000fe20000410000 */
[----:B------:R-:W-:Y:S01]  /*5e00*/  FMNMX.FTZ R3, R0, R3, !PT ;  /* 0x0000000300037209 */ /* 0x000fe20007810000 */
[--C-:B------:R-:W-:Y:S01]  /*5e10*/  FFMA.FTZ R5, R5, c[0x0][0x2d0], -R186.reuse ;  /* 0x0000b40005057a23 */ /* 0x100fe200000108ba */
[----:B------:R-:W-:Y:S01]  /*5e20*/  @P0 LEA R180, P1, R178, c[0x0][0x1c8], 0x1 ;  /* 0x00007200b2b40a11 */ /* 0x000fe200078208ff */
[----:B------:R-:W-:Y:S01]  /*5e30*/  FFMA.FTZ R4, R4, c[0x0][0x2d0], -R186 ;  /* 0x0000b40004047a23 */ /* 0x000fe200000108ba */
[----:B------:R-:W-:Y:S01]  /*5e40*/  @P0 IADD3.X R179, R176, R151, RZ, P2, !PT ;  /* 0x00000097b0b30210 */ /* 0x000fe200017fe4ff */
[----:B------:R-:W-:Y:S01]  /*5e50*/  FADD.FTZ R0, -R3, R154 ;  /* 0x0000009a03007221 */ /* 0x000fe20000010100 */
[----:B------:R-:W-:Y:S01]  /*5e60*/  @P0 IADD3 R153, P2, R177, R165, RZ ;  /* 0x000000a5b1990210 */ /* 0x000fe20007f5e0ff */
[----:B------:R-:W-:Y:S01]  /*5e70*/  MUFU.EX2 R190, R4 ;  /* 0x0000000400be7308 */ /* 0x000fe20000000800 */
[----:B------:R-:W-:Y:S01]  /*5e80*/  @P0 LEA.HI.X R181, R178, c[0x0][0x1cc], R179, 0x1, P1 ;  /* 0x00007300b2b50a11 */ /* 0x000fe200008f0cb3 */
[--C-:B------:R-:W-:Y:S01]  /*5e90*/  FFMA.FTZ R9, R9, c[0x0][0x2d0], -R186.reuse ;  /* 0x0000b40009097a23 */ /* 0x100fe200000108ba */
[----:B------:R-:W-:Y:S01]  /*5ea0*/  @P0 LEA R178, P1, R153, c[0x0][0x1c8], 0x1 ;  /* 0x0000720099b20a11 */ /* 0x000fe200078208ff */
[----:B------:R-:W-:Y:S02]  /*5eb0*/  FMUL.FTZ R0, R0, c[0x0][0x2d0] ;  /* 0x0000b40000007a20 */ /* 0x000fe40000410000 */
[----:B------:R1:W-:Y:S01]  /*5ec0*/  @P0 LDGSTS.E.BYPASS.LTC128B.128 [R167+0x10100], [R180.64], !P6 ;  /* 0x10100000b4a70fae */ /* 0x0003e2000f101d48 */
[--C-:B------:R-:W-:Y:S01]  /*5ed0*/  FFMA.FTZ R12, R12, c[0x0][0x2d0], -R186.reuse ;  /* 0x0000b4000c0c7a23 */ /* 0x100fe200000108ba */
[----:B---3--:R-:W-:Y:S01]  /*5ee0*/  @P0 IADD3.X R179, R176, R171, RZ, P2, !PT ;  /* 0x000000abb0b30210 */ /* 0x008fe200017fe4ff */
[--C-:B------:R-:W-:Y:S01]  /*5ef0*/  FFMA.FTZ R13, R13, c[0x0][0x2d0], -R186.reuse ;  /* 0x0000b4000d0d7a23 */ /* 0x100fe200000108ba */
[----:B------:R-:W2:Y:S01]  /*5f00*/  MUFU.EX2 R2, R2 ;  /* 0x0000000200027308 */ /* 0x000ea20000000800 */
[--C-:B------:R-:W-:Y:S01]  /*5f10*/  FFMA.FTZ R17, R17, c[0x0][0x2d0], -R186.reuse ;  /* 0x0000b40011117a23 */ /* 0x100fe200000108ba */
[----:B------:R-:W-:Y:S01]  /*5f20*/  @P0 LEA.HI.X R179, R153, c[0x0][0x1cc], R179, 0x1, P1 ;  /* 0x0000730099b30a11 */ /* 0x000fe200008f0cb3 */
[--C-:B------:R-:W-:Y:S02]  /*5f30*/  FFMA.FTZ R16, R16, c[0x0][0x2d0], -R186.reuse ;  /* 0x0000b40010107a23 */ /* 0x100fe400000108ba */
[--C-:B------:R-:W-:Y:S02]  /*5f40*/  FFMA.FTZ R24, R24, c[0x0][0x2d0], -R186.reuse ;  /* 0x0000b40018187a23 */ /* 0x100fe400000108ba */
[----:B------:R3:W-:Y:S01]  /*5f50*/  @P0 LDGSTS.E.BYPASS.LTC128B.128 [R167+0x12100], [R178.64], !P5 ;  /* 0x12100000b2a70fae */ /* 0x0007e2000e901d48 */
[--C-:B------:R-:W-:Y:S02]  /*5f60*/  FFMA.FTZ R20, R20, c[0x0][0x2d0], -R186.reuse ;  /* 0x0000b40014147a23 */ /* 0x100fe400000108ba */
[----:B------:R-:W1:Y:S01]  /*5f70*/  MUFU.EX2 R0, R0 ;  /* 0x0000000000007308 */ /* 0x000e620000000800 */
[--C-:B------:R-:W-:Y:S02]  /*5f80*/  FFMA.FTZ R21, R21, c[0x0][0x2d0], -R186.reuse ;  /* 0x0000b40015157a23 */ /* 0x100fe400000108ba */
[--C-:B------:R-:W-:Y:S02]  /*5f90*/  FFMA.FTZ R25, R25, c[0x0][0x2d0], -R186.reuse ;  /* 0x0000b40019197a23 */ /* 0x100fe400000108ba */
[----:B------:R-:W-:Y:S02]  /*5fa0*/  FFMA.FTZ R28, R28, c[0x0][0x2d0], -R186 ;  /* 0x0000b4001c1c7a23 */ /* 0x000fe400000108ba */
[C---:B--2---:R-:W-:Y:S02]  /*5fb0*/  FMUL.FTZ R36, R2.reuse, R36 ;  /* 0x0000002402247220 */ /* 0x044fe40000410000 */
[C---:B------:R-:W-:Y:S02]  /*5fc0*/  FMUL.FTZ R37, R2.reuse, R37 ;  /* 0x0000002502257220 */ /* 0x040fe40000410000 */
[C---:B------:R-:W-:Y:S02]  /*5fd0*/  FMUL.FTZ R40, R2.reuse, R40 ;  /* 0x0000002802287220 */ /* 0x040fe40000410000 */
[C---:B------:R-:W-:Y:S02]  /*5fe0*/  FMUL.FTZ R41, R2.reuse, R41 ;  /* 0x0000002902297220 */ /* 0x040fe40000410000 */
[----:B------:R-:W-:Y:S02]  /*5ff0*/  FMUL.FTZ R44, R2, R44 ;  /* 0x0000002c022c7220 */ /* 0x000fe40000410000 */
[C---:B-1----:R-:W-:Y:S02]  /*6000*/  FMUL.FTZ R38, R0.reuse, R38 ;  /* 0x0000002600267220 */ /* 0x042fe40000410000 */
[C---:B------:R-:W-:Y:S02]  /*6010*/  FMUL.FTZ R39, R0.reuse, R39 ;  /* 0x0000002700277220 */ /* 0x040fe40000410000 */
[C---:B------:R-:W-:Y:S02]  /*6020*/  FMUL.FTZ R42, R0.reuse, R42 ;  /* 0x0000002a002a7220 */ /* 0x040fe40000410000 */
[----:B------:R-:W-:Y:S02]  /*6030*/  FMUL.FTZ R43, R0, R43 ;  /* 0x0000002b002b7220 */ /* 0x000fe40000410000 */
[----:B------:R-:W-:Y:S02]  /*6040*/  FMUL.FTZ R45, R2, R45 ;  /* 0x0000002d022d7220 */ /* 0x000fe40000410000 */
[C---:B------:R-:W-:Y:S02]  /*6050*/  FMUL.FTZ R46, R0.reuse, R46 ;  /* 0x0000002e002e7220 */ /* 0x040fe40000410000 */
        /* <DEDUP_REMOVED lines=100> */
[----:B------:R-:W-:Y:S01]  /*66a0*/  FMUL.FTZ R147, R0, R147 ;  /* 0x0000009300937220 */ /* 0x000fe20000410000 */
[C---:B----4-:R-:W-:Y:S04]  /*66b0*/  @P0 IADD3 R154, P2, R177.reuse, R166, RZ ;  /* 0x000000a6b19a0210 */ /* 0x050fe80007f5e0ff */
[----:B------:R-:W-:Y:S02]  /*66c0*/  @P0 LEA R184, P1, R154, c[0x0][0x1c8], 0x1 ;  /* 0x000072009ab80a11 */ /* 0x000fe400078208ff */
[----:B------:R-:W-:Y:S02]  /*66d0*/  @P0 IADD3.X R182, R176, R189, RZ, P2, !PT ;  /* 0x000000bdb0b60210 */ /* 0x000fe400017fe4ff */
[----:B------:R-:W-:Y:S02]  /*66e0*/  @P0 IADD3 R153, P2, R177, R188, RZ ;  /* 0x000000bcb1990210 */ /* 0x000fe40007f5e0ff */
[----:B------:R-:W-:Y:S02]  /*66f0*/  @P0 LEA.HI.X R185, R154, c[0x0][0x1cc], R182, 0x1, P1 ;  /* 0x000073009ab90a11 */ /* 0x000fe400008f0cb6 */
[C---:B------:R-:W-:Y:S02]  /*6700*/  @P0 LEA R182, P1, R153.reuse, c[0x0][0x1c8], 0x1 ;  /* 0x0000720099b60a11 */ /* 0x040fe400078208ff */
[----:B------:R-:W-:Y:S01]  /*6710*/  @P0 IADD3.X R154, R176, R187, RZ, P2, !PT ;  /* 0x000000bbb09a0210 */ /* 0x000fe200017fe4ff */
[----:B------:R1:W-:Y:S03]  /*6720*/  @P0 LDGSTS.E.BYPASS.LTC128B.128 [R167+0x14100], [R184.64], !P4 ;  /* 0x14100000b8a70fae */ /* 0x0003e6000e101d48 */
[----:B------:R-:W-:Y:S01]  /*6730*/  @P0 LEA.HI.X R183, R153, c[0x0][0x1cc], R154, 0x1, P1 ;  /* 0x0000730099b70a11 */ /* 0x000fe200008f0c9a */
[----:B------:R-:W-:Y:S01]  /*6740*/  FFMA.FTZ R153, R8, c[0x0][0x2d0], -R186 ;  /* 0x0000b40008997a23 */ /* 0x000fe200000108ba */
[----:B------:R-:W-:Y:S01]  /*6750*/  @P0 IADD3 R177, P1, R191, R177, RZ ;  /* 0x000000b1bfb10210 */ /* 0x000fe20007f3e0ff */
[----:B------:R-:W2:Y:S01]  /*6760*/  LDL R154, [R1+0xc4] ;  /* 0x0000c400019a7983 */ /* 0x000ea20000100800 */
[----:B------:R4:W2:Y:S05]  /*6770*/  MUFU.EX2 R191, R5 ;  /* 0x0000000500bf7308 */ /* 0x0008aa0000000800 */
[----:B------:R3:W-:Y:S05]  /*6780*/  @P0 LDGSTS.E.BYPASS.LTC128B.128 [R167+0x16100], [R182.64], !P3 ;  /* 0x16100000b6a70fae */ /* 0x0007ea000d901d48 */
[----:B-1----:R-:W-:Y:S01]  /*6790*/  MUFU.EX2 R184, R13 ;  /* 0x0000000d00b87308 */ /* 0x002fe20000000800 */
[----:B----4-:R-:W-:Y:S02]  /*67a0*/  @P0 IADD3 R5, P2, R177, R148, RZ ;  /* 0x00000094b1050210 */ /* 0x010fe40007f5e0ff */
[----:B------:R-:W4:Y:S07]  /*67b0*/  LDL.LU.64 R148, [R1+0xe0] ;  /* 0x0000e00001947983 */ /* 0x000f2e0000300a00 */
[----:B---3--:R-:W-:Y:S01]  /*67c0*/  MUFU.EX2 R183, R16 ;  /* 0x0000001000b77308 */ /* 0x008fe20000000800 */
[----:B--2---:R-:W-:Y:S02]  /*67d0*/  @P0 IADD3.X R176, R154, R176, RZ, P1, !PT ;  /* 0x000000b09ab00210 */ /* 0x004fe40000ffe4ff */
[----:B------:R-:W-:Y:S07]  /*67e0*/  @P0 LEA R180, P1, R5, c[0x0][0x1c8], 0x1 ;  /* 0x0000720005b40a11 */ /* 0x000fee00078208ff */
[----:B------:R1:W-:Y:S01]  /*67f0*/  MUFU.EX2 R154, R153 ;  /* 0x00000099009a7308 */ /* 0x0003e20000000800 */
[C---:B------:R-:W-:Y:S02]  /*6800*/  @P0 IADD3.X R8, R176.reuse, R151, RZ, P2, !PT ;  /* 0x00000097b0080210 */ /* 0x040fe400017fe4ff */
[----:B------:R-:W-:Y:S01]  /*6810*/  @P0 IADD3 R4, P2, R177, R165, RZ ;  /* 0x000000a5b1040210 */ /* 0x000fe20007f5e0ff */
[----:B------:R-:W2:Y:S01]  /*6820*/  LDL.LU.64 R150, [R1+0xd8] ;  /* 0x0000d80001967983 */ /* 0x000ea20000300a00 */
[----:B------:R-:W-:Y:S02]  /*6830*/  @P0 LEA.HI.X R181, R5, c[0x0][0x1cc], R8, 0x1, P1 ;  /* 0x0000730005b50a11 */ /* 0x000fe400008f0c08 */
[----:B------:R-:W-:Y:S02]  /*6840*/  @P0 IADD3.X R5, R176, R171, RZ, P2, !PT ;  /* 0x000000abb0050210 */ /* 0x000fe400017fe4ff */
[C---:B------:R-:W-:Y:S01]  /*6850*/  @P0 LEA R178, P1, R4.reuse, c[0x0][0x1c8], 0x1 ;  /* 0x0000720004b20a11 */ /* 0x040fe200078208ff */
[----:B------:R3:W3:Y:S01]  /*6860*/  MUFU.EX2 R171, R9 ;  /* 0x0000000900ab7308 */ /* 0x0006e20000000800 */
[----:B------:R3:W-:Y:S02]  /*6870*/  @P0 LDGSTS.E.BYPASS.LTC128B.128 [R167+0x11100], [R180.64], !P6 ;  /* 0x11100000b4a70fae */ /* 0x0007e4000f101d48 */
[----:B------:R-:W-:Y:S02]  /*6880*/  @P0 LEA.HI.X R179, R4, c[0x0][0x1cc], R5, 0x1, P1 ;  /* 0x0000730004b30a11 */ /* 0x000fe400008f0c05 */
[C---:B------:R-:W-:Y:S02]  /*6890*/  @P0 IADD3 R4, P2, R177.reuse, R166, RZ ;  /* 0x000000a6b1040210 */ /* 0x040fe40007f5e0ff */
[----:B------:R-:W2:Y:S02]  /*68a0*/  LDL.LU R165, [R1+0xd4] ;  /* 0x0000d40001a57983 */ /* 0x000ea40000300800 */
[----:B------:R-:W-:Y:S02]  /*68b0*/  @P0 LEA R8, P1, R4, c[0x0][0x1c8], 0x1 ;  /* 0x0000720004080a11 */ /* 0x000fe400078208ff */
[----:B------:R-:W-:Y:S02]  /*68c0*/  @P0 IADD3.X R5, R176, R189, RZ, P2, !PT ;  /* 0x000000bdb0050210 */ /* 0x000fe400017fe4ff */
[----:B------:R3:W-:Y:S01]  /*68d0*/  @P0 LDGSTS.E.BYPASS.LTC128B.128 [R167+0x13100], [R178.64], !P5 ;  /* 0x13100000b2a70fae */ /* 0x0007e2000e901d48 */
[----:B------:R-:W-:Y:S01]  /*68e0*/  @P0 IADD3 R177, P2, R177, R188, RZ ;  /* 0x000000bcb1b10210 */ /* 0x000fe20007f5e0ff */
[----:B-1----:R-:W-:Y:S02]  /*68f0*/  FMUL.FTZ R153, R3, c[0x0][0x2d0] ;  /* 0x0000b40003997a20 */ /* 0x002fe40000410000 */
[----:B----4-:R-:W-:Y:S01]  /*6900*/  FMUL.FTZ R148, R2, R148 ;  /* 0x0000009402947220 */ /* 0x010fe20000410000 */
[----:B------:R-:W-:Y:S01]  /*6910*/  @P0 IADD3.X R176, R176, R187, RZ, P2, !PT ;  /* 0x000000bbb0b00210 */ /* 0x000fe200017fe4ff */
[--C-:B------:R-:W-:Y:S01]  /*6920*/  FFMA.FTZ R10, R10, c[0x0][0x2d0], -R153.reuse ;  /* 0x0000b4000a0a7a23 */ /* 0x100fe20000010899 */
[----:B------:R-:W4:Y:S01]  /*6930*/  LDL.LU R166, [R1+0xd0] ;  /* 0x0000d00001a67983 */ /* 0x000f220000300800 */
[----:B------:R-:W-:Y:S02]  /*6940*/  FFMA.FTZ R11, R11, c[0x0][0x2d0], -R153 ;  /* 0x0000b4000b0b7a23 */ /* 0x000fe40000010899 */
[----:B------:R1:W-:Y:S01]  /*6950*/  MUFU.EX2 R189, R10 ;  /* 0x0000000a00bd7308 */ /* 0x0003e20000000800 */
[----:B---3--:R-:W-:Y:S01]  /*6960*/  @P0 LEA.HI.X R9, R4, c[0x0][0x1cc], R5, 0x1, P1 ;  /* 0x0000730004090a11 */ /* 0x008fe200008f0c05 */
[--C-:B------:R-:W-:Y:S01]  /*6970*/  FFMA.FTZ R6, R6, c[0x0][0x2d0], -R153.reuse ;  /* 0x0000b40006067a23 */ /* 0x100fe20000010899 */
[----:B------:R-:W-:Y:S01]  /*6980*/  @P0 LEA R4, P1, R177, c[0x0][0x1c8], 0x1 ;  /* 0x00007200b1040a11 */ /* 0x000fe200078208ff */
[--C-:B------:R-:W-:Y:S02]  /*6990*/  FFMA.FTZ R7, R7, c[0x0][0x2d0], -R153.reuse ;  /* 0x0000b40007077a23 */ /* 0x100fe40000010899 */
[----:B------:R3:W-:Y:S01]  /*69a0*/  @P0 LDGSTS.E.BYPASS.LTC128B.128 [R167+0x15100], [R8.64], !P4 ;  /* 0x1510000008a70fae */ /* 0x0007e2000e101d48 */
[----:B------:R-:W-:Y:S01]  /*69b0*/  @P0 LEA.HI.X R5, R177, c[0x0][0x1cc], R176, 0x1, P1 ;  /* 0x00007300b1050a11 */ /* 0x000fe200008f0cb0 */
[--C-:B------:R-:W-:Y:S02]  /*69c0*/  FFMA.FTZ R14, R14, c[0x0][0x2d0], -R153.reuse ;  /* 0x0000b4000e0e7a23 */ /* 0x100fe40000010899 */
[----:B------:R3:W-:Y:S01]  /*69d0*/  MUFU.EX2 R188, R11 ;  /* 0x0000000b00bc7308 */ /* 0x0007e20000000800 */
[--C-:B------:R-:W-:Y:S01]  /*69e0*/  FFMA.FTZ R15, R15, c[0x0][0x2d0], -R153.reuse ;  /* 0x0000b4000f0f7a23 */ /* 0x100fe20000010899 */
[----:B------:R3:W-:Y:S01]  /*69f0*/  @P0 LDGSTS.E.BYPASS.LTC128B.128 [R167+0x17100], [R4.64], !P3 ;  /* 0x1710000004a70fae */ /* 0x0007e2000d901d48 */
[----:B------:R-:W-:Y:S02]  /*6a00*/  FMUL.FTZ R149, R2, R149 ;  /* 0x0000009502957220 */ /* 0x000fe40000410000 */
[--C-:B------:R-:W-:Y:S02]  /*6a10*/  FFMA.FTZ R18, R18, c[0x0][0x2d0], -R153.reuse ;  /* 0x0000b40012127a23 */ /* 0x100fe40000010899 */
[--C-:B------:R-:W-:Y:S01]  /*6a20*/  FFMA.FTZ R19, R19, c[0x0][0x2d0], -R153.reuse ;  /* 0x0000b40013137a23 */ /* 0x100fe20000010899 */
[----:B------:R-:W3:Y:S01]  /*6a30*/  LDSM.16.MT88.4 R176, [R248+0x100] ;  /* 0x00010000f8b0783b */ /* 0x000ee20000004200 */
[--C-:B------:R-:W-:Y:S01]  /*6a40*/  FFMA.FTZ R22, R22, c[0x0][0x2d0], -R153.reuse ;  /* 0x0000b40016167a23 */ /* 0x100fe20000010899 */
[----:B------:R3:W-:Y:S01]  /*6a50*/  MUFU.EX2 R185, R6 ;  /* 0x0000000600b97308 */ /* 0x0007e20000000800 */
[--C-:B------:R-:W-:Y:S02]  /*6a60*/  FFMA.FTZ R23, R23, c[0x0][0x2d0], -R153.reuse ;  /* 0x0000b40017177a23 */ /* 0x100fe40000010899 */
[--C-:B------:R-:W-:Y:S01]  /*6a70*/  FFMA.FTZ R26, R26, c[0x0][0x2d0], -R153.reuse ;  /* 0x0000b4001a1a7a23 */ /* 0x100fe20000010899 */
[----:B------:R-:W0:Y:S01]  /*6a80*/  LDGDEPBAR ;  /* 0x00000000000079af */ /* 0x000e220000000000 */
[----:B-1----:R-:W-:Y:S02]  /*6a90*/  FMUL.FTZ R10, R0, R162 ;  /* 0x000000a2000a7220 */ /* 0x002fe40000410000 */
[--C-:B------:R-:W-:Y:S02]  /*6aa0*/  FFMA.FTZ R27, R27, c[0x0][0x2d0], -R153.reuse ;  /* 0x0000b4001b1b7a23 */ /* 0x100fe40000010899 */
[--C-:B------:R-:W-:Y:S01]  /*6ab0*/  FFMA.FTZ R31, R31, c[0x0][0x2d0], -R153.reuse ;  /* 0x0000b4001f1f7a23 */ /* 0x100fe20000010899 */
[----:B------:R-:W1:Y:S01]  /*6ac0*/  MUFU.EX2 R187, R7 ;  /* 0x0000000700bb7308 */ /* 0x000e620000000800 */
[C---:B---3--:R-:W-:Y:S02]  /*6ad0*/  FMUL.FTZ R8, R2.reuse, R160 ;  /* 0x000000a002087220 */ /* 0x048fe40000410000 */
[----:B------:R-:W-:Y:S02]  /*6ae0*/  FMUL.FTZ R9, R2, R161 ;  /* 0x000000a102097220 */ /* 0x000fe40000410000 */
[----:B------:R-:W-:Y:S02]  /*6af0*/  FMUL.FTZ R11, R0, R163 ;  /* 0x000000a3000b7220 */ /* 0x000fe40000410000 */
[----:B------:R-:W3:Y:S01]  /*6b00*/  LDSM.16.MT88.4 R160, [R249+0x100] ;  /* 0x00010000f9a0783b */ /* 0x000ee20000004200 */
[C---:B------:R-:W-:Y:S01]  /*6b10*/  FMUL.FTZ R4, R2.reuse, R156 ;  /* 0x0000009c02047220 */ /* 0x040fe20000410000 */
[----:B------:R-:W-:Y:S01]  /*6b20*/  F2FP.BF16.PACK_AB R156, R191, R190 ;  /* 0x000000bebf9c723e */ /* 0x000fe200000010ff */
[----:B------:R-:W-:Y:S01]  /*6b30*/  FMUL.FTZ R5, R2, R157 ;  /* 0x0000009d02057220 */ /* 0x000fe20000410000 */
[----:B------:R-:W-:Y:S01]  /*6b40*/  MUFU.EX2 R182, R14 ;  /* 0x0000000e00b67308 */ /* 0x000fe20000000800 */
[C---:B------:R-:W-:Y:S01]  /*6b50*/  FMUL.FTZ R6, R0.reuse, R158 ;  /* 0x0000009e00067220 */ /* 0x040fe20000410000 */
[----:B------:R-:W-:Y:S01]  /*6b60*/  F2FP.BF16.PACK_AB R158, R171, R154 ;  /* 0x0000009aab9e723e */ /* 0x000fe200000010ff */
[----:B------:R-:W4:Y:S07]  /*6b70*/  LDL.LU R167, [R1+0xcc] ;  /* 0x0000cc0001a77983 */ /* 0x000f2e0000300800 */
[----:B------:R-:W-:Y:S01]  /*6b80*/  MUFU.EX2 R181, R15 ;  /* 0x0000000f00b57308 */ /* 0x000fe20000000800 */
[----:B-1----:R-:W-:Y:S01]  /*6b90*/  F2FP.BF16.PACK_AB R157, R187, R185 ;  /* 0x000000b9bb9d723e */ /* 0x002fe200000010ff */
[----:B------:R-:W-:Y:S01]  /*6ba0*/  FMUL.FTZ R7, R0, R159 ;  /* 0x0000009f00077220 */ /* 0x000fe20000410000 */
[----:B------:R-:W-:Y:S07]  /*6bb0*/  F2FP.BF16.PACK_AB R159, R188, R189 ;  /* 0x000000bdbc9f723e */ /* 0x000fee00000010ff */
[C---:B------:R-:W-:Y:S01]  /*6bc0*/  HMMA.16816.F32.BF16 R4, R156.reuse, R176, R4 ;  /* 0x000000b09c04723c */ /* 0x040fe20000041804 */
[----:B------:R-:W-:Y:S07]  /*6bd0*/  MUFU.EX2 R176, R26 ;  /* 0x0000001a00b07308 */ /* 0x000fee0000000800 */
[C---:B------:R-:W-:Y:S03]  /*6be0*/  HMMA.16816.F32.BF16 R8, R156.reuse, R178, R8 ;  /* 0x000000b29c08723c */ /* 0x040fe60000041808 */
[----:B------:R-:W-:Y:S05]  /*6bf0*/  MUFU.EX2 R178, R22 ;  /* 0x0000001600b27308 */ /* 0x000fea0000000800 */
[C---:B---3--:R-:W-:Y:S05]  /*6c00*/  HMMA.16816.F32.BF16 R36, R156.reuse, R160, R36 ;  /* 0x000000a09c24723c */ /* 0x048fea0000041824 */
[----:B------:R1:W3:Y:S03]  /*6c10*/  MUFU.EX2 R177, R12 ;  /* 0x0000000c00b17308 */ /* 0x0002e60000000800 */
[C---:B------:R-:W-:Y:S01]  /*6c20*/  HMMA.16816.F32.BF16 R40, R156.reuse, R162, R40 ;  /* 0x000000a29c28723c */ /* 0x040fe20000041828 */
[----:B------:R-:W3:Y:S06]  /*6c30*/  LDSM.16.MT88.4 R160, [R252+0x100] ;  /* 0x00010000fca0783b */ /* 0x000eec0000004200 */
[----:B------:R3:W2:Y:S10]  /*6c40*/  MUFU.EX2 R180, R17 ;  /* 0x0000001100b47308 */ /* 0x0006b40000000800 */
[----:B------:R-:W-:Y:S01]  /*6c50*/  MUFU.EX2 R179, R19 ;  /* 0x0000001300b37308 */ /* 0x000fe20000000800 */
[----:B-1----:R-:W-:Y:S01]  /*6c60*/  FMUL.FTZ R12, R2, R164 ;  /* 0x000000a4020c7220 */ /* 0x002fe20000410000 */
[----:B---3--:R-:W-:Y:S08]  /*6c70*/  MOV R164, R177 ;  /* 0x000000b100a47202 */ /* 0x008ff00000000f00 */
[----:B------:R-:W-:Y:S01]  /*6c80*/  MUFU.EX2 R177, R23 ;  /* 0x0000001700b17308 */ /* 0x000fe20000000800 */
[----:B------:R-:W-:Y:S01]  /*6c90*/  F2FP.BF16.PACK_AB R17, R181, R182 ;  /* 0x000000b6b511723e */ /* 0x000fe200000010ff */
[C---:B------:R-:W-:Y:S08]  /*6ca0*/  HMMA.16816.F32.BF16 R44, R156.reuse, R160, R44 ;  /* 0x000000a09c2c723c */ /* 0x040ff0000004182c */
[C---:B------:R-:W-:Y:S01]  /*6cb0*/  HMMA.16816.F32.BF16 R48, R156.reuse, R162, R48 ;  /* 0x000000a29c30723c */ /* 0x040fe20000041830 */
[----:B------:R-:W1:Y:S07]  /*6cc0*/  LDSM.16.MT88.4 R160, [R251+0x100] ;  /* 0x00010000fba0783b */ /* 0x000e6e0000004200 */
[C---:B-1----:R-:W-:Y:S08]  /*6cd0*/  HMMA.16816.F32.BF16 R52, R156.reuse, R160, R52 ;  /* 0x000000a09c34723c */ /* 0x042ff00000041834 */
[C---:B------:R-:W-:Y:S01]  /*6ce0*/  HMMA.16816.F32.BF16 R56, R156.reuse, R162, R56 ;  /* 0x000000a29c38723c */ /* 0x040fe20000041838 */
[----:B------:R-:W1:Y:S07]  /*6cf0*/  LDSM.16.MT88.4 R160, [R248+0x2100] ;  /* 0x00210000f8a0783b */ /* 0x000e6e0000004200 */
[C---:B-1----:R-:W-:Y:S08]  /*6d00*/  HMMA.16816.F32.BF16 R60, R156.reuse, R160, R60 ;  /* 0x000000a09c3c723c */ /* 0x042ff0000004183c */
[C---:B------:R-:W-:Y:S01]  /*6d10*/  HMMA.16816.F32.BF16 R64, R156.reuse, R162, R64 ;  /* 0x000000a29c40723c */ /* 0x040fe20000041840 */
[----:B------:R-:W1:Y:S03]  /*6d20*/  LDSM.16.MT88.4 R160, [R249+0x2100] ;  /* 0x00210000f9a0783b */ /* 0x000e660000004200 */
[C---:B--2---:R-:W-:Y:S02]  /*6d30*/  FMUL.FTZ R150, R0.reuse, R150 ;  /* 0x0000009600967220 */ /* 0x044fe40000410000 */
[----:B------:R-:W-:Y:S02]  /*6d40*/  FMUL.FTZ R151, R0, R151 ;  /* 0x0000009700977220 */ /* 0x000fe40000410000 */
[C---:B-1----:R-:W-:Y:S08]  /*6d50*/  HMMA.16816.F32.BF16 R68, R156.reuse, R160, R68 ;  /* 0x000000a09c44723c */ /* 0x042ff00000041844 */
[C---:B------:R-:W-:Y:S01]  /*6d60*/  HMMA.16816.F32.BF16 R72, R156.reuse, R162, R72 ;  /* 0x000000a29c48723c */ /* 0x040fe20000041848 */
[----:B------:R-:W1:Y:S03]  /*6d70*/  LDSM.16.MT88.4 R160, [R252+0x2100] ;  /* 0x00210000fca0783b */ /* 0x000e660000004200 */
[----:B------:R-:W-:Y:S01]  /*6d80*/  FMUL.FTZ R13, R2, R165 ;  /* 0x000000a5020d7220 */ /* 0x000fe20000410000 */
[----:B------:R-:W-:Y:S01]  /*6d90*/  MOV R165, R184 ;  /* 0x000000b800a57202 */ /* 0x000fe20000000f00 */
[--C-:B------:R-:W-:Y:S02]  /*6da0*/  FFMA.FTZ R184, R32, c[0x0][0x2d0], -R186.reuse ;  /* 0x0000b40020b87a23 */ /* 0x100fe400000108ba */
[--C-:B------:R-:W-:Y:S01]  /*6db0*/  FFMA.FTZ R32, R34, c[0x0][0x2d0], -R153.reuse ;  /* 0x0000b40022207a23 */ /* 0x100fe20000010899 */
[----:B------:R-:W-:Y:S01]  /*6dc0*/  F2FP.BF16.PACK_AB R16, R165, R164 ;  /* 0x000000a4a510723e */ /* 0x000fe200000010ff */
[----:B------:R-:W-:Y:S02]  /*6dd0*/  MUFU.EX2 R34, R31 ;  /* 0x0000001f00227308 */ /* 0x000fe40000000800 */
[----:B----4-:R-:W-:Y:S01]  /*6de0*/  FMUL.FTZ R14, R0, R166 ;  /* 0x000000a6000e7220 */ /* 0x010fe20000410000 */
[----:B------:R-:W-:Y:S01]  /*6df0*/  MOV R166, R183 ;  /* 0x000000b700a67202 */ /* 0x000fe20000000f00 */
[--C-:B------:R-:W-:Y:S02]  /*6e00*/  FFMA.FTZ R183, R29, c[0x0][0x2d0], -R186.reuse ;  /* 0x0000b4001db77a23 */ /* 0x100fe400000108ba */
[----:B------:R-:W-:Y:S02]  /*6e10*/  FFMA.FTZ R186, R33, c[0x0][0x2d0], -R186 ;  /* 0x0000b40021ba7a23 */ /* 0x000fe400000108ba */
[--C-:B------:R-:W-:Y:S02]  /*6e20*/  FFMA.FTZ R33, R30, c[0x0][0x2d0], -R153.reuse ;  /* 0x0000b4001e217a23 */ /* 0x100fe40000010899 */
[----:B------:R-:W-:Y:S01]  /*6e30*/  MUFU.EX2 R184, R184 ;  /* 0x000000b800b87308 */ /* 0x000fe20000000800 */
[----:B------:R-:W-:Y:S09]  /*6e40*/  FFMA.FTZ R153, R35, c[0x0][0x2d0], -R153 ;  /* 0x0000b40023997a23 */ /* 0x000ff20000010899 */
[----:B------:R-:W-:Y:S01]  /*6e50*/  MUFU.EX2 R35, R28 ;  /* 0x0000001c00237308 */ /* 0x000fe20000000800 */
[C---:B-1----:R-:W-:Y:S09]  /*6e60*/  HMMA.16816.F32.BF16 R76, R156.reuse, R160, R76 ;  /* 0x000000a09c4c723c */ /* 0x042ff2000004184c */
[----:B------:R-:W-:Y:S01]  /*6e70*/  MUFU.EX2 R186, R186 ;  /* 0x000000ba00ba7308 */ /* 0x000fe20000000800 */
[C---:B------:R-:W-:Y:S01]  /*6e80*/  HMMA.16816.F32.BF16 R80, R156.reuse, R162, R80 ;  /* 0x000000a29c50723c */ /* 0x040fe20000041850 */
[----:B------:R-:W1:Y:S08]  /*6e90*/  LDSM.16.MT88.4 R160, [R251+0x2100] ;  /* 0x00210000fba0783b */ /* 0x000e700000004200 */
[----:B------:R-:W-:Y:S10]  /*6ea0*/  MUFU.EX2 R153, R153 ;  /* 0x0000009900997308 */ /* 0x000ff40000000800 */
[----:B------:R-:W-:Y:S01]  /*6eb0*/  MUFU.EX2 R183, R183 ;  /* 0x000000b700b77308 */ /* 0x000fe20000000800 */
[----:B------:R-:W-:Y:S01]  /*6ec0*/  FMUL.FTZ R15, R0, R167 ;  /* 0x000000a7000f7220 */ /* 0x000fe20000410000 */
[----:B------:R-:W-:Y:S08]  /*6ed0*/  MOV R167, R180 ;  /* 0x000000b400a77202 */ /* 0x000ff00000000f00 */
[----:B------:R2:W3:Y:S10]  /*6ee0*/  MUFU.EX2 R180, R18 ;  /* 0x0000001200b47308 */ /* 0x0004f40000000800 */
[----:B------:R-:W-:Y:S01]  /*6ef0*/  MUFU.EX2 R33, R33 ;  /* 0x0000002100217308 */ /* 0x000fe20000000800 */
[C---:B-1----:R-:W-:Y:S09]  /*6f00*/  HMMA.16816.F32.BF16 R84, R156.reuse, R160, R84 ;  /* 0x000000a09c54723c */ /* 0x042ff20000041854 */
[----:B------:R-:W-:Y:S03]  /*6f10*/  MUFU.EX2 R32, R32 ;  /* 0x0000002000207308 */ /* 0x000fe60000000800 */
[----:B--2---:R-:W-:Y:S01]  /*6f20*/  F2FP.BF16.PACK_AB R18, R167, R166 ;  /* 0x000000a6a712723e */ /* 0x004fe200000010ff */
[C---:B------:R-:W-:Y:S01]  /*6f30*/  HMMA.16816.F32.BF16 R88, R156.reuse, R162, R88 ;  /* 0x000000a29c58723c */ /* 0x040fe20000041858 */
[----:B------:R-:W1:Y:S02]  /*6f40*/  LDSM.16.MT88.4 R160, [R248+0x4100] ;  /* 0x00410000f8a0783b */ /* 0x000e640000004200 */
[----:B---3--:R-:W-:Y:S05]  /*6f50*/  F2FP.BF16.PACK_AB R19, R179, R180 ;  /* 0x000000b4b313723e */ /* 0x008fea00000010ff */
        /* <DEDUP_REMOVED lines=21> */
[C---:B-1----:R-:W-:Y:S07]  /*70b0*/  HMMA.16816.F32.BF16 R148, R156.reuse, R160, R148 ;  /* 0x000000a09c94723c */ /* 0x042fee0000041894 */
[----:B------:R-:W-:Y:S01]  /*70c0*/  MOV R160, R154 ;  /* 0x0000009a00a07202 */ /* 0x000fe20000000f00 */
[----:B------:R-:W-:Y:S01]  /*70d0*/  HMMA.16816.F32.BF16 R12, R156, R162, R12 ;  /* 0x000000a29c0c723c */ /* 0x000fe2000004180c */
[----:B------:R-:W1:Y:S01]  /*70e0*/  LDSM.16.MT88.4 R156, [R248+0x900] ;  /* 0x00090000f89c783b */ /* 0x000e620000004200 */
[----:B------:R-:W2:Y:S02]  /*70f0*/  MUFU.EX2 R154, R24 ;  /* 0x00000018009a7308 */ /* 0x000ea40000000800 */
[----:B------:R-:W-:Y:S03]  /*7100*/  MOV R161, R191 ;  /* 0x000000bf00a17202 */ /* 0x000fe60000000f00 */
[----:B------:R-:W-:Y:S05]  /*7110*/  MOV R163, R190 ;  /* 0x000000be00a37202 */ /* 0x000fea0000000f00 */
[----:B------:R-:W-:Y:S10]  /*7120*/  MUFU.EX2 R191, R20 ;  /* 0x0000001400bf7308 */ /* 0x000ff40000000800 */
[----:B------:R3:W-:Y:S10]  /*7130*/  MUFU.EX2 R190, R21 ;  /* 0x0000001500be7308 */ /* 0x0007f40000000800 */
[----:B------:R-:W4:Y:S01]  /*7140*/  MUFU.EX2 R162, R25 ;  /* 0x0000001900a27308 */ /* 0x000f220000000800 */
[C---:B-1----:R-:W-:Y:S01]  /*7150*/  HMMA.16816.F32.BF16 R4, R16.reuse, R156, R4 ;  /* 0x0000009c1004723c */ /* 0x042fe20000041804 */
[----:B---3--:R-:W-:Y:S07]  /*7160*/  LDSM.16.MT88.4 R20, [R248+0x1100] ;  /* 0x00110000f814783b */ /* 0x008fee0000004200 */
        /* <DEDUP_REMOVED lines=45> */
[----:B--2---:R-:W-:Y:S01]  /*7440*/  MOV R157, R154 ;  /* 0x0000009a009d7202 */ /* 0x004fe20000000f00 */
[----:B------:R-:W-:Y:S01]  /*7450*/  HMMA.16816.F32.BF16 R12, R16, R158, R12 ;  /* 0x0000009e100c723c */ /* 0x000fe2000004180c */
[----:B------:R1:W2:Y:S03]  /*7460*/  MUFU.EX2 R154, R27 ;  /* 0x0000001b009a7308 */ /* 0x0002a60000000800 */
[----:B----4-:R-:W-:Y:S02]  /*7470*/  MOV R156, R162 ;  /* 0x000000a2009c7202 */ /* 0x010fe40000000f00 */
[----:B------:R-:W3:Y:S01]  /*7480*/  LDL.LU R162, [R1+0x4c] ;  /* 0x00004c0001a27983 */ /* 0x000ee20000300800 */
[----:B------:R-:W-:Y:S02]  /*7490*/  F2FP.BF16.PACK_AB R16, R190, R191 ;  /* 0x000000bfbe10723e */ /* 0x000fe400000010ff */
[----:B------:R-:W-:Y:S03]  /*74a0*/  F2FP.BF16.PACK_AB R18, R156, R157 ;  /* 0x0000009d9c12723e */ /* 0x000fe600000010ff */
[----:B------:R-:W-:Y:S01]  /*74b0*/  F2FP.BF16.PACK_AB R17, R177, R178 ;  /* 0x000000b2b111723e */ /* 0x000fe200000010ff */
[----:B------:R-:W4:Y:S01]  /*74c0*/  LDL.LU R29, [R1+0x50] ;  /* 0x00005000011d7983 */ /* 0x000f220000300800 */
[----:B------:R-:W-:Y:S05]  /*74d0*/  MOV R159, R160 ;  /* 0x000000a0009f7202 */ /* 0x000fea0000000f00 */
[----:B-1----:R-:W1:Y:S01]  /*74e0*/  LDSM.16.MT88.4 R24, [R249+0x1100] ;  /* 0x00110000f918783b */ /* 0x002e620000004200 */
[----:B--2---:R-:W-:Y:S07]  /*74f0*/  F2FP.BF16.PACK_AB R19, R154, R176 ;  /* 0x000000b09a13723e */ /* 0x004fee00000010ff */
[C---:B------:R-:W-:Y:S08]  /*7500*/  HMMA.16816.F32.BF16 R4, R16.reuse, R20, R4 ;  /* 0x000000141004723c */ /* 0x040ff00000041804 */
[C---:B------:R-:W-:Y:S01]  /*7510*/  HMMA.16816.F32.BF16 R8, R16.reuse, R22, R8 ;  /* 0x000000161008723c */ /* 0x040fe20000041808 */
[----:B------:R-:W2:Y:S07]  /*7520*/  LDSM.16.MT88.4 R20, [R252+0x1100] ;  /* 0x00110000fc14783b */ /* 0x000eae0000004200 */
[C---:B-1----:R-:W-:Y:S08]  /*7530*/  HMMA.16816.F32.BF16 R36, R16.reuse, R24, R36 ;  /* 0x000000181024723c */ /* 0x042ff00000041824 */
[C---:B------:R-:W-:Y:S01]  /*7540*/  HMMA.16816.F32.BF16 R40, R16.reuse, R26, R40 ;  /* 0x0000001a1028723c */ /* 0x040fe20000041828 */
[----:B------:R-:W1:Y:S07]  /*7550*/  LDSM.16.MT88.4 R24, [R251+0x1100] ;  /* 0x00110000fb18783b */ /* 0x000e6e0000004200 */
[C---:B--2---:R-:W-:Y:S08]  /*7560*/  HMMA.16816.F32.BF16 R44, R16.reuse, R20, R44 ;  /* 0x00000014102c723c */ /* 0x044ff0000004182c */
        /* <DEDUP_REMOVED lines=25> */
[----:B------:R-:W2:Y:S03]  /*7700*/  LDSM.16.MT88.4 R20, [R248+0x7100] ;  /* 0x00710000f814783b */ /* 0x000ea60000004200 */
[----:B---3--:R-:W-:Y:S04]  /*7710*/  FFMA.FTZ R2, R2, R162, R163 ;  /* 0x000000a202027223 */ /* 0x008fe800000100a3 */
[C---:B-1----:R-:W-:Y:S04]  /*7720*/  HMMA.16816.F32.BF16 R116, R16.reuse, R24, R116 ;  /* 0x000000181074723c */ /* 0x042fe80000041874 */
[----:B------:R-:W-:Y:S02]  /*7730*/  FADD.FTZ R2, R161, R2 ;  /* 0x00000002a1027221 */ /* 0x000fe40000010000 */
[----:B------:R-:W-:Y:S01]  /*7740*/  LDSM.16.MT88.4 R160, [R248+0x1900] ;  /* 0x00190000f8a0783b */ /* 0x000fe20000004200 */
[----:B----4-:R-:W-:Y:S01]  /*7750*/  FFMA.FTZ R0, R0, R29, R185 ;  /* 0x0000001d00007223 */ /* 0x010fe200000100b9 */
[----:B------:R-:W-:Y:S01]  /*7760*/  MOV R185, R156 ;  /* 0x0000009c00b97202 */ /* 0x000fe20000000f00 */
[C---:B------:R-:W-:Y:S03]  /*7770*/  HMMA.16816.F32.BF16 R120, R16.reuse, R26, R120 ;  /* 0x0000001a1078723c */ /* 0x040fe60000041878 */
[----:B------:R-:W1:Y:S01]  /*7780*/  LDSM.16.MT88.4 R24, [R249+0x7100] ;  /* 0x00710000f918783b */ /* 0x000e620000004200 */
[----:B------:R-:W-:Y:S02]  /*7790*/  FADD.FTZ R2, R159, R2 ;  /* 0x000000029f027221 */ /* 0x000fe40000010000 */
[----:B------:R-:W-:Y:S01]  /*77a0*/  FADD.FTZ R0, R187, R0 ;  /* 0x00000000bb007221 */ /* 0x000fe20000010000 */
[----:B------:R-:W-:Y:S01]  /*77b0*/  MOV R187, R157 ;  /* 0x0000009d00bb7202 */ /* 0x000fe20000000f00 */
[----:B------:R-:W-:Y:S01]  /*77c0*/  FADD.FTZ R2, R171, R2 ;  /* 0x00000002ab027221 */ /* 0x000fe20000010000 */
[C---:B--2---:R-:W-:Y:S01]  /*77d0*/  HMMA.16816.F32.BF16 R124, R16.reuse, R20, R124 ;  /* 0x00000014107c723c */ /* 0x044fe2000004187c */
[----:B------:R-:W-:Y:S02]  /*77e0*/  LDSM.16.MT88.4 R28, [R252+0x1900] ;  /* 0x00190000fc1c783b */ /* 0x000fe40000004200 */
[----:B------:R-:W-:Y:S01]  /*77f0*/  FADD.FTZ R0, R189, R0 ;  /* 0x00000000bd007221 */ /* 0x000fe20000010000 */
[----:B------:R-:W-:Y:S02]  /*7800*/  MOV R189, R165 ;  /* 0x000000a500bd7202 */ /* 0x000fe40000000f00 */
[----:B------:R-:W-:Y:S01]  /*7810*/  F2FP.BF16.PACK_AB R165, R34, R33 ;  /* 0x0000002122a5723e */ /* 0x000fe200000010ff */
[----:B------:R2:W5:Y:S01]  /*7820*/  LDL.LU R171, [R1+0xc8] ;  /* 0x0000c80001ab7983 */ /* 0x0005620000300800 */
[C---:B------:R-:W-:Y:S04]  /*7830*/  HMMA.16816.F32.BF16 R128, R16.reuse, R22, R128 ;  /* 0x000000161080723c */ /* 0x040fe80000041880 */
[----:B------:R-:W-:Y:S01]  /*7840*/  FADD.FTZ R0, R188, R0 ;  /* 0x00000000bc007221 */ /* 0x000fe20000010000 */
[----:B------:R-:W3:Y:S01]  /*7850*/  LDSM.16.MT88.4 R20, [R252+0x7100] ;  /* 0x00710000fc14783b */ /* 0x000ee20000004200 */
[----:B------:R-:W-:Y:S02]  /*7860*/  MOV R188, R164 ;  /* 0x000000a400bc7202 */ /* 0x000fe40000000f00 */
[----:B------:R-:W-:Y:S01]  /*7870*/  F2FP.BF16.PACK_AB R164, R183, R35 ;  /* 0x00000023b7a4723e */ /* 0x000fe200000010ff */
[----:B------:R-:W-:Y:S03]  /*7880*/  FADD.FTZ R0, R182, R0 ;  /* 0x00000000b6007221 */ /* 0x000fe60000010000 */
[----:B------:R-:W-:Y:S02]  /*7890*/  FADD.FTZ R2, R188, R2 ;  /* 0x00000002bc027221 */ /* 0x000fe40000010000 */
[----:B------:R-:W-:Y:S02]  /*78a0*/  FADD.FTZ R0, R181, R0 ;  /* 0x00000000b5007221 */ /* 0x000fe40000010000 */
[----:B------:R-:W-:Y:S02]  /*78b0*/  FADD.FTZ R2, R189, R2 ;  /* 0x00000002bd027221 */ /* 0x000fe40000010000 */
[----:B------:R-:W-:Y:S04]  /*78c0*/  FADD.FTZ R0, R180, R0 ;  /* 0x00000000b4007221 */ /* 0x000fe80000010000 */
[----:B------:R-:W-:Y:S01]  /*78d0*/  FADD.FTZ R0, R179, R0 ;  /* 0x00000000b3007221 */ /* 0x000fe20000010000 */
[C---:B-1----:R-:W-:Y:S03]  /*78e0*/  HMMA.16816.F32.BF16 R132, R16.reuse, R24, R132 ;  /* 0x000000181084723c */ /* 0x042fe60000041884 */
[----:B------:R-:W-:Y:S04]  /*78f0*/  FADD.FTZ R0, R178, R0 ;  /* 0x00000000b2007221 */ /* 0x000fe80000010000 */
[----:B------:R-:W-:Y:S01]  /*7900*/  FADD.FTZ R0, R177, R0 ;  /* 0x00000000b1007221 */ /* 0x000fe20000010000 */
[C---:B------:R-:W-:Y:S01]  /*7910*/  HMMA.16816.F32.BF16 R136, R16.reuse, R26, R136 ;  /* 0x0000001a1088723c */ /* 0x040fe20000041888 */
[----:B------:R-:W1:Y:S03]  /*7920*/  LDSM.16.MT88.4 R24, [R251+0x7100] ;  /* 0x00710000fb18783b */ /* 0x000e660000004200 */
[----:B------:R-:W-:Y:S04]  /*7930*/  FADD.FTZ R0, R176, R0 ;  /* 0x00000000b0007221 */ /* 0x000fe80000010000 */
[C---:B---3--:R-:W-:Y:S08]  /*7940*/  HMMA.16816.F32.BF16 R140, R16.reuse, R20, R140 ;  /* 0x00000014108c723c */ /* 0x048ff0000004188c */
[C---:B------:R-:W-:Y:S01]  /*7950*/  HMMA.16816.F32.BF16 R144, R16.reuse, R22, R144 ;  /* 0x000000161090723c */ /* 0x040fe20000041890 */
[----:B------:R-:W3:Y:S07]  /*7960*/  LDSM.16.MT88.4 R20, [R249+0x1900] ;  /* 0x00190000f914783b */ /* 0x000eee0000004200 */
[C---:B-1----:R-:W-:Y:S07]  /*7970*/  HMMA.16816.F32.BF16 R148, R16.reuse, R24, R148 ;  /* 0x000000181094723c */ /* 0x042fee0000041894 */
[----:B------:R-:W-:Y:S01]  /*7980*/  MOV R25, R167 ;  /* 0x000000a700197202 */ /* 0x000fe20000000f00 */
[----:B------:R-:W-:Y:S01]  /*7990*/  HMMA.16816.F32.BF16 R12, R16, R26, R12 ;  /* 0x0000001a100c723c */ /* 0x000fe2000004180c */
[----:B------:R-:W-:Y:S03]  /*79a0*/  LDSM.16.MT88.4 R16, [R249+0x3900] ;  /* 0x00390000f910783b */ /* 0x000fe60000004200 */
[----:B------:R-:W-:Y:S02]  /*79b0*/  F2FP.BF16.PACK_AB R167, R153, R32 ;  /* 0x0000002099a7723e */ /* 0x000fe400000010ff */
[----:B------:R-:W-:Y:S02]  /*79c0*/  MOV R24, R166 ;  /* 0x000000a600187202 */ /* 0x000fe40000000f00 */
[----:B------:R-:W-:Y:S04]  /*79d0*/  F2FP.BF16.PACK_AB R166, R186, R184 ;  /* 0x000000b8baa6723e */ /* 0x000fe800000010ff */
[----:B------:R-:W-:Y:S03]  /*79e0*/  FADD.FTZ R2, R24, R2 ;  /* 0x0000000218027221 */ /* 0x000fe60000010000 */
[C---:B------:R-:W-:Y:S01]  /*79f0*/  HMMA.16816.F32.BF16 R156, R164.reuse, R160, R4 ;  /* 0x000000a0a49c723c */ /* 0x040fe20000041804 */
[----:B------:R-:W1:Y:S04]  /*7a00*/  LDSM.16.MT88.4 R4, [R251+0x1900] ;  /* 0x00190000fb04783b */ /* 0x000e680000004200 */
[----:B------:R-:W-:Y:S03]  /*7a10*/  FADD.FTZ R2, R25, R2 ;  /* 0x0000000219027221 */ /* 0x000fe60000010000 */
[C---:B------:R-:W-:Y:S01]  /*7a20*/  HMMA.16816.F32.BF16 R160, R164.reuse, R162, R8 ;  /* 0x000000a2a4a0723c */ /* 0x040fe20000041808 */
[----:B------:R-:W4:Y:S03]  /*7a30*/  LDSM.16.MT88.4 R8, [R248+0x3900] ;  /* 0x00390000f808783b */ /* 0x000f260000004200 */
[----:B------:R-:W-:Y:S04]  /*7a40*/  FADD.FTZ R2, R191, R2 ;  /* 0x00000002bf027221 */ /* 0x000fe80000010000 */
[C---:B---3--:R-:W-:Y:S04]  /*7a50*/  HMMA.16816.F32.BF16 R36, R164.reuse, R20, R36 ;  /* 0x00000014a424723c */ /* 0x048fe80000041824 */
[----:B------:R-:W-:Y:S04]  /*7a60*/  FADD.FTZ R2, R190, R2 ;  /* 0x00000002be027221 */ /* 0x000fe80000010000 */
[C---:B------:R-:W-:Y:S01]  /*7a70*/  HMMA.16816.F32.BF16 R40, R164.reuse, R22, R40 ;  /* 0x00000016a428723c */ /* 0x040fe20000041828 */
[----:B------:R-:W3:Y:S03]  /*7a80*/  LDSM.16.MT88.4 R20, [R252+0x3900] ;  /* 0x00390000fc14783b */ /* 0x000ee60000004200 */
[----:B------:R-:W-:Y:S04]  /*7a90*/  FADD.FTZ R2, R187, R2 ;  /* 0x00000002bb027221 */ /* 0x000fe80000010000 */
[C---:B------:R-:W-:Y:S04]  /*7aa0*/  HMMA.16816.F32.BF16 R44, R164.reuse, R28, R44 ;  /* 0x0000001ca42c723c */ /* 0x040fe8000004182c */
[----:B------:R-:W-:Y:S04]  /*7ab0*/  FADD.FTZ R2, R185, R2 ;  /* 0x00000002b9027221 */ /* 0x000fe80000010000 */
[C---:B------:R-:W-:Y:S08]  /*7ac0*/  HMMA.16816.F32.BF16 R48, R164.reuse, R30, R48 ;  /* 0x0000001ea430723c */ /* 0x040ff00000041830 */
[C---:B-1----:R-:W-:Y:S08]  /*7ad0*/  HMMA.16816.F32.BF16 R52, R164.reuse, R4, R52 ;  /* 0x00000004a434723c */ /* 0x042ff00000041834 */
[C---:B------:R-:W-:Y:S01]  /*7ae0*/  HMMA.16816.F32.BF16 R56, R164.reuse, R6, R56 ;  /* 0x00000006a438723c */ /* 0x040fe20000041838 */
[----:B------:R-:W1:Y:S07]  /*7af0*/  LDSM.16.MT88.4 R4, [R251+0x3900] ;  /* 0x00390000fb04783b */ /* 0x000e6e0000004200 */
[C---:B----4-:R-:W-:Y:S08]  /*7b00*/  HMMA.16816.F32.BF16 R60, R164.reuse, R8, R60 ;  /* 0x00000008a43c723c */ /* 0x050ff0000004183c */
[C---:B------:R-:W-:Y:S01]  /*7b10*/  HMMA.16816.F32.BF16 R64, R164.reuse, R10, R64 ;  /* 0x0000000aa440723c */ /* 0x040fe20000041840 */
[----:B------:R-:W4:Y:S07]  /*7b20*/  LDSM.16.MT88.4 R8, [R248+0x5900] ;  /* 0x00590000f808783b */ /* 0x000f2e0000004200 */
[C---:B------:R-:W-:Y:S08]  /*7b30*/  HMMA.16816.F32.BF16 R68, R164.reuse, R16, R68 ;  /* 0x00000010a444723c */ /* 0x040ff00000041844 */
[C---:B------:R-:W-:Y:S01]  /*7b40*/  HMMA.16816.F32.BF16 R72, R164.reuse, R18, R72 ;  /* 0x00000012a448723c */ /* 0x040fe20000041848 */
[----:B------:R-:W2:Y:S07]  /*7b50*/  LDSM.16.MT88.4 R16, [R249+0x5900] ;  /* 0x00590000f910783b */ /* 0x000eae0000004200 */
[C---:B---3--:R-:W-:Y:S08]  /*7b60*/  HMMA.16816.F32.BF16 R76, R164.reuse, R20, R76 ;  /* 0x00000014a44c723c */ /* 0x048ff0000004184c */
[C---:B------:R-:W-:Y:S01]  /*7b70*/  HMMA.16816.F32.BF16 R80, R164.reuse, R22, R80 ;  /* 0x00000016a450723c */ /* 0x040fe20000041850 */
[----:B------:R-:W3:Y:S07]  /*7b80*/  LDSM.16.MT88.4 R20, [R252+0x5900] ;  /* 0x00590000fc14783b */ /* 0x000eee0000004200 */
[C---:B-1----:R-:W-:Y:S08]  /*7b90*/  HMMA.16816.F32.BF16 R84, R164.reuse, R4, R84 ;  /* 0x00000004a454723c */ /* 0x042ff00000041854 */
[C---:B------:R-:W-:Y:S01]  /*7ba0*/  HMMA.16816.F32.BF16 R88, R164.reuse, R6, R88 ;  /* 0x00000006a458723c */ /* 0x040fe20000041858 */
[----:B------:R-:W1:Y:S07]  /*7bb0*/  LDSM.16.MT88.4 R4, [R251+0x5900] ;  /* 0x00590000fb04783b */ /* 0x000e6e0000004200 */
[C---:B----4-:R-:W-:Y:S08]  /*7bc0*/  HMMA.16816.F32.BF16 R92, R164.reuse, R8, R92 ;  /* 0x00000008a45c723c */ /* 0x050ff0000004185c */
[C---:B------:R-:W-:Y:S01]  /*7bd0*/  HMMA.16816.F32.BF16 R96, R164.reuse, R10, R96 ;  /* 0x0000000aa460723c */ /* 0x040fe20000041860 */
[----:B------:R-:W4:Y:S07]  /*7be0*/  LDSM.16.MT88.4 R8, [R248+0x7900] ;  /* 0x00790000f808783b */ /* 0x000f2e0000004200 */
[C---:B--2---:R-:W-:Y:S08]  /*7bf0*/  HMMA.16816.F32.BF16 R100, R164.reuse, R16, R100 ;  /* 0x00000010a464723c */ /* 0x044ff00000041864 */
        /* <DEDUP_REMOVED lines=9> */
[C---:B------:R-:W-:Y:S08]  /*7c90*/  HMMA.16816.F32.BF16 R128, R164.reuse, R10, R128 ;  /* 0x0000000aa480723c */ /* 0x040ff00000041880 */
[C---:B--2---:R-:W-:Y:S08]  /*7ca0*/  HMMA.16816.F32.BF16 R132, R164.reuse, R16, R132 ;  /* 0x00000010a484723c */ /* 0x044ff00000041884 */
[C---:B------:R-:W-:Y:S08]  /*7cb0*/  HMMA.16816.F32.BF16 R136, R164.reuse, R18, R136 ;  /* 0x00000012a488723c */ /* 0x040ff00000041888 */
[C---:B---3--:R-:W-:Y:S08]  /*7cc0*/  HMMA.16816.F32.BF16 R140, R164.reuse, R20, R140 ;  /* 0x00000014a48c723c */ /* 0x048ff0000004188c */
[C---:B------:R-:W-:Y:S08]  /*7cd0*/  HMMA.16816.F32.BF16 R144, R164.reuse, R22, R144 ;  /* 0x00000016a490723c */ /* 0x040ff00000041890 */
[C---:B-1----:R-:W-:Y:S07]  /*7ce0*/  HMMA.16816.F32.BF16 R148, R164.reuse, R4, R148 ;  /* 0x00000004a494723c */ /* 0x042fee0000041894 */
[----:B------:R-:W-:Y:S01]  /*7cf0*/  FADD.FTZ R4, R154, R0 ;  /* 0x000000009a047221 */ /* 0x000fe20000010000 */
[----:B------:R-:W-:Y:S01]  /*7d00*/  MOV R154, R3 ;  /* 0x00000003009a7202 */ /* 0x000fe20000000f00 */
[----:B------:R-:W-:Y:S01]  /*7d10*/  FADD.FTZ R0, R35, R2 ;  /* 0x0000000223007221 */ /* 0x000fe20000010000 */
[----:B------:R-:W-:Y:S03]  /*7d20*/  HMMA.16816.F32.BF16 R164, R164, R6, R12 ;  /* 0x00000006a4a4723c */ /* 0x000fe6000004180c */
[----:B------:R-:W-:Y:S02]  /*7d30*/  FADD.FTZ R0, R183, R0 ;  /* 0x00000000b7007221 */ /* 0x000fe40000010000 */
[----:B------:R-:W-:Y:S02]  /*7d40*/  FADD.FTZ R4, R33, R4 ;  /* 0x0000000421047221 */ /* 0x000fe40000010000 */
[----:B------:R-:W-:Y:S02]  /*7d50*/  FADD.FTZ R2, R184, R0 ;  /* 0x00000000b8027221 */ /* 0x000fe40000010000 */
[----:B------:R-:W-:Y:S03]  /*7d60*/  FADD.FTZ R4, R34, R4 ;  /* 0x0000000422047221 */ /* 0x000fe60000010000 */
[----:B------:R-:W-:Y:S02]  /*7d70*/  FADD.FTZ R2, R186, R2 ;  /* 0x00000002ba027221 */ /* 0x000fe40000010000 */
[----:B------:R-:W-:Y:S03]  /*7d80*/  FADD.FTZ R0, R32, R4 ;  /* 0x0000000420007221 */ /* 0x000fe60000010000 */
[----:B------:R1:W-:Y:S01]  /*7d90*/  STL [R1+0x4c], R2 ;  /* 0x00004c0201007387 */ /* 0x0003e20000100800 */
[----:B------:R-:W-:Y:S01]  /*7da0*/  FADD.FTZ R0, R153, R0 ;  /* 0x0000000099007221 */ /* 0x000fe20000010000 */
[----:B------:R-:W-:Y:S04]  /*7db0*/  MOV R153, R152 ;  /* 0x0000009800997202 */ /* 0x000fe80000000f00 */
[----:B------:R1:W-:Y:S01]  /*7dc0*/  STL [R1+0x50], R0 ;  /* 0x0000500001007387 */ /* 0x0003e20000100800 */
[----:B------:R-:W-:-:S05]  /*7dd0*/  @P0 BRA `(.L_x_3) ;  /* 0xffffca7000000947 */ /* 0x000fca000383ffff */
.L_x_2:
[----:B-1----:R-:W2:Y:S04]  /*7de0*/  LDL.LU R0, [R1+0x4c] ;  /* 0x00004c0001007983 */ /* 0x002ea80000300800 */
[----:B------:R-:W1:Y:S01]  /*7df0*/  S2R R8, SR_TID.X ;  /* 0x0000000000087919 */ /* 0x000e620000002100 */
[----:B------:R-:W-:Y:S01]  /*7e00*/  MOV R182, c[0x0][0x4e8] ;  /* 0x00013a0000b67a02 */ /* 0x000fe20000000f00 */
[----:B------:R-:W3:Y:S01]  /*7e10*/  S2UR UR7, SR_CTAID.Y ;  /* 0x00000000000779c3 */ /* 0x000ee20000002600 */
[----:B------:R-:W-:Y:S01]  /*7e20*/  ULDC.64 UR4, c[0x0][0x490] ;  /* 0x0001240000047ab9 */ /* 0x000fe20000000a00 */
[----:B------:R-:W4:Y:S04]  /*7e30*/  LDL.LU R2, [R1+0x50] ;  /* 0x0000500001027983 */ /* 0x000f280000300800 */
[----:B------:R-:W4:Y:S01]  /*7e40*/  LDL.LU R9, [R1+0xbc] ;  /* 0x0000bc0001097983 */ /* 0x000f220000300800 */
[----:B------:R-:W-:-:S03]  /*7e50*/  ISETP.NE.AND P0, PT, R182, 0x1, PT ;  /* 0x00000001b600780c */ /* 0x000fc60003f05270 */
[----:B------:R-:W4:Y:S01]  /*7e60*/  LDL.LU R183, [R1+0xc0] ;  /* 0x0000c00001b77983 */ /* 0x000f220000300800 */
[----:B-1----:R-:W-:-:S04]  /*7e70*/  SHF.R.S32.HI R5, RZ, 0x1f, R8 ;  /* 0x0000001fff057819 */ /* 0x002fc80000011408 */
[CC--:B------:R-:W-:Y:S02]  /*7e80*/  LEA.HI R181, R5.reuse, R8.reuse, RZ, 0x5 ;  /* 0x0000000805b57211 */ /* 0x0c0fe400078f28ff */
[-C--:B------:R-:W-:Y:S02]  /*7e90*/  LEA.HI R5, R5, R8.reuse, RZ, 0x2 ;  /* 0x0000000805057211 */ /* 0x080fe400078f10ff */
[----:B------:R-:W-:Y:S01]  /*7ea0*/  LOP3.LUT R4, R181, 0xffffffe0, RZ, 0xc0, !PT ;  /* 0xffffffe0b5047812 */ /* 0x000fe200078ec0ff */
[----:B---3--:R-:W-:Y:S01]  /*7eb0*/  USHF.R.S32.HI UR6, URZ, 0x1f, UR7 ;  /* 0x0000001f3f067899 */ /* 0x008fe20008011407 */
[----:B------:R-:W-:Y:S01]  /*7ec0*/  LOP3.LUT R14, R5, 0xfffffffc, RZ, 0xc0, !PT ;  /* 0xfffffffc050e7812 */ /* 0x000fe200078ec0ff */
[----:B------:R-:W-:Y:S06]  /*7ed0*/  BAR.SYNC.DEFER_BLOCKING 0x1, 0x100 ;  /* 0x0044000000007b1d */ /* 0x000fec0000010000 */
[----:B--2---:R-:W1:Y:S04]  /*7ee0*/  SHFL.BFLY PT, R11, R0, 0x2, 0x1f ;  /* 0x0c401f00000b7f89 */ /* 0x004e6800000e0000 */
[----:B----4-:R-:W2:Y:S01]  /*7ef0*/  SHFL.BFLY PT, R6, R2, 0x2, 0x1f ;  /* 0x0c401f0002067f89 */ /* 0x010ea200000e0000 */
[----:B------:R-:W-:Y:S01]  /*7f00*/  MOV R153, R9 ;  /* 0x0000000900997202 */ /* 0x000fe20000000f00 */
[----:B------:R-:W-:Y:S01]  /*7f10*/  UIMAD UR10, UR6, UR4, URZ ;  /* 0x00000004060a72a4 */ /* 0x000fe2000f8e023f */
[----:B------:R-:W-:Y:S01]  /*7f20*/  IADD3 R14, -R14, R8, RZ ;  /* 0x000000080e0e7210 */ /* 0x000fe20007ffe1ff */
[----:B-1----:R-:W-:-:S05]  /*7f30*/  FADD.FTZ R11, R11, R0 ;  /* 0x000000000b0b7221 */ /* 0x002fca0000010000 */
[----:B------:R-:W1:Y:S01]  /*7f40*/  SHFL.BFLY PT, R0, R11, 0x1, 0x1f ;  /* 0x0c201f000b007f89 */ /* 0x000e6200000e0000 */
[----:B--2---:R-:W-:-:S05]  /*7f50*/  FADD.FTZ R6, R6, R2 ;  /* 0x0000000206067221 */ /* 0x004fca0000010000 */
[----:B------:R-:W2:Y:S01]  /*7f60*/  SHFL.BFLY PT, R2, R6, 0x1, 0x1f ;  /* 0x0c201f0006027f89 */ /* 0x000ea200000e0000 */
[----:B-1----:R-:W-:Y:S01]  /*7f70*/  FADD.FTZ R11, R11, R0 ;  /* 0x000000000b0b7221 */ /* 0x002fe20000010000 */
[----:B------:R-:W-:-:S04]  /*7f80*/  MOV R0, RZ ;  /* 0x000000ff00007202 */ /* 0x000fc80000000f00 */
[----:B------:R-:W-:Y:S01]  /*7f90*/  FSETP.NE.FTZ.AND P2, PT, R11, RZ, PT ;  /* 0x000000ff0b00720b */ /* 0x000fe20003f55000 */
[----:B--2---:R-:W-:Y:S02]  /*7fa0*/  FADD.FTZ R6, R6, R2 ;  /* 0x0000000206067221 */ /* 0x004fe40000010000 */
[----:B------:R-:W-:-:S03]  /*7fb0*/  @P0 IMAD.HI.U32 R2, R9, c[0x0][0x4ec], RZ ;  /* 0x00013b0009020a27 */ /* 0x000fc600078e00ff */
[----:B------:R-:W-:Y:S02]  /*7fc0*/  FSETP.NE.FTZ.AND P1, PT, R6, RZ, PT ;  /* 0x000000ff0600720b */ /* 0x000fe40003f35000 */
[----:B------:R-:W-:Y:S02]  /*7fd0*/  @P0 SHF.R.U32.HI R153, RZ, c[0x0][0x4f0], R2 ;  /* 0x00013c00ff990a19 */ /* 0x000fe40000011602 */
[----:B------:R-:W-:-:S03]  /*7fe0*/  IADD3 R2, -R4, R8, RZ ;  /* 0x0000000804027210 */ /* 0x000fc60007ffe1ff */
[----:B------:R-:W-:Y:S01]  /*7ff0*/  @P2 MUFU.RCP R0, R11 ;  /* 0x0000000b00002308 */ /* 0x000fe20000001000 */
[----:B------:R-:W-:Y:S02]  /*8000*/  MOV R4, RZ ;  /* 0x000000ff00047202 */ /* 0x000fe40000000f00 */
[----:B------:R-:W-:Y:S01]  /*8010*/  LOP3.LUT P4, RZ, R2, 0x3, RZ, 0xc0, !PT ;  /* 0x0000000302ff7812 */ /* 0x000fe2000788c0ff */
[----:B------:R-:W-:Y:S01]  /*8020*/  UIMAD.WIDE.U32 UR12, UR7, UR4, URZ ;  /* 0x00000004070c72a5 */ /* 0x000fe2000f8e003f */
[----:B------:R-:W-:-:S03]  /*8030*/  IADD3 R7, -R153, RZ, RZ ;  /* 0x000000ff99077210 */ /* 0x000fc60007ffe1ff */
[----:B------:R-:W1:Y:S01]  /*8040*/  @P1 MUFU.RCP R4, R6 ;  /* 0x0000000600041308 */ /* 0x000e620000001000 */
[----:B------:R-:W-:Y:S01]  /*8050*/  SHF.R.S32.HI R2, RZ, 0x2, R5 ;  /* 0x00000002ff027819 */ /* 0x000fe20000011405 */
[----:B------:R-:W-:Y:S01]  /*8060*/  UIMAD UR10, UR7, UR5, UR10 ;  /* 0x00000005070a72a4 */ /* 0x000fe2000f8e020a */
[----:B------:R-:W-:Y:S02]  /*8070*/  IMAD R154, R7, c[0x0][0x4e8], R9 ;  /* 0x00013a00079a7a24 */ /* 0x000fe400078e0209 */
[----:B------:R-:W-:Y:S01]  /*8080*/  ULDC.64 UR4, c[0x0][0x3e8] ;  /* 0x0000fa0000047ab9 */ /* 0x000fe20000000a00 */
[C---:B-1----:R-:W-:Y:S02]  /*8090*/  FMUL.FTZ R23, R4.reuse, R43 ;  /* 0x0000002b04177220 */ /* 0x042fe40000410000 */
[C---:B------:R-:W-:Y:S02]  /*80a0*/  FMUL.FTZ R83, R4.reuse, R83 ;  /* 0x0000005304537220 */ /* 0x040fe40000410000 */
[----:B------:R-:W-:-:S05]  /*80b0*/  FMUL.FTZ R43, R4, R82 ;  /* 0x00000052042b7220 */ /* 0x000fca0000410000 */
[----:B------:R-:W-:Y:S02]  /*80c0*/  F2FP.BF16.PACK_AB R43, R83, R43 ;  /* 0x0000002b532b723e */ /* 0x000fe400000010ff */
[----:B------:R-:W2:Y:S01]  /*80d0*/  LDL.LU R83, [R1+0xb4] ;  /* 0x0000b40001537983 */ /* 0x000ea20000300800 */
[C---:B------:R-:W-:Y:S02]  /*80e0*/  FMUL.FTZ R13, R0.reuse, R156 ;  /* 0x0000009c000d7220 */ /* 0x040fe40000410000 */
[C---:B------:R-:W-:Y:S02]  /*80f0*/  FMUL.FTZ R180, R0.reuse, R157 ;  /* 0x0000009d00b47220 */ /* 0x040fe40000410000 */
[C---:B------:R-:W-:Y:S02]  /*8100*/  FMUL.FTZ R156, R0.reuse, R52 ;  /* 0x00000034009c7220 */ /* 0x040fe40000410000 */
[C---:B------:R-:W-:Y:S02]  /*8110*/  FMUL.FTZ R179, R0.reuse, R161 ;  /* 0x000000a100b37220 */ /* 0x040fe40000410000 */
[----:B------:R-:W-:-:S02]  /*8120*/  FMUL.FTZ R17, R0, R160 ;  /* 0x000000a000117220 */ /* 0x000fc40000410000 */
[C---:B------:R-:W-:Y:S02]  /*8130*/  FMUL.FTZ R157, R0.reuse, R48 ;  /* 0x00000030009d7220 */ /* 0x040fe40000410000 */
        /* <DEDUP_REMOVED lines=16> */
[----:B-----5:R-:W-:-:S02]  /*8240*/  FMUL.FTZ R171, R0, R65 ;  /* 0x0000004100ab7220 */ /* 0x020fc40000410000 */
        /* <DEDUP_REMOVED lines=40> */
[----:B------:R-:W-:Y:S01]  /*84d0*/  FMUL.FTZ R164, R0, R164 ;  /* 0x000000a400a47220 */ /* 0x000fe20000410000 */
[----:B------:R-:W-:Y:S01]  /*84e0*/  SHF.R.S32.HI R0, RZ, 0x1f, R5 ;  /* 0x0000001fff007819 */ /* 0x000fe20000011405 */
[C---:B------:R-:W-:Y:S01]  /*84f0*/  FMUL.FTZ R15, R4.reuse, R79 ;  /* 0x0000004f040f7220 */ /* 0x040fe20000410000 */
[----:B------:R-:W1:Y:S01]  /*8500*/  @P1 MUFU.LG2 R6, R6 ;  /* 0x0000000600061308 */ /* 0x000e620000000c00 */
[----:B------:R-:W-:Y:S01]  /*8510*/  FMUL.FTZ R45, R4, R78 ;  /* 0x0000004e042d7220 */ /* 0x000fe20000410000 */
[----:B------:R-:W-:-:S04]  /*8520*/  LEA.HI R0, R0, R2, RZ, 0x3 ;  /* 0x0000000200007211 */ /* 0x000fc800078f18ff */
[----:B------:R-:W-:Y:S02]  /*8530*/  F2FP.BF16.PACK_AB R45, R15, R45 ;  /* 0x0000002d0f2d723e */ /* 0x000fe400000010ff */
[----:B------:R-:W-:Y:S01]  /*8540*/  LOP3.LUT R0, R0, 0xfffffff8, RZ, 0xc0, !PT ;  /* 0xfffffff800007812 */ /* 0x000fe200078ec0ff */
[----:B------:R-:W3:Y:S01]  /*8550*/  S2R R15, SR_CTAID.Z ;  /* 0x00000000000f7919 */ /* 0x000ee20000002700 */
[----:B------:R-:W-:Y:S02]  /*8560*/  UIMAD.WIDE.U32 UR14, UR7, UR4, URZ ;  /* 0x00000004070e72a5 */ /* 0x000fe4000f8e003f */
[----:B------:R-:W-:Y:S02]  /*8570*/  IADD3 R10, R2, -R0, RZ ;  /* 0x80000000020a7210 */ /* 0x000fe40007ffe0ff */
[----:B------:R-:W-:Y:S02]  /*8580*/  @P2 MOV R2, 0x3f317218 ;  /* 0x3f31721800022802 */ /* 0x000fe40000000f00 */
[----:B------:R-:W-:-:S02]  /*8590*/  @P1 MOV R0, 0x3f317218 ;  /* 0x3f31721800001802 */ /* 0x000fc40000000f00 */
[----:B------:R-:W-:Y:S01]  /*85a0*/  MOV R9, UR15 ;  /* 0x0000000f00097c02 */ /* 0x000fe20008000f00 */
[----:B------:R-:W-:Y:S01]  /*85b0*/  @P2 FMUL.FTZ R9, R2, c[0x0][0x2d0] ;  /* 0x0000b40002092a20 */ /* 0x000fe20000410000 */
[----:B------:R-:W4:Y:S01]  /*85c0*/  @P2 MUFU.LG2 R11, R11 ;  /* 0x0000000b000b2308 */ /* 0x000f220000000c00 */
[----:B-1----:R-:W-:Y:S02]  /*85d0*/  @P1 FMUL.FTZ R2, R6, 0.69314718246459960938 ;  /* 0x3f31721806021820 */ /* 0x002fe40000410000 */
[----:B------:R-:W-:Y:S01]  /*85e0*/  @P1 FMUL.FTZ R0, R0, c[0x0][0x2d0] ;  /* 0x0000b40000001a20 */ /* 0x000fe20000410000 */
[----:B------:R-:W-:Y:S01]  /*85f0*/  UIMAD UR6, UR6, UR4, URZ ;  /* 0x00000004060672a4 */ /* 0x000fe2000f8e023f */
[----:B------:R-:W-:Y:S01]  /*8600*/  MOV R79, 0xff800000 ;  /* 0xff800000004f7802 */ /* 0x000fe20000000f00 */
[----:B------:R-:W-:Y:S02]  /*8610*/  FMUL.FTZ R21, R4, R39 ;  /* 0x0000002704157220 */ /* 0x000fe40000410000 */
[----:B------:R-:W-:Y:S01]  /*8620*/  @P1 FFMA.FTZ R79, R0, R3, R2 ;  /* 0x00000003004f1223 */ /* 0x000fe20000010002 */
[----:B------:R-:W-:Y:S01]  /*8630*/  SHF.R.S32.HI R0, RZ, 0x5, R181 ;  /* 0x00000005ff007819 */ /* 0x000fe200000114b5 */
[----:B------:R-:W-:-:S02]  /*8640*/  FMUL.FTZ R25, R4, R47 ;  /* 0x0000002f04197220 */ /* 0x000fc40000410000 */
[C---:B------:R-:W-:Y:S02]  /*8650*/  FMUL.FTZ R36, R4.reuse, R51 ;  /* 0x0000003304247220 */ /* 0x040fe40000410000 */
[C---:B------:R-:W-:Y:S02]  /*8660*/  FMUL.FTZ R34, R4.reuse, R55 ;  /* 0x0000003704227220 */ /* 0x040fe40000410000 */
[C---:B------:R-:W-:Y:S02]  /*8670*/  FMUL.FTZ R32, R4.reuse, R63 ;  /* 0x0000003f04207220 */ /* 0x040fe40000410000 */
[C---:B------:R-:W-:Y:S02]  /*8680*/  FMUL.FTZ R30, R4.reuse, R67 ;  /* 0x00000043041e7220 */ /* 0x040fe40000410000 */
[C---:B------:R-:W-:Y:S02]  /*8690*/  FMUL.FTZ R28, R4.reuse, R71 ;  /* 0x00000047041c7220 */ /* 0x040fe40000410000 */
[C---:B------:R-:W-:Y:S01]  /*86a0*/  FMUL.FTZ R16, R4.reuse, R75 ;  /* 0x0000004b04107220 */ /* 0x040fe20000410000 */
[----:B------:R-:W-:Y:S01]  /*86b0*/  UIMAD UR5, UR7, UR5, UR6 ;  /* 0x00000005070572a4 */ /* 0x000fe2000f8e0206 */
        /* <DEDUP_REMOVED lines=50> */
[----:B------:R-:W-:Y:S01]  /*89e0*/  FMUL.FTZ R166, R4, R166 ;  /* 0x000000a604a67220 */ /* 0x000fe20000410000 */
[----:B------:R-:W-:Y:S02]  /*89f0*/  MOV R4, UR12 ;  /* 0x0000000c00047c02 */ /* 0x000fe40008000f00 */
[----:B------:R-:W-:Y:S02]  /*8a00*/  MOV R8, UR14 ;  /* 0x0000000e00087c02 */ /* 0x000fe40008000f00 */
[----:B------:R-:W-:Y:S01]  /*8a10*/  SHF.R.S32.HI R3, RZ, 0x1f, R0 ;  /* 0x0000001fff037819 */ /* 0x000fe20000011400 */
[----:B------:R-:W-:Y:S01]  /*8a20*/  UIADD3 UR5, UR15, UR5, URZ ;  /* 0x000000050f057290 */ /* 0x000fe2000fffe03f */
[----:B------:R-:W-:Y:S01]  /*8a30*/  MOV R6, R4 ;  /* 0x0000000400067202 */ /* 0x000fe20000000f00 */
[----:B------:R-:W1:Y:S01]  /*8a40*/  S2R R82, SR_CTAID.X ;  /* 0x0000000000527919 */ /* 0x000e620000002500 */
[----:B------:R-:W-:-:S02]  /*8a50*/  MOV R4, R8 ;  /* 0x0000000800047202 */ /* 0x000fc40000000f00 */
[----:B------:R-:W-:Y:S02]  /*8a60*/  LEA.HI R3, R3, R0, RZ, 0x3 ;  /* 0x0000000003037211 */ /* 0x000fe400078f18ff */
[----:B---3--:R-:W-:Y:S02]  /*8a70*/  SHF.R.S32.HI R8, RZ, 0x1f, R15 ;  /* 0x0000001fff087819 */ /* 0x008fe4000001140f */
[----:B------:R-:W-:Y:S01]  /*8a80*/  LEA.HI R2, R14, R14, RZ, 0x1 ;  /* 0x0000000e0e027211 */ /* 0x000fe200078f08ff */
[----:B----4-:R-:W-:Y:S01]  /*8a90*/  @P2 FMUL.FTZ R11, R11, 0.69314718246459960938 ;  /* 0x3f3172180b0b2820 */ /* 0x010fe20000410000 */
[----:B------:R-:W-:Y:S02]  /*8aa0*/  MOV R5, UR13 ;  /* 0x0000000d00057c02 */ /* 0x000fe40008000f00 */
[----:B------:R-:W-:Y:S02]  /*8ab0*/  MOV R5, UR5 ;  /* 0x0000000500057c02 */ /* 0x000fe40008000f00 */
[----:B------:R-:W-:Y:S01]  /*8ac0*/  F2FP.BF16.PACK_AB R44, R81, R44 ;  /* 0x0000002c512c723e */ /* 0x000fe200000010ff */
[----:B------:R-:W-:Y:S01]  /*8ad0*/  IMAD R81, R8, c[0x0][0x3f0], RZ ;  /* 0x0000fc0008517a24 */ /* 0x000fe200078e02ff */
[----:B------:R-:W-:-:S02]  /*8ae0*/  LOP3.LUT R3, R3, 0xffffff8, RZ, 0xc0, !PT ;  /* 0x0ffffff803037812 */ /* 0x000fc400078ec0ff */
[----:B------:R-:W-:Y:S01]  /*8af0*/  LOP3.LUT R2, R2, 0x1ffffffe, RZ, 0xc0, !PT ;  /* 0x1ffffffe02027812 */ /* 0x000fe200078ec0ff */
[----:B------:R-:W-:Y:S01]  /*8b00*/  UIADD3 UR10, UR13, UR10, URZ ;  /* 0x0000000a0d0a7290 */ /* 0x000fe2000fffe03f */
[----:B------:R-:W-:Y:S01]  /*8b10*/  MOV R80, 0xff800000 ;  /* 0xff80000000507802 */ /* 0x000fe20000000f00 */
[----:B------:R-:W-:Y:S01]  /*8b20*/  @P2 FFMA.FTZ R80, R9, R152, R11 ;  /* 0x0000009809502223 */ /* 0x000fe2000001000b */
[----:B------:R-:W-:Y:S02]  /*8b30*/  F2FP.BF16.PACK_AB R47, R16, R47 ;  /* 0x0000002f102f723e */ /* 0x000fe400000010ff */
[C---:B------:R-:W-:Y:S02]  /*8b40*/  IADD3 R9, R0.reuse, -R3, RZ ;  /* 0x8000000300097210 */ /* 0x040fe40007ffe0ff */
[----:B------:R-:W-:Y:S01]  /*8b50*/  LEA R16, R0, R14, 0x9 ;  /* 0x0000000e00107211 */ /* 0x000fe200078e48ff */
[C---:B------:R-:W-:Y:S01]  /*8b60*/  IMAD R0, R15.reuse, c[0x0][0x3f4], R81 ;  /* 0x0000fd000f007a24 */ /* 0x040fe200078e0251 */
[----:B------:R-:W-:Y:S01]  /*8b70*/  IADD3 R11, R14, -R2, RZ ;  /* 0x800000020e0b7210 */ /* 0x000fe20007ffe0ff */
[----:B------:R-:W-:Y:S01]  /*8b80*/  IMAD.WIDE.U32 R2, R15, c[0x0][0x3f0], R4 ;  /* 0x0000fc000f027a25 */ /* 0x000fe200078e0004 */
[----:B------:R-:W-:-:S03]  /*8b90*/  SHF.L.U32 R4, R10, 0x6, RZ ;  /* 0x000000060a047819 */ /* 0x000fc600000006ff */
[----:B------:R-:W-:Y:S01]  /*8ba0*/  IMAD R78, R8, c[0x0][0x498], RZ ;  /* 0x00012600084e7a24 */ /* 0x000fe200078e02ff */
[----:B------:R-:W-:Y:S02]  /*8bb0*/  SHF.R.S32.HI R8, RZ, 0x2, R183 ;  /* 0x00000002ff087819 */ /* 0x000fe400000114b7 */
[----:B------:R-:W-:Y:S02]  /*8bc0*/  MOV R7, UR10 ;  /* 0x0000000a00077c02 */ /* 0x000fe40008000f00 */
[----:B------:R-:W-:Y:S02]  /*8bd0*/  LOP3.LUT R5, R10, 0x1, RZ, 0xc0, !PT ;  /* 0x000000010a057812 */ /* 0x000fe400078ec0ff */
[----:B------:R-:W-:Y:S02]  /*8be0*/  IADD3 R3, R3, R0, RZ ;  /* 0x0000000003037210 */ /* 0x000fe40007ffe0ff */
[----:B------:R-:W-:Y:S01]  /*8bf0*/  LEA R0, R9, R8, 0x4 ;  /* 0x0000000809007211 */ /* 0x000fe200078e20ff */
[C---:B------:R-:W-:Y:S01]  /*8c00*/  IMAD R78, R15.reuse, c[0x0][0x49c], R78 ;  /* 0x000127000f4e7a24 */ /* 0x040fe200078e024e */
[----:B------:R-:W-:Y:S01]  /*8c10*/  LOP3.LUT R4, R4, 0x1c0, RZ, 0xc0, !PT ;  /* 0x000001c004047812 */ /* 0x000fe200078ec0ff */
[----:B------:R-:W-:Y:S01]  /*8c20*/  IMAD.WIDE.U32 R14, R15, c[0x0][0x498], R6 ;  /* 0x000126000f0e7a25 */ /* 0x000fe200078e0006 */
[----:B------:R-:W-:-:S02]  /*8c30*/  R2P PR, R10, 0x6 ;  /* 0x000000060a007804 */ /* 0x000fc40000000000 */
[----:B------:R-:W-:Y:S02]  /*8c40*/  ISETP.NE.U32.AND P3, PT, R5, 0x1, PT ;  /* 0x000000010500780c */ /* 0x000fe40003f65070 */
[----:B------:R-:W-:Y:S02]  /*8c50*/  SHF.R.S32.HI R6, RZ, 0x1f, R153 ;  /* 0x0000001fff067819 */ /* 0x000fe40000011499 */
[----:B------:R-:W-:Y:S02]  /*8c60*/  LEA R5, R11, R0, 0x3 ;  /* 0x000000000b057211 */ /* 0x000fe400078e18ff */
[----:B------:R-:W-:Y:S01]  /*8c70*/  LEA.HI R4, R4, R4, RZ, 0x1d ;  /* 0x0000000404047211 */ /* 0x000fe200078fe8ff */
[----:B------:R-:W-:Y:S01]  /*8c80*/  IMAD R81, R182, c[0x0][0x388], RZ ;  /* 0x0000e200b6517a24 */ /* 0x000fe200078e02ff */
[C---:B-1----:R-:W-:Y:S02]  /*8c90*/  LEA R0, R82.reuse, R0, 0x7 ;  /* 0x0000000052007211 */ /* 0x042fe400078e38ff */
[----:B------:R-:W-:Y:S01]  /*8ca0*/  LEA R10, R82, R5, 0x7 ;  /* 0x00000005520a7211 */ /* 0x000fe200078e38ff */
[----:B------:R-:W-:Y:S01]  /*8cb0*/  IMAD R5, R6, c[0x0][0x3e0], RZ ;  /* 0x0000f80006057a24 */ /* 0x000fe200078e02ff */
[----:B------:R-:W-:-:S02]  /*8cc0*/  LEA R4, R16, R4, 0x1 ;  /* 0x0000000410047211 */ /* 0x000fc400078e08ff */
[C---:B------:R-:W-:Y:S01]  /*8cd0*/  ISETP.GE.OR P5, PT, R0.reuse, R81, P4 ;  /* 0x000000510000720c */ /* 0x040fe200027a6670 */
[C---:B------:R-:W-:Y:S01]  /*8ce0*/  IMAD R6, R153.reuse, c[0x0][0x3e4], R5 ;  /* 0x0000f90099067a24 */ /* 0x040fe200078e0205 */
[----:B------:R-:W-:Y:S02]  /*8cf0*/  IADD3 R7, R0, 0x8, RZ ;  /* 0x0000000800077810 */ /* 0x000fe40007ffe0ff */
[----:B------:R-:W-:Y:S01]  /*8d00*/  SHF.L.U32 R0, R4, 0x1, RZ ;  /* 0x0000000104007819 */ /* 0x000fe200000006ff */
[----:B------:R-:W-:Y:S01]  /*8d10*/  IMAD.WIDE.U32 R4, R153, c[0x0][0x3e0], R2 ;  /* 0x0000f80099047a25 */ /* 0x000fe200078e0002 */
[----:B------:R-:W-:-:S03]  /*8d20*/  F2FP.BF16.PACK_AB R13, R180, R13 ;  /* 0x0000000db40d723e */ /* 0x000fc600000010ff */
[----:B------:R-:W-:Y:S01]  /*8d30*/  @P0 IMAD.HI.U32 R8, R10, c[0x0][0x4ec], RZ ;  /* 0x00013b000a080a27 */ /* 0x000fe200078e00ff */
[----:B------:R-:W-:Y:S02]  /*8d40*/  F2FP.BF16.PACK_AB R12, R159, R12 ;  /* 0x0000000c9f0c723e */ /* 0x000fe400000010ff */
[----:B------:R-:W-:Y:S02]  /*8d50*/  IADD3 R5, R5, R6, RZ ;  /* 0x0000000605057210 */ /* 0x000fe40007ffe0ff */
[----:B------:R-:W-:Y:S02]  /*8d60*/  ISETP.GE.OR P4, PT, R7, R81, P4 ;  /* 0x000000510700720c */ /* 0x000fe40002786670 */
[----:B------:R-:W-:Y:S02]  /*8d70*/  MOV R3, R10 ;  /* 0x0000000a00037202 */ /* 0x000fe40000000f00 */
[----:B------:R-:W-:Y:S02]  /*8d80*/  SHF.R.S32.HI R7, RZ, 0x1f, R154 ;  /* 0x0000001fff077819 */ /* 0x000fe4000001149a */
[----:B------:R-:W-:Y:S01]  /*8d90*/  @P0 SHF.R.U32.HI R3, RZ, c[0x0][0x4f0], R8 ;  /* 0x00013c00ff030a19 */ /* 0x000fe20000011608 */
[----:B------:R-:W-:Y:S04]  /*8da0*/  STS [R0+0x80], R13 ;  /* 0x0000800d00007388 */ /* 0x000fe80000000800 */
[----:B------:R1:W-:Y:S01]  /*8db0*/  STS [R0+0x480], R12 ;  /* 0x0004800c00007388 */ /* 0x0003e20000000800 */
[----:B------:R-:W-:Y:S01]  /*8dc0*/  IMAD R6, R7, c[0x0][0x3d8], RZ ;  /* 0x0000f60007067a24 */ /* 0x000fe200078e02ff */
[----:B------:R-:W-:-:S02]  /*8dd0*/  IADD3 R9, R0, 0x80, RZ ;  /* 0x0000008000097810 */ /* 0x000fc40007ffe0ff */
[----:B------:R-:W-:Y:S01]  /*8de0*/  MOV R7, 0x20 ;  /* 0x0000002000077802 */ /* 0x000fe20000000f00 */
[----:B------:R-:W-:Y:S01]  /*8df0*/  IMAD R16, R154, c[0x0][0x3dc], R6 ;  /* 0x0000f7009a107a24 */ /* 0x000fe200078e0206 */
[----:B------:R-:W-:Y:S02]  /*8e00*/  SHF.R.S32.HI R6, RZ, 0x1f, R3 ;  /* 0x0000001fff067819 */ /* 0x000fe40000011403 */
[----:B------:R-:W-:Y:S02]  /*8e10*/  IADD3 R8, P0, R3, R14, RZ ;  /* 0x0000000e03087210 */ /* 0x000fe40007f1e0ff */
[----:B------:R-:W-:Y:S02]  /*8e20*/  IADD3 R2, R0, 0x70, RZ ;  /* 0x0000007000027810 */ /* 0x000fe40007ffe0ff */
[----:B------:R-:W-:Y:S02]  /*8e30*/  @P3 IADD3 R2, R9, 0x10, RZ ;  /* 0x0000001009023810 */ /* 0x000fe40007ffe0ff */
[----:B------:R-:W-:Y:S01]  /*8e40*/  IADD3.X R9, R6, R15, R78, P0, !PT ;  /* 0x0000000f06097210 */ /* 0x000fe200007fe44e */
[----:B-1----:R-:W-:Y:S01]  /*8e50*/  IMAD.WIDE.U32 R12, R154, c[0x0][0x3d8], R4 ;  /* 0x0000f6009a0c7a25 */ /* 0x002fe200078e0004 */
[----:B------:R-:W-:Y:S01]  /*8e60*/  IADD3 R4, -R3, RZ, RZ ;  /* 0x000000ff03047210 */ /* 0x000fe20007ffe1ff */
[----:B------:R1:W5:Y:S04]  /*8e70*/  LDL R78, [R1+0xac] ;  /* 0x0000ac00014e7983 */ /* 0x0003680000100800 */
[----:B------:R-:W-:Y:S01]  /*8e80*/  IMAD R4, R4, c[0x0][0x4e8], R10 ;  /* 0x00013a0004047a24 */ /* 0x000fe200078e020a */
[----:B------:R-:W-:-:S02]  /*8e90*/  SEL R5, R7, 0xffffffe0, !P1 ;  /* 0xffffffe007057807 */ /* 0x000fc40004800000 */
[----:B------:R-:W-:Y:S02]  /*8ea0*/  MOV R6, 0x40 ;  /* 0x0000004000067802 */ /* 0x000fe40000000f00 */
[----:B------:R-:W-:Y:S02]  /*8eb0*/  SHF.R.S32.HI R7, RZ, 0x1f, R4 ;  /* 0x0000001fff077819 */ /* 0x000fe40000011404 */
[----:B------:R-:W-:Y:S02]  /*8ec0*/  SEL R6, R6, 0xffffffc0, !P2 ;  /* 0xffffffc006067807 */ /* 0x000fe40005000000 */
[----:B------:R-:W-:Y:S01]  /*8ed0*/  F2FP.BF16.PACK_AB R17, R179, R17 ;  /* 0x00000011b311723e */ /* 0x000fe200000010ff */
[----:B------:R-:W-:Y:S01]  /*8ee0*/  IMAD R7, R7, c[0x0][0x488], RZ ;  /* 0x0001220007077a24 */ /* 0x000fe200078e02ff */
[----:B------:R-:W-:Y:S02]  /*8ef0*/  F2FP.BF16.PACK_AB R18, R163, R18 ;  /* 0x00000012a312723e */ /* 0x000fe400000010ff */
[----:B------:R-:W-:-:S02]  /*8f00*/  F2FP.BF16.PACK_AB R19, R178, R19 ;  /* 0x00000013b213723e */ /* 0x000fc400000010ff */
[----:B------:R-:W-:Y:S02]  /*8f10*/  F2FP.BF16.PACK_AB R22, R21, R22 ;  /* 0x000000161516723e */ /* 0x000fe400000010ff */
[----:B------:R-:W-:Y:S01]  /*8f20*/  IADD3 R3, R0, R5, RZ ;  /* 0x0000000500037210 */ /* 0x000fe20007ffe0ff */
[C---:B------:R-:W-:Y:S01]  /*8f30*/  IMAD R10, R4.reuse, c[0x0][0x48c], R7 ;  /* 0x00012300040a7a24 */ /* 0x040fe200078e0207 */
[----:B------:R-:W-:Y:S02]  /*8f40*/  F2FP.BF16.PACK_AB R21, R177, R161 ;  /* 0x000000a1b115723e */ /* 0x000fe400000010ff */
[----:B------:R-:W-:Y:S02]  /*8f50*/  F2FP.BF16.PACK_AB R20, R23, R20 ;  /* 0x000000141714723e */ /* 0x000fe400000010ff */
[----:B------:R-:W-:Y:S01]  /*8f60*/  IADD3 R14, R5, R2, RZ ;  /* 0x00000002050e7210 */ /* 0x000fe20007ffe0ff */
[----:B------:R-:W-:Y:S01]  /*8f70*/  IMAD.WIDE.U32 R8, R4, c[0x0][0x488], R8 ;  /* 0x0001220004087a25 */ /* 0x000fe200078e0008 */
[----:B------:R-:W-:-:S02]  /*8f80*/  F2FP.BF16.PACK_AB R23, R176, R160 ;  /* 0x000000a0b017723e */ /* 0x000fc400000010ff */
[----:B------:R-:W-:Y:S02]  /*8f90*/  F2FP.BF16.PACK_AB R24, R25, R24 ;  /* 0x000000181918723e */ /* 0x000fe400000010ff */
[----:B------:R-:W-:Y:S01]  /*8fa0*/  IADD3 R5, R0, R6, RZ ;  /* 0x0000000600057210 */ /* 0x000fe20007ffe0ff */
[----:B------:R-:W-:Y:S01]  /*8fb0*/  STS [R2], R17 ;  /* 0x0000001102007388 */ /* 0x000fe20000000800 */
[----:B------:R-:W-:Y:S02]  /*8fc0*/  F2FP.BF16.PACK_AB R25, R175, R157 ;  /* 0x0000009daf19723e */ /* 0x000fe400000010ff */
[----:B------:R-:W-:Y:S01]  /*8fd0*/  F2FP.BF16.PACK_AB R26, R36, R26 ;  /* 0x0000001a241a723e */ /* 0x000fe200000010ff */
[----:B------:R-:W-:Y:S01]  /*8fe0*/  STS [R2+0x400], R18 ;  /* 0x0004001202007388 */ /* 0x000fe20000000800 */
[----:B------:R-:W-:Y:S02]  /*8ff0*/  IADD3 R7, R6, R2, RZ ;  /* 0x0000000206077210 */ /* 0x000fe40007ffe0ff */
[----:B------:R-:W-:Y:S01]  /*9000*/  F2FP.BF16.PACK_AB R58, R174, R156 ;  /* 0x0000009cae3a723e */ /* 0x000fe200000010ff */
[----:B------:R-:W-:Y:S01]  /*9010*/  STS [R3+0x80], R19 ;  /* 0x0000801303007388 */ /* 0x000fe20000000800 */
[----:B------:R-:W-:-:S02]  /*9020*/  F2FP.BF16.PACK_AB R57, R34, R57 ;  /* 0x000000392239723e */ /* 0x000fc400000010ff */
[----:B------:R-:W-:Y:S01]  /*9030*/  IADD3 R4, R6, R3, RZ ;  /* 0x0000000306047210 */ /* 0x000fe20007ffe0ff */
[----:B------:R-:W-:Y:S01]  /*9040*/  STS [R3+0x480], R22 ;  /* 0x0004801603007388 */ /* 0x000fe20000000800 */
[----:B------:R-:W-:Y:S02]  /*9050*/  F2FP.BF16.PACK_AB R56, R173, R56 ;  /* 0x00000038ad38723e */ /* 0x000fe400000010ff */
[----:B------:R-:W-:Y:S01]  /*9060*/  F2FP.BF16.PACK_AB R55, R59, R55 ;  /* 0x000000373b37723e */ /* 0x000fe200000010ff */
[----:B------:R-:W-:Y:S01]  /*9070*/  STS [R14], R21 ;  /* 0x000000150e007388 */ /* 0x000fe20000000800 */
[----:B------:R-:W-:Y:S02]  /*9080*/  IADD3 R6, R14, R6, RZ ;  /* 0x000000060e067210 */ /* 0x000fe40007ffe0ff */
[----:B------:R-:W-:Y:S01]  /*9090*/  F2FP.BF16.PACK_AB R54, R172, R155 ;  /* 0x0000009bac36723e */ /* 0x000fe200000010ff */
[----:B------:R-:W-:Y:S01]  /*90a0*/  STS [R14+0x400], R20 ;  /* 0x000400140e007388 */ /* 0x000fe20000000800 */
[----:B------:R-:W-:-:S02]  /*90b0*/  F2FP.BF16.PACK_AB R53, R32, R53 ;  /* 0x000000352035723e */ /* 0x000fc400000010ff */
[----:B------:R-:W-:Y:S01]  /*90c0*/  F2FP.BF16.PACK_AB R52, R171, R52 ;  /* 0x00000034ab34723e */ /* 0x000fe200000010ff */
[----:B------:R-:W-:Y:S01]  /*90d0*/  STS [R5+0x80], R23 ;  /* 0x0000801705007388 */ /* 0x000fe20000000800 */
[----:B------:R-:W-:Y:S02]  /*90e0*/  F2FP.BF16.PACK_AB R51, R30, R51 ;  /* 0x000000331e33723e */ /* 0x000fe400000010ff */
[----:B------:R-:W-:Y:S01]  /*90f0*/  F2FP.BF16.PACK_AB R50, R170, R64 ;  /* 0x00000040aa32723e */ /* 0x000fe200000010ff */
[----:B------:R-:W-:Y:S01]  /*9100*/  STS [R5+0x480], R24 ;  /* 0x0004801805007388 */ /* 0x000fe20000000800 */
[----:B------:R-:W-:Y:S02]  /*9110*/  F2FP.BF16.PACK_AB R49, R28, R49 ;  /* 0x000000311c31723e */ /* 0x000fe400000010ff */
[----:B------:R-:W-:Y:S01]  /*9120*/  F2FP.BF16.PACK_AB R48, R169, R48 ;  /* 0x00000030a930723e */ /* 0x000fe200000010ff */
[----:B------:R-:W-:Y:S01]  /*9130*/  STS [R7], R25 ;  /* 0x0000001907007388 */ /* 0x000fe20000000800 */
[----:B------:R-:W-:-:S03]  /*9140*/  F2FP.BF16.PACK_AB R46, R168, R60 ;  /* 0x0000003ca82e723e */ /* 0x000fc600000010ff */
[----:B------:R-:W-:Y:S01]  /*9150*/  STS [R7+0x400], R26 ;  /* 0x0004001a07007388 */ /* 0x000fe20000000800 */
[----:B------:R-:W-:-:S03]  /*9160*/  F2FP.BF16.PACK_AB R42, R85, R84 ;  /* 0x00000054552a723e */ /* 0x000fc600000010ff */
[----:B------:R-:W-:Y:S01]  /*9170*/  STS [R4+0x80], R58 ;  /* 0x0000803a04007388 */ /* 0x000fe20000000800 */
[----:B------:R-:W-:-:S03]  /*9180*/  F2FP.BF16.PACK_AB R41, R87, R41 ;  /* 0x000000295729723e */ /* 0x000fc600000010ff */
[----:B------:R-:W-:Y:S01]  /*9190*/  STS [R4+0x480], R57 ;  /* 0x0004803904007388 */ /* 0x000fe20000000800 */
[----:B------:R-:W-:-:S03]  /*91a0*/  F2FP.BF16.PACK_AB R40, R89, R40 ;  /* 0x000000285928723e */ /* 0x000fc600000010ff */
        /* <DEDUP_REMOVED lines=24> */
[----:B------:R-:W3:Y:S01]  /*9330*/  LDL R84, [R1+0xb8] ;  /* 0x0000b80001547983 */ /* 0x000ee20000100800 */
[----:B------:R-:W-:-:S03]  /*9340*/  F2FP.BF16.PACK_AB R27, R115, R27 ;  /* 0x0000001b731b723e */ /* 0x000fc600000010ff */
[----:B------:R-:W-:Y:S04]  /*9350*/  STS [R7+0x4000], R44 ;  /* 0x0040002c07007388 */ /* 0x000fe80000000800 */
        /* <DEDUP_REMOVED lines=36> */
[----:B------:R4:W-:Y:S04]  /*95a0*/  STS [R4+0x8480], R77 ;  /* 0x0084804d04007388 */ /* 0x0009e80000000800 */
[----:B------:R1:W-:Y:S04]  /*95b0*/  STS [R6+0x8000], R76 ;  /* 0x0080004c06007388 */ /* 0x0003e80000000800 */
[----:B------:R-:W-:Y:S04]  /*95c0*/  STS [R6+0x8400], R75 ;  /* 0x0084004b06007388 */ /* 0x000fe80000000800 */
        /* <DEDUP_REMOVED lines=13> */
[----:B------:R2:W-:Y:S04]  /*96a0*/  STS [R4+0xc480], R61 ;  /* 0x00c4803d04007388 */ /* 0x0005e80000000800 */
[----:B----4-:R4:W5:Y:S04]  /*96b0*/  LDL R77, [R1+0xb0] ;  /* 0x0000b000014d7983 */ /* 0x0109680000100800 */
[----:B-1----:R4:W5:Y:S01]  /*96c0*/  LDL R76, [R1+0xa8] ;  /* 0x0000a800014c7983 */ /* 0x0029620000100800 */
[----:B--2---:R-:W-:-:S03]  /*96d0*/  SHF.L.U32 R4, R83, 0x1, RZ ;  /* 0x0000000153047819 */ /* 0x004fc600000006ff */
[----:B------:R4:W5:Y:S01]  /*96e0*/  LDL.64 R82, [R1+0xa0] ;  /* 0x0000a00001527983 */ /* 0x0009620000100a00 */
[C---:B------:R-:W-:Y:S02]  /*96f0*/  LEA R15, P0, R8.reuse, c[0x0][0x450], 0x2 ;  /* 0x00011400080f7a11 */ /* 0x040fe400078010ff */
[----:B------:R-:W-:Y:S02]  /*9700*/  IADD3 R9, R9, R10, RZ ;  /* 0x0000000a09097210 */ /* 0x000fe40007ffe0ff */
[----:B------:R-:W-:Y:S02]  /*9710*/  F2FP.BF16.PACK_AB R60, R165, R164 ;  /* 0x000000a4a53c723e */ /* 0x000fe400000010ff */
[----:B------:R-:W-:Y:S02]  /*9720*/  F2FP.BF16.PACK_AB R166, R167, R166 ;  /* 0x000000a6a7a6723e */ /* 0x000fe400000010ff */
[----:B------:R-:W-:Y:S01]  /*9730*/  LEA.HI.X R9, R8, c[0x0][0x454], R9, 0x2, P0 ;  /* 0x0001150008097a11 */ /* 0x000fe200000f1409 */
[----:B------:R-:W-:Y:S04]  /*9740*/  STS [R6+0xc000], R60 ;  /* 0x00c0003c06007388 */ /* 0x000fe80000000800 */
[----:B------:R-:W-:Y:S04]  /*9750*/  STS [R6+0xc400], R166 ;  /* 0x00c400a606007388 */ /* 0x000fe80000000800 */
[----:B------:R-:W-:Y:S04]  /*9760*/  SHFL.IDX PT, R10, R15, RZ, 0x1c1f ;  /* 0x001c1fff0f0a7589 */ /* 0x000fe800000e0000 */
[----:B------:R-:W1:Y:S04]  /*9770*/  SHFL.IDX PT, R11, R9, RZ, 0x1c1f ;  /* 0x001c1fff090b7589 */ /* 0x000e6800000e0000 */
[----:B------:R-:W-:Y:S06]  /*9780*/  BAR.SYNC.DEFER_BLOCKING 0x1, 0x100 ;  /* 0x0044000000007b1d */ /* 0x000fec0000010000 */
[----:B------:R-:W-:Y:S04]  /*9790*/  SHFL.IDX PT, R8, R15, 0x1, 0x1c1f ;  /* 0x003c1f000f087f89 */ /* 0x000fe800000e0000 */
[----:B------:R-:W2:Y:S04]  /*97a0*/  SHFL.IDX PT, R9, R9, 0x1, 0x1c1f ;  /* 0x003c1f0009097f89 */ /* 0x000ea800000e0000 */
[----:B-1----:R1:W-:Y:S04]  /*97b0*/  @!P5 ST.E [R10.64], R80 ;  /* 0x000000500a00d985 */ /* 0x0023e8000c101908 */
[----:B--2---:R4:W-:Y:S04]  /*97c0*/  @!P4 ST.E [R8.64], R79 ;  /* 0x0000004f0800c985 */ /* 0x0049e8000c101908 */
[----:B------:R4:W2:Y:S04]  /*97d0*/  LDS.128 R40, [R4+0x1080] ;  /* 0x0010800004287984 */ /* 0x0008a80000000c00 */
[----:B------:R4:W1:Y:S04]  /*97e0*/  LDS.128 R56, [R4+0x2080] ;  /* 0x0020800004387984 */ /* 0x0008680000000c00 */
[----:B------:R4:W2:Y:S04]  /*97f0*/  LDS.128 R68, [R4+0x3080] ;  /* 0x0030800004447984 */ /* 0x0008a80000000c00 */
        /* <DEDUP_REMOVED lines=8> */
[----:B------:R4:W2:Y:S01]  /*9880*/  LDS.128 R72, [R4+0xf080] ;  /* 0x00f0800004487984 */ /* 0x0008a20000000c00 */
[----:B------:R-:W-:-:S02]  /*9890*/  IADD3 R0, R13, R16, RZ ;  /* 0x000000100d007210 */ /* 0x000fc40007ffe0ff */
[----:B-1----:R-:W-:-:S04]  /*98a0*/  LEA R11, P0, R12, c[0x0][0x380], 0x1 ;  /* 0x0000e0000c0b7a11 */ /* 0x002fc800078008ff */
[----:B------:R-:W-:Y:S01]  /*98b0*/  LEA.HI.X R10, R12, c[0x0][0x384], R0, 0x1, P0 ;  /* 0x0000e1000c0a7a11 */ /* 0x000fe200000f0c00 */
[----:B------:R4:W1:Y:S01]  /*98c0*/  SHFL.IDX PT, R2, R11, RZ, 0x181f ;  /* 0x00181fff0b027589 */ /* 0x00086200000e0000 */
[----:B------:R-:W-:Y:S01]  /*98d0*/  BSSY B0, `(.L_x_4) ;  /* 0x000001d000007945 */ /* 0x000fe20003800000 */
[----:B---3--:R-:W-:Y:S02]  /*98e0*/  ISETP.GE.AND P0, PT, R84, R81, PT ;  /* 0x000000515400720c */ /* 0x008fe40003f06270 */
[----:B------:R4:W3:Y:S11]  /*98f0*/  SHFL.IDX PT, R3, R10, RZ, 0x181f ;  /* 0x00181fff0a037589 */ /* 0x0008f600000e0000 */
[----:B------:R-:W-:Y:S05]  /*9900*/  @P0 BRA `(.L_x_5) ;  /* 0x0000019000000947 */ /* 0x000fea0003800000 */
[----:B-1----:R-:W1:Y:S01]  /*9910*/  LDS.128 R24, [R4+0x80] ;  /* 0x0000800004187984 */ /* 0x002e620000000c00 */
[----:B-----5:R-:W-:-:S02]  /*9920*/  ISETP.GE.AND P2, PT, R78, c[0x0][0x3c8], PT ;  /* 0x0000f2004e007a0c */ /* 0x020fc40003f46270 */
[----:B------:R-:W-:Y:S01]  /*9930*/  ISETP.GE.AND P1, PT, R77, c[0x0][0x3c8], PT ;  /* 0x0000f2004d007a0c */ /* 0x000fe20003f26270 */
[----:B------:R-:W4:Y:S01]  /*9940*/  LDS.128 R20, [R4+0x4080] ;  /* 0x0040800004147984 */ /* 0x000f220000000c00 */
[----:B------:R-:W-:Y:S02]  /*9950*/  ISETP.GE.AND P0, PT, R76, c[0x0][0x3c8], PT ;  /* 0x0000f2004c007a0c */ /* 0x000fe40003f06270 */
[----:B------:R-:W-:Y:S01]  /*9960*/  ISETP.GE.AND P3, PT, R82, c[0x0][0x3c8], PT ;  /* 0x0000f20052007a0c */ /* 0x000fe20003f66270 */
[----:B------:R-:W3:Y:S04]  /*9970*/  LDS.128 R16, [R4+0x8080] ;  /* 0x0080800004107984 */ /* 0x000ee80000000c00 */
[----:B------:R2:W3:Y:S04]  /*9980*/  LDS.128 R12, [R4+0xc080] ;  /* 0x00c08000040c7984 */ /* 0x0004e80000000c00 */
[----:B------:R-:W-:-:S02]  /*9990*/  @!P1 SHF.R.S32.HI R0, RZ, 0x1f, R77 ;  /* 0x0000001fff009819 */ /* 0x000fc4000001144d */
[----:B------:R-:W-:Y:S02]  /*99a0*/  @!P0 SHF.R.S32.HI R5, RZ, 0x1f, R76 ;  /* 0x0000001fff058819 */ /* 0x000fe4000001144c */
[----:B---34-:R-:W-:Y:S01]  /*99b0*/  @!P3 IMAD.WIDE R8, R82, 0x2, R2 ;  /* 0x000000025208b825 */ /* 0x018fe200078e0202 */
[----:B--2---:R-:W-:-:S04]  /*99c0*/  @!P2 SHF.R.S32.HI R4, RZ, 0x1f, R78 ;  /* 0x0000001fff04a819 */ /* 0x004fc8000001144e */
[----:B------:R-:W-:Y:S01]  /*99d0*/  @!P2 LEA.HI R6, R4, R78, RZ, 0x3 ;  /* 0x0000004e0406a211 */ /* 0x000fe200078f18ff */
[----:B-1----:R1:W-:Y:S01]  /*99e0*/  @!P3 ST.E.128 [R8.64], R24 ;  /* 0x000000180800b985 */ /* 0x0023e2000c101d08 */
[----:B------:R-:W-:Y:S02]  /*99f0*/  @!P1 LEA.HI R4, R0, R77, RZ, 0x3 ;  /* 0x0000004d00049211 */ /* 0x000fe400078f18ff */
[----:B------:R-:W-:Y:S02]  /*9a00*/  @!P0 LEA.HI R0, R5, R76, RZ, 0x3 ;  /* 0x0000004c05008211 */ /* 0x000fe400078f18ff */
[----:B------:R-:W-:Y:S02]  /*9a10*/  @!P2 LOP3.LUT R6, R6, 0xfffffff8, RZ, 0xc0, !PT ;  /* 0xfffffff80606a812 */ /* 0x000fe400078ec0ff */
[----:B------:R-:W-:Y:S02]  /*9a20*/  @!P1 LOP3.LUT R4, R4, 0xfffffff8, RZ, 0xc0, !PT ;  /* 0xfffffff804049812 */ /* 0x000fe400078ec0ff */
[----:B------:R-:W-:Y:S01]  /*9a30*/  @!P0 LOP3.LUT R0, R0, 0xfffffff8, RZ, 0xc0, !PT ;  /* 0xfffffff800008812 */ /* 0x000fe200078ec0ff */
[----:B------:R-:W-:-:S04]  /*9a40*/  @!P2 IMAD.WIDE R6, R6, 0x2, R2 ;  /* 0x000000020606a825 */ /* 0x000fc800078e0202 */
[--C-:B------:R-:W-:Y:S01]  /*9a50*/  @!P1 IMAD.WIDE R4, R4, 0x2, R2.reuse ;  /* 0x0000000204049825 */ /* 0x100fe200078e0202 */
[----:B------:R1:W-:Y:S03]  /*9a60*/  @!P2 ST.E.128 [R6.64], R20 ;  /* 0x000000140600a985 */ /* 0x0003e6000c101d08 */
[----:B------:R-:W-:Y:S01]  /*9a70*/  @!P0 IMAD.WIDE R2, R0, 0x2, R2 ;  /* 0x0000000200028825 */ /* 0x000fe200078e0202 */
[----:B------:R1:W-:Y:S04]  /*9a80*/  @!P1 ST.E.128 [R4.64], R16 ;  /* 0x0000001004009985 */ /* 0x0003e8000c101d08 */
[----:B------:R1:W-:Y:S02]  /*9a90*/  @!P0 ST.E.128 [R2.64], R12 ;  /* 0x0000000c02008985 */ /* 0x0003e4000c101d08 */
.L_x_5:
[----:B-1----:R-:W-:Y:S05]  /*9aa0*/  BSYNC B0 ;  /* 0x0000000000007941 */ /* 0x002fea0003800000 */
.L_x_4:
[----:B------:R-:W-:Y:S01]  /*9ab0*/  IADD3 R0, R84, 0x20, RZ ;  /* 0x0000002054007810 */ /* 0x000fe20007ffe0ff */
[----:B---3--:R1:W3:Y:S01]  /*9ac0*/  SHFL.IDX PT, R3, R10, 0x1, 0x181f ;  /* 0x00381f000a037f89 */ /* 0x0082e200000e0000 */
[----:B------:R-:W-:Y:S02]  /*9ad0*/  BSSY B0, `(.L_x_6) ;  /* 0x0000019000007945 */ /* 0x000fe40003800000 */
[----:B------:R-:W-:Y:S01]  /*9ae0*/  ISETP.GE.AND P0, PT, R0, R81, PT ;  /* 0x000000510000720c */ /* 0x000fe20003f06270 */
[----:B------:R1:W4:-:S12]  /*9af0*/  SHFL.IDX PT, R2, R11, 0x1, 0x181f ;  /* 0x00381f000b027f89 */ /* 0x00031800000e0000 */
[----:B------:R-:W-:Y:S05]  /*9b00*/  @P0 BRA `(.L_x_7) ;  /* 0x0000015000000947 */ /* 0x000fea0003800000 */
[----:B-----5:R-:W-:Y:S02]  /*9b10*/  ISETP.GE.AND P2, PT, R78, c[0x0][0x3c8], PT ;  /* 0x0000f2004e007a0c */ /* 0x020fe40003f46270 */
[----:B------:R-:W-:Y:S02]  /*9b20*/  ISETP.GE.AND P1, PT, R77, c[0x0][0x3c8], PT ;  /* 0x0000f2004d007a0c */ /* 0x000fe40003f26270 */
[----:B------:R-:W-:Y:S02]  /*9b30*/  ISETP.GE.AND P0, PT, R76, c[0x0][0x3c8], PT ;  /* 0x0000f2004c007a0c */ /* 0x000fe40003f06270 */
[----:B------:R-:W-:-:S07]  /*9b40*/  ISETP.GE.AND P3, PT, R82, c[0x0][0x3c8], PT ;  /* 0x0000f20052007a0c */ /* 0x000fce0003f66270 */
[----:B----4-:R-:W-:Y:S02]  /*9b50*/  @!P2 SHF.R.S32.HI R4, RZ, 0x1f, R78 ;  /* 0x0000001fff04a819 */ /* 0x010fe4000001144e */
[----:B------:R-:W-:Y:S02]  /*9b60*/  @!P1 SHF.R.S32.HI R0, RZ, 0x1f, R77 ;  /* 0x0000001fff009819 */ /* 0x000fe4000001144d */
[----:B------:R-:W-:Y:S02]  /*9b70*/  @!P0 SHF.R.S32.HI R5, RZ, 0x1f, R76 ;  /* 0x0000001fff058819 */ /* 0x000fe4000001144c */
[----:B------:R-:W-:Y:S01]  /*9b80*/  @!P2 LEA.HI R6, R4, R78, RZ, 0x3 ;  /* 0x0000004e0406a211 */ /* 0x000fe200078f18ff */
[----:B---3--:R-:W-:Y:S01]  /*9b90*/  @!P3 IMAD.WIDE R8, R82, 0x2, R2 ;  /* 0x000000025208b825 */ /* 0x008fe200078e0202 */
[----:B------:R-:W-:Y:S02]  /*9ba0*/  @!P1 LEA.HI R4, R0, R77, RZ, 0x3 ;  /* 0x0000004d00049211 */ /* 0x000fe400078f18ff */
[----:B------:R-:W-:-:S02]  /*9bb0*/  @!P0 LEA.HI R0, R5, R76, RZ, 0x3 ;  /* 0x0000004c05008211 */ /* 0x000fc400078f18ff */
[----:B------:R-:W-:Y:S01]  /*9bc0*/  @!P2 LOP3.LUT R6, R6, 0xfffffff8, RZ, 0xc0, !PT ;  /* 0xfffffff80606a812 */ /* 0x000fe200078ec0ff */
[----:B--2---:R2:W-:Y:S01]  /*9bd0*/  @!P3 ST.E.128 [R8.64], R40 ;  /* 0x000000280800b985 */ /* 0x0045e2000c101d08 */
        /* <DEDUP_REMOVED lines=8> */
.L_x_7:
[----:B------:R-:W-:Y:S05]  /*9c60*/  BSYNC B0 ;  /* 0x0000000000007941 */ /* 0x000fea0003800000 */
.L_x_6:
[----:B------:R-:W-:Y:S01]  /*9c70*/  IADD3 R0, R84, 0x40, RZ ;  /* 0x0000004054007810 */ /* 0x000fe20007ffe0ff */
[----:B--23--:R2:W3:Y:S01]  /*9c80*/  SHFL.IDX PT, R3, R10, 0x2, 0x181f ;  /* 0x00581f000a037f89 */ /* 0x00c4e200000e0000 */
[----:B------:R-:W-:Y:S02]  /*9c90*/  BSSY B0, `(.L_x_8) ;  /* 0x0000019000007945 */ /* 0x000fe40003800000 */
[----:B------:R-:W-:Y:S01]  /*9ca0*/  ISETP.GE.AND P0, PT, R0, R81, PT ;  /* 0x000000510000720c */ /* 0x000fe20003f06270 */
[----:B----4-:R2:W4:-:S12]  /*9cb0*/  SHFL.IDX PT, R2, R11, 0x2, 0x181f ;  /* 0x00581f000b027f89 */ /* 0x01051800000e0000 */
[----:B------:R-:W-:Y:S05]  /*9cc0*/  @P0 BRA `(.L_x_9) ;  /* 0x0000015000000947 */ /* 0x000fea0003800000 */
[----:B-----5:R-:W-:Y:S02]  /*9cd0*/  ISETP.GE.AND P2, PT, R78, c[0x0][0x3c8], PT ;  /* 0x0000f2004e007a0c */ /* 0x020fe40003f46270 */
[----:B------:R-:W-:Y:S02]  /*9ce0*/  ISETP.GE.AND P1, PT, R77, c[0x0][0x3c8], PT ;  /* 0x0000f2004d007a0c */ /* 0x000fe40003f26270 */
[----:B------:R-:W-:Y:S02]  /*9cf0*/  ISETP.GE.AND P0, PT, R76, c[0x0][0x3c8], PT ;  /* 0x0000f2004c007a0c */ /* 0x000fe40003f06270 */
[----:B------:R-:W-:-:S07]  /*9d00*/  ISETP.GE.AND P3, PT, R82, c[0x0][0x3c8], PT ;  /* 0x0000f20052007a0c */ /* 0x000fce0003f66270 */
[----:B------:R-:W-:Y:S02]  /*9d10*/  @!P2 SHF.R.S32.HI R4, RZ, 0x1f, R78 ;  /* 0x0000001fff04a819 */ /* 0x000fe4000001144e */
[----:B------:R-:W-:Y:S02]  /*9d20*/  @!P1 SHF.R.S32.HI R0, RZ, 0x1f, R77 ;  /* 0x0000001fff009819 */ /* 0x000fe4000001144d */
[----:B------:R-:W-:Y:S02]  /*9d30*/  @!P0 SHF.R.S32.HI R5, RZ, 0x1f, R76 ;  /* 0x0000001fff058819 */ /* 0x000fe4000001144c */
[----:B------:R-:W-:Y:S01]  /*9d40*/  @!P2 LEA.HI R6, R4, R78, RZ, 0x3 ;  /* 0x0000004e0406a211 */ /* 0x000fe200078f18ff */
[----:B---34-:R-:W-:Y:S01]  /*9d50*/  @!P3 IMAD.WIDE R8, R82, 0x2, R2 ;  /* 0x000000025208b825 */ /* 0x018fe200078e0202 */
[----:B------:R-:W-:Y:S02]  /*9d60*/  @!P1 LEA.HI R4, R0, R77, RZ, 0x3 ;  /* 0x0000004d00049211 */ /* 0x000fe400078f18ff */
[----:B------:R-:W-:-:S02]  /*9d70*/  @!P0 LEA.HI R0, R5, R76, RZ, 0x3 ;  /* 0x0000004c05008211 */ /* 0x000fc400078f18ff */
[----:B------:R-:W-:Y:S01]  /*9d80*/  @!P2 LOP3.LUT R6, R6, 0xfffffff8, RZ, 0xc0, !PT ;  /* 0xfffffff80606a812 */ /* 0x000fe200078ec0ff */
[----:B------:R3:W-:Y:S01]  /*9d90*/  @!P3 ST.E.128 [R8.64], R56 ;  /* 0x000000380800b985 */ /* 0x0007e2000c101d08 */
        /* <DEDUP_REMOVED lines=8> */
.L_x_9:
[----:B------:R-:W-:Y:S05]  /*9e20*/  BSYNC B0 ;  /* 0x0000000000007941 */ /* 0x000fea0003800000 */
.L_x_8:
[----:B------:R-:W-:Y:S01]  /*9e30*/  IADD3 R0, R84, 0x60, RZ ;  /* 0x0000006054007810 */ /* 0x000fe20007ffe0ff */
[----:B---3--:R3:W1:Y:S03]  /*9e40*/  SHFL.IDX PT, R3, R10, 0x3, 0x181f ;  /* 0x00781f000a037f89 */ /* 0x00866600000e0000 */
[----:B------:R-:W-:Y:S01]  /*9e50*/  ISETP.GE.AND P0, PT, R0, R81, PT ;  /* 0x000000510000720c */ /* 0x000fe20003f06270 */
[----:B----4-:R3:W4:-:S12]  /*9e60*/  SHFL.IDX PT, R2, R11, 0x3, 0x181f ;  /* 0x00781f000b027f89 */ /* 0x01071800000e0000 */
[----:B------:R-:W-:Y:S05]  /*9e70*/  @P0 EXIT ;  /* 0x000000000000094d */ /* 0x000fea0003800000 */
[----:B-----5:R-:W-:Y:S02]  /*9e80*/  ISETP.GE.AND P1, PT, R78, c[0x0][0x3c8], PT ;  /* 0x0000f2004e007a0c */ /* 0x020fe40003f26270 */
[----:B------:R-:W-:Y:S02]  /*9e90*/  ISETP.GE.AND P0, PT, R77, c[0x0][0x3c8], PT ;  /* 0x0000f2004d007a0c */ /* 0x000fe40003f06270 */
[----:B------:R-:W-:-:S09]  /*9ea0*/  ISETP.GE.AND P2, PT, R82, c[0x0][0x3c8], PT ;  /* 0x0000f20052007a0c */ /* 0x000fd20003f46270 */
[----:B------:R-:W-:Y:S02]  /*9eb0*/  @!P1 SHF.R.S32.HI R4, RZ, 0x1f, R78 ;  /* 0x0000001fff049819 */ /* 0x000fe4000001144e */
[----:B------:R-:W-:Y:S02]  /*9ec0*/  @!P0 SHF.R.S32.HI R0, RZ, 0x1f, R77 ;  /* 0x0000001fff008819 */ /* 0x000fe4000001144d */
[----:B------:R-:W-:Y:S01]  /*9ed0*/  @!P1 LEA.HI R4, R4, R78, RZ, 0x3 ;  /* 0x0000004e04049211 */ /* 0x000fe200078f18ff */
[--C-:B-1--4-:R-:W-:Y:S01]  /*9ee0*/  @!P2 IMAD.WIDE R8, R82, 0x2, R2.reuse ;  /* 0x000000025208a825 */ /* 0x112fe200078e0202 */
[----:B------:R-:W-:Y:S02]  /*9ef0*/  @!P0 LEA.HI R0, R0, R77, RZ, 0x3 ;  /* 0x0000004d00008211 */ /* 0x000fe400078f18ff */
[----:B------:R-:W-:Y:S02]  /*9f00*/  @!P1 LOP3.LUT R4, R4, 0xfffffff8, RZ, 0xc0, !PT ;  /* 0xfffffff804049812 */ /* 0x000fe400078ec0ff */
[----:B------:R-:W-:Y:S01]  /*9f10*/  @!P0 LOP3.LUT R0, R0, 0xfffffff8, RZ, 0xc0, !PT ;  /* 0xfffffff800008812 */ /* 0x000fe200078ec0ff */
[----:B------:R1:W-:Y:S02]  /*9f20*/  @!P2 ST.E.128 [R8.64], R68 ;  /* 0x000000440800a985 */ /* 0x0003e4000c101d08 */
[----:B------:R-:W-:-:S04]  /*9f30*/  @!P1 IMAD.WIDE R6, R4, 0x2, R2 ;  /* 0x0000000204069825 */ /* 0x000fc800078e0202 */
[----:B------:R-:W-:Y:S01]  /*9f40*/  @!P0 IMAD.WIDE R4, R0, 0x2, R2 ;  /* 0x0000000200048825 */ /* 0x000fe200078e0202 */
[----:B------:R1:W-:Y:S04]  /*9f50*/  @!P1 ST.E.128 [R6.64], R64 ;  /* 0x0000004006009985 */ /* 0x0003e8000c101d08 */
[----:B------:R1:W-:Y:S01]  /*9f60*/  @!P0 ST.E.128 [R4.64], R60 ;  /* 0x0000003c04008985 */ /* 0x0003e2000c101d08 */
[----:B------:R-:W-:-:S13]  /*9f70*/  ISETP.GE.AND P0, PT, R76, c[0x0][0x3c8], PT ;  /* 0x0000f2004c007a0c */ /* 0x000fda0003f06270 */
[----:B------:R-:W-:Y:S05]  /*9f80*/  @P0 EXIT ;  /* 0x000000000000094d */ /* 0x000fea0003800000 */
[----:B------:R-:W-:-:S04]  /*9f90*/  SHF.R.S32.HI R0, RZ, 0x1f, R76 ;  /* 0x0000001fff007819 */ /* 0x000fc8000001144c */
[----:B------:R-:W-:-:S04]  /*9fa0*/  LEA.HI R0, R0, R76, RZ, 0x3 ;  /* 0x0000004c00007211 */ /* 0x000fc800078f18ff */
[----:B------:R-:W-:-:S05]  /*9fb0*/  LOP3.LUT R0, R0, 0xfffffff8, RZ, 0xc0, !PT ;  /* 0xfffffff800007812 */ /* 0x000fca00078ec0ff */
[----:B------:R-:W-:-:S05]  /*9fc0*/  IMAD.WIDE R2, R0, 0x2, R2 ;  /* 0x0000000200027825 */ /* 0x000fca00078e0202 */
[----:B------:R-:W-:Y:S01]  /*9fd0*/  ST.E.128 [R2.64], R72 ;  /* 0x0000004802007985 */ /* 0x000fe2000c101d08 */
[----:B------:R-:W-:Y:S05]  /*9fe0*/  EXIT ;  /* 0x000000000000794d */ /* 0x000fea0003800000 */
.L_x_10:
[----:B------:R-:W-:-:S00]  /*9ff0*/  BRA `(.L_x_10) ;  /* 0xfffffff000007947 */ /* 0x000fc0000383ffff */
[----:B------:R-:W-:-:S00]  /*a000*/  NOP ;  /* 0x0000000000007918 */ /* 0x000fc00000000000 */
[----:B------:R-:W-:-:S00]  /*a010*/  NOP ;  /* 0x0000000000007918 */ /* 0x000fc00000000000 */
[----:B------:R-:W-:-:S00]  /*a020*/  NOP ;  /* 0x0000000000007918 */ /* 0x000fc00000000000 */
[----:B------:R-:W-:-:S00]  /*a030*/  NOP ;  /* 0x0000000000007918 */ /* 0x000fc00000000000 */
[----:B------:R-:W-:-:S00]  /*a040*/  NOP ;  /* 0x0000000000007918 */ /* 0x000fc00000000000 */
[----:B------:R-:W-:-:S00]  /*a050*/  NOP ;  /* 0x0000000000007918 */ /* 0x000fc00000000000 */
[----:B------:R-:W-:-:S00]  /*a060*/  NOP ;  /* 0x0000000000007918 */ /* 0x000fc00000000000 */
[----:B------:R-:W-:-:S00]  /*a070*/  NOP ;  /* 0x0000000000007918 */ /* 0x000fc00000000000 */
.L_x_1528:


//--------------------- .text._ZN7cutlass13device_kernelIN5flash19enable_sm80_to_sm89INS1_16FlashAttnFwdSm80INS1_25CollectiveMainloopFwdSm80ILi8ELi1ELb1EN4cute5tupleIJNS5_1CILi128EEENS7_ILi64EEENS7_ILi256EEEEEELi256ENS_10bfloat16_tEfNS_4arch4Sm80ELb0ELb0ELb0ELb1ELb0ELb0ELb1ELb0EEENS1_21CollectiveEpilogueFwdINS6_IJS8_SA_S9_EEENS6_IJNS7_ILi1EEESI_SI_EEESC_SE_Li256ELb1ELb1ELb0ELb0EEENS1_19SingleTileSchedulerILb1ELb0ELb1ELi128EEEEEEEEEvNT_6ParamsE --------------------------
	.section	.text._ZN7cutlass13device_kernelIN5flash19enable_sm80_to_sm89INS1_16FlashAttnFwdSm80INS1_25CollectiveMainloopFwdSm80ILi8ELi1ELb1EN4cute5tupleIJNS5_1CILi128EEENS7_ILi64EEENS7_ILi256EEEEEELi256ENS_10bfloat16_tEfNS_4arch4Sm80ELb0ELb0ELb0ELb1ELb0ELb0ELb1ELb0EEENS1_21CollectiveEpilogueFwdINS6_IJS8_SA_S9_EEENS6_IJNS7_ILi1EEESI_SI_EEESC_SE_Li256ELb1ELb1ELb0ELb0EEENS1_19SingleTileSchedulerILb1ELb0ELb1ELi128EEEEEEEEEvNT_6ParamsE,"ax",@progbits
	.sectioninfo	@"SHI_REGISTERS=255"
	.align	128
.text._ZN7cutlass13device_kernelIN5flash19enable_sm80_to_sm89INS1_16FlashAttnFwdSm80INS1_25CollectiveMainloopFwdSm80ILi8ELi1ELb1EN4cute5tupleIJNS5_1CILi128EEENS7_ILi64EEENS7_ILi256EEEEEELi256ENS_10bfloat16_tEfNS_4arch4Sm80ELb0ELb0ELb0ELb1ELb0ELb0ELb1ELb0EEENS1_21CollectiveEpilogueFwdINS6_IJS8_SA_S9_EEENS6_IJNS7_ILi1EEESI_SI_EEESC_SE_Li256ELb1ELb1ELb0ELb0EEENS1_19SingleTileSchedulerILb1ELb0ELb1ELi128EEEEEEEEEvNT_6ParamsE:
        .type           _ZN7cutlass13device_kernelIN5flash19enable_sm80_to_sm89INS1_16FlashAttnFwdSm80INS1_25CollectiveMainloopFwdSm80ILi8ELi1ELb1EN4cute5tupleIJNS5_1CILi128EEENS7_ILi64EEENS7_ILi256EEEEEELi256ENS_10bfloat16_tEfNS_4arch4Sm80ELb0ELb0ELb0ELb1ELb0ELb0ELb1ELb0EEENS1_21CollectiveEpilogueFwdINS6_IJS8_SA_S9_EEENS6_IJNS7_ILi1EEESI_SI_EEESC_SE_Li256ELb1ELb1ELb0ELb0EEENS1_19SingleTileSchedulerILb1ELb0ELb1ELi128EEEEEEEEEvNT_6ParamsE,@function
        .size           _ZN7cutlass13device_kernelIN5flash19enable_sm80_to_sm89INS1_16FlashAttnFwdSm80INS1_25CollectiveMainloopFwdSm80ILi8ELi1ELb1EN4cute5tupleIJNS5_1CILi128EEENS7_ILi64EEENS7_ILi256EEEEEELi256ENS_10bfloat16_tEfNS_4arch4Sm80ELb0ELb0ELb0ELb1ELb0ELb0ELb1ELb0EEENS1_21CollectiveEpilogueFwdINS6_IJS8_SA_S9_EEENS6_IJNS7_ILi1EEESI_SI_EEESC_SE_Li256ELb1ELb1ELb0ELb0EEENS1_19SingleTileSchedulerILb1ELb0ELb1ELi128EEEEEEEEEvNT_6ParamsE,(.L_x_1529 - _ZN7cutlass13device_kernelIN5flash19enable_sm80_to_sm89INS1_16FlashAttnFwdSm80INS1_25CollectiveMainloopFwdSm80ILi8ELi1ELb1EN4cute5tupleIJNS5_1CILi128EEENS7_ILi64EEENS7_ILi256EEEEEELi256ENS_10bfloat16_tEfNS_4arch4Sm80ELb0ELb0ELb0ELb1ELb0ELb0ELb1ELb0EEENS1_21CollectiveEpilogueFwdINS6_IJS8_SA_S9_EEENS6_IJNS7_ILi1EEESI_SI_EEESC_SE_Li256ELb1ELb1ELb0ELb0EEENS1_19SingleTileSchedulerILb1ELb0ELb1ELi128EEEEEEEEEvNT_6ParamsE)
        .other          _ZN7cutlass13device_kernelIN5flash19enable_sm80_to_sm89INS1_16FlashAttnFwdSm80INS1_25CollectiveMainloopFwdSm80ILi8ELi1ELb1EN4cute5tupleIJNS5_1CILi128EEENS7_ILi64EEENS7_ILi256EEEEEELi256ENS_10bfloat16_tEfNS_4arch4Sm80ELb0ELb0ELb0ELb1ELb0ELb0ELb1ELb0EEENS1_21CollectiveEpilogueFwdINS6_IJS8_SA_S9_EEENS6_IJNS7_ILi1EEESI_SI_EEESC_SE_Li256ELb1ELb1ELb0ELb0EEENS1_19SingleTileSchedulerILb1ELb0ELb1ELi128EEEEEEEEEvNT_6ParamsE,@"STO_CUDA_ENTRY STV_DEFAULT"
_ZN7cutlass13device_kernelIN5flash19enable_sm80_to_sm89INS1_16FlashAttnFwdSm80INS1_25CollectiveMainloopFwdSm80ILi8ELi1ELb1EN4cute5tupleIJNS5_1CILi128EEENS7_ILi64EEENS7_ILi256EEEEEELi256ENS_10bfloat16_tEfNS_4arch4Sm80ELb0ELb0ELb0ELb1ELb0ELb0ELb1ELb0EEENS1_21CollectiveEpilogueFwdINS6_IJS8_SA_S9_EEENS6_IJNS7_ILi1EEESI_SI_EEESC_SE_Li256ELb1ELb1ELb0ELb0EEENS1_19SingleTileSchedulerILb1ELb0ELb1ELi128EEEEEEEEEvNT_6ParamsE:
[----:B------:R-:W-:Y:S02]  /*0000*/  MOV R1, c[0x0][0x28] ;  /* 0x00000a0000017a02 */ /* 0x000fe40000000f00 */
[----:B------:R-:W1:Y:S01]  /*0010*/  S2R R85, SR_TID.X ;  /* 0x0000000000557919 */ /* 0x000e620000002100 */
[----:B------:R-:W-:Y:S01]  /*0020*/  IMAD.MOV.U32 R26, RZ, RZ, 0x4 ;  /* 0x00000004ff1a7424 */ /* 0x000fe200078e00ff */
[----:B------:R-:W-:Y:S01]  /*0030*/  ULDC.64 UR4, c[0x0][0x118] ;  /* 0x0000460000047ab9 */ /* 0x000fe20000000a00 */
[----:B------:R-:W-:Y:S01]  /*0040*/  IADD3 R1, R1, -0xc8, RZ ;  /* 0xffffff3801017810 */ /* 0x000fe20007ffe0ff */
[----:B------:R-:W2:Y:S04]  /*0050*/  S2R R5, SR_CTAID.Z ;  /* 0x0000000000057919 */ /* 0x000ea80000002700 */
[----:B------:R-:W3:Y:S01]  /*0060*/  S2R R48, SR_CTAID.X ;  /* 0x0000000000307919 */ /* 0x000ee20000002500 */
[----:B-1----:R-:W-:Y:S01]  /*0070*/  SHF.R.U32.HI R0, RZ, 0x5, R85 ;  /* 0x00000005ff007819 */ /* 0x002fe20000011655 */
[----:B--2---:R-:W-:-:S05]  /*0080*/  IMAD.WIDE R2, R5, R26, c[0x0][0x568] ;  /* 0x00015a0005027625 */ /* 0x004fca00078e021a */
[----:B------:R-:W1:Y:S02]  /*0090*/  SHFL.IDX PT, R0, R0, RZ, 0x1f ;  /* 0x00001fff00007589 */ /* 0x000e6400000e0000 */
[----:B-1----:R-:W-:-:S13]  /*00a0*/  ISETP.NE.AND P0, PT, R0, RZ, PT ;  /* 0x000000ff0000720c */ /* 0x002fda0003f05270 */
[----:B------:R-:W-:Y:S05]  /*00b0*/  @!P0 BRA `(.L_x_11) ;  /* 0x0000014000008947 */ /* 0x000fea0003800000 */
[----:B---3--:R-:W-:-:S04]  /*00c0*/  ISETP.NE.U32.AND P0, PT, RZ, c[0x0][0x568], PT ;  /* 0x00015a00ff007a0c */ /* 0x008fc80003f05070 */
[----:B------:R-:W-:-:S13]  /*00d0*/  ISETP.NE.AND.EX P0, PT, RZ, c[0x0][0x56c], PT, P0 ;  /* 0x00015b00ff007a0c */ /* 0x000fda0003f05300 */
[----:B------:R-:W-:Y:S05]  /*00e0*/  @!P0 BRA `(.L_x_12) ;  /* 0x0000002000008947 */ /* 0x000fea0003800000 */
[----:B------:R1:W5:Y:S01]  /*00f0*/  LDG.E R0, [R2.64] ;  /* 0x0000000402007981 */ /* 0x000362000c1e1900 */
[----:B------:R-:W-:Y:S05]  /*0100*/  BRA `(.L_x_13) ;  /* 0x0000009000007947 */ /* 0x000fea0003800000 */
.L_x_12:
[----:B------:R-:W-:-:S04]  /*0110*/  ISETP.NE.U32.AND P0, PT, RZ, c[0x0][0x560], PT ;  /* 0x00015800ff007a0c */ /* 0x000fc80003f05070 */
[----:B------:R-:W-:-:S13]  /*0120*/  ISETP.NE.AND.EX P0, PT, RZ, c[0x0][0x564], PT, P0 ;  /* 0x00015900ff007a0c */ /* 0x000fda0003f05300 */
[----:B------:R-:W-:Y:S05]  /*0130*/  @!P0 BRA `(.L_x_14) ;  /* 0x0000005000008947 */ /* 0x000fea0003800000 */
[----:B------:R-:W-:-:S05]  /*0140*/  IMAD.WIDE R2, R5, R26, c[0x0][0x560] ;  /* 0x0001580005027625 */ /* 0x000fca00078e021a */
[----:B------:R-:W2:Y:S04]  /*0150*/  LDG.E R4, [R2.64] ;  /* 0x0000000402047981 */ /* 0x000ea8000c1e1900 */
[----:B------:R-:W2:Y:S02]  /*0160*/  LDG.E R0, [R2.64+0x4] ;  /* 0x0000040402007981 */ /* 0x000ea4000c1e1900 */
[----:B--2---:R-:W-:Y:S01]  /*0170*/  IADD3 R0, -R4, R0, RZ ;  /* 0x0000000004007210 */ /* 0x004fe20007ffe1ff */
[----:B------:R-:W-:Y:S05]  /*0180*/  BRA `(.L_x_13) ;  /* 0x0000001000007947 */ /* 0x000fea0003800000 */
.L_x_14:
[----:B------:R-:W-:-:S05]  /*0190*/  MOV R0, c[0x0][0x54c] ;  /* 0x0001530000007a02 */ /* 0x000fca0000000f00 */
.L_x_13:
[----:B-----5:R-:W-:Y:S01]  /*01a0*/  IMAD R0, R0, c[0x0][0x548], RZ ;  /* 0x0001520000007a24 */ /* 0x020fe200078e02ff */
[----:B-1----:R-:W-:-:S04]  /*01b0*/  SHF.L.U32 R2, R48, 0x7, RZ ;  /* 0x0000000730027819 */ /* 0x002fc800000006ff */
[----:B------:R-:W-:-:S04]  /*01c0*/  ISETP.GE.AND P0, PT, R2, R0, PT ;  /* 0x000000000200720c */ /* 0x000fc80003f06270 */
[----:B------:R-:W-:-:S05]  /*01d0*/  SEL R0, R5, 0xffffffff, !P0 ;  /* 0xffffffff05007807 */ /* 0x000fca0004000000 */
[----:B------:R1:W-:Y:S01]  /*01e0*/  STL [R1+0xa0], R0 ;  /* 0x0000a00001007387 */ /* 0x0003e20000100800 */
[----:B------:R-:W-:Y:S05]  /*01f0*/  BRA `(.L_x_15) ;  /* 0x0000013000007947 */ /* 0x000fea0003800000 */
.L_x_11:
[----:B---3--:R-:W-:-:S04]  /*0200*/  ISETP.NE.U32.AND P0, PT, RZ, c[0x0][0x568], PT ;  /* 0x00015a00ff007a0c */ /* 0x008fc80003f05070 */
[----:B------:R-:W-:-:S13]  /*0210*/  ISETP.NE.AND.EX P0, PT, RZ, c[0x0][0x56c], PT, P0 ;  /* 0x00015b00ff007a0c */ /* 0x000fda0003f05300 */
[----:B------:R-:W-:Y:S05]  /*0220*/  @!P0 BRA `(.L_x_16) ;  /* 0x0000002000008947 */ /* 0x000fea0003800000 */
[----:B------:R1:W5:Y:S01]  /*0230*/  LDG.E R0, [R2.64] ;  /* 0x0000000402007981 */ /* 0x000362000c1e1900 */
[----:B------:R-:W-:Y:S05]  /*0240*/  BRA `(.L_x_17) ;  /* 0x0000009000007947 */ /* 0x000fea0003800000 */
.L_x_16:
        /* <DEDUP_REMOVED lines=8> */
.L_x_18:
[----:B------:R-:W-:-:S05]  /*02d0*/  MOV R0, c[0x0][0x54c] ;  /* 0x0001530000007a02 */ /* 0x000fca0000000f00 */
.L_x_17:
[----:B-----5:R-:W-:Y:S01]  /*02e0*/  IMAD R0, R0, c[0x0][0x548], RZ ;  /* 0x0001520000007a24 */ /* 0x020fe200078e02ff */
[----:B-1----:R-:W-:-:S04]  /*02f0*/  SHF.L.U32 R2, R48, 0x7, RZ ;  /* 0x0000000730027819 */ /* 0x002fc800000006ff */
[----:B------:R-:W-:-:S04]  /*0300*/  ISETP.GE.AND P0, PT, R2, R0, PT ;  /* 0x000000000200720c */ /* 0x000fc80003f06270 */
[----:B------:R-:W-:-:S05]  /*0310*/  SEL R0, R5, 0xffffffff, !P0 ;  /* 0xffffffff05007807 */ /* 0x000fca0004000000 */
[----:B------:R1:W-:Y:S04]  /*0320*/  STL [R1+0xa0], R0 ;  /* 0x0000a00001007387 */ /* 0x0003e80000100800 */
.L_x_15:
[----:B------:R-:W2:Y:S02]  /*0330*/  LDL R49, [R1+0xa0] ;  /* 0x0000a00001317983 */ /* 0x000ea40000100800 */
[----:B--2---:R-:W-:-:S13]  /*0340*/  ISETP.GE.AND P0, PT, R49, RZ, PT ;  /* 0x000000ff3100720c */ /* 0x004fda0003f06270 */
[----:B------:R-:W-:Y:S05]  /*0350*/  @!P0 EXIT ;  /* 0x000000000000894d */ /* 0x000fea0003800000 */
[----:B------:R-:W-:Y:S01]  /*0360*/  ISETP.NE.U32.AND P2, PT, RZ, c[0x0][0x370], PT ;  /* 0x0000dc00ff007a0c */ /* 0x000fe20003f45070 */
[----:B------:R-:W-:Y:S01]  /*0370*/  CS2R R10, SRZ ;  /* 0x00000000000a7805 */ /* 0x000fe2000001ff00 */
[----:B------:R-:W-:Y:S01]  /*0380*/  ISETP.NE.U32.AND P1, PT, RZ, c[0x0][0x360], PT ;  /* 0x0000d800ff007a0c */ /* 0x000fe20003f25070 */
[----:B------:R-:W-:Y:S01]  /*0390*/  IMAD.MOV.U32 R15, RZ, RZ, c[0x0][0x168] ;  /* 0x00005a00ff0f7624 */ /* 0x000fe200078e00ff */
[----:B------:R-:W-:Y:S01]  /*03a0*/  ISETP.NE.AND.EX P2, PT, RZ, c[0x0][0x374], PT, P2 ;  /* 0x0000dd00ff007a0c */ /* 0x000fe20003f45320 */
[----:B------:R-:W-:Y:S01]  /*03b0*/  IMAD.MOV.U32 R12, RZ, RZ, RZ ;  /* 0x000000ffff0c7224 */ /* 0x000fe200078e00ff */
[----:B------:R-:W-:Y:S01]  /*03c0*/  ISETP.NE.AND.EX P1, PT, RZ, c[0x0][0x364], PT, P1 ;  /* 0x0000d900ff007a0c */ /* 0x000fe20003f25310 */
[CC--:B------:R-:W-:Y:S01]  /*03d0*/  IMAD.WIDE R4, R49.reuse, R26.reuse, c[0x0][0x348] ;  /* 0x0000d20031047625 */ /* 0x0c0fe200078e021a */
[----:B------:R-:W-:Y:S02]  /*03e0*/  ISETP.NE.U32.AND P0, PT, RZ, c[0x0][0x348], PT ;  /* 0x0000d200ff007a0c */ /* 0x000fe40003f05070 */
[----:B------:R-:W-:Y:S01]  /*03f0*/  ISETP.NE.U32.AND P4, PT, RZ, c[0x0][0x350], PT ;  /* 0x0000d400ff007a0c */ /* 0x000fe20003f85070 */
[----:B------:R-:W-:Y:S01]  /*0400*/  IMAD.WIDE R2, R49, R26, c[0x0][0x350] ;  /* 0x0000d40031027625 */ /* 0x000fe200078e021a */
[----:B------:R-:W-:-:S02]  /*0410*/  ISETP.NE.AND.EX P0, PT, RZ, c[0x0][0x34c], PT, P0 ;  /* 0x0000d300ff007a0c */ /* 0x000fc40003f05300 */
[----:B------:R-:W-:-:S03]  /*0420*/  ISETP.NE.AND.EX P4, PT, RZ, c[0x0][0x354], PT, P4 ;  /* 0x0000d500ff007a0c */ /* 0x000fc60003f85340 */
[----:B------:R-:W-:-:S04]  /*0430*/  @P2 IMAD.WIDE R8, R49, R26, c[0x0][0x370] ;  /* 0x0000dc0031082625 */ /* 0x000fc800078e021a */
[----:B------:R-:W-:Y:S01]  /*0440*/  @P1 IMAD.WIDE R6, R49, R26, c[0x0][0x360] ;  /* 0x0000d80031061625 */ /* 0x000fe200078e021a */
[----:B------:R2:W5:Y:S04]  /*0450*/  @P2 LDG.E R11, [R8.64] ;  /* 0x00000004080b2981 */ /* 0x000568000c1e1900 */
[----:B------:R2:W5:Y:S04]  /*0460*/  @P1 LDG.E R15, [R6.64] ;  /* 0x00000004060f1981 */ /* 0x000568000c1e1900 */
[----:B------:R2:W5:Y:S04]  /*0470*/  @P0 LDG.E R10, [R4.64] ;  /* 0x00000004040a0981 */ /* 0x000568000c1e1900 */
[----:B------:R2:W5:Y:S01]  /*0480*/  @P4 LDG.E R12, [R2.64] ;  /* 0x00000004020c4981 */ /* 0x000562000c1e1900 */
[----:B-1----:R-:W-:Y:S01]  /*0490*/  IMAD.MOV.U32 R0, RZ, RZ, c[0x0][0x1d0] ;  /* 0x00007400ff007624 */ /* 0x002fe200078e00ff */
[----:B------:R-:W-:Y:S05]  /*04a0*/  @P1 BRA `(.L_x_19) ;  /* 0x0000004000001947 */ /* 0x000fea0003800000 */
[----:B------:R-:W-:Y:S05]  /*04b0*/  @!P0 BRA `(.L_x_19) ;  /* 0x0000003000008947 */ /* 0x000fea0003800000 */
[----:B--2---:R1:W2:Y:S04]  /*04c0*/  LDG.E R6, [R4.64] ;  /* 0x0000000404067981 */ /* 0x0042a8000c1e1900 */
[----:B-1----:R-:W2:Y:S02]  /*04d0*/  LDG.E R4, [R4.64+0x4] ;  /* 0x0000040404047981 */ /* 0x002ea4000c1e1900 */
[----:B--2--5:R-:W-:-:S02]  /*04e0*/  IADD3 R15, -R6, R4, RZ ;  /* 0x00000004060f7210 */ /* 0x024fc40007ffe1ff */
.L_x_19:
[----:B------:R-:W-:-:S04]  /*04f0*/  ISETP.NE.U32.AND P1, PT, RZ, c[0x0][0x368], PT ;  /* 0x0000da00ff007a0c */ /* 0x000fc80003f25070 */
[----:B------:R-:W-:-:S13]  /*0500*/  ISETP.NE.AND.EX P1, PT, RZ, c[0x0][0x36c], PT, P1 ;  /* 0x0000db00ff007a0c */ /* 0x000fda0003f25310 */
[----:B------:R-:W-:Y:S05]  /*0510*/  @!P1 BRA `(.L_x_20) ;  /* 0x0000003000009947 */ /* 0x000fea0003800000 */
[----:B--2---:R-:W-:-:S05]  /*0520*/  IMAD.WIDE R2, R49, R26, c[0x0][0x368] ;  /* 0x0000da0031027625 */ /* 0x004fca00078e021a */
[----:B------:R1:W5:Y:S01]  /*0530*/  LDG.E R0, [R2.64] ;  /* 0x0000000402007981 */ /* 0x000362000c1e1900 */
[----:B------:R-:W-:Y:S05]  /*0540*/  BRA `(.L_x_21) ;  /* 0x0000004000007947 */ /* 0x000fea0003800000 */
.L_x_20:
[----:B------:R-:W-:Y:S05]  /*0550*/  @!P4 BRA `(.L_x_21) ;  /* 0x000000300000c947 */ /* 0x000fea0003800000 */
[----:B------:R1:W3:Y:S04]  /*0560*/  LDG.E R0, [R2.64] ;  /* 0x0000000402007981 */ /* 0x0002e8000c1e1900 */
[----:B-12---:R-:W3:Y:S02]  /*0570*/  LDG.E R2, [R2.64+0x4] ;  /* 0x0000040402027981 */ /* 0x006ee4000c1e1900 */
[----:B---3--:R-:W-:-:S05]  /*0580*/  IADD3 R0, -R0, R2, RZ ;  /* 0x0000000200007210 */ /* 0x008fca0007ffe1ff */
.L_x_21:
[--C-:B-----5:R-:W-:Y:S01]  /*0590*/  IMAD.IADD R81, R0, 0x1, -R11.reuse ;  /* 0x0000000100517824 */ /* 0x120fe200078e0a0b */
[----:B------:R-:W-:Y:S01]  /*05a0*/  PLOP3.LUT P2, PT, PT, PT, PT, 0x80, 0x0 ;  /* 0x000000000000781c */ /* 0x000fe20003f4f070 */
[----:B------:R-:W-:Y:S01]  /*05b0*/  IMAD.IADD R25, R12, 0x1, R11 ;  /* 0x000000010c197824 */ /* 0x000fe200078e020b */
[----:B------:R-:W-:Y:S01]  /*05c0*/  CS2R R166, SRZ ;  /* 0x0000000000a67805 */ /* 0x000fe2000001ff00 */
[----:B------:R-:W-:Y:S01]  /*05d0*/  CS2R R164, SRZ ;  /* 0x0000000000a47805 */ /* 0x000fe2000001ff00 */
[C---:B------:R-:W-:Y:S01]  /*05e0*/  IADD3 R0, R81.reuse, 0x3f, RZ ;  /* 0x0000003f51007810 */ /* 0x040fe20007ffe0ff */
[----:B------:R-:W-:Y:S01]  /*05f0*/  CS2R R150, SRZ ;  /* 0x0000000000967805 */ /* 0x000fe2000001ff00 */
[----:B------:R-:W-:Y:S01]  /*0600*/  ISETP.GE.AND P1, PT, R81, 0x1, PT ;  /* 0x000000015100780c */ /* 0x000fe20003f26270 */
[----:B------:R-:W-:Y:S01]  /*0610*/  CS2R R148, SRZ ;  /* 0x0000000000947805 */ /* 0x000fe2000001ff00 */
[----:B-12---:R-:W-:Y:S01]  /*0620*/  SHF.R.S32.HI R2, RZ, 0x1f, R0 ;  /* 0x0000001fff027819 */ /* 0x006fe20000011400 */
[----:B------:R-:W-:Y:S01]  /*0630*/  IMAD.MOV.U32 R146, RZ, RZ, RZ ;  /* 0x000000ffff927224 */ /* 0x000fe200078e00ff */
[----:B------:R-:W-:Y:S01]  /*0640*/  MOV R11, RZ ;  /* 0x000000ff000b7202 */ /* 0x000fe20000000f00 */
[----:B------:R-:W-:Y:S01]  /*0650*/  CS2R R144, SRZ ;  /* 0x0000000000907805 */ /* 0x000fe2000001ff00 */
[----:B------:R-:W-:Y:S01]  /*0660*/  LEA.HI R109, R2, R0, RZ, 0x6 ;  /* 0x00000000026d7211 */ /* 0x000fe200078f30ff */
[----:B------:R-:W-:Y:S01]  /*0670*/  CS2R R12, SRZ ;  /* 0x00000000000c7805 */ /* 0x000fe2000001ff00 */
[----:B------:R-:W-:Y:S01]  /*0680*/  IMAD.MOV.U32 R142, RZ, RZ, RZ ;  /* 0x000000ffff8e7224 */ /* 0x000fe200078e00ff */
[----:B------:R-:W-:Y:S01]  /*0690*/  CS2R R140, SRZ ;  /* 0x00000000008c7805 */ /* 0x000fe2000001ff00 */
[----:B------:R-:W-:Y:S01]  /*06a0*/  CS2R R16, SRZ ;  /* 0x0000000000107805 */ /* 0x000fe2000001ff00 */
[----:B------:R1:W-:Y:S01]  /*06b0*/  STL [R1+0x58], R109 ;  /* 0x0000586d01007387 */ /* 0x0003e20000100800 */
[----:B------:R-:W-:Y:S01]  /*06c0*/  MOV R138, RZ ;  /* 0x000000ff008a7202 */ /* 0x000fe20000000f00 */
[----:B------:R-:W-:Y:S01]  /*06d0*/  CS2R R136, SRZ ;  /* 0x0000000000887805 */ /* 0x000fe2000001ff00 */
[----:B------:R-:W-:Y:S01]  /*06e0*/  CS2R R18, SRZ ;  /* 0x0000000000127805 */ /* 0x000fe2000001ff00 */
[----:B------:R-:W-:Y:S01]  /*06f0*/  IMAD.MOV.U32 R134, RZ, RZ, RZ ;  /* 0x000000ffff867224 */ /* 0x000fe200078e00ff */
[----:B------:R-:W-:Y:S01]  /*0700*/  CS2R R132, SRZ ;  /* 0x0000000000847805 */ /* 0x000fe2000001ff00 */
[----:B------:R-:W-:Y:S01]  /*0710*/  CS2R R20, SRZ ;  /* 0x0000000000147805 */ /* 0x000fe2000001ff00 */
[----:B------:R-:W-:Y:S01]  /*0720*/  MOV R130, RZ ;  /* 0x000000ff00827202 */ /* 0x000fe20000000f00 */
[----:B------:R-:W-:Y:S01]  /*0730*/  CS2R R128, SRZ ;  /* 0x0000000000807805 */ /* 0x000fe2000001ff00 */
[----:B------:R-:W-:Y:S01]  /*0740*/  CS2R R22, SRZ ;  /* 0x0000000000167805 */ /* 0x000fe2000001ff00 */
[----:B------:R-:W-:Y:S01]  /*0750*/  IMAD.MOV.U32 R126, RZ, RZ, RZ ;  /* 0x000000ffff7e7224 */ /* 0x000fe200078e00ff */
[----:B------:R-:W-:Y:S01]  /*0760*/  MOV R24, RZ ;  /* 0x000000ff00187202 */ /* 0x000fe20000000f00 */
[----:B------:R-:W-:Y:S01]  /*0770*/  IMAD.MOV.U32 R124, RZ, RZ, RZ ;  /* 0x000000ffff7c7224 */ /* 0x000fe200078e00ff */
[----:B------:R-:W-:Y:S01]  /*0780*/  CS2R R122, SRZ ;  /* 0x00000000007a7805 */ /* 0x000fe2000001ff00 */
[----:B------:R-:W-:Y:S01]  /*0790*/  CS2R R120, SRZ ;  /* 0x0000000000787805 */ /* 0x000fe2000001ff00 */
[----:B------:R-:W-:Y:S01]  /*07a0*/  CS2R R118, SRZ ;  /* 0x0000000000767805 */ /* 0x000fe2000001ff00 */
[----:B------:R-:W-:Y:S01]  /*07b0*/  MOV R27, RZ ;  /* 0x000000ff001b7202 */ /* 0x000fe20000000f00 */
[----:B------:R-:W-:Y:S01]  /*07c0*/  IMAD.MOV.U32 R116, RZ, RZ, RZ ;  /* 0x000000ffff747224 */ /* 0x000fe200078e00ff */
[----:B------:R-:W-:Y:S01]  /*07d0*/  CS2R R114, SRZ ;  /* 0x0000000000727805 */ /* 0x000fe2000001ff00 */
[----:B------:R-:W-:Y:S01]  /*07e0*/  CS2R R28, SRZ ;  /* 0x00000000001c7805 */ /* 0x000fe2000001ff00 */
[----:B------:R-:W-:Y:S01]  /*07f0*/  MOV R112, RZ ;  /* 0x000000ff00707202 */ /* 0x000fe20000000f00 */
[----:B------:R-:W-:Y:S01]  /*0800*/  CS2R R110, SRZ ;  /* 0x00000000006e7805 */ /* 0x000fe2000001ff00 */
        /* <DEDUP_REMOVED lines=20> */
[----:B------:R-:W-:Y:S01]  /*0950*/  CS2R R76, SRZ ;  /* 0x00000000004c7805 */ /* 0x000fe2000001ff00 */
[----:B------:R-:W-:Y:S01]  /*0960*/  CS2R R74, SRZ ;  /* 0x00000000004a7805 */ /* 0x000fe2000001ff00 */
[----:B------:R-:W-:Y:S01]  /*0970*/  CS2R R72, SRZ ;  /* 0x0000000000487805 */ /* 0x000fe2000001ff00 */
[----:B------:R-:W-:Y:S01]  /*0980*/  CS2R R70, SRZ ;  /* 0x0000000000467805 */ /* 0x000fe2000001ff00 */
[----:B------:R-:W-:Y:S01]  /*0990*/  CS2R R68, SRZ ;  /* 0x0000000000447805 */ /* 0x000fe2000001ff00 */
[----:B------:R-:W-:Y:S01]  /*09a0*/  CS2R R66, SRZ ;  /* 0x0000000000427805 */ /* 0x000fe2000001ff00 */
[----:B------:R-:W-:Y:S01]  /*09b0*/  CS2R R40, SRZ ;  /* 0x0000000000287805 */ /* 0x000fe2000001ff00 */
[----:B------:R-:W-:Y:S01]  /*09c0*/  IMAD.MOV.U32 R64, RZ, RZ, RZ ;  /* 0x000000ffff407224 */ /* 0x000fe200078e00ff */
        /* <DEDUP_REMOVED lines=10> */
[----:B------:R-:W-:Y:S01]  /*0a70*/  MOV R14, RZ ;  /* 0x000000ff000e7202 */ /* 0x000fe20000000f00 */
[----:B------:R-:W-:Y:S01]  /*0a80*/  CS2R R38, SRZ ;  /* 0x0000000000267805 */ /* 0x000fe2000001ff00 */
[----:B------:R-:W-:Y:S01]  /*0a90*/  CS2R R162, SRZ ;  /* 0x0000000000a27805 */ /* 0x000fe2000001ff00 */
[----:B------:R-:W-:Y:S01]  /*0aa0*/  CS2R R160, SRZ ;  /* 0x0000000000a07805 */ /* 0x000fe2000001ff00 */
[----:B------:R-:W-:Y:S01]  /*0ab0*/  CS2R R158, SRZ ;  /* 0x00000000009e7805 */ /* 0x000fe2000001ff00 */
[----:B------:R-:W-:Y:S01]  /*0ac0*/  IMAD.MOV.U32 R156, RZ, RZ, RZ ;  /* 0x000000ffff9c7224 */ /* 0x000fe200078e00ff */
[----:B------:R-:W-:Y:S01]  /*0ad0*/  MOV R53, RZ ;  /* 0x000000ff00357202 */ /* 0x000fe20000000f00 */
[----:B------:R-:W-:Y:S05]  /*0ae0*/  @!P1 BRA `(.L_x_22) ;  /* 0x0000898000009947 */ /* 0x000fea0003800000 */
[----:B-1----:R-:W-:-:S04]  /*0af0*/  ISETP.NE.U32.AND P3, PT, RZ, c[0x0][0x340], PT ;  /* 0x0000d000ff007a0c */ /* 0x002fc80003f65070 */
[----:B------:R-:W-:-:S13]  /*0b00*/  ISETP.NE.AND.EX P3, PT, RZ, c[0x0][0x344], PT, P3 ;  /* 0x0000d100ff007a0c */ /* 0x000fda0003f65330 */
[----:B------:R-:W-:-:S05]  /*0b10*/  @P3 IMAD.WIDE R2, R49, R26, c[0x0][0x340] ;  /* 0x0000d00031023625 */ /* 0x000fca00078e021a */
[----:B------:R1:W2:Y:S01]  /*0b20*/  @P3 LDG.E R12, [R2.64] ;  /* 0x00000004020c3981 */ /* 0x0002a2000c1e1900 */
[----:B------:R-:W-:Y:S01]  /*0b30*/  SHF.R.S32.HI R26, RZ, 0x1f, R85 ;  /* 0x0000001fff1a7819 */ /* 0x000fe20000011455 */
[----:B------:R-:W-:Y:S01]  /*0b40*/  IMAD.MOV.U32 R4, RZ, RZ, c[0x0][0x2c4] ;  /* 0x0000b100ff047624 */ /* 0x000fe200078e00ff */
[----:B------:R-:W-:Y:S01]  /*0b50*/  SHF.R.S32.HI R0, RZ, 0x1f, R10 ;  /* 0x0000001fff007819 */ /* 0x000fe2000001140a */
[----:B------:R-:W3:Y:S01]  /*0b60*/  S2R R27, SR_CTAID.Y ;  /* 0x00000000001b7919 */ /* 0x000ee20000002600 */
[----:B------:R-:W-:Y:S01]  /*0b70*/  LEA.HI R5, R26, R85, RZ, 0x3 ;  /* 0x000000551a057211 */ /* 0x000fe200078f18ff */
[----:B------:R-:W-:Y:S02]  /*0b80*/  IMAD R15, R15, c[0x0][0x2c4], RZ ;  /* 0x0000b1000f0f7a24 */ /* 0x000fe400078e02ff */
[----:B------:R-:W-:Y:S01]  /*0b90*/  BAR.SYNC.DEFER_BLOCKING 0x0 ;  /* 0x0000000000007b1d */ /* 0x000fe20000010000 */
[----:B------:R-:W-:Y:S01]  /*0ba0*/  ISETP.NE.AND P1, PT, R4, 0x1, PT ;  /* 0x000000010400780c */ /* 0x000fe20003f25270 */
[----:B------:R-:W-:Y:S01]  /*0bb0*/  IMAD R0, R0, c[0x0][0x178], RZ ;  /* 0x00005e0000007a24 */ /* 0x000fe200078e02ff */
[----:B------:R-:W-:-:S02]  /*0bc0*/  LOP3.LUT R4, R5, 0xfffffff8, RZ, 0xc0, !PT ;  /* 0xfffffff805047812 */ /* 0x000fc400078ec0ff */
[----:B------:R-:W-:Y:S01]  /*0bd0*/  SHF.R.S32.HI R20, RZ, 0x3, R5 ;  /* 0x00000003ff147819 */ /* 0x000fe20000011405 */
[----:B------:R-:W-:Y:S01]  /*0be0*/  IMAD R0, R10, c[0x0][0x17c], R0 ;  /* 0x00005f000a007a24 */ /* 0x000fe200078e0200 */
[----:B------:R-:W-:Y:S01]  /*0bf0*/  LEA.HI R82, R26, R85, RZ, 0x5 ;  /* 0x000000551a527211 */ /* 0x000fe200078f28ff */
[----:B------:R-:W-:Y:S01]  /*0c00*/  IMAD.IADD R21, R85, 0x1, -R4 ;  /* 0x0000000155157824 */ /* 0x000fe200078e0a04 */
[----:B------:R-:W-:Y:S01]  /*0c10*/  SEL R4, R49, RZ, !P0 ;  /* 0x000000ff31047207 */ /* 0x000fe20004000000 */
[--C-:B------:R-:W-:Y:S02]  /*0c20*/  IMAD R14, R48, 0x80, R20.reuse ;  /* 0x00000080300e7824 */ /* 0x100fe400078e0214 */
[----:B------:R-:W-:-:S04]  /*0c30*/  IMAD R5, R21, 0x20, R20 ;  /* 0x0000002015057824 */ /* 0x000fc800078e0214 */
[----:B------:R-:W-:Y:S02]  /*0c40*/  IMAD R5, R48, 0x80, R5 ;  /* 0x0000008030057824 */ /* 0x000fe400078e0205 */
[----:B-1----:R-:W-:Y:S01]  /*0c50*/  IMAD.WIDE.U32 R2, R10, c[0x0][0x178], RZ ;  /* 0x00005e000a027a25 */ /* 0x002fe200078e00ff */
[----:B------:R-:W-:Y:S02]  /*0c60*/  SHF.R.S32.HI R10, RZ, 0x1f, R49 ;  /* 0x0000001fff0a7819 */ /* 0x000fe40000011431 */
[----:B---3--:R-:W-:Y:S01]  /*0c70*/  SHF.R.S32.HI R28, RZ, 0x1f, R27 ;  /* 0x0000001fff1c7819 */ /* 0x008fe2000001141b */
[----:B------:R-:W-:Y:S01]  /*0c80*/  IMAD.IADD R3, R3, 0x1, R0 ;  /* 0x0000000103037824 */ /* 0x000fe200078e0200 */
[----:B------:R-:W-:Y:S01]  /*0c90*/  SEL R6, R10, RZ, !P0 ;  /* 0x000000ff0a067207 */ /* 0x000fe20004000000 */
[----:B------:R-:W-:-:S04]  /*0ca0*/  @P1 IMAD.HI.U32 R7, R5, c[0x0][0x2c8], RZ ;  /* 0x0000b20005071a27 */ /* 0x000fc800078e00ff */
[----:B------:R-:W-:Y:S02]  /*0cb0*/  IMAD R0, R28, c[0x0][0x1b8], RZ ;  /* 0x00006e001c007a24 */ /* 0x000fe400078e02ff */
[----:B------:R-:W-:-:S04]  /*0cc0*/  IMAD.WIDE.U32 R2, R27, c[0x0][0x1b8], R2 ;  /* 0x00006e001b027a25 */ /* 0x000fc800078e0002 */
[----:B------:R-:W-:Y:S02]  /*0cd0*/  IMAD R0, R27, c[0x0][0x1bc], R0 ;  /* 0x00006f001b007a24 */ /* 0x000fe400078e0200 */
[----:B------:R-:W-:Y:S02]  /*0ce0*/  IMAD R6, R6, c[0x0][0x1c0], RZ ;  /* 0x0000700006067a24 */ /* 0x000fe400078e02ff */
[----:B------:R-:W-:Y:S01]  /*0cf0*/  IMAD.IADD R3, R3, 0x1, R0 ;  /* 0x0000000103037824 */ /* 0x000fe200078e0200 */
[----:B------:R-:W-:Y:S02]  /*0d00*/  MOV R0, R5 ;  /* 0x0000000500007202 */ /* 0x000fe40000000f00 */
[----:B------:R-:W-:Y:S01]  /*0d10*/  @P1 SHF.R.U32.HI R0, RZ, c[0x0][0x2cc], R7 ;  /* 0x0000b300ff001a19 */ /* 0x000fe20000011607 */
[C---:B------:R-:W-:Y:S02]  /*0d20*/  IMAD R7, R4.reuse, c[0x0][0x1c4], R6 ;  /* 0x0000710004077a24 */ /* 0x040fe400078e0206 */
[----:B------:R-:W-:Y:S01]  /*0d30*/  IMAD.WIDE.U32 R2, R4, c[0x0][0x1c0], R2 ;  /* 0x0000700004027a25 */ /* 0x000fe200078e0002 */
[----:B------:R-:W-:-:S03]  /*0d40*/  SHF.R.S32.HI R6, RZ, 0x1f, R0 ;  /* 0x0000001fff067819 */ /* 0x000fc60000011400 */
[----:B------:R-:W-:Y:S02]  /*0d50*/  IMAD.MOV R4, RZ, RZ, -R0 ;  /* 0x000000ffff047224 */ /* 0x000fe400078e0a00 */
[----:B------:R-:W-:Y:S02]  /*0d60*/  IMAD.IADD R3, R3, 0x1, R7 ;  /* 0x0000000103037824 */ /* 0x000fe400078e0207 */
[----:B------:R-:W-:Y:S02]  /*0d70*/  IMAD R7, R6, c[0x0][0x1b0], RZ ;  /* 0x00006c0006077a24 */ /* 0x000fe400078e02ff */
[----:B------:R-:W-:Y:S02]  /*0d80*/  IMAD R6, R4, c[0x0][0x2c4], R5 ;  /* 0x0000b10004067a24 */ /* 0x000fe400078e0205 */
[C---:B------:R-:W-:Y:S02]  /*0d90*/  IMAD R4, R0.reuse, c[0x0][0x1b4], R7 ;  /* 0x00006d0000047a24 */ /* 0x040fe400078e0207 */
[----:B------:R-:W-:Y:S01]  /*0da0*/  IMAD.WIDE.U32 R2, R0, c[0x0][0x1b0], R2 ;  /* 0x00006c0000027a25 */ /* 0x000fe200078e0002 */
[----:B------:R-:W-:-:S03]  /*0db0*/  SHF.R.S32.HI R0, RZ, 0x1f, R6 ;  /* 0x0000001fff007819 */ /* 0x000fc60000011406 */
[----:B------:R-:W-:Y:S02]  /*0dc0*/  IMAD.SHL.U32 R7, R20, 0x40, RZ ;  /* 0x0000004014077824 */ /* 0x000fe400078e00ff */
[----:B------:R-:W-:Y:S02]  /*0dd0*/  IMAD.IADD R5, R3, 0x1, R4 ;  /* 0x0000000103057824 */ /* 0x000fe400078e0204 */
[----:B------:R-:W-:Y:S01]  /*0de0*/  IMAD R3, R0, c[0x0][0x1a8], RZ ;  /* 0x00006a0000037a24 */ /* 0x000fe200078e02ff */
[----:B------:R-:W-:Y:S01]  /*0df0*/  LOP3.LUT R0, R7, 0x1c0, RZ, 0xc0, !PT ;  /* 0x000001c007007812 */ /* 0x000fe200078ec0ff */
[----:B------:R-:W-:Y:S02]  /*0e00*/  IMAD.MOV.U32 R4, RZ, RZ, R2 ;  /* 0x000000ffff047224 */ /* 0x000fe400078e0002 */
[----:B------:R-:W-:Y:S02]  /*0e10*/  IMAD.SHL.U32 R2, R21, 0x8, RZ ;  /* 0x0000000815027824 */ /* 0x000fe400078e00ff */
[C---:B------:R-:W-:Y:S01]  /*0e20*/  IMAD R7, R6.reuse, c[0x0][0x1ac], R3 ;  /* 0x00006b0006077a24 */ /* 0x040fe200078e0203 */
[----:B------:R-:W-:Y:S01]  /*0e30*/  SHF.R.U32.HI R3, RZ, 0x3, R0 ;  /* 0x00000003ff037819 */ /* 0x000fe20000011600 */
[----:B------:R-:W-:Y:S01]  /*0e40*/  IMAD.WIDE.U32 R4, R6, c[0x0][0x1a8], R4 ;  /* 0x00006a0006047a25 */ /* 0x000fe200078e0004 */
[----:B------:R-:W-:-:S02]  /*0e50*/  LOP3.LUT R6, R0, 0x38, R2, 0xf8, !PT ;  /* 0x0000003800067812 */ /* 0x000fc400078ef802 */
[----:B------:R-:W-:Y:S02]  /*0e60*/  IADD3 R16, R2, 0x40, RZ ;  /* 0x0000004002107810 */ /* 0x000fe40007ffe0ff */
[----:B------:R-:W-:Y:S02]  /*0e70*/  IADD3 R0, R5, R7, RZ ;  /* 0x0000000705007210 */ /* 0x000fe40007ffe0ff */
[----:B------:R-:W-:Y:S02]  /*0e80*/  LEA R19, P0, R4, c[0x0][0x160], 0x1 ;  /* 0x0000580004137a11 */ /* 0x000fe400078008ff */
[----:B------:R-:W-:Y:S02]  /*0e90*/  LOP3.LUT R3, R6, R3, RZ, 0x3c, !PT ;  /* 0x0000000306037212 */ /* 0x000fe400078e3cff */
[----:B------:R-:W-:Y:S01]  /*0ea0*/  LEA.HI.X R18, R4, c[0x0][0x164], R0, 0x1, P0 ;  /* 0x0000590004127a11 */ /* 0x000fe200000f0c00 */
[----:B------:R-:W1:Y:S01]  /*0eb0*/  SHFL.IDX PT, R8, R19, RZ, 0x181f ;  /* 0x00181fff13087589 */ /* 0x000e6200000e0000 */
[----:B------:R-:W-:-:S02]  /*0ec0*/  ISETP.GE.AND P0, PT, R14, R15, PT ;  /* 0x0000000f0e00720c */ /* 0x000fc40003f06270 */
[----:B------:R-:W-:Y:S01]  /*0ed0*/  LEA.HI R0, R26, R85, RZ, 0x6 ;  /* 0x000000551a007211 */ /* 0x000fe200078f30ff */
[----:B------:R-:W3:Y:S01]  /*0ee0*/  SHFL.IDX PT, R9, R18, RZ, 0x181f ;  /* 0x00181fff12097589 */ /* 0x000ee200000e0000 */
[C---:B------:R-:W-:Y:S02]  /*0ef0*/  IADD3 R6, R14.reuse, 0x20, RZ ;  /* 0x000000200e067810 */ /* 0x040fe40007ffe0ff */
[----:B------:R-:W-:Y:S01]  /*0f00*/  IADD3 R4, R14, 0x40, RZ ;  /* 0x000000400e047810 */ /* 0x000fe20007ffe0ff */
[----:B------:R-:W-:Y:S01]  /*0f10*/  IMAD.SHL.U32 R0, R0, 0x8, RZ ;  /* 0x0000000800007824 */ /* 0x000fe200078e00ff */
[----:B------:R-:W-:Y:S02]  /*0f20*/  ISETP.GE.AND P1, PT, R6, R15, PT ;  /* 0x0000000f0600720c */ /* 0x000fe40003f26270 */
[C---:B------:R-:W-:Y:S02]  /*0f30*/  IADD3 R17, R2.reuse, 0x80, RZ ;  /* 0x0000008002117810 */ /* 0x040fe40007ffe0ff */
[----:B------:R-:W-:-:S02]  /*0f40*/  IADD3 R24, R2, 0xc0, RZ ;  /* 0x000000c002187810 */ /* 0x000fc40007ffe0ff */
[----:B------:R-:W-:Y:S02]  /*0f50*/  @!P0 SHF.R.S32.HI R6, RZ, 0x1f, R16 ;  /* 0x0000001fff068819 */ /* 0x000fe40000011410 */
[----:B------:R-:W-:Y:S02]  /*0f60*/  ISETP.GE.AND P2, PT, R4, R15, PT ;  /* 0x0000000f0400720c */ /* 0x000fe40003f46270 */
[----:B------:R-:W-:Y:S02]  /*0f70*/  LOP3.LUT R11, R3, 0xfffffe00, R0, 0xf8, !PT ;  /* 0xfffffe00030b7812 */ /* 0x000fe400078ef800 */
[----:B------:R-:W-:Y:S02]  /*0f80*/  @!P0 SHF.R.S32.HI R0, RZ, 0x1f, R17 ;  /* 0x0000001fff008819 */ /* 0x000fe40000011411 */
[----:B------:R-:W-:Y:S02]  /*0f90*/  @!P0 SHF.R.S32.HI R7, RZ, 0x1f, R24 ;  /* 0x0000001fff078819 */ /* 0x000fe40000011418 */
[----:B------:R-:W-:-:S02]  /*0fa0*/  ISETP.GE.AND P6, PT, R2, c[0x0][0x198], PT ;  /* 0x0000660002007a0c */ /* 0x000fc40003fc6270 */
[----:B------:R-:W-:Y:S02]  /*0fb0*/  SHF.R.S32.HI R3, RZ, 0x1f, R2 ;  /* 0x0000001fff037819 */ /* 0x000fe40000011402 */
[----:B------:R-:W-:Y:S02]  /*0fc0*/  ISETP.GE.AND P5, PT, R16, c[0x0][0x198], PT ;  /* 0x0000660010007a0c */ /* 0x000fe40003fa6270 */
[----:B------:R-:W-:-:S05]  /*0fd0*/  SHF.L.U32 R100, R11, 0x1, RZ ;  /* 0x000000010b647819 */ /* 0x000fca00000006ff */
[----:B------:R-:W-:Y:S01]  /*0fe0*/  STL [R1+0x44], R100 ;  /* 0x0000446401007387 */ /* 0x000fe20000100800 */
[--C-:B--2---:R-:W-:Y:S01]  /*0ff0*/  @P3 IMAD.MOV.U32 R4, RZ, RZ, R12.reuse ;  /* 0x000000ffff043224 */ /* 0x104fe200078e000c */
[----:B------:R-:W-:Y:S01]  /*1000*/  @P3 SHF.R.S32.HI R5, RZ, 0x1f, R12 ;  /* 0x0000001fff053819 */ /* 0x000fe2000001140c */
[----:B------:R-:W-:Y:S01]  /*1010*/  @!P3 IMAD.MOV.U32 R4, RZ, RZ, R49 ;  /* 0x000000ffff04b224 */ /* 0x000fe200078e0031 */
[----:B------:R-:W-:Y:S01]  /*1020*/  @!P0 LEA.HI R12, R6, R16, RZ, 0x3 ;  /* 0x00000010060c8211 */ /* 0x000fe200078f18ff */
[----:B------:R-:W-:Y:S01]  /*1030*/  @!P3 IMAD.MOV.U32 R5, RZ, RZ, R10 ;  /* 0x000000ffff05b224 */ /* 0x000fe200078e000a */
[----:B------:R-:W-:Y:S01]  /*1040*/  SHFL.IDX PT, R6, R19, 0x1, 0x181f ;  /* 0x00381f0013067f89 */ /* 0x000fe200000e0000 */
[----:B------:R-:W-:Y:S02]  /*1050*/  @!P0 LEA.HI R10, R0, R17, RZ, 0x3 ;  /* 0x00000011000a8211 */ /* 0x000fe400078f18ff */
[----:B------:R-:W-:Y:S02]  /*1060*/  SEL R22, R4, RZ, !P4 ;  /* 0x000000ff04167207 */ /* 0x000fe40006000000 */
[----:B-1----:R-:W-:-:S02]  /*1070*/  @!P0 LEA R4, P3, R2, R8, 0x1 ;  /* 0x0000000802048211 */ /* 0x002fc400078608ff */
[----:B------:R-:W-:Y:S02]  /*1080*/  @!P0 LEA.HI R0, R7, R24, RZ, 0x3 ;  /* 0x0000001807008211 */ /* 0x000fe400078f18ff */
[----:B------:R-:W1:Y:S01]  /*1090*/  SHFL.IDX PT, R7, R18, 0x1, 0x181f ;  /* 0x00381f0012077f89 */ /* 0x000e6200000e0000 */
[----:B------:R-:W-:Y:S02]  /*10a0*/  SEL R23, R5, RZ, !P4 ;  /* 0x000000ff05177207 */ /* 0x000fe40006000000 */
[----:B------:R-:W-:Y:S02]  /*10b0*/  ISETP.GE.AND P4, PT, R17, c[0x0][0x198], PT ;  /* 0x0000660011007a0c */ /* 0x000fe40003f86270 */
[----:B---3--:R-:W-:Y:S02]  /*10c0*/  @!P0 LEA.HI.X R5, R2, R9, R3, 0x1, P3 ;  /* 0x0000000902058211 */ /* 0x008fe400018f0c03 */
[----:B------:R-:W-:Y:S02]  /*10d0*/  @!P0 LOP3.LUT R12, R12, 0xfffffff8, RZ, 0xc0, !PT ;  /* 0xfffffff80c0c8812 */ /* 0x000fe400078ec0ff */
[----:B------:R-:W-:Y:S01]  /*10e0*/  ISETP.GE.AND P3, PT, R24, c[0x0][0x198], PT ;  /* 0x0000660018007a0c */ /* 0x000fe20003f66270 */
[----:B------:R2:W-:Y:S01]  /*10f0*/  @!P0 LDGSTS.E.BYPASS.LTC128B.128 [R100+0x100], [R4.64], !P6 ;  /* 0x0010000004648fae */ /* 0x0005e2000f101d44 */
[----:B------:R-:W-:Y:S01]  /*1100*/  @!P0 LOP3.LUT R10, R10, 0xfffffff8, RZ, 0xc0, !PT ;  /* 0xfffffff80a0a8812 */ /* 0x000fe200078ec0ff */
[----:B------:R-:W-:Y:S01]  /*1110*/  @!P0 IMAD.WIDE R12, R12, 0x2, R8 ;  /* 0x000000020c0c8825 */ /* 0x000fe200078e0208 */
[----:B------:R-:W-:-:S03]  /*1120*/  @!P0 LOP3.LUT R0, R0, 0xfffffff8, RZ, 0xc0, !PT ;  /* 0xfffffff800008812 */ /* 0x000fc600078ec0ff */
[--C-:B------:R-:W-:Y:S01]  /*1130*/  @!P0 IMAD.WIDE R10, R10, 0x2, R8.reuse ;  /* 0x000000020a0a8825 */ /* 0x100fe200078e0208 */
[----:B------:R3:W-:Y:S03]  /*1140*/  @!P0 LDGSTS.E.BYPASS.LTC128B.128 [R100+0x4100], [R12.64], !P5 ;  /* 0x041000000c648fae */ /* 0x0007e6000e901d44 */
[----:B------:R-:W-:Y:S01]  /*1150*/  @!P0 IMAD.WIDE R8, R0, 0x2, R8 ;  /* 0x0000000200088825 */ /* 0x000fe200078e0208 */
[----:B------:R-:W-:Y:S01]  /*1160*/  @!P1 SHF.R.S32.HI R0, RZ, 0x1f, R17 ;  /* 0x0000001fff009819 */ /* 0x000fe20000011411 */
[----:B------:R4:W-:Y:S03]  /*1170*/  @!P0 LDGSTS.E.BYPASS.LTC128B.128 [R100+0x8100], [R10.64], !P4 ;  /* 0x081000000a648fae */ /* 0x0009e6000e101d44 */
[----:B------:R-:W-:Y:S01]  /*1180*/  @!P1 LEA.HI R0, R0, R17, RZ, 0x3 ;  /* 0x0000001100009211 */ /* 0x000fe200078f18ff */
[----:B------:R5:W-:Y:S01]  /*1190*/  @!P0 LDGSTS.E.BYPASS.LTC128B.128 [R100+0xc100], [R8.64], !P3 ;  /* 0x0c10000008648fae */ /* 0x000be2000d901d44 */
[----:B--2---:R-:W-:-:S02]  /*11a0*/  @!P1 SHF.R.S32.HI R4, RZ, 0x1f, R16 ;  /* 0x0000001fff049819 */ /* 0x004fc40000011410 */
[----:B------:R-:W-:Y:S02]  /*11b0*/  @!P1 SHF.R.S32.HI R5, RZ, 0x1f, R24 ;  /* 0x0000001fff059819 */ /* 0x000fe40000011418 */
[----:B------:R-:W-:Y:S02]  /*11c0*/  @!P1 LEA.HI R4, R4, R16, RZ, 0x3 ;  /* 0x0000001004049211 */ /* 0x000fe400078f18ff */
[----:B------:R-:W-:Y:S02]  /*11d0*/  @!P1 LEA.HI R5, R5, R24, RZ, 0x3 ;  /* 0x0000001805059211 */ /* 0x000fe400078f18ff */
[----:B---3--:R-:W-:Y:S02]  /*11e0*/  @!P1 LOP3.LUT R12, R0, 0xfffffff8, RZ, 0xc0, !PT ;  /* 0xfffffff8000c9812 */ /* 0x008fe400078ec0ff */
[----:B------:R-:W-:Y:S02]  /*11f0*/  @!P2 SHF.R.S32.HI R0, RZ, 0x1f, R17 ;  /* 0x0000001fff00a819 */ /* 0x000fe40000011411 */
[----:B----4-:R-:W-:Y:S01]  /*1200*/  IADD3 R11, R14, 0x60, RZ ;  /* 0x000000600e0b7810 */ /* 0x010fe20007ffe0ff */
[----:B-1----:R-:W-:Y:S01]  /*1210*/  @!P1 IMAD.WIDE R12, R12, 0x2, R6 ;  /* 0x000000020c0c9825 */ /* 0x002fe200078e0206 */
[----:B------:R-:W-:-:S02]  /*1220*/  @!P1 LOP3.LUT R14, R4, 0xfffffff8, RZ, 0xc0, !PT ;  /* 0xfffffff8040e9812 */ /* 0x000fc400078ec0ff */
[----:B------:R-:W1:Y:S01]  /*1230*/  SHFL.IDX PT, R4, R19, 0x2, 0x181f ;  /* 0x00581f0013047f89 */ /* 0x000e6200000e0000 */
[C---:B-----5:R-:W-:Y:S02]  /*1240*/  @!P1 LEA R8, P0, R2.reuse, R6, 0x1 ;  /* 0x0000000602089211 */ /* 0x060fe400078008ff */
[----:B------:R-:W-:Y:S02]  /*1250*/  @!P1 LOP3.LUT R10, R5, 0xfffffff8, RZ, 0xc0, !PT ;  /* 0xfffffff8050a9812 */ /* 0x000fe400078ec0ff */
[----:B------:R-:W2:Y:S01]  /*1260*/  SHFL.IDX PT, R5, R18, 0x2, 0x181f ;  /* 0x00581f0012057f89 */ /* 0x000ea200000e0000 */
[----:B------:R-:W-:Y:S02]  /*1270*/  @!P1 LEA.HI.X R9, R2, R7, R3, 0x1, P0 ;  /* 0x0000000702099211 */ /* 0x000fe400000f0c03 */
[----:B------:R-:W-:Y:S01]  /*1280*/  ISETP.GE.AND P0, PT, R11, R15, PT ;  /* 0x0000000f0b00720c */ /* 0x000fe20003f06270 */
[--C-:B------:R-:W-:Y:S02]  /*1290*/  @!P1 IMAD.WIDE R14, R14, 0x2, R6.reuse ;  /* 0x000000020e0e9825 */ /* 0x100fe400078e0206 */
[----:B------:R3:W-:Y:S02]  /*12a0*/  @!P1 LDGSTS.E.BYPASS.LTC128B.128 [R100+0x1100], [R8.64], !P6 ;  /* 0x0110000008649fae */ /* 0x0007e4000f101d44 */
[----:B------:R-:W-:-:S02]  /*12b0*/  @!P1 IMAD.WIDE R10, R10, 0x2, R6 ;  /* 0x000000020a0a9825 */ /* 0x000fc400078e0206 */
[----:B------:R4:W5:Y:S04]  /*12c0*/  SHFL.IDX PT, R6, R19, 0x3, 0x181f ;  /* 0x00781f0013067f89 */ /* 0x00096800000e0000 */
[----:B------:R1:W1:Y:S04]  /*12d0*/  SHFL.IDX PT, R7, R18, 0x3, 0x181f ;  /* 0x00781f0012077f89 */ /* 0x00026800000e0000 */
[----:B------:R2:W-:Y:S04]  /*12e0*/  @!P1 LDGSTS.E.BYPASS.LTC128B.128 [R100+0x5100], [R14.64], !P5 ;  /* 0x051000000e649fae */ /* 0x0005e8000e901d44 */
[----:B------:R5:W-:Y:S04]  /*12f0*/  @!P1 LDGSTS.E.BYPASS.LTC128B.128 [R100+0x9100], [R12.64], !P4 ;  /* 0x091000000c649fae */ /* 0x000be8000e101d44 */
[----:B------:R5:W-:Y:S01]  /*1300*/  @!P1 LDGSTS.E.BYPASS.LTC128B.128 [R100+0xd100], [R10.64], !P3 ;  /* 0x0d1000000a649fae */ /* 0x000be2000d901d44 */
[----:B---3--:R-:W-:-:S02]  /*1310*/  @!P2 SHF.R.S32.HI R8, RZ, 0x1f, R16 ;  /* 0x0000001fff08a819 */ /* 0x008fc40000011410 */
[----:B------:R-:W-:Y:S02]  /*1320*/  @!P2 LEA.HI R9, R0, R17, RZ, 0x3 ;  /* 0x000000110009a211 */ /* 0x000fe400078f18ff */
[----:B----4-:R-:W-:-:S04]  /*1330*/  LEA.HI R19, R26, R85, RZ, 0x4 ;  /* 0x000000551a137211 */ /* 0x010fc800078f20ff */
[----:B-1----:R-:W-:Y:S02]  /*1340*/  SHF.R.S32.HI R18, RZ, 0x4, R19 ;  /* 0x00000004ff127819 */ /* 0x002fe40000011413 */
[----:B--2---:R-:W-:Y:S02]  /*1350*/  @!P2 LEA.HI R14, R8, R16, RZ, 0x3 ;  /* 0x00000010080ea211 */ /* 0x004fe400078f18ff */
[----:B------:R-:W-:Y:S02]  /*1360*/  @!P2 LEA R8, P1, R2, R4, 0x1 ;  /* 0x000000040208a211 */ /* 0x000fe400078208ff */
[----:B-----5:R-:W-:Y:S02]  /*1370*/  @!P2 SHF.R.S32.HI R12, RZ, 0x1f, R24 ;  /* 0x0000001fff0ca819 */ /* 0x020fe40000011418 */
[----:B------:R-:W-:Y:S02]  /*1380*/  @!P2 LOP3.LUT R14, R14, 0xfffffff8, RZ, 0xc0, !PT ;  /* 0xfffffff80e0ea812 */ /* 0x000fe400078ec0ff */
[----:B------:R-:W-:-:S02]  /*1390*/  @!P2 LEA.HI R0, R12, R24, RZ, 0x3 ;  /* 0x000000180c00a211 */ /* 0x000fc400078f18ff */
[----:B------:R-:W-:Y:S01]  /*13a0*/  @!P2 LOP3.LUT R12, R9, 0xfffffff8, RZ, 0xc0, !PT ;  /* 0xfffffff8090ca812 */ /* 0x000fe200078ec0ff */
[----:B------:R-:W-:Y:S01]  /*13b0*/  @!P2 IMAD.WIDE R14, R14, 0x2, R4 ;  /* 0x000000020e0ea825 */ /* 0x000fe200078e0204 */
[----:B------:R-:W-:Y:S02]  /*13c0*/  @!P2 LOP3.LUT R0, R0, 0xfffffff8, RZ, 0xc0, !PT ;  /* 0xfffffff80000a812 */ /* 0x000fe400078ec0ff */
[----:B------:R-:W-:Y:S01]  /*13d0*/  @!P2 LEA.HI.X R9, R2, R5, R3, 0x1, P1 ;  /* 0x000000050209a211 */ /* 0x000fe200008f0c03 */
[----:B------:R-:W-:-:S04]  /*13e0*/  @!P2 IMAD.WIDE R12, R12, 0x2, R4 ;  /* 0x000000020c0ca825 */ /* 0x000fc800078e0204 */
[----:B------:R-:W-:Y:S01]  /*13f0*/  @!P2 IMAD.WIDE R10, R0, 0x2, R4 ;  /* 0x00000002000aa825 */ /* 0x000fe200078e0204 */
[C---:B------:R-:W-:Y:S01]  /*1400*/  @!P0 LEA R4, P1, R2.reuse, R6, 0x1 ;  /* 0x0000000602048211 */ /* 0x040fe200078208ff */
[----:B------:R1:W-:Y:S01]  /*1410*/  @!P2 LDGSTS.E.BYPASS.LTC128B.128 [R100+0x2100], [R8.64], !P6 ;  /* 0x021000000864afae */ /* 0x0003e2000f101d44 */
[----:B------:R-:W-:Y:S02]  /*1420*/  SHF.R.S32.HI R0, RZ, 0x1f, R25 ;  /* 0x0000001fff007819 */ /* 0x000fe40000011419 */
[C---:B------:R-:W-:Y:S01]  /*1430*/  @!P0 LEA.HI.X R5, R2.reuse, R7, R3, 0x1, P1 ;  /* 0x0000000702058211 */ /* 0x040fe200008f0c03 */
[----:B------:R2:W-:Y:S04]  /*1440*/  @!P2 LDGSTS.E.BYPASS.LTC128B.128 [R100+0x6100], [R14.64], !P5 ;  /* 0x061000000e64afae */ /* 0x0005e8000e901d44 */
[----:B------:R3:W-:Y:S04]  /*1450*/  @!P2 LDGSTS.E.BYPASS.LTC128B.128 [R100+0xa100], [R12.64], !P4 ;  /* 0x0a1000000c64afae */ /* 0x0007e8000e101d44 */
[----:B------:R4:W-:Y:S04]  /*1460*/  @!P2 LDGSTS.E.BYPASS.LTC128B.128 [R100+0xe100], [R10.64], !P3 ;  /* 0x0e1000000a64afae */ /* 0x0009e8000d901d44 */
[----:B------:R5:W-:Y:S01]  /*1470*/  @!P0 LDGSTS.E.BYPASS.LTC128B.128 [R100+0x3100], [R4.64], !P6 ;  /* 0x0310000004648fae */ /* 0x000be2000f101d44 */
[----:B------:R-:W-:-:S02]  /*1480*/  ISETP.GE.AND P6, PT, R2, c[0x0][0x1d4], PT ;  /* 0x0000750002007a0c */ /* 0x000fc40003fc6270 */
[----:B--2---:R-:W-:Y:S02]  /*1490*/  LEA.HI.SX32 R15, R109, 0xffffffff, 0x1a ;  /* 0xffffffff6d0f7811 */ /* 0x004fe400078fd2ff */
[----:B---3--:R-:W-:-:S03]  /*14a0*/  LEA.HI R12, R19, R18, RZ, 0x1 ;  /* 0x00000012130c7211 */ /* 0x008fc600078f08ff */
[----:B------:R-:W-:Y:S01]  /*14b0*/  IMAD R80, R15, -0x40, R81 ;  /* 0xffffffc00f507824 */ /* 0x000fe200078e0251 */
[----:B----4-:R-:W-:Y:S01]  /*14c0*/  IADD3 R10, P1, R25, R20, RZ ;  /* 0x00000014190a7210 */ /* 0x010fe20007f3e0ff */
[----:B------:R-:W-:Y:S01]  /*14d0*/  IMAD.IADD R11, R81, 0x1, -R20 ;  /* 0x00000001510b7824 */ /* 0x000fe200078e0a14 */
[----:B------:R-:W-:Y:S02]  /*14e0*/  LOP3.LUT R12, R12, 0xfffffffe, RZ, 0xc0, !PT ;  /* 0xfffffffe0c0c7812 */ /* 0x000fe400078ec0ff */
[----:B------:R-:W-:Y:S01]  /*14f0*/  LEA.HI.X.SX32 R14, R20, R0, 0x1, P1 ;  /* 0x00000000140e7211 */ /* 0x000fe200008f0eff */
[----:B------:R-:W-:Y:S01]  /*1500*/  IMAD R11, R15, -0x40, R11 ;  /* 0xffffffc00f0b7824 */ /* 0x000fe200078e020b */
[----:B------:R-:W-:Y:S01]  /*1510*/  @!P0 SHF.R.S32.HI R0, RZ, 0x1f, R16 ;  /* 0x0000001fff008819 */ /* 0x000fe20000011410 */
[----:B------:R-:W-:Y:S02]  /*1520*/  IMAD.IADD R18, R18, 0x1, -R12 ;  /* 0x0000000112127824 */ /* 0x000fe400078e0a0c */
[----:B-----5:R-:W-:Y:S01]  /*1530*/  IMAD R5, R14, c[0x0][0x1e0], RZ ;  /* 0x000078000e057a24 */ /* 0x020fe200078e02ff */
[----:B------:R-:W-:Y:S01]  /*1540*/  @!P0 LEA.HI R4, R0, R16, RZ, 0x3 ;  /* 0x0000001000048211 */ /* 0x000fe200078f18ff */
[----:B------:R-:W-:Y:S01]  /*1550*/  IMAD.SHL.U32 R12, R20, 0x8, RZ ;  /* 0x00000008140c7824 */ /* 0x000fe200078e00ff */
[----:B------:R-:W-:Y:S01]  /*1560*/  @!P0 SHF.R.S32.HI R0, RZ, 0x1f, R17 ;  /* 0x0000001fff008819 */ /* 0x000fe20000011411 */
[----:B------:R-:W-:Y:S01]  /*1570*/  IMAD R13, R10, c[0x0][0x1e4], R5 ;  /* 0x000079000a0d7a24 */ /* 0x000fe200078e0205 */
[----:B-1----:R-:W-:Y:S01]  /*1580*/  @!P0 LOP3.LUT R8, R4, 0xfffffff8, RZ, 0xc0, !PT ;  /* 0xfffffff804088812 */ /* 0x002fe200078ec0ff */
[----:B------:R-:W-:Y:S01]  /*1590*/  IMAD.WIDE.U32 R4, R10, c[0x0][0x1e0], R2 ;  /* 0x000078000a047a25 */ /* 0x000fe200078e0002 */
[----:B------:R-:W-:-:S02]  /*15a0*/  @!P0 LEA.HI R0, R0, R17, RZ, 0x3 ;  /* 0x0000001100008211 */ /* 0x000fc400078f18ff */
[C---:B------:R-:W-:Y:S01]  /*15b0*/  ISETP.GE.AND P2, PT, R11.reuse, 0x1, PT ;  /* 0x000000010b00780c */ /* 0x040fe20003f46270 */
[----:B------:R-:W-:Y:S01]  /*15c0*/  @!P0 IMAD.WIDE R8, R8, 0x2, R6 ;  /* 0x0000000208088825 */ /* 0x000fe200078e0206 */
[----:B------:R-:W-:Y:S02]  /*15d0*/  @!P0 LOP3.LUT R0, R0, 0xfffffff8, RZ, 0xc0, !PT ;  /* 0xfffffff800008812 */ /* 0x000fe400078ec0ff */
[----:B------:R-:W-:Y:S01]  /*15e0*/  ISETP.GE.AND P1, PT, R11, 0x21, PT ;  /* 0x000000210b00780c */ /* 0x000fe20003f26270 */
[----:B------:R-:W-:Y:S01]  /*15f0*/  IMAD.SHL.U32 R11, R21, 0x40, RZ ;  /* 0x00000040150b7824 */ /* 0x000fe200078e00ff */
[----:B------:R1:W-:Y:S01]  /*1600*/  @!P0 LDGSTS.E.BYPASS.LTC128B.128 [R100+0x7100], [R8.64], !P5 ;  /* 0x0710000008648fae */ /* 0x0003e2000e901d44 */
[----:B------:R-:W-:Y:S01]  /*1610*/  IMAD.IADD R5, R5, 0x1, R13 ;  /* 0x0000000105057824 */ /* 0x000fe200078e020d */
[----:B------:R-:W-:Y:S01]  /*1620*/  ISETP.GE.AND P5, PT, R16, c[0x0][0x1d4], PT ;  /* 0x0000750010007a0c */ /* 0x000fe20003fa6270 */
[----:B------:R-:W-:Y:S02]  /*1630*/  IMAD R13, R28, c[0x0][0x1e8], RZ ;  /* 0x00007a001c0d7a24 */ /* 0x000fe400078e02ff */
[----:B------:R-:W-:-:S04]  /*1640*/  IMAD.WIDE.U32 R4, R27, c[0x0][0x1e8], R4 ;  /* 0x00007a001b047a25 */ /* 0x000fc800078e0004 */
[----:B-1----:R-:W-:Y:S01]  /*1650*/  @!P0 IMAD.WIDE R8, R0, 0x2, R6 ;  /* 0x0000000200088825 */ /* 0x002fe200078e0206 */
[----:B------:R-:W-:-:S03]  /*1660*/  LOP3.LUT R0, R11, 0x1c0, RZ, 0xc0, !PT ;  /* 0x000001c00b007812 */ /* 0x000fc600078ec0ff */
[----:B------:R-:W-:Y:S01]  /*1670*/  IMAD R11, R27, c[0x0][0x1ec], R13 ;  /* 0x00007b001b0b7a24 */ /* 0x000fe200078e020d */
[----:B------:R1:W-:Y:S01]  /*1680*/  @!P0 LDGSTS.E.BYPASS.LTC128B.128 [R100+0xb100], [R8.64], !P4 ;  /* 0x0b10000008648fae */ /* 0x0003e2000e101d44 */
[----:B------:R-:W-:Y:S02]  /*1690*/  LOP3.LUT R12, R0, 0x8, R12, 0xf8, !PT ;  /* 0x00000008000c7812 */ /* 0x000fe400078ef80c */
[----:B------:R-:W-:Y:S02]  /*16a0*/  SHF.R.U32.HI R0, RZ, 0x3, R0 ;  /* 0x00000003ff007819 */ /* 0x000fe40000011600 */
[----:B------:R-:W-:Y:S02]  /*16b0*/  ISETP.GE.AND P4, PT, R17, c[0x0][0x1d4], PT ;  /* 0x0000750011007a0c */ /* 0x000fe40003f86270 */
[----:B------:R-:W-:Y:S02]  /*16c0*/  LOP3.LUT R12, R12, R0, RZ, 0x3c, !PT ;  /* 0x000000000c0c7212 */ /* 0x000fe400078e3cff */
[----:B------:R-:W-:-:S04]  /*16d0*/  @!P0 SHF.R.S32.HI R0, RZ, 0x1f, R24 ;  /* 0x0000001fff008819 */ /* 0x000fc80000011418 */
[----:B------:R-:W-:-:S04]  /*16e0*/  @!P0 LEA.HI R0, R0, R24, RZ, 0x3 ;  /* 0x0000001800008211 */ /* 0x000fc800078f18ff */
[----:B------:R-:W-:-:S05]  /*16f0*/  @!P0 LOP3.LUT R0, R0, 0xfffffff8, RZ, 0xc0, !PT ;  /* 0xfffffff800008812 */ /* 0x000fca00078ec0ff */
[----:B------:R-:W-:-:S04]  /*1700*/  @!P0 IMAD.WIDE R6, R0, 0x2, R6 ;  /* 0x0000000200068825 */ /* 0x000fc800078e0206 */
[----:B-1----:R-:W-:Y:S01]  /*1710*/  IMAD R8, R14, c[0x0][0x208], RZ ;  /* 0x000082000e087a24 */ /* 0x002fe200078e02ff */
[----:B------:R1:W-:Y:S01]  /*1720*/  @!P0 LDGSTS.E.BYPASS.LTC128B.128 [R100+0xf100], [R6.64], !P3 ;  /* 0x0f10000006648fae */ /* 0x0003e2000d901d44 */
[----:B------:R-:W-:Y:S02]  /*1730*/  LOP3.LUT P0, RZ, R21, 0x2, RZ, 0xc0, !PT ;  /* 0x0000000215ff7812 */ /* 0x000fe4000780c0ff */
[C---:B------:R-:W-:Y:S01]  /*1740*/  IMAD R13, R10.reuse, c[0x0][0x20c], R8 ;  /* 0x000083000a0d7a24 */ /* 0x040fe200078e0208 */
[----:B------:R-:W0:Y:S01]  /*1750*/  LDGDEPBAR ;  /* 0x00000000000079af */ /* 0x000e220000000000 */
[----:B------:R-:W-:Y:S01]  /*1760*/  IMAD.WIDE.U32 R8, R10, c[0x0][0x208], R2 ;  /* 0x000082000a087a25 */ /* 0x000fe200078e0002 */
[----:B------:R-:W-:-:S03]  /*1770*/  IADD3 R3, R5, R11, RZ ;  /* 0x0000000b05037210 */ /* 0x000fc60007ffe0ff */
[----:B------:R-:W-:Y:S02]  /*1780*/  IMAD.MOV.U32 R11, RZ, RZ, c[0x0][0x1e0] ;  /* 0x00007800ff0b7624 */ /* 0x000fe400078e00ff */
[----:B------:R-:W-:Y:S02]  /*1790*/  IMAD.MOV.U32 R10, RZ, RZ, 0x6 ;  /* 0x00000006ff0a7424 */ /* 0x000fe400078e00ff */
[----:B------:R-:W-:Y:S02]  /*17a0*/  IMAD R5, R23, c[0x0][0x1f0], RZ ;  /* 0x00007c0017057a24 */ /* 0x000fe400078e02ff */
[----:B------:R-:W-:Y:S01]  /*17b0*/  IMAD.MOV.U32 R2, RZ, RZ, R4 ;  /* 0x000000ffff027224 */ /* 0x000fe200078e0004 */
[----:B------:R-:W-:Y:S01]  /*17c0*/  SHF.L.U64.HI R83, R11, R10, c[0x0][0x1e4] ;  /* 0x000079000b537619 */ /* 0x000fe2000001020a */
[C---:B------:R-:W-:Y:S01]  /*17d0*/  IMAD R4, R22.reuse, c[0x0][0x1f4], R5 ;  /* 0x00007d0016047a24 */ /* 0x040fe200078e0205 */
[----:B------:R-:W-:Y:S01]  /*17e0*/  SHF.R.S32.HI R10, RZ, 0x1f, R15 ;  /* 0x0000001fff0a7819 */ /* 0x000fe2000001140f */
[----:B------:R-:W-:Y:S01]  /*17f0*/  IMAD.WIDE.U32 R30, R22, c[0x0][0x1f0], R2 ;  /* 0x00007c00161e7a25 */ /* 0x000fe200078e0002 */
[----:B------:R-:W-:-:S03]  /*1800*/  IADD3 R5, R9, R13, RZ ;  /* 0x0000000d09057210 */ /* 0x000fc60007ffe0ff */
[----:B------:R-:W-:Y:S01]  /*1810*/  IMAD.SHL.U32 R101, R11, 0x40, RZ ;  /* 0x000000400b657824 */ /* 0x000fe200078e00ff */
[----:B------:R2:W-:Y:S01]  /*1820*/  STL.64 [R1+0x98], R30 ;  /* 0x0000981e01007387 */ /* 0x0005e20000100a00 */
[----:B------:R-:W-:Y:S02]  /*1830*/  IMAD R2, R83, R15, RZ ;  /* 0x0000000f53027224 */ /* 0x000fe400078e02ff */
[----:B------:R-:W-:Y:S02]  /*1840*/  IMAD.IADD R105, R31, 0x1, R4 ;  /* 0x000000011f697824 */ /* 0x000fe400078e0204 */
[----:B------:R-:W-:Y:S02]  /*1850*/  IMAD.MOV.U32 R104, RZ, RZ, R30 ;  /* 0x000000ffff687224 */ /* 0x000fe400078e001e */
[-C--:B------:R-:W-:Y:S02]  /*1860*/  IMAD R0, R10, R101.reuse, R2 ;  /* 0x000000650a007224 */ /* 0x080fe400078e0202 */
[----:B------:R-:W-:Y:S01]  /*1870*/  IMAD.WIDE.U32 R2, R15, R101, R104 ;  /* 0x000000650f027225 */ /* 0x000fe200078e0068 */
[----:B------:R-:W-:Y:S03]  /*1880*/  STL.64 [R1+0x88], R104 ;  /* 0x0000886801007387 */ /* 0x000fe60000100a00 */
[----:B------:R-:W-:Y:S01]  /*1890*/  IMAD.IADD R3, R3, 0x1, R0 ;  /* 0x0000000103037824 */ /* 0x000fe200078e0200 */
[----:B-1----:R-:W-:Y:S01]  /*18a0*/  @P2 LEA R6, P3, R2, c[0x0][0x1c8], 0x1 ;  /* 0x0000720002062a11 */ /* 0x002fe200078608ff */
[----:B------:R-:W-:Y:S01]  /*18b0*/  IMAD.MOV.U32 R9, RZ, RZ, 0x5 ;  /* 0x00000005ff097424 */ /* 0x000fe200078e00ff */
[----:B------:R-:W-:Y:S01]  /*18c0*/  LEA R0, R18, R12, 0x9 ;  /* 0x0000000c12007211 */ /* 0x000fe200078e48ff */
[C---:B------:R-:W-:Y:S01]  /*18d0*/  IMAD.SHL.U32 R102, R11.reuse, 0x20, RZ ;  /* 0x000000200b667824 */ /* 0x040fe200078e00ff */
[----:B------:R-:W-:Y:S01]  /*18e0*/  @P2 LEA.HI.X R7, R2, c[0x0][0x1cc], R3, 0x1, P3 ;  /* 0x0000730002072a11 */ /* 0x000fe200018f0c03 */
[----:B------:R-:W-:Y:S01]  /*18f0*/  IMAD.MOV.U32 R4, RZ, RZ, R8 ;  /* 0x000000ffff047224 */ /* 0x000fe200078e0008 */
[----:B------:R-:W-:Y:S01]  /*1900*/  SHF.L.U64.HI R103, R11, R9, c[0x0][0x1e4] ;  /* 0x000079000b677619 */ /* 0x000fe20000010209 */
[----:B------:R-:W-:Y:S01]  /*1910*/  IMAD.SHL.U32 R155, R0, 0x2, RZ ;  /* 0x00000002009b7824 */ /* 0x000fe200078e00ff */
[----:B------:R-:W-:Y:S01]  /*1920*/  @P1 IADD3 R8, P3, R102, R2, RZ ;  /* 0x0000000266081210 */ /* 0x000fe20007f7e0ff */
[----:B------:R-:W-:Y:S01]  /*1930*/  IMAD R11, R28, c[0x0][0x210], RZ ;  /* 0x000084001c0b7a24 */ /* 0x000fe200078e02ff */
[----:B------:R-:W-:Y:S01]  /*1940*/  LOP3.LUT R9, R19, 0xfffffff0, RZ, 0xc0, !PT ;  /* 0xfffffff013097812 */ /* 0x000fe200078ec0ff */
[----:B------:R-:W-:Y:S01]  /*1950*/  IMAD.WIDE.U32 R4, R27, c[0x0][0x210], R4 ;  /* 0x000084001b047a25 */ /* 0x000fe200078e0004 */
[C---:B------:R-:W-:Y:S01]  /*1960*/  IADD3 R0, R155.reuse, 0x10100, RZ ;  /* 0x000101009b007810 */ /* 0x040fe20007ffe0ff */
[----:B------:R1:W-:Y:S01]  /*1970*/  @P2 LDGSTS.E.BYPASS.LTC128B.128 [R100+0x10100], [R6.64], !P6 ;  /* 0x1010000006642fae */ /* 0x0003e2000f101d44 */
[----:B------:R-:W-:Y:S01]  /*1980*/  IADD3 R86, R155, 0x10120, RZ ;  /* 0x000101209b567810 */ /* 0x000fe20007ffe0ff */
[----:B------:R-:W-:Y:S01]  /*1990*/  @P1 IMAD.X R3, R103, 0x1, R3, P3 ;  /* 0x0000000167031824 */ /* 0x000fe200018e0603 */
[----:B------:R-:W-:Y:S01]  /*19a0*/  @P1 LEA R2, P3, R8, c[0x0][0x1c8], 0x1 ;  /* 0x0000720008021a11 */ /* 0x000fe200078608ff */
[----:B------:R-:W-:Y:S01]  /*19b0*/  IMAD R11, R27, c[0x0][0x214], R11 ;  /* 0x000085001b0b7a24 */ /* 0x000fe200078e020b */
[----:B------:R-:W-:Y:S01]  /*19c0*/  @P0 IADD3 R86, R0, -0x20, RZ ;  /* 0xffffffe000560810 */ /* 0x000fe20007ffe0ff */
[----:B------:R-:W-:Y:S01]  /*19d0*/  IMAD.IADD R0, R85, 0x1, -R9 ;  /* 0x0000000155007824 */ /* 0x000fe200078e0a09 */
[----:B------:R-:W-:Y:S01]  /*19e0*/  @P1 LEA.HI.X R3, R8, c[0x0][0x1cc], R3, 0x1, P3 ;  /* 0x0000730008031a11 */ /* 0x000fe200018f0c03 */
[----:B------:R-:W-:Y:S01]  /*19f0*/  IMAD.IADD R5, R5, 0x1, R11 ;  /* 0x0000000105057824 */ /* 0x000fe200078e020b */
[----:B------:R-:W-:Y:S01]  /*1a00*/  ISETP.GE.AND P3, PT, R24, c[0x0][0x1d4], PT ;  /* 0x0000750018007a0c */ /* 0x000fe20003f66270 */
[----:B------:R-:W-:Y:S01]  /*1a10*/  IMAD R10, R10, c[0x0][0x208], RZ ;  /* 0x000082000a0a7a24 */ /* 0x000fe200078e02ff */
[----:B------:R-:W-:Y:S01]  /*1a20*/  SHF.R.S32.HI R14, RZ, 0x1f, R0 ;  /* 0x0000001fff0e7819 */ /* 0x000fe20000011400 */
[----:B------:R-:W-:Y:S01]  /*1a30*/  IMAD R11, R23, c[0x0][0x218], RZ ;  /* 0x00008600170b7a24 */ /* 0x000fe200078e02ff */
[----:B------:R1:W-:Y:S01]  /*1a40*/  @P2 LDGSTS.E.BYPASS.LTC128B.128 [R100+0x12100], [R6.64+0x80], !P5 ;  /* 0x1210008006642fae */ /* 0x0003e2000e901d44 */
[----:B------:R-:W-:Y:S01]  /*1a50*/  IMAD.WIDE.U32 R8, R15, c[0x0][0x208], RZ ;  /* 0x000082000f087a25 */ /* 0x000fe200078e00ff */
[----:B------:R-:W-:-:S02]  /*1a60*/  LEA.HI R14, R14, R0, RZ, 0x3 ;  /* 0x000000000e0e7211 */ /* 0x000fc400078f18ff */
[----:B------:R1:W-:Y:S01]  /*1a70*/  @P2 LDGSTS.E.BYPASS.LTC128B.128 [R100+0x14100], [R6.64+0x100], !P4 ;  /* 0x1410010006642fae */ /* 0x0003e2000e101d44 */
[----:B------:R-:W-:Y:S01]  /*1a80*/  IMAD R10, R15, c[0x0][0x20c], R10 ;  /* 0x000083000f0a7a24 */ /* 0x000fe200078e020a */
[----:B------:R-:W-:Y:S01]  /*1a90*/  SEL R12, RZ, 0x1, P6 ;  /* 0x00000001ff0c7807 */ /* 0x000fe20003000000 */
[C---:B------:R-:W-:Y:S01]  /*1aa0*/  IMAD R13, R22.reuse, c[0x0][0x21c], R11 ;  /* 0x00008700160d7a24 */ /* 0x040fe200078e020b */
[----:B------:R-:W-:Y:S01]  /*1ab0*/  SEL R11, RZ, 0x2, P5 ;  /* 0x00000002ff0b7807 */ /* 0x000fe20002800000 */
[----:B--2---:R-:W-:Y:S01]  /*1ac0*/  IMAD.WIDE.U32 R30, R22, c[0x0][0x218], R4 ;  /* 0x00008600161e7a25 */ /* 0x004fe200078e0004 */
[----:B------:R1:W-:Y:S01]  /*1ad0*/  @P2 LDGSTS.E.BYPASS.LTC128B.128 [R100+0x16100], [R6.64+0x180], !P3 ;  /* 0x1610018006642fae */ /* 0x0003e2000d901d44 */
[----:B------:R-:W-:Y:S02]  /*1ae0*/  LOP3.LUT R5, R14, 0xfffffff8, RZ, 0xc0, !PT ;  /* 0xfffffff80e057812 */ /* 0x000fe400078ec0ff */
[----:B------:R-:W-:Y:S01]  /*1af0*/  IMAD.IADD R4, R9, 0x1, R10 ;  /* 0x0000000109047824 */ /* 0x000fe200078e020a */
[----:B------:R2:W-:Y:S01]  /*1b00*/  @P1 LDGSTS.E.BYPASS.LTC128B.128 [R100+0x11100], [R2.64], !P6 ;  /* 0x1110000002641fae */ /* 0x0005e2000f101d44 */
[----:B------:R-:W-:Y:S01]  /*1b10*/  IADD3 R16, R31, R13, RZ ;  /* 0x0000000d1f107210 */ /* 0x000fe20007ffe0ff */
[----:B------:R-:W-:Y:S01]  /*1b20*/  IMAD.IADD R5, R0, 0x1, -R5 ;  /* 0x0000000100057824 */ /* 0x000fe200078e0a05 */
[----:B------:R-:W-:Y:S01]  /*1b30*/  LEA R9, P0, R8, R30, 0x6 ;  /* 0x0000001e08097211 */ /* 0x000fe200078030ff */
[----:B------:R2:W-:Y:S01]  /*1b40*/  @P1 LDGSTS.E.BYPASS.LTC128B.128 [R100+0x13100], [R2.64+0x80], !P5 ;  /* 0x1310008002641fae */ /* 0x0005e2000e901d44 */
[----:B------:R-:W-:-:S02]  /*1b50*/  SEL R10, RZ, 0x4, P4 ;  /* 0x00000004ff0a7807 */ /* 0x000fc40002000000 */
[----:B------:R-:W-:Y:S01]  /*1b60*/  LEA.HI.X R8, R8, R16, R4, 0x6, P0 ;  /* 0x0000001008087211 */ /* 0x000fe200000f3404 */
[----:B------:R2:W-:Y:S01]  /*1b70*/  @P1 LDGSTS.E.BYPASS.LTC128B.128 [R100+0x15100], [R2.64+0x100], !P4 ;  /* 0x1510010002641fae */ /* 0x0005e2000e101d44 */
[C---:B------:R-:W-:Y:S01]  /*1b80*/  IMAD.SHL.U32 R4, R5.reuse, 0x40, RZ ;  /* 0x0000004005047824 */ /* 0x040fe200078e00ff */
[----:B------:R-:W-:Y:S02]  /*1b90*/  IADD3 R10, R10, R11, R12 ;  /* 0x0000000b0a0a7210 */ /* 0x000fe40007ffe00c */
[----:B------:R2:W-:Y:S01]  /*1ba0*/  @P1 LDGSTS.E.BYPASS.LTC128B.128 [R100+0x17100], [R2.64+0x180], !P3 ;  /* 0x1710018002641fae */ /* 0x0005e2000d901d44 */
[----:B------:R-:W-:Y:S02]  /*1bb0*/  SEL R0, RZ, 0x8, P3 ;  /* 0x00000008ff007807 */ /* 0x000fe40001800000 */
[----:B------:R-:W-:Y:S01]  /*1bc0*/  LOP3.LUT R4, R4, 0x1c0, RZ, 0xc0, !PT ;  /* 0x000001c004047812 */ /* 0x000fe200078ec0ff */
[----:B------:R-:W0:Y:S01]  /*1bd0*/  LDGDEPBAR ;  /* 0x00000000000079af */ /* 0x000e220000000000 */
[C---:B------:R-:W-:Y:S01]  /*1be0*/  LOP3.LUT P0, RZ, R5.reuse, 0x4, RZ, 0xc0, !PT ;  /* 0x0000000405ff7812 */ /* 0x040fe2000780c0ff */
[----:B------:R-:W-:Y:S01]  /*1bf0*/  IMAD.IADD R10, R10, 0x1, R0 ;  /* 0x000000010a0a7824 */ /* 0x000fe200078e0200 */
[----:B------:R-:W-:Y:S01]  /*1c00*/  LOP3.LUT P2, RZ, R5, 0x2, RZ, 0xc0, !PT ;  /* 0x0000000205ff7812 */ /* 0x000fe2000784c0ff */
[----:B------:R-:W-:Y:S01]  /*1c10*/  IMAD.SHL.U32 R0, R14, 0x40, RZ ;  /* 0x000000400e007824 */ /* 0x000fe200078e00ff */
[----:B------:R-:W-:Y:S01]  /*1c20*/  MOV R5, c[0x0][0x20c] ;  /* 0x0000830000057a02 */ /* 0x000fe20000000f00 */
[----:B------:R-:W-:Y:S01]  /*1c30*/  STL [R1+0xa4], R103 ;  /* 0x0000a46701007387 */ /* 0x000fe20000100800 */
[----:B-1----:R-:W-:Y:S01]  /*1c40*/  IMAD.SHL.U32 R6, R18, 0x8, RZ ;  /* 0x0000000812067824 */ /* 0x002fe200078e00ff */
[----:B------:R-:W-:-:S02]  /*1c50*/  P2R R11, PR, RZ, 0x20 ;  /* 0x00000020ff0b7803 */ /* 0x000fc40000000000 */
[----:B------:R-:W-:Y:S04]  /*1c60*/  STL [R1+0x4], R86 ;  /* 0x0000045601007387 */ /* 0x000fe80000100800 */
[----:B------:R-:W-:Y:S04]  /*1c70*/  STL.64 [R1+0x90], R30 ;  /* 0x0000901e01007387 */ /* 0x000fe80000100a00 */
[----:B------:R-:W-:Y:S01]  /*1c80*/  STL [R1+0x84], R16 ;  /* 0x0000841001007387 */ /* 0x000fe20000100800 */
[----:B--2---:R-:W-:Y:S01]  /*1c90*/  LOP3.LUT R2, R4, 0x8, R6, 0xf8, !PT ;  /* 0x0000000804027812 */ /* 0x004fe200078ef806 */
[----:B------:R-:W-:Y:S01]  /*1ca0*/  IMAD.MOV.U32 R3, RZ, RZ, c[0x0][0x208] ;  /* 0x00008200ff037624 */ /* 0x000fe200078e00ff */
[----:B------:R-:W-:Y:S01]  /*1cb0*/  SHF.R.U32.HI R4, RZ, 0x3, R4 ;  /* 0x00000003ff047819 */ /* 0x000fe20000011604 */
[----:B------:R-:W-:-:S04]  /*1cc0*/  DEPBAR.LE SB0, 0x1 ;  /* 0x000080400000791a */ /* 0x000fc80000000000 */
[----:B------:R-:W-:Y:S01]  /*1cd0*/  LOP3.LUT R4, R2, R4, RZ, 0x3c, !PT ;  /* 0x0000000402047212 */ /* 0x000fe200078e3cff */
[----:B------:R-:W-:Y:S01]  /*1ce0*/  IMAD.SHL.U32 R2, R82, 0x20, RZ ;  /* 0x0000002052027824 */ /* 0x000fe200078e00ff */
[----:B------:R-:W-:Y:S01]  /*1cf0*/  BAR.SYNC.DEFER_BLOCKING 0x0 ;  /* 0x0000000000007b1d */ /* 0x000fe20000010000 */
[C---:B------:R-:W-:Y:S02]  /*1d00*/  LEA R6, P1, R9.reuse, c[0x0][0x1f8], 0x1 ;  /* 0x00007e0009067a11 */ /* 0x040fe400078208ff */
[----:B------:R-:W-:Y:S02]  /*1d10*/  LOP3.LUT R4, R4, 0xfffffe00, R0, 0xf8, !PT ;  /* 0xfffffe0004047812 */ /* 0x000fe400078ef800 */
[----:B------:R-:W-:Y:S02]  /*1d20*/  LEA.HI.X R7, R9, c[0x0][0x1fc], R8, 0x1, P1 ;  /* 0x00007f0009077a11 */ /* 0x000fe400008f0c08 */
[C---:B------:R-:W-:Y:S01]  /*1d30*/  LEA R8, P1, R3.reuse, R6, 0x6 ;  /* 0x0000000603087211 */ /* 0x040fe200078230ff */
[----:B------:R-:W-:Y:S01]  /*1d40*/  IMAD.SHL.U32 R248, R4, 0x2, RZ ;  /* 0x0000000204f87824 */ /* 0x000fe200078e00ff */
[----:B------:R-:W-:Y:S01]  /*1d50*/  LOP3.LUT R0, R2, 0x7ffffc00, RZ, 0xc0, !PT ;  /* 0x7ffffc0002007812 */ /* 0x000fe200078ec0ff */
[----:B------:R-:W-:Y:S01]  /*1d60*/  IMAD.MOV.U32 R2, RZ, RZ, 0x40 ;  /* 0x00000040ff027424 */ /* 0x000fe200078e00ff */
[----:B------:R-:W-:Y:S01]  /*1d70*/  LEA.HI.X R9, R3, R7, R5, 0x6, P1 ;  /* 0x0000000703097211 */ /* 0x000fe200008f3405 */
[----:B------:R-:W-:Y:S01]  /*1d80*/  IMAD.MOV.U32 R5, RZ, RZ, 0x10 ;  /* 0x00000010ff057424 */ /* 0x000fe200078e00ff */
[----:B------:R-:W-:Y:S01]  /*1d90*/  IADD3 R3, -R20, R80, RZ ;  /* 0x0000005014037210 */ /* 0x000fe20007ffe1ff */
[----:B------:R-:W-:-:S02]  /*1da0*/  IMAD.IADD R232, R4, 0x1, R0 ;  /* 0x0000000104e87824 */ /* 0x000fc400078e0200 */
[----:B------:R-:W-:Y:S01]  /*1db0*/  IMAD.MOV.U32 R0, RZ, RZ, 0x20 ;  /* 0x00000020ff007424 */ /* 0x000fe200078e00ff */
[----:B------:R-:W-:Y:S02]  /*1dc0*/  SEL R5, R5, 0xfffffff0, !P2 ;  /* 0xfffffff005057807 */ /* 0x000fe40005000000 */
[C---:B------:R-:W-:Y:S01]  /*1dd0*/  LEA R240, R232.reuse, 0x100, 0x1 ;  /* 0x00000100e8f07811 */ /* 0x040fe200078e08ff */
[----:B------:R-:W-:Y:S01]  /*1de0*/  IMAD.SHL.U32 R232, R232, 0x2, RZ ;  /* 0x00000002e8e87824 */ /* 0x000fe200078e00ff */
[----:B------:R-:W-:Y:S02]  /*1df0*/  SEL R0, R0, 0xffffffe0, !P0 ;  /* 0xffffffe000007807 */ /* 0x000fe40004000000 */
[----:B------:R-:W-:Y:S01]  /*1e00*/  LOP3.LUT P2, RZ, R10, 0x2, RZ, 0xc0, !PT ;  /* 0x000000020aff7812 */ /* 0x000fe2000784c0ff */
[--C-:B------:R-:W-:Y:S01]  /*1e10*/  IMAD R236, R5, 0x2, R240.reuse ;  /* 0x0000000205ec7824 */ /* 0x100fe200078e02f0 */
[----:B------:R-:W-:Y:S01]  /*1e20*/  LDSM.16.M88.4 R168, [R232+0x100] ;  /* 0x00010000e8a8783b */ /* 0x000fe20000000200 */
[C---:B------:R-:W-:Y:S01]  /*1e30*/  IMAD R240, R0.reuse, 0x2, R240 ;  /* 0x0000000200f07824 */ /* 0x040fe200078e02f0 */
[C---:B------:R-:W-:Y:S01]  /*1e40*/  ISETP.LT.OR P1, PT, R3.reuse, 0x1, P6 ;  /* 0x000000010300780c */ /* 0x040fe20003721670 */
[C---:B------:R-:W-:Y:S01]  /*1e50*/  IMAD R244, R0.reuse, 0x2, R236 ;  /* 0x0000000200f47824 */ /* 0x040fe200078e02ec */
[----:B------:R-:W-:Y:S01]  /*1e60*/  LDSM.16.M88.4 R200, [R232+0x4100] ;  /* 0x00410000e8c8783b */ /* 0x000fe20000000200 */
[C---:B------:R-:W-:Y:S01]  /*1e70*/  ISETP.LT.OR P0, PT, R3.reuse, 0x1, !P2 ;  /* 0x000000010300780c */ /* 0x040fe20005701670 */
[----:B------:R-:W-:Y:S01]  /*1e80*/  IMAD R252, R0, 0x2, R248 ;  /* 0x0000000200fc7824 */ /* 0x000fe200078e02f8 */
[----:B------:R-:W-:Y:S01]  /*1e90*/  ISETP.LT.OR P2, PT, R3, 0x21, !P2 ;  /* 0x000000210300780c */ /* 0x000fe20005741670 */
[----:B------:R-:W-:Y:S01]  /*1ea0*/  LDSM.16.M88.4 R216, [R232+0x8100] ;  /* 0x00810000e8d8783b */ /* 0x000fe20000000200 */
[----:B------:R-:W-:-:S03]  /*1eb0*/  LEA R249, R5, R248, 0x1 ;  /* 0x000000f805f97211 */ /* 0x000fc600078e08ff */
[----:B------:R-:W-:Y:S02]  /*1ec0*/  LDSM.16.M88.4 R172, [R236] ;  /* 0x00000000ecac783b */ /* 0x000fe40000000200 */
[----:B------:R-:W-:Y:S02]  /*1ed0*/  IMAD R251, R0, 0x2, R249 ;  /* 0x0000000200fb7824 */ /* 0x000fe400078e02f9 */
[----:B------:R-:W-:Y:S04]  /*1ee0*/  LDSM.16.M88.4 R204, [R236+0x4000] ;  /* 0x00400000eccc783b */ /* 0x000fe80000000200 */
[----:B------:R-:W-:Y:S04]  /*1ef0*/  LDSM.16.M88.4 R220, [R236+0x8000] ;  /* 0x00800000ecdc783b */ /* 0x000fe80000000200 */
[----:B------:R-:W-:Y:S04]  /*1f00*/  LDSM.16.M88.4 R192, [R240] ;  /* 0x00000000f0c0783b */ /* 0x000fe80000000200 */
[----:B------:R-:W-:Y:S04]  /*1f10*/  LDSM.16.M88.4 R208, [R240+0x4000] ;  /* 0x00400000f0d0783b */ /* 0x000fe80000000200 */
[----:B------:R-:W-:Y:S04]  /*1f20*/  LDSM.16.M88.4 R224, [R240+0x8000] ;  /* 0x00800000f0e0783b */ /* 0x000fe80000000200 */
[----:B------:R-:W-:Y:S04]  /*1f30*/  LDSM.16.M88.4 R196, [R244] ;  /* 0x00000000f4c4783b */ /* 0x000fe80000000200 */
[----:B------:R-:W-:Y:S04]  /*1f40*/  LDSM.16.M88.4 R212, [R244+0x4000] ;  /* 0x00400000f4d4783b */ /* 0x000fe80000000200 */
[----:B------:R-:W-:Y:S04]  /*1f50*/  LDSM.16.M88.4 R228, [R244+0x8000] ;  /* 0x00800000f4e4783b */ /* 0x000fe80000000200 */
[----:B------:R-:W-:Y:S04]  /*1f60*/  LDSM.16.M88.4 R232, [R232+0xc100] ;  /* 0x00c10000e8e8783b */ /* 0x000fe80000000200 */
[----:B------:R-:W-:Y:S04]  /*1f70*/  LDSM.16.M88.4 R236, [R236+0xc000] ;  /* 0x00c00000ecec783b */ /* 0x000fe80000000200 */
[----:B------:R-:W-:Y:S04]  /*1f80*/  LDSM.16.M88.4 R240, [R240+0xc000] ;  /* 0x00c00000f0f0783b */ /* 0x000fe80000000200 */
[----:B------:R-:W-:Y:S04]  /*1f90*/  LDSM.16.M88.4 R244, [R244+0xc000] ;  /* 0x00c00000f4f4783b */ /* 0x000fe80000000200 */
[----:B------:R-:W-:Y:S06]  /*1fa0*/  BAR.SYNC.DEFER_BLOCKING 0x0 ;  /* 0x0000000000007b1d */ /* 0x000fec0000010000 */
[----:B------:R-:W-:-:S04]  /*1fb0*/  DEPBAR.LE SB0, 0x0 ;  /* 0x000080000000791a */ /* 0x000fc80000000000 */
[----:B------:R-:W-:Y:S06]  /*1fc0*/  BAR.SYNC.DEFER_BLOCKING 0x0 ;  /* 0x0000000000007b1d */ /* 0x000fec0000010000 */
[----:B------:R-:W1:Y:S04]  /*1fd0*/  LDSM.16.M88.4 R12, [R155+0x10100] ;  /* 0x010100009b0c783b */ /* 0x000e680000000200 */
[----:B------:R-:W2:Y:S04]  /*1fe0*/  LDSM.16.M88.4 R24, [R155+0x10900] ;  /* 0x010900009b18783b */ /* 0x000ea80000000200 */
[----:B------:R-:W-:Y:S04]  /*1ff0*/  LDSM.16.M88.4 R32, [R155+0x11100] ;  /* 0x011100009b20783b */ /* 0x000fe80000000200 */
[----:B------:R-:W-:Y:S04]  /*2000*/  LDSM.16.M88.4 R40, [R155+0x11900] ;  /* 0x011900009b28783b */ /* 0x000fe80000000200 */
[----:B------:R-:W3:Y:S04]  /*2010*/  LDSM.16.M88.4 R28, [R86] ;  /* 0x00000000561c783b */ /* 0x000ee80000000200 */
[----:B------:R-:W4:Y:S04]  /*2020*/  LDSM.16.M88.4 R36, [R86+0x800] ;  /* 0x000800005624783b */ /* 0x000f280000000200 */
[----:B------:R-:W5:Y:S04]  /*2030*/  LDSM.16.M88.4 R52, [R86+0x1000] ;  /* 0x001000005634783b */ /* 0x000f680000000200 */
[----:B------:R-:W3:Y:S04]  /*2040*/  LDSM.16.M88.4 R68, [R86+0x1800] ;  /* 0x001800005644783b */ /* 0x000ee80000000200 */
[----:B------:R-:W-:Y:S01]  /*2050*/  @!PT LDS RZ, [RZ] ;  /* 0x00000000fffff984 */ /* 0x000fe20000000800 */
[----:B------:R-:W-:Y:S01]  /*2060*/  @!PT LDS RZ, [RZ] ;  /* 0x00000000fffff984 */ /* 0x000fe20000000800 */
[----:B------:R-:W-:Y:S01]  /*2070*/  @!PT LDS RZ, [RZ] ;  /* 0x00000000fffff984 */ /* 0x000fe20000000800 */
[----:B------:R2:W-:Y:S01]  /*2080*/  LDGSTS.E.BYPASS.LTC128B.128 [R100+0x100], [R6.64], !P1 ;  /* 0x0010000006647fae */ /* 0x0005e2000c901d44 */
[----:B------:R-:W-:-:S03]  /*2090*/  LOP3.LUT P1, RZ, R10, 0x4, RZ, 0xc0, !PT ;  /* 0x000000040aff7812 */ /* 0x000fc6000782c0ff */
[----:B------:R3:W-:Y:S01]  /*20a0*/  LDGSTS.E.BYPASS.LTC128B.128 [R100+0x2100], [R6.64+0x80], !P0 ;  /* 0x0210008006647fae */ /* 0x0007e2000c101d44 */
[C---:B------:R-:W-:Y:S02]  /*20b0*/  ISETP.LT.OR P0, PT, R3.reuse, 0x1, !P1 ;  /* 0x000000010300780c */ /* 0x040fe40004f01670 */
[----:B------:R-:W-:Y:S01]  /*20c0*/  ISETP.LT.OR P1, PT, R3, 0x21, !P1 ;  /* 0x000000210300780c */ /* 0x000fe20004f21670 */
[----:B-1----:R-:W-:Y:S10]  /*20d0*/  HMMA.16816.F32.BF16 R16, R168, R14, RZ ;  /* 0x0000000ea810723c */ /* 0x002ff400000418ff */
[----:B------:R1:W-:Y:S01]  /*20e0*/  LDGSTS.E.BYPASS.LTC128B.128 [R100+0x4100], [R6.64+0x100], !P0 ;  /* 0x0410010006647fae */ /* 0x0003e2000c101d44 */
[----:B------:R-:W-:-:S02]  /*20f0*/  LOP3.LUT P0, RZ, R21, 0x4, RZ, 0xc0, !PT ;  /* 0x0000000415ff7812 */ /* 0x000fc4000780c0ff */
[C---:B------:R-:W-:Y:S02]  /*2100*/  HMMA.16816.F32.BF16 R20, R168.reuse, R12, RZ ;  /* 0x0000000ca814723c */ /* 0x040fe400000418ff */
[----:B------:R-:W-:Y:S02]  /*2110*/  SEL R2, R2, 0xffffffc0, !P0 ;  /* 0xffffffc002027807 */ /* 0x000fe40004000000 */
[----:B------:R-:W-:Y:S02]  /*2120*/  LOP3.LUT P0, RZ, R10, 0x8, RZ, 0xc0, !PT ;  /* 0x000000080aff7812 */ /* 0x000fe4000780c0ff */
[----:B------:R-:W-:Y:S01]  /*2130*/  IADD3 R84, R155, R2, RZ ;  /* 0x000000029b547210 */ /* 0x000fe20007ffe0ff */
[----:B------:R-:W-:Y:S01]  /*2140*/  IMAD.IADD R250, R2, 0x1, R86 ;  /* 0x0000000102fa7824 */ /* 0x000fe200078e0256 */
[C---:B------:R-:W-:Y:S01]  /*2150*/  ISETP.LT.OR P5, PT, R3.reuse, 0x1, !P0 ;  /* 0x000000010300780c */ /* 0x040fe200047a1670 */
[----:B--2---:R-:W-:Y:S01]  /*2160*/  HMMA.16816.F32.BF16 R12, R168, R24, RZ ;  /* 0x00000018a80c723c */ /* 0x004fe200000418ff */
[----:B------:R-:W-:Y:S01]  /*2170*/  ISETP.LT.OR P0, PT, R3, 0x21, !P0 ;  /* 0x000000210300780c */ /* 0x000fe20004701670 */
[----:B------:R-:W-:Y:S01]  /*2180*/  STL [R1], R84 ;  /* 0x0000005401007387 */ /* 0x000fe20000100800 */
[----:B------:R-:W-:-:S05]  /*2190*/  LOP3.LUT R2, R82, 0xffffffe0, RZ, 0xc0, !PT ;  /* 0xffffffe052027812 */ /* 0x000fca00078ec0ff */
[----:B---3--:R-:W-:Y:S01]  /*21a0*/  HMMA.16816.F32.BF16 R56, R172, R30, R16 ;  /* 0x0000001eac38723c */ /* 0x008fe20000041810 */
[----:B------:R-:W-:-:S03]  /*21b0*/  IMAD.IADD R2, R85, 0x1, -R2 ;  /* 0x0000000155027824 */ /* 0x000fc600078e0a02 */
[----:B------:R1:W-:Y:S01]  /*21c0*/  LDGSTS.E.BYPASS.LTC128B.128 [R100+0x6100], [R6.64+0x180], !P5 ;  /* 0x0610018006647fae */ /* 0x0003e2000e901d44 */
[----:B------:R-:W-:Y:S02]  /*21d0*/  ISETP.LT.OR P5, PT, R3, 0x21, P6 ;  /* 0x000000210300780c */ /* 0x000fe400037a1670 */
[----:B------:R-:W-:Y:S01]  /*21e0*/  SHF.R.S32.HI R3, RZ, 0x1f, R2 ;  /* 0x0000001fff037819 */ /* 0x000fe20000011402 */
[----:B------:R-:W-:Y:S03]  /*21f0*/  HMMA.16816.F32.BF16 R60, R172, R28, R20 ;  /* 0x0000001cac3c723c */ /* 0x000fe60000041814 */
[----:B------:R-:W-:-:S04]  /*2200*/  LEA.HI R3, R3, R2, RZ, 0x2 ;  /* 0x0000000203037211 */ /* 0x000fc800078f10ff */
[----:B------:R-:W-:Y:S01]  /*2210*/  LOP3.LUT R3, R3, 0x7ffffffc, RZ, 0xc0, !PT ;  /* 0x7ffffffc03037812 */ /* 0x000fe200078ec0ff */
[----:B------:R-:W-:Y:S02]  /*2220*/  HMMA.16816.F32.BF16 R20, R168, R26, RZ ;  /* 0x0000001aa814723c */ /* 0x000fe400000418ff */
[----:B------:R2:W-:Y:S01]  /*2230*/  LDGSTS.E.BYPASS.LTC128B.128 [R100+0x1100], [R8.64], !P5 ;  /* 0x0110000008647fae */ /* 0x0005e2000e901d44 */
[----:B------:R-:W-:Y:S01]  /*2240*/  ISETP.NE.AND P5, PT, R11, RZ, PT ;  /* 0x000000ff0b00720c */ /* 0x000fe20003fa5270 */
[----:B------:R-:W-:Y:S02]  /*2250*/  IMAD.IADD R2, R2, 0x1, -R3 ;  /* 0x0000000102027824 */ /* 0x000fe400078e0a03 */
[----:B------:R2:W-:Y:S02]  /*2260*/  LDGSTS.E.BYPASS.LTC128B.128 [R100+0x3100], [R8.64+0x80], !P2 ;  /* 0x0310008008647fae */ /* 0x0005e4000d101d44 */
[----:B----4-:R-:W-:Y:S01]  /*2270*/  HMMA.16816.F32.BF16 R64, R172, R36, R12 ;  /* 0x00000024ac40723c */ /* 0x010fe2000004180c */
[----:B------:R-:W-:Y:S01]  /*2280*/  IMAD R2, R2, -0x2, R80 ;  /* 0xfffffffe02027824 */ /* 0x000fe200078e0250 */
[----:B------:R2:W-:Y:S04]  /*2290*/  LDGSTS.E.BYPASS.LTC128B.128 [R100+0x5100], [R8.64+0x100], !P1 ;  /* 0x0510010008647fae */ /* 0x0005e8000c901d44 */
[----:B------:R2:W-:Y:S01]  /*22a0*/  LDGSTS.E.BYPASS.LTC128B.128 [R100+0x7100], [R8.64+0x180], !P0 ;  /* 0x0710018008647fae */ /* 0x0005e2000c101d44 */
[C---:B------:R-:W-:Y:S01]  /*22b0*/  ISETP.GT.AND P0, PT, R2.reuse, RZ, PT ;  /* 0x000000ff0200720c */ /* 0x040fe20003f04270 */
[----:B------:R-:W-:Y:S01]  /*22c0*/  HMMA.16816.F32.BF16 R16, R168, R32, RZ ;  /* 0x00000020a810723c */ /* 0x000fe200000418ff */
[C---:B------:R-:W-:Y:S01]  /*22d0*/  ISETP.GT.AND P2, PT, R2.reuse, 0x1, PT ;  /* 0x000000010200780c */ /* 0x040fe20003f44270 */
[----:B------:R-:W3:Y:S01]  /*22e0*/  LDSM.16.M88.4 R48, [R84+0x10100] ;  /* 0x010100005430783b */ /* 0x000ee20000000200 */
[----:B------:R-:W-:-:S03]  /*22f0*/  ISETP.GT.AND P1, PT, R2, 0x8, PT ;  /* 0x000000080200780c */ /* 0x000fc60003f24270 */
[----:B------:R-:W4:Y:S02]  /*2300*/  LDSM.16.M88.4 R44, [R84+0x10900] ;  /* 0x01090000542c783b */ /* 0x000f240000000200 */
[C---:B------:R-:W-:Y:S02]  /*2310*/  HMMA.16816.F32.BF16 R12, R168.reuse, R34, RZ ;  /* 0x00000022a80c723c */ /* 0x040fe400000418ff */
[----:B------:R-:W1:Y:S04]  /*2320*/  LDSM.16.M88.4 R28, [R84+0x11100] ;  /* 0x01110000541c783b */ /* 0x000e680000000200 */
[----:B------:R-:W-:Y:S02]  /*2330*/  LDSM.16.M88.4 R72, [R86+0x2000] ;  /* 0x002000005648783b */ /* 0x000fe40000000200 */
[C---:B------:R-:W-:Y:S02]  /*2340*/  HMMA.16816.F32.BF16 R32, R168.reuse, R42, RZ ;  /* 0x0000002aa820723c */ /* 0x040fe400000418ff */
[----:B------:R-:W-:Y:S04]  /*2350*/  LDSM.16.M88.4 R76, [R84+0x14900] ;  /* 0x01490000544c783b */ /* 0x000fe80000000200 */
[----:B------:R-:W0:Y:S02]  /*2360*/  LDGDEPBAR ;  /* 0x00000000000079af */ /* 0x000e240000000000 */
[----:B--2---:R-:W-:Y:S08]  /*2370*/  HMMA.16816.F32.BF16 R8, R168, R40, RZ ;  /* 0x00000028a808723c */ /* 0x004ff000000418ff */
[C---:B------:R-:W-:Y:S08]  /*2380*/  HMMA.16816.F32.BF16 R40, R172.reuse, R38, R20 ;  /* 0x00000026ac28723c */ /* 0x040ff00000041814 */
[C---:B-----5:R-:W-:Y:S01]  /*2390*/  HMMA.16816.F32.BF16 R36, R172.reuse, R52, R16 ;  /* 0x00000034ac24723c */ /* 0x060fe20000041810 */
[----:B------:R-:W2:Y:S07]  /*23a0*/  LDSM.16.M88.4 R16, [R84+0x11900] ;  /* 0x011900005410783b */ /* 0x000eae0000000200 */
[C---:B------:R-:W-:Y:S08]  /*23b0*/  HMMA.16816.F32.BF16 R24, R172.reuse, R54, R12 ;  /* 0x00000036ac18723c */ /* 0x040ff0000004180c */
[C---:B------:R-:W-:Y:S01]  /*23c0*/  HMMA.16816.F32.BF16 R12, R172.reuse, R70, R32 ;  /* 0x00000046ac0c723c */ /* 0x040fe20000041820 */
[----:B------:R-:W5:Y:S07]  /*23d0*/  LDSM.16.M88.4 R32, [R250] ;  /* 0x00000000fa20783b */ /* 0x000f6e0000000200 */
[----:B------:R-:W-:Y:S01]  /*23e0*/  HMMA.16816.F32.BF16 R20, R172, R68, R8 ;  /* 0x00000044ac14723c */ /* 0x000fe20000041808 */
[----:B------:R-:W-:Y:S07]  /*23f0*/  LDSM.16.M88.4 R68, [R250+0x1000] ;  /* 0x00100000fa44783b */ /* 0x000fee0000000200 */
[C---:B---3--:R-:W-:Y:S01]  /*2400*/  HMMA.16816.F32.BF16 R8, R192.reuse, R48, R60 ;  /* 0x00000030c008723c */ /* 0x048fe2000004183c */
[----:B------:R-:W3:Y:S07]  /*2410*/  LDSM.16.M88.4 R60, [R250+0x800] ;  /* 0x00080000fa3c783b */ /* 0x000eee0000000200 */
[C---:B------:R-:W-:Y:S08]  /*2420*/  HMMA.16816.F32.BF16 R48, R192.reuse, R50, R56 ;  /* 0x00000032c030723c */ /* 0x040ff00000041838 */
[C---:B----4-:R-:W-:Y:S01]  /*2430*/  HMMA.16816.F32.BF16 R56, R192.reuse, R44, R64 ;  /* 0x0000002cc038723c */ /* 0x050fe20000041840 */
[----:B------:R-:W4:Y:S07]  /*2440*/  LDSM.16.M88.4 R64, [R250+0x1800] ;  /* 0x00180000fa40783b */ /* 0x000f2e0000000200 */
[C---:B------:R-:W-:Y:S08]  /*2450*/  HMMA.16816.F32.BF16 R44, R192.reuse, R46, R40 ;  /* 0x0000002ec02c723c */ /* 0x040ff00000041828 */
[C---:B-1----:R-:W-:Y:S08]  /*2460*/  HMMA.16816.F32.BF16 R52, R192.reuse, R28, R36 ;  /* 0x0000001cc034723c */ /* 0x042ff00000041824 */
[C---:B------:R-:W-:Y:S01]  /*2470*/  HMMA.16816.F32.BF16 R40, R192.reuse, R30, R24 ;  /* 0x0000001ec028723c */ /* 0x040fe20000041818 */
[----:B------:R-:W-:Y:S07]  /*2480*/  LDSM.16.M88.4 R28, [R155+0x12900] ;  /* 0x012900009b1c783b */ /* 0x000fee0000000200 */
[C---:B--2---:R-:W-:Y:S08]  /*2490*/  HMMA.16816.F32.BF16 R36, R192.reuse, R16, R20 ;  /* 0x00000010c024723c */ /* 0x044ff00000041814 */
[----:B------:R-:W-:Y:S01]  /*24a0*/  HMMA.16816.F32.BF16 R20, R192, R18, R12 ;  /* 0x00000012c014723c */ /* 0x000fe2000004180c */
[----:B------:R-:W1:Y:S07]  /*24b0*/  LDSM.16.M88.4 R16, [R155+0x12100] ;  /* 0x012100009b10783b */ /* 0x000e6e0000000200 */
[C---:B-----5:R-:W-:Y:S08]  /*24c0*/  HMMA.16816.F32.BF16 R12, R196.reuse, R32, R8 ;  /* 0x00000020c40c723c */ /* 0x060ff00000041808 */
[C---:B------:R-:W-:Y:S08]  /*24d0*/  HMMA.16816.F32.BF16 R8, R196.reuse, R34, R48 ;  /* 0x00000022c408723c */ /* 0x040ff00000041830 */
[C---:B---3--:R-:W-:Y:S01]  /*24e0*/  HMMA.16816.F32.BF16 R24, R196.reuse, R60, R56 ;  /* 0x0000003cc418723c */ /* 0x048fe20000041838 */
[----:B------:R-:W-:Y:S07]  /*24f0*/  LDSM.16.M88.4 R56, [R155+0x13900] ;  /* 0x013900009b38783b */ /* 0x000fee0000000200 */
[C---:B------:R-:W-:Y:S01]  /*2500*/  HMMA.16816.F32.BF16 R32, R196.reuse, R62, R44 ;  /* 0x0000003ec420723c */ /* 0x040fe2000004182c */
[----:B------:R-:W2:Y:S07]  /*2510*/  LDSM.16.M88.4 R60, [R155+0x13100] ;  /* 0x013100009b3c783b */ /* 0x000eae0000000200 */
[C---:B------:R-:W-:Y:S08]  /*2520*/  HMMA.16816.F32.BF16 R52, R196.reuse, R68, R52 ;  /* 0x00000044c434723c */ /* 0x040ff00000041834 */
[C---:B------:R-:W-:Y:S01]  /*2530*/  HMMA.16816.F32.BF16 R48, R196.reuse, R70, R40 ;  /* 0x00000046c430723c */ /* 0x040fe20000041828 */
[----:B------:R-:W3:Y:S07]  /*2540*/  LDSM.16.M88.4 R68, [R86+0x2800] ;  /* 0x002800005644783b */ /* 0x000eee0000000200 */
[C---:B----4-:R-:W-:Y:S08]  /*2550*/  HMMA.16816.F32.BF16 R44, R196.reuse, R64, R36 ;  /* 0x00000040c42c723c */ /* 0x050ff00000041824 */
[----:B------:R-:W-:Y:S01]  /*2560*/  HMMA.16816.F32.BF16 R40, R196, R66, R20 ;  /* 0x00000042c428723c */ /* 0x000fe20000041814 */
[----:B------:R-:W4:Y:S07]  /*2570*/  LDSM.16.M88.4 R64, [R86+0x3000] ;  /* 0x003000005640783b */ /* 0x000f2e0000000200 */
[C---:B-1----:R-:W-:Y:S08]  /*2580*/  HMMA.16816.F32.BF16 R36, R200.reuse, R16, R12 ;  /* 0x00000010c824723c */ /* 0x042ff0000004180c */
[C---:B------:R-:W-:Y:S08]  /*2590*/  HMMA.16816.F32.BF16 R20, R200.reuse, R18, R8 ;  /* 0x00000012c814723c */ /* 0x040ff00000041808 */
[C---:B------:R-:W-:Y:S08]  /*25a0*/  HMMA.16816.F32.BF16 R16, R200.reuse, R28, R24 ;  /* 0x0000001cc810723c */ /* 0x040ff00000041818 */
[C---:B--2---:R-:W-:Y:S01]  /*25b0*/  HMMA.16816.F32.BF16 R8, R200.reuse, R60, R52 ;  /* 0x0000003cc808723c */ /* 0x044fe20000041834 */
[----:B------:R-:W-:Y:S07]  /*25c0*/  LDSM.16.M88.4 R52, [R84+0x12100] ;  /* 0x012100005434783b */ /* 0x000fee0000000200 */
[C---:B------:R-:W-:Y:S01]  /*25d0*/  HMMA.16816.F32.BF16 R24, R200.reuse, R62, R48 ;  /* 0x0000003ec818723c */ /* 0x040fe20000041830 */
[----:B------:R-:W1:Y:S07]  /*25e0*/  LDSM.16.M88.4 R60, [R86+0x3800] ;  /* 0x00380000563c783b */ /* 0x000e6e0000000200 */
[C---:B------:R-:W-:Y:S08]  /*25f0*/  HMMA.16816.F32.BF16 R12, R200.reuse, R30, R32 ;  /* 0x0000001ec80c723c */ /* 0x040ff00000041820 */
[C---:B------:R-:W-:Y:S08]  /*2600*/  HMMA.16816.F32.BF16 R28, R200.reuse, R56, R44 ;  /* 0x00000038c81c723c */ /* 0x040ff0000004182c */
[----:B------:R-:W-:Y:S01]  /*2610*/  HMMA.16816.F32.BF16 R48, R200, R58, R40 ;  /* 0x0000003ac830723c */ /* 0x000fe20000041828 */
[----:B------:R-:W2:Y:S07]  /*2620*/  LDSM.16.M88.4 R56, [R84+0x12900] ;  /* 0x012900005438783b */ /* 0x000eae0000000200 */
[C---:B------:R-:W-:Y:S01]  /*2630*/  HMMA.16816.F32.BF16 R44, R204.reuse, R74, R20 ;  /* 0x0000004acc2c723c */ /* 0x040fe20000041814 */
[----:B------:R-:W5:Y:S07]  /*2640*/  LDSM.16.M88.4 R20, [R84+0x13100] ;  /* 0x013100005414783b */ /* 0x000f6e0000000200 */
[C---:B------:R-:W-:Y:S01]  /*2650*/  HMMA.16816.F32.BF16 R32, R204.reuse, R72, R36 ;  /* 0x00000048cc20723c */ /* 0x040fe20000041824 */
[----:B------:R-:W-:Y:S07]  /*2660*/  LDSM.16.M88.4 R72, [R250+0x3800] ;  /* 0x00380000fa48783b */ /* 0x000fee0000000200 */
[C---:B---3--:R-:W-:Y:S08]  /*2670*/  HMMA.16816.F32.BF16 R40, R204.reuse, R68, R16 ;  /* 0x00000044cc28723c */ /* 0x048ff00000041810 */
[C---:B------:R-:W-:Y:S01]  /*2680*/  HMMA.16816.F32.BF16 R36, R204.reuse, R70, R12 ;  /* 0x00000046cc24723c */ /* 0x040fe2000004180c */
[----:B------:R-:W-:Y:S07]  /*2690*/  LDSM.16.M88.4 R68, [R250+0x2800] ;  /* 0x00280000fa44783b */ /* 0x000fee0000000200 */
[C---:B----4-:R-:W-:Y:S08]  /*26a0*/  HMMA.16816.F32.BF16 R16, R204.reuse, R64, R8 ;  /* 0x00000040cc10723c */ /* 0x050ff00000041808 */
[C---:B------:R-:W-:Y:S01]  /*26b0*/  HMMA.16816.F32.BF16 R12, R204.reuse, R66, R24 ;  /* 0x00000042cc0c723c */ /* 0x040fe20000041818 */
[----:B------:R-:W3:Y:S04]  /*26c0*/  LDSM.16.M88.4 R24, [R84+0x13900] ;  /* 0x013900005418783b */ /* 0x000ee80000000200 */
[----:B------:R-:W-:Y:S03]  /*26d0*/  LDSM.16.M88.4 R64, [R250+0x3000] ;  /* 0x00300000fa40783b */ /* 0x000fe60000000200 */
[C---:B-1----:R-:W-:Y:S08]  /*26e0*/  HMMA.16816.F32.BF16 R8, R204.reuse, R60, R28 ;  /* 0x0000003ccc08723c */ /* 0x042ff0000004181c */
[----:B------:R-:W-:Y:S01]  /*26f0*/  HMMA.16816.F32.BF16 R28, R204, R62, R48 ;  /* 0x0000003ecc1c723c */ /* 0x000fe20000041830 */
[----:B------:R-:W1:Y:S07]  /*2700*/  LDSM.16.M88.4 R60, [R250+0x2000] ;  /* 0x00200000fa3c783b */ /* 0x000e6e0000000200 */
[C---:B------:R-:W-:Y:S08]  /*2710*/  HMMA.16816.F32.BF16 R32, R208.reuse, R52, R32 ;  /* 0x00000034d020723c */ /* 0x040ff00000041820 */
[C---:B------:R-:W-:Y:S08]  /*2720*/  HMMA.16816.F32.BF16 R44, R208.reuse, R54, R44 ;  /* 0x00000036d02c723c */ /* 0x040ff0000004182c */
[C---:B--2---:R-:W-:Y:S08]  /*2730*/  HMMA.16816.F32.BF16 R52, R208.reuse, R56, R40 ;  /* 0x00000038d034723c */ /* 0x044ff00000041828 */
[C---:B------:R-:W-:Y:S01]  /*2740*/  HMMA.16816.F32.BF16 R48, R208.reuse, R58, R36 ;  /* 0x0000003ad030723c */ /* 0x040fe20000041824 */
[----:B------:R-:W-:Y:S07]  /*2750*/  LDSM.16.M88.4 R56, [R155+0x14900] ;  /* 0x014900009b38783b */ /* 0x000fee0000000200 */
[C---:B-----5:R-:W-:Y:S08]  /*2760*/  HMMA.16816.F32.BF16 R40, R208.reuse, R20, R16 ;  /* 0x00000014d028723c */ /* 0x060ff00000041810 */
[C---:B------:R-:W-:Y:S01]  /*2770*/  HMMA.16816.F32.BF16 R36, R208.reuse, R22, R12 ;  /* 0x00000016d024723c */ /* 0x040fe2000004180c */
[----:B------:R-:W2:Y:S07]  /*2780*/  LDSM.16.M88.4 R20, [R155+0x14100] ;  /* 0x014100009b14783b */ /* 0x000eae0000000200 */
[C---:B---3--:R-:W-:Y:S08]  /*2790*/  HMMA.16816.F32.BF16 R16, R208.reuse, R24, R8 ;  /* 0x00000018d010723c */ /* 0x048ff00000041808 */
[----:B------:R-:W-:Y:S08]  /*27a0*/  HMMA.16816.F32.BF16 R12, R208, R26, R28 ;  /* 0x0000001ad00c723c */ /* 0x000ff0000004181c */
[C---:B-1----:R-:W-:Y:S08]  /*27b0*/  HMMA.16816.F32.BF16 R8, R212.reuse, R60, R32 ;  /* 0x0000003cd408723c */ /* 0x042ff00000041820 */
[C---:B------:R-:W-:Y:S01]  /*27c0*/  HMMA.16816.F32.BF16 R28, R212.reuse, R68, R52 ;  /* 0x00000044d41c723c */ /* 0x040fe20000041834 */
[----:B------:R-:W1:Y:S07]  /*27d0*/  LDSM.16.M88.4 R52, [R155+0x15100] ;  /* 0x015100009b34783b */ /* 0x000e6e0000000200 */
[C---:B------:R-:W-:Y:S01]  /*27e0*/  HMMA.16816.F32.BF16 R24, R212.reuse, R62, R44 ;  /* 0x0000003ed418723c */ /* 0x040fe2000004182c */
[----:B------:R-:W-:Y:S07]  /*27f0*/  LDSM.16.M88.4 R60, [R86+0x4000] ;  /* 0x00400000563c783b */ /* 0x000fee0000000200 */
[C---:B------:R-:W-:Y:S01]  /*2800*/  HMMA.16816.F32.BF16 R32, R212.reuse, R70, R48 ;  /* 0x00000046d420723c */ /* 0x040fe20000041830 */
[----:B------:R-:W3:Y:S04]  /*2810*/  LDSM.16.M88.4 R48, [R155+0x15900] ;  /* 0x015900009b30783b */ /* 0x000ee80000000200 */
[----:B------:R-:W4:Y:S03]  /*2820*/  LDSM.16.M88.4 R68, [R86+0x4800] ;  /* 0x004800005644783b */ /* 0x000f260000000200 */
[C---:B------:R-:W-:Y:S08]  /*2830*/  HMMA.16816.F32.BF16 R44, R212.reuse, R64, R40 ;  /* 0x00000040d42c723c */ /* 0x040ff00000041828 */
[C---:B------:R-:W-:Y:S01]  /*2840*/  HMMA.16816.F32.BF16 R40, R212.reuse, R66, R36 ;  /* 0x00000042d428723c */ /* 0x040fe20000041824 */
[----:B------:R-:W5:Y:S07]  /*2850*/  LDSM.16.M88.4 R64, [R86+0x5000] ;  /* 0x005000005640783b */ /* 0x000f6e0000000200 */
[C---:B------:R-:W-:Y:S08]  /*2860*/  HMMA.16816.F32.BF16 R36, R212.reuse, R72, R16 ;  /* 0x00000048d424723c */ /* 0x040ff00000041810 */
[----:B------:R-:W-:Y:S01]  /*2870*/  HMMA.16816.F32.BF16 R16, R212, R74, R12 ;  /* 0x0000004ad410723c */ /* 0x000fe2000004180c */
[----:B------:R-:W-:Y:S07]  /*2880*/  LDSM.16.M88.4 R72, [R84+0x14100] ;  /* 0x014100005448783b */ /* 0x000fee0000000200 */
[C---:B--2---:R-:W-:Y:S08]  /*2890*/  HMMA.16816.F32.BF16 R12, R216.reuse, R20, R8 ;  /* 0x00000014d80c723c */ /* 0x044ff00000041808 */
[C---:B------:R-:W-:Y:S08]  /*28a0*/  HMMA.16816.F32.BF16 R8, R216.reuse, R22, R24 ;  /* 0x00000016d808723c */ /* 0x040ff00000041818 */
[C---:B------:R-:W-:Y:S08]  /*28b0*/  HMMA.16816.F32.BF16 R20, R216.reuse, R56, R28 ;  /* 0x00000038d814723c */ /* 0x040ff0000004181c */
[C---:B------:R-:W-:Y:S01]  /*28c0*/  HMMA.16816.F32.BF16 R32, R216.reuse, R58, R32 ;  /* 0x0000003ad820723c */ /* 0x040fe20000041820 */
[----:B------:R-:W2:Y:S07]  /*28d0*/  LDSM.16.M88.4 R56, [R86+0x5800] ;  /* 0x005800005638783b */ /* 0x000eae0000000200 */
[C---:B-1----:R-:W-:Y:S08]  /*28e0*/  HMMA.16816.F32.BF16 R44, R216.reuse, R52, R44 ;  /* 0x00000034d82c723c */ /* 0x042ff0000004182c */
[C---:B------:R-:W-:Y:S01]  /*28f0*/  HMMA.16816.F32.BF16 R40, R216.reuse, R54, R40 ;  /* 0x00000036d828723c */ /* 0x040fe20000041828 */
[----:B------:R-:W1:Y:S07]  /*2900*/  LDSM.16.M88.4 R52, [R84+0x15100] ;  /* 0x015100005434783b */ /* 0x000e6e0000000200 */
[C---:B---3--:R-:W-:Y:S08]  /*2910*/  HMMA.16816.F32.BF16 R36, R216.reuse, R48, R36 ;  /* 0x00000030d824723c */ /* 0x048ff00000041824 */
[----:B------:R-:W-:Y:S08]  /*2920*/  HMMA.16816.F32.BF16 R28, R216, R50, R16 ;  /* 0x00000032d81c723c */ /* 0x000ff00000041810 */
[C---:B------:R-:W-:Y:S08]  /*2930*/  HMMA.16816.F32.BF16 R24, R220.reuse, R60, R12 ;  /* 0x0000003cdc18723c */ /* 0x040ff0000004180c */
[C---:B------:R-:W-:Y:S01]  /*2940*/  HMMA.16816.F32.BF16 R16, R220.reuse, R62, R8 ;  /* 0x0000003edc10723c */ /* 0x040fe20000041808 */
[----:B------:R-:W3:Y:S07]  /*2950*/  LDSM.16.M88.4 R60, [R84+0x15900] ;  /* 0x01590000543c783b */ /* 0x000eee0000000200 */
[C---:B----4-:R-:W-:Y:S08]  /*2960*/  HMMA.16816.F32.BF16 R12, R220.reuse, R68, R20 ;  /* 0x00000044dc0c723c */ /* 0x050ff00000041814 */
[C---:B------:R-:W-:Y:S01]  /*2970*/  HMMA.16816.F32.BF16 R8, R220.reuse, R70, R32 ;  /* 0x00000046dc08723c */ /* 0x040fe20000041820 */
[----:B------:R-:W-:Y:S07]  /*2980*/  LDSM.16.M88.4 R68, [R155+0x17900] ;  /* 0x017900009b44783b */ /* 0x000fee0000000200 */
[C---:B-----5:R-:W-:Y:S08]  /*2990*/  HMMA.16816.F32.BF16 R44, R220.reuse, R64, R44 ;  /* 0x00000040dc2c723c */ /* 0x060ff0000004182c */
[C---:B------:R-:W-:Y:S01]  /*29a0*/  HMMA.16816.F32.BF16 R40, R220.reuse, R66, R40 ;  /* 0x00000042dc28723c */ /* 0x040fe20000041828 */
[----:B------:R-:W-:Y:S07]  /*29b0*/  LDSM.16.M88.4 R64, [R84+0x16100] ;  /* 0x016100005440783b */ /* 0x000fee0000000200 */
[C---:B--2---:R-:W-:Y:S08]  /*29c0*/  HMMA.16816.F32.BF16 R48, R220.reuse, R56, R36 ;  /* 0x00000038dc30723c */ /* 0x044ff00000041824 */
[----:B------:R-:W-:Y:S01]  /*29d0*/  HMMA.16816.F32.BF16 R36, R220, R58, R28 ;  /* 0x0000003adc24723c */ /* 0x000fe2000004181c */
[----:B------:R-:W-:Y:S07]  /*29e0*/  LDSM.16.M88.4 R56, [R155+0x16100] ;  /* 0x016100009b38783b */ /* 0x000fee0000000200 */
[C---:B------:R-:W-:Y:S01]  /*29f0*/  HMMA.16816.F32.BF16 R32, R224.reuse, R72, R24 ;  /* 0x00000048e020723c */ /* 0x040fe20000041818 */
[----:B------:R-:W2:Y:S07]  /*2a00*/  LDSM.16.M88.4 R24, [R250+0x4000] ;  /* 0x00400000fa18783b */ /* 0x000eae0000000200 */
[C---:B------:R-:W-:Y:S01]  /*2a10*/  HMMA.16816.F32.BF16 R28, R224.reuse, R74, R16 ;  /* 0x0000004ae01c723c */ /* 0x040fe20000041810 */
[----:B------:R-:W4:Y:S04]  /*2a20*/  LDSM.16.M88.4 R16, [R250+0x4800] ;  /* 0x00480000fa10783b */ /* 0x000f280000000200 */
[----:B------:R-:W-:Y:S03]  /*2a30*/  LDSM.16.M88.4 R72, [R155+0x17100] ;  /* 0x017100009b48783b */ /* 0x000fe60000000200 */
[C---:B------:R-:W-:Y:S08]  /*2a40*/  HMMA.16816.F32.BF16 R20, R224.reuse, R76, R12 ;  /* 0x0000004ce014723c */ /* 0x040ff0000004180c */
[C---:B------:R-:W-:Y:S01]  /*2a50*/  HMMA.16816.F32.BF16 R12, R224.reuse, R78, R8 ;  /* 0x0000004ee00c723c */ /* 0x040fe20000041808 */
[----:B------:R-:W-:Y:S07]  /*2a60*/  LDSM.16.M88.4 R76, [R86+0x6000] ;  /* 0x00600000564c783b */ /* 0x000fee0000000200 */
[C---:B-1----:R-:W-:Y:S08]  /*2a70*/  HMMA.16816.F32.BF16 R8, R224.reuse, R52, R44 ;  /* 0x00000034e008723c */ /* 0x042ff0000004182c */
[C---:B------:R-:W-:Y:S01]  /*2a80*/  HMMA.16816.F32.BF16 R44, R224.reuse, R54, R40 ;  /* 0x00000036e02c723c */ /* 0x040fe20000041828 */
[----:B------:R-:W1:Y:S04]  /*2a90*/  LDSM.16.M88.4 R40, [R250+0x5000] ;  /* 0x00500000fa28783b */ /* 0x000e680000000200 */
[----:B------:R-:W5:Y:S03]  /*2aa0*/  LDSM.16.M88.4 R52, [R250+0x5800] ;  /* 0x00580000fa34783b */ /* 0x000f660000000200 */
[C---:B---3--:R-:W-:Y:S08]  /*2ab0*/  HMMA.16816.F32.BF16 R48, R224.reuse, R60, R48 ;  /* 0x0000003ce030723c */ /* 0x048ff00000041830 */
[----:B------:R-:W-:Y:S01]  /*2ac0*/  HMMA.16816.F32.BF16 R36, R224, R62, R36 ;  /* 0x0000003ee024723c */ /* 0x000fe20000041824 */
[----:B------:R-:W3:Y:S07]  /*2ad0*/  LDSM.16.M88.4 R60, [R155+0x16900] ;  /* 0x016900009b3c783b */ /* 0x000eee0000000200 */
[C---:B--2---:R-:W-:Y:S08]  /*2ae0*/  HMMA.16816.F32.BF16 R32, R228.reuse, R24, R32 ;  /* 0x00000018e420723c */ /* 0x044ff00000041820 */
[C---:B------:R-:W-:Y:S08]  /*2af0*/  HMMA.16816.F32.BF16 R28, R228.reuse, R26, R28 ;  /* 0x0000001ae41c723c */ /* 0x040ff0000004181c */
[C---:B----4-:R-:W-:Y:S08]  /*2b00*/  HMMA.16816.F32.BF16 R24, R228.reuse, R16, R20 ;  /* 0x00000010e418723c */ /* 0x050ff00000041814 */
[C---:B------:R-:W-:Y:S08]  /*2b10*/  HMMA.16816.F32.BF16 R20, R228.reuse, R18, R12 ;  /* 0x00000012e414723c */ /* 0x040ff0000004180c */
[C---:B-1----:R-:W-:Y:S08]  /*2b20*/  HMMA.16816.F32.BF16 R16, R228.reuse, R40, R8 ;  /* 0x00000028e410723c */ /* 0x042ff00000041808 */
[C---:B-----5:R-:W-:Y:S08]  /*2b30*/  HMMA.16816.F32.BF16 R8, R228.reuse, R52, R48 ;  /* 0x00000034e408723c */ /* 0x060ff00000041830 */
[C---:B------:R-:W-:Y:S01]  /*2b40*/  HMMA.16816.F32.BF16 R12, R228.reuse, R42, R44 ;  /* 0x0000002ae40c723c */ /* 0x040fe2000004182c */
[----:B------:R-:W1:Y:S07]  /*2b50*/  LDSM.16.M88.4 R44, [R86+0x6800] ;  /* 0x00680000562c783b */ /* 0x000e6e0000000200 */
[----:B------:R-:W-:Y:S01]  /*2b60*/  HMMA.16816.F32.BF16 R48, R228, R54, R36 ;  /* 0x00000036e430723c */ /* 0x000fe20000041824 */
[----:B------:R-:W-:Y:S07]  /*2b70*/  LDSM.16.M88.4 R52, [R86+0x7000] ;  /* 0x007000005634783b */ /* 0x000fee0000000200 */
[C---:B------:R-:W-:Y:S08]  /*2b80*/  HMMA.16816.F32.BF16 R40, R232.reuse, R56, R32 ;  /* 0x00000038e828723c */ /* 0x040ff00000041820 */
[C---:B------:R-:W-:Y:S08]  /*2b90*/  HMMA.16816.F32.BF16 R36, R232.reuse, R58, R28 ;  /* 0x0000003ae824723c */ /* 0x040ff0000004181c */
[C---:B---3--:R-:W-:Y:S08]  /*2ba0*/  HMMA.16816.F32.BF16 R32, R232.reuse, R60, R24 ;  /* 0x0000003ce820723c */ /* 0x048ff00000041818 */
[C---:B------:R-:W-:Y:S01]  /*2bb0*/  HMMA.16816.F32.BF16 R28, R232.reuse, R62, R20 ;  /* 0x0000003ee81c723c */ /* 0x040fe20000041814 */
[----:B------:R-:W2:Y:S07]  /*2bc0*/  LDSM.16.M88.4 R60, [R86+0x7800] ;  /* 0x00780000563c783b */ /* 0x000eae0000000200 */
[C---:B------:R-:W-:Y:S08]  /*2bd0*/  HMMA.16816.F32.BF16 R24, R232.reuse, R72, R16 ;  /* 0x00000048e818723c */ /* 0x040ff00000041810 */
[C---:B------:R-:W-:Y:S08]  /*2be0*/  HMMA.16816.F32.BF16 R16, R232.reuse, R68, R8 ;  /* 0x00000044e810723c */ /* 0x040ff00000041808 */
[C---:B------:R-:W-:Y:S08]  /*2bf0*/  HMMA.16816.F32.BF16 R20, R232.reuse, R74, R12 ;  /* 0x0000004ae814723c */ /* 0x040ff0000004180c */
[----:B------:R-:W-:Y:S01]  /*2c00*/  HMMA.16816.F32.BF16 R12, R232, R70, R48 ;  /* 0x00000046e80c723c */ /* 0x000fe20000041830 */
[----:B------:R-:W3:Y:S07]  /*2c10*/  LDSM.16.M88.4 R68, [R84+0x16900] ;  /* 0x016900005444783b */ /* 0x000eee0000000200 */
[C---:B------:R-:W-:Y:S08]  /*2c20*/  HMMA.16816.F32.BF16 R8, R236.reuse, R76, R40 ;  /* 0x0000004cec08723c */ /* 0x040ff00000041828 */
[C---:B------:R-:W-:Y:S01]  /*2c30*/  HMMA.16816.F32.BF16 R48, R236.reuse, R78, R36 ;  /* 0x0000004eec30723c */ /* 0x040fe20000041824 */
[----:B------:R-:W-:Y:S07]  /*2c40*/  LDSM.16.M88.4 R36, [R84+0x17100] ;  /* 0x017100005424783b */ /* 0x000fee0000000200 */
[C---:B-1----:R-:W-:Y:S08]  /*2c50*/  HMMA.16816.F32.BF16 R56, R236.reuse, R44, R32 ;  /* 0x0000002cec38723c */ /* 0x042ff00000041820 */
[C---:B------:R-:W-:Y:S08]  /*2c60*/  HMMA.16816.F32.BF16 R44, R236.reuse, R46, R28 ;  /* 0x0000002eec2c723c */ /* 0x040ff0000004181c */
[C---:B--2---:R-:W-:Y:S01]  /*2c70*/  HMMA.16816.F32.BF16 R28, R236.reuse, R60, R16 ;  /* 0x0000003cec1c723c */ /* 0x044fe20000041810 */
[----:B------:R-:W1:Y:S07]  /*2c80*/  LDSM.16.M88.4 R16, [R250+0x6000] ;  /* 0x00600000fa10783b */ /* 0x000e6e0000000200 */
[C---:B------:R-:W-:Y:S01]  /*2c90*/  HMMA.16816.F32.BF16 R32, R236.reuse, R54, R20 ;  /* 0x00000036ec20723c */ /* 0x040fe20000041814 */
[----:B------:R-:W2:Y:S07]  /*2ca0*/  LDSM.16.M88.4 R20, [R84+0x17900] ;  /* 0x017900005414783b */ /* 0x000eae0000000200 */
[C---:B------:R-:W-:Y:S01]  /*2cb0*/  HMMA.16816.F32.BF16 R40, R236.reuse, R52, R24 ;  /* 0x00000034ec28723c */ /* 0x040fe20000041818 */
[----:B------:R-:W4:Y:S07]  /*2cc0*/  LDSM.16.M88.4 R52, [R250+0x6800] ;  /* 0x00680000fa34783b */ /* 0x000f2e0000000200 */
[----:B------:R-:W-:Y:S01]  /*2cd0*/  HMMA.16816.F32.BF16 R24, R236, R62, R12 ;  /* 0x0000003eec18723c */ /* 0x000fe2000004180c */
[----:B------:R-:W5:Y:S07]  /*2ce0*/  LDSM.16.M88.4 R60, [R250+0x7800] ;  /* 0x00780000fa3c783b */ /* 0x000f6e0000000200 */
[C---:B------:R-:W-:Y:S08]  /*2cf0*/  HMMA.16816.F32.BF16 R12, R240.reuse, R64, R8 ;  /* 0x00000040f00c723c */ /* 0x040ff00000041808 */
[C---:B------:R-:W-:Y:S08]  /*2d00*/  HMMA.16816.F32.BF16 R8, R240.reuse, R66, R48 ;  /* 0x00000042f008723c */ /* 0x040ff00000041830 */
[----:B---3--:R-:W-:Y:S01]  /*2d10*/  HMMA.16816.F32.BF16 R48, R240, R68, R56 ;  /* 0x00000044f030723c */ /* 0x008fe20000041838 */
[----:B------:R-:W3:Y:S01]  /*2d20*/  LDSM.16.M88.4 R56, [R250+0x7000] ;  /* 0x00700000fa38783b */ /* 0x000ee20000000200 */
[----:B------:R-:W-:-:S06]  /*2d30*/  DEPBAR.LE SB0, 0x0 ;  /* 0x000080000000791a */ /* 0x000fcc0000000000 */
[----:B------:R-:W-:Y:S08]  /*2d40*/  HMMA.16816.F32.BF16 R44, R240, R70, R44 ;  /* 0x00000046f02c723c */ /* 0x000ff0000004182c */
[----:B-1----:R-:W-:Y:S08]  /*2d50*/  HMMA.16816.F32.BF16 R12, R244, R16, R12 ;  /* 0x00000010f40c723c */ /* 0x002ff0000004180c */
[----:B--2---:R-:W-:Y:S08]  /*2d60*/  HMMA.16816.F32.BF16 R24, R240, R22, R24 ;  /* 0x00000016f018723c */ /* 0x004ff00000041818 */
[----:B------:R-:W-:Y:S08]  /*2d70*/  HMMA.16816.F32.BF16 R8, R244, R18, R8 ;  /* 0x00000012f408723c */ /* 0x000ff00000041808 */
[----:B------:R-:W-:Y:S01]  /*2d80*/  HMMA.16816.F32.BF16 R40, R240, R36, R40 ;  /* 0x00000024f028723c */ /* 0x000fe20000041828 */
[----:B------:R-:W-:-:S02]  /*2d90*/  FSEL R7, R12, -INF , P0 ;  /* 0xff8000000c077808 */ /* 0x000fc40000000000 */
[----:B------:R-:W-:-:S04]  /*2da0*/  FSEL R6, R13, -INF , P2 ;  /* 0xff8000000d067808 */ /* 0x000fc80001000000 */
[----:B------:R-:W-:Y:S01]  /*2db0*/  FMNMX.FTZ R3, R7, R6, !PT ;  /* 0x0000000607037209 */ /* 0x000fe20007810000 */
[C---:B------:R-:W-:Y:S07]  /*2dc0*/  HMMA.16816.F32.BF16 R28, R240.reuse, R20, R28 ;  /* 0x00000014f01c723c */ /* 0x040fee000004181c */
[----:B------:R-:W-:Y:S01]  /*2dd0*/  FSEL R20, R14, -INF , P0 ;  /* 0xff8000000e147808 */ /* 0x000fe20000000000 */
[----:B------:R-:W-:Y:S01]  /*2de0*/  HMMA.16816.F32.BF16 R32, R240, R38, R32 ;  /* 0x00000026f020723c */ /* 0x000fe20000041820 */
[----:B------:R-:W-:Y:S01]  /*2df0*/  BAR.SYNC.DEFER_BLOCKING 0x0 ;  /* 0x0000000000007b1d */ /* 0x000fe20000010000 */
[----:B------:R-:W-:-:S06]  /*2e00*/  ISETP.GT.AND P0, PT, R2, 0x9, PT ;  /* 0x000000090200780c */ /* 0x000fcc0003f04270 */
[C---:B----4-:R-:W-:Y:S08]  /*2e10*/  HMMA.16816.F32.BF16 R16, R244.reuse, R52, R48 ;  /* 0x00000034f410723c */ /* 0x050ff00000041830 */
[C---:B------:R-:W-:Y:S08]  /*2e20*/  HMMA.16816.F32.BF16 R44, R244.reuse, R54, R44 ;  /* 0x00000036f42c723c */ /* 0x040ff0000004182c */
[C---:B-----5:R-:W-:Y:S07]  /*2e30*/  HMMA.16816.F32.BF16 R48, R244.reuse, R62, R24 ;  /* 0x0000003ef430723c */ /* 0x060fee0000041818 */
[----:B------:R-:W-:Y:S01]  /*2e40*/  FSEL R25, R10, -INF , P1 ;  /* 0xff8000000a197808 */ /* 0x000fe20000800000 */
[----:B---3--:R-:W-:Y:S01]  /*2e50*/  HMMA.16816.F32.BF16 R36, R244, R56, R40 ;  /* 0x00000038f424723c */ /* 0x008fe20000041828 */
[----:B------:R-:W-:-:S02]  /*2e60*/  FSEL R10, R8, -INF , P1 ;  /* 0xff800000080a7808 */ /* 0x000fc40000800000 */
[----:B------:R-:W-:Y:S02]  /*2e70*/  FSEL R26, R15, -INF , P2 ;  /* 0xff8000000f1a7808 */ /* 0x000fe40001000000 */
[----:B------:R-:W-:Y:S02]  /*2e80*/  ISETP.GT.AND P2, PT, R2, 0x10, PT ;  /* 0x000000100200780c */ /* 0x000fe40003f44270 */
[----:B------:R-:W-:Y:S01]  /*2e90*/  FMNMX.FTZ R3, R10, R3, !PT ;  /* 0x000000030a037209 */ /* 0x000fe20007810000 */
[----:B------:R-:W-:Y:S01]  /*2ea0*/  HMMA.16816.F32.BF16 R40, R244, R60, R28 ;  /* 0x0000003cf428723c */ /* 0x000fe2000004181c */
[----:B------:R-:W-:Y:S02]  /*2eb0*/  ISETP.GT.AND P1, PT, R2, 0x11, PT ;  /* 0x000000110200780c */ /* 0x000fe40003f24270 */
[----:B------:R-:W-:Y:S02]  /*2ec0*/  FSEL R13, R16, -INF , P2 ;  /* 0xff800000100d7808 */ /* 0x000fe40001000000 */
[----:B------:R-:W-:-:S02]  /*2ed0*/  FSEL R15, R17, -INF , P1 ;  /* 0xff800000110f7808 */ /* 0x000fc40000800000 */
[----:B------:R-:W-:Y:S01]  /*2ee0*/  FSEL R28, R11, -INF , P0 ;  /* 0xff8000000b1c7808 */ /* 0x000fe20000000000 */
[----:B------:R-:W-:Y:S01]  /*2ef0*/  HMMA.16816.F32.BF16 R32, R244, R58, R32 ;  /* 0x0000003af420723c */ /* 0x000fe20000041820 */
[----:B------:R-:W-:Y:S02]  /*2f00*/  FSEL R11, R9, -INF , P0 ;  /* 0xff800000090b7808 */ /* 0x000fe40000000000 */
[----:B------:R-:W-:Y:S02]  /*2f10*/  ISETP.GT.AND P0, PT, R2, 0x18, PT ;  /* 0x000000180200780c */ /* 0x000fe40003f04270 */
[----:B------:R-:W-:Y:S02]  /*2f20*/  FMNMX.FTZ R3, R11, R3, !PT ;  /* 0x000000030b037209 */ /* 0x000fe40007810000 */
[----:B------:R-:W-:Y:S02]  /*2f30*/  FSEL R29, R19, -INF , P1 ;  /* 0xff800000131d7808 */ /* 0x000fe40000800000 */
[----:B------:R-:W-:-:S02]  /*2f40*/  FMNMX.FTZ R3, R13, R3, !PT ;  /* 0x000000030d037209 */ /* 0x000fc40007810000 */
[----:B------:R-:W-:Y:S02]  /*2f50*/  ISETP.GT.AND P1, PT, R2, 0x19, PT ;  /* 0x000000190200780c */ /* 0x000fe40003f24270 */
[----:B------:R-:W-:Y:S02]  /*2f60*/  FSEL R24, R44, -INF , P0 ;  /* 0xff8000002c187808 */ /* 0x000fe40000000000 */
[----:B------:R-:W-:Y:S02]  /*2f70*/  FMNMX.FTZ R3, R15, R3, !PT ;  /* 0x000000030f037209 */ /* 0x000fe40007810000 */
[----:B------:R-:W-:Y:S02]  /*2f80*/  FSEL R30, R18, -INF , P2 ;  /* 0xff800000121e7808 */ /* 0x000fe40001000000 */
[----:B------:R-:W-:Y:S02]  /*2f90*/  FSEL R27, R45, -INF , P1 ;  /* 0xff8000002d1b7808 */ /* 0x000fe40000800000 */
[----:B------:R-:W-:-:S02]  /*2fa0*/  ISETP.GT.AND P2, PT, R2, 0x20, PT ;  /* 0x000000200200780c */ /* 0x000fc40003f44270 */
[----:B------:R-:W-:Y:S02]  /*2fb0*/  FMNMX.FTZ R3, R24, R3, !PT ;  /* 0x0000000318037209 */ /* 0x000fe40007810000 */
[----:B------:R-:W-:Y:S02]  /*2fc0*/  FSEL R53, R47, -INF , P1 ;  /* 0xff8000002f357808 */ /* 0x000fe40000800000 */
[----:B------:R-:W-:Y:S02]  /*2fd0*/  ISETP.GT.AND P1, PT, R2, 0x21, PT ;  /* 0x000000210200780c */ /* 0x000fe40003f24270 */
[----:B------:R-:W-:Y:S02]  /*2fe0*/  FSEL R94, R36, -INF , P2 ;  /* 0xff800000245e7808 */ /* 0x000fe40001000000 */
[----:B------:R-:W-:Y:S02]  /*2ff0*/  FMNMX.FTZ R3, R27, R3, !PT ;  /* 0x000000031b037209 */ /* 0x000fe40007810000 */
[----:B------:R-:W-:-:S02]  /*3000*/  FMNMX.FTZ R8, R20, R26, !PT ;  /* 0x0000001a14087209 */ /* 0x000fc40007810000 */
[----:B------:R-:W-:Y:S02]  /*3010*/  FSEL R52, R46, -INF , P0 ;  /* 0xff8000002e347808 */ /* 0x000fe40000000000 */
[----:B------:R-:W-:Y:S02]  /*3020*/  ISETP.GT.AND P0, PT, R2, 0x28, PT ;  /* 0x000000280200780c */ /* 0x000fe40003f04270 */
        /* <DEDUP_REMOVED lines=9> */
[----:B------:R-:W-:-:S02]  /*30c0*/  FSEL R91, R33, -INF , P1 ;  /* 0xff800000215b7808 */ /* 0x000fc40000800000 */
[----:B------:R-:W-:Y:S02]  /*30d0*/  ISETP.GT.AND P0, PT, R2, 0x30, PT ;  /* 0x000000300200780c */ /* 0x000fe40003f04270 */
[----:B------:R-:W-:Y:S02]  /*30e0*/  FMNMX.FTZ R3, R92, R3, !PT ;  /* 0x000000035c037209 */ /* 0x000fe40007810000 */
[----:B------:R-:W-:Y:S02]  /*30f0*/  FMNMX.FTZ R8, R30, R8, !PT ;  /* 0x000000081e087209 */ /* 0x000fe40007810000 */
[----:B------:R-:W-:Y:S02]  /*3100*/  FSEL R95, R38, -INF , P2 ;  /* 0xff800000265f7808 */ /* 0x000fe40001000000 */
[----:B------:R-:W-:Y:S02]  /*3110*/  ISETP.GT.AND P2, PT, R2, 0x31, PT ;  /* 0x000000310200780c */ /* 0x000fe40003f44270 */
[----:B------:R-:W-:-:S02]  /*3120*/  FSEL R90, R40, -INF , P0 ;  /* 0xff800000285a7808 */ /* 0x000fc40000000000 */
[----:B------:R-:W-:Y:S02]  /*3130*/  FMNMX.FTZ R3, R91, R3, !PT ;  /* 0x000000035b037209 */ /* 0x000fe40007810000 */
[----:B------:R-:W-:Y:S02]  /*3140*/  FMNMX.FTZ R8, R29, R8, !PT ;  /* 0x000000081d087209 */ /* 0x000fe40007810000 */
[----:B------:R-:W-:Y:S02]  /*3150*/  FSEL R98, R35, -INF , P1 ;  /* 0xff80000023627808 */ /* 0x000fe40000800000 */
[----:B------:R-:W-:Y:S02]  /*3160*/  FSEL R96, R42, -INF , P0 ;  /* 0xff8000002a607808 */ /* 0x000fe40000000000 */
[----:B------:R-:W-:Y:S02]  /*3170*/  ISETP.GT.AND P1, PT, R2, 0x38, PT ;  /* 0x000000380200780c */ /* 0x000fe40003f24270 */
[----:B------:R-:W-:-:S02]  /*3180*/  FSEL R88, R41, -INF , P2 ;  /* 0xff80000029587808 */ /* 0x000fc40001000000 */
[----:B------:R-:W-:Y:S02]  /*3190*/  FMNMX.FTZ R3, R90, R3, !PT ;  /* 0x000000035a037209 */ /* 0x000fe40007810000 */
[----:B------:R-:W-:Y:S02]  /*31a0*/  ISETP.GT.AND P0, PT, R2, 0x39, PT ;  /* 0x000000390200780c */ /* 0x000fe40003f04270 */
[----:B------:R-:W-:Y:S02]  /*31b0*/  FMNMX.FTZ R2, R52, R8, !PT ;  /* 0x0000000834027209 */ /* 0x000fe40007810000 */
[----:B------:R-:W-:Y:S02]  /*31c0*/  FSEL R85, R48, -INF , P1 ;  /* 0xff80000030557808 */ /* 0x000fe40000800000 */
[----:B------:R-:W-:Y:S02]  /*31d0*/  FMNMX.FTZ R152, R88, R3, !PT ;  /* 0x0000000358987209 */ /* 0x000fe40007810000 */
[----:B------:R-:W-:-:S02]  /*31e0*/  FMNMX.FTZ R2, R53, R2, !PT ;  /* 0x0000000235027209 */ /* 0x000fc40007810000 */
[----:B------:R-:W-:Y:S02]  /*31f0*/  FSEL R84, R49, -INF , P0 ;  /* 0xff80000031547808 */ /* 0x000fe40000000000 */
[----:B------:R-:W-:Y:S02]  /*3200*/  FMNMX.FTZ R152, R85, R152, !PT ;  /* 0x0000009855987209 */ /* 0x000fe40007810000 */
[----:B------:R-:W-:Y:S02]  /*3210*/  FMNMX.FTZ R2, R95, R2, !PT ;  /* 0x000000025f027209 */ /* 0x000fe40007810000 */
[----:B------:R-:W-:Y:S02]  /*3220*/  FMNMX.FTZ R152, R84, R152, !PT ;  /* 0x0000009854987209 */ /* 0x000fe40007810000 */
[----:B------:R-:W-:Y:S02]  /*3230*/  FMNMX.FTZ R2, R97, R2, !PT ;  /* 0x0000000261027209 */ /* 0x000fe40007810000 */
[----:B------:R-:W-:Y:S01]  /*3240*/  FSEL R89, R43, -INF , P2 ;  /* 0xff8000002b597808 */ /* 0x000fe20001000000 */
[----:B------:R-:W1:Y:S01]  /*3250*/  SHFL.BFLY PT, R3, R152, 0x2, 0x1f ;  /* 0x0c401f0098037f89 */ /* 0x000e6200000e0000 */
[----:B------:R-:W-:-:S02]  /*3260*/  FMNMX.FTZ R2, R99, R2, !PT ;  /* 0x0000000263027209 */ /* 0x000fc40007810000 */
[----:B------:R-:W-:Y:S02]  /*3270*/  FSEL R87, R50, -INF , P1 ;  /* 0xff80000032577808 */ /* 0x000fe40000800000 */
[----:B------:R-:W-:Y:S02]  /*3280*/  FMNMX.FTZ R2, R98, R2, !PT ;  /* 0x0000000262027209 */ /* 0x000fe40007810000 */
[----:B------:R-:W-:Y:S02]  /*3290*/  FSEL R86, R51, -INF , P0 ;  /* 0xff80000033567808 */ /* 0x000fe40000000000 */
[----:B------:R-:W-:Y:S02]  /*32a0*/  FMNMX.FTZ R2, R96, R2, !PT ;  /* 0x0000000260027209 */ /* 0x000fe40007810000 */
[----:B------:R-:W-:Y:S02]  /*32b0*/  ISETP.GE.AND P0, PT, R81, 0x41, PT ;  /* 0x000000415100780c */ /* 0x000fe40003f06270 */
[----:B------:R-:W-:-:S04]  /*32c0*/  FMNMX.FTZ R2, R89, R2, !PT ;  /* 0x0000000259027209 */ /* 0x000fc80007810000 */
[----:B------:R-:W-:-:S04]  /*32d0*/  FMNMX.FTZ R2, R87, R2, !PT ;  /* 0x0000000257027209 */ /* 0x000fc80007810000 */
[----:B------:R-:W-:Y:S02]  /*32e0*/  FMNMX.FTZ R2, R86, R2, !PT ;  /* 0x0000000256027209 */ /* 0x000fe40007810000 */
[----:B-1----:R-:W-:-:S03]  /*32f0*/  FMNMX.FTZ R152, R152, R3, !PT ;  /* 0x0000000398987209 */ /* 0x002fc60007810000 */
[----:B------:R-:W1:Y:S04]  /*3300*/  SHFL.BFLY PT, R9, R2, 0x2, 0x1f ;  /* 0x0c401f0002097f89 */ /* 0x000e6800000e0000 */
[----:B------:R-:W2:Y:S01]  /*3310*/  SHFL.BFLY PT, R3, R152, 0x1, 0x1f ;  /* 0x0c201f0098037f89 */ /* 0x000ea200000e0000 */
[----:B-1----:R-:W-:Y:S02]  /*3320*/  FMNMX.FTZ R9, R2, R9, !PT ;  /* 0x0000000902097209 */ /* 0x002fe40007810000 */
[----:B------:R-:W-:Y:S02]  /*3330*/  @P0 LEA.HI.SX32 R2, R109, 0xfffffffe, 0x1a ;  /* 0xfffffffe6d020811 */ /* 0x000fe400078fd2ff */
[----:B--2---:R-:W-:Y:S01]  /*3340*/  FMNMX.FTZ R152, R152, R3, !PT ;  /* 0x0000000398987209 */ /* 0x004fe20007810000 */
[----:B------:R-:W1:Y:S01]  /*3350*/  SHFL.BFLY PT, R14, R9, 0x1, 0x1f ;  /* 0x0c201f00090e7f89 */ /* 0x000e6200000e0000 */
[----:B------:R-:W-:Y:S01]  /*3360*/  @P0 SHF.R.S32.HI R8, RZ, 0x1f, R2 ;  /* 0x0000001fff080819 */ /* 0x000fe20000011402 */
[----:B------:R-:W-:Y:S01]  /*3370*/  @P0 IMAD R3, R83, R2, RZ ;  /* 0x0000000253030224 */ /* 0x000fe200078e02ff */
[C---:B------:R-:W-:Y:S01]  /*3380*/  FSETP.NEU.FTZ.AND P1, PT, R152.reuse, -INF , PT ;  /* 0xff8000009800780b */ /* 0x040fe20003f3d000 */
[----:B------:R-:W-:-:S02]  /*3390*/  FMUL.FTZ R12, R152, c[0x0][0x2d0] ;  /* 0x0000b400980c7a20 */ /* 0x000fc40000410000 */
[-C--:B------:R-:W-:Y:S02]  /*33a0*/  @P0 IMAD R8, R8, R101.reuse, R3 ;  /* 0x0000006508080224 */ /* 0x080fe400078e0203 */
[----:B------:R-:W-:Y:S01]  /*33b0*/  @P0 IMAD.WIDE.U32 R2, R2, R101, R104 ;  /* 0x0000006502020225 */ /* 0x000fe200078e0068 */
[----:B------:R-:W-:-:S03]  /*33c0*/  FSEL R12, R12, RZ, P1 ;  /* 0x000000ff0c0c7208 */ /* 0x000fc60000800000 */
[----:B------:R-:W-:Y:S02]  /*33d0*/  @P0 IMAD.IADD R8, R3, 0x1, R8 ;  /* 0x0000000103080824 */ /* 0x000fe400078e0208 */
[--C-:B------:R-:W-:Y:S02]  /*33e0*/  FFMA.FTZ R7, R7, c[0x0][0x2d0], -R12.reuse ;  /* 0x0000b40007077a23 */ /* 0x100fe4000001080c */
[----:B------:R-:W-:Y:S01]  /*33f0*/  FFMA.FTZ R3, R6, c[0x0][0x2d0], -R12 ;  /* 0x0000b40006037a23 */ /* 0x000fe2000001080c */
[C---:B------:R-:W-:Y:S01]  /*3400*/  @P0 LEA R6, P1, R2.reuse, c[0x0][0x1c8], 0x1 ;  /* 0x0000720002060a11 */ /* 0x040fe200078208ff */
[----:B------:R2:W-:Y:S08]  /*3410*/  MUFU.EX2 R82, R7 ;  /* 0x0000000700527308 */ /* 0x0005f00000000800 */
[----:B------:R1:W-:Y:S01]  /*3420*/  MUFU.EX2 R81, R3 ;  /* 0x0000000300517308 */ /* 0x0003e20000000800 */
[----:B--2---:R-:W-:Y:S01]  /*3430*/  @P0 LEA.HI.X R7, R2, c[0x0][0x1cc], R8, 0x1, P1 ;  /* 0x0000730002070a11 */ /* 0x004fe200008f0c08 */
[--C-:B------:R-:W-:Y:S01]  /*3440*/  FFMA.FTZ R2, R10, c[0x0][0x2d0], -R12.reuse ;  /* 0x0000b4000a027a23 */ /* 0x100fe2000001080c */
[----:B------:R-:W-:Y:S01]  /*3450*/  @P0 LEA R8, P1, R102, R6, 0x1 ;  /* 0x0000000666080211 */ /* 0x000fe200078208ff */
[----:B------:R-:W-:-:S04]  /*3460*/  FFMA.FTZ R10, R13, c[0x0][0x2d0], -R12 ;  /* 0x0000b4000d0a7a23 */ /* 0x000fc8000001080c */
[----:B------:R2:W-:Y:S01]  /*3470*/  MUFU.EX2 R83, R2 ;  /* 0x0000000200537308 */ /* 0x0005e20000000800 */
[----:B------:R3:W-:Y:S01]  /*3480*/  @P0 LDGSTS.E.BYPASS.LTC128B.128 [R100+0x10100], [R6.64], !P6 ;  /* 0x1010000006640fae */ /* 0x0007e2000f101d44 */
[----:B-1----:R-:W-:Y:S02]  /*3490*/  FMNMX.FTZ R3, R9, R14, !PT ;  /* 0x0000000e09037209 */ /* 0x002fe40007810000 */
[----:B------:R-:W-:Y:S01]  /*34a0*/  @P0 LEA.HI.X R9, R102, R7, R103, 0x1, P1 ;  /* 0x0000000766090211 */ /* 0x000fe200008f0c67 */
[----:B------:R3:W-:Y:S01]  /*34b0*/  @P0 LDGSTS.E.BYPASS.LTC128B.128 [R100+0x12100], [R6.64+0x80], !P5 ;  /* 0x1210008006640fae */ /* 0x0007e2000e901d44 */
[----:B------:R-:W-:Y:S02]  /*34c0*/  FSETP.NEU.FTZ.AND P1, PT, R3, -INF , PT ;  /* 0xff8000000300780b */ /* 0x000fe40003f3d000 */
[----:B------:R-:W-:Y:S01]  /*34d0*/  MUFU.EX2 R125, R10 ;  /* 0x0000000a007d7308 */ /* 0x000fe20000000800 */
[----:B------:R3:W-:Y:S04]  /*34e0*/  @P0 LDGSTS.E.BYPASS.LTC128B.128 [R100+0x14100], [R6.64+0x100], !P4 ;  /* 0x1410010006640fae */ /* 0x0007e8000e101d44 */
[----:B------:R3:W-:Y:S01]  /*34f0*/  @P0 LDGSTS.E.BYPASS.LTC128B.128 [R100+0x16100], [R6.64+0x180], !P3 ;  /* 0x1610018006640fae */ /* 0x0007e2000d901d44 */
[----:B--2---:R-:W-:-:S03]  /*3500*/  FFMA.FTZ R2, R11, c[0x0][0x2d0], -R12 ;  /* 0x0000b4000b027a23 */ /* 0x004fc6000001080c */
[----:B------:R1:W-:Y:S01]  /*3510*/  @P0 LDGSTS.E.BYPASS.LTC128B.128 [R100+0x11100], [R8.64], !P6 ;  /* 0x1110000008640fae */ /* 0x0003e2000f101d44 */
[----:B------:R2:W4:Y:S03]  /*3520*/  MUFU.EX2 R108, R2 ;  /* 0x00000002006c7308 */ /* 0x0005260000000800 */
[----:B------:R1:W-:Y:S04]  /*3530*/  @P0 LDGSTS.E.BYPASS.LTC128B.128 [R100+0x13100], [R8.64+0x80], !P5 ;  /* 0x1310008008640fae */ /* 0x0003e8000e901d44 */
[----:B------:R1:W-:Y:S04]  /*3540*/  @P0 LDGSTS.E.BYPASS.LTC128B.128 [R100+0x15100], [R8.64+0x100], !P4 ;  /* 0x1510010008640fae */ /* 0x0003e8000e101d44 */
[----:B------:R1:W-:Y:S04]  /*3550*/  @P0 LDGSTS.E.BYPASS.LTC128B.128 [R100+0x17100], [R8.64+0x180], !P3 ;  /* 0x1710018008640fae */ /* 0x0003e8000d901d44 */
[----:B------:R-:W-:Y:S01]  /*3560*/  LDSM.16.MT88.4 R16, [R249+0x100] ;  /* 0x00010000f910783b */ /* 0x000fe20000004200 */
[----:B--2---:R-:W-:Y:S01]  /*3570*/  FMUL.FTZ R2, R3, c[0x0][0x2d0] ;  /* 0x0000b40003027a20 */ /* 0x004fe20000410000 */
[----:B----4-:R-:W-:-:S02]  /*3580*/  F2FP.BF16.PACK_AB R10, R108, R83 ;  /* 0x000000536c0a723e */ /* 0x010fc400000010ff */
[----:B------:R-:W-:Y:S02]  /*3590*/  LDSM.16.MT88.4 R48, [R252+0x100] ;  /* 0x00010000fc30783b */ /* 0x000fe40000004200 */
[----:B------:R-:W-:Y:S02]  /*35a0*/  FSEL R2, R2, RZ, P1 ;  /* 0x000000ff02027208 */ /* 0x000fe40000800000 */
[----:B------:R-:W-:Y:S03]  /*35b0*/  LDSM.16.MT88.4 R36, [R248+0x900] ;  /* 0x00090000f824783b */ /* 0x000fe60000004200 */
[--C-:B------:R-:W-:Y:S01]  /*35c0*/  FFMA.FTZ R4, R20, c[0x0][0x2d0], -R2.reuse ;  /* 0x0000b40014047a23 */ /* 0x100fe20000010802 */
[----:B------:R-:W-:Y:S01]  /*35d0*/  LDSM.16.MT88.4 R32, [R249+0x900] ;  /* 0x00090000f920783b */ /* 0x000fe20000004200 */
[----:B------:R-:W-:Y:S02]  /*35e0*/  FFMA.FTZ R0, R52, c[0x0][0x2d0], -R2 ;  /* 0x0000b40034007a23 */ /* 0x000fe40000010802 */
[----:B------:R2:W-:Y:S01]  /*35f0*/  MUFU.EX2 R14, R4 ;  /* 0x00000004000e7308 */ /* 0x0005e20000000800 */
[----:B------:R-:W4:Y:S04]  /*3600*/  LDSM.16.MT88.4 R20, [R248+0x100] ;  /* 0x00010000f814783b */ /* 0x000f280000004200 */
[----:B------:R-:W5:Y:S01]  /*3610*/  LDSM.16.MT88.4 R72, [R252+0x900] ;  /* 0x00090000fc48783b */ /* 0x000f620000004200 */
[----:B-1----:R-:W-:-:S02]  /*3620*/  F2FP.BF16.PACK_AB R8, R81, R82 ;  /* 0x000000525108723e */ /* 0x002fc400000010ff */
[----:B------:R1:W-:Y:S01]  /*3630*/  MUFU.EX2 R149, R0 ;  /* 0x0000000000957308 */ /* 0x0003e20000000800 */
[----:B------:R-:W-:Y:S04]  /*3640*/  LDSM.16.MT88.4 R68, [R249+0x2100] ;  /* 0x00210000f944783b */ /* 0x000fe80000004200 */
[----:B------:R-:W-:Y:S01]  /*3650*/  LDSM.16.MT88.4 R60, [R248+0x2100] ;  /* 0x00210000f83c783b */ /* 0x000fe20000004200 */
[----:B--2---:R-:W-:-:S03]  /*3660*/  FFMA.FTZ R4, R26, c[0x0][0x2d0], -R2 ;  /* 0x0000b4001a047a23 */ /* 0x004fc60000010802 */
[----:B------:R-:W-:Y:S01]  /*3670*/  LDSM.16.MT88.4 R76, [R252+0x2100] ;  /* 0x00210000fc4c783b */ /* 0x000fe20000004200 */
[----:B------:R2:W2:Y:S03]  /*3680*/  MUFU.EX2 R13, R4 ;  /* 0x00000004000d7308 */ /* 0x0004a60000000800 */
[----:B------:R-:W0:Y:S01]  /*3690*/  LDGDEPBAR ;  /* 0x00000000000079af */ /* 0x000e220000000000 */
[----:B-1----:R-:W-:-:S04]  /*36a0*/  FFMA.FTZ R0, R53, c[0x0][0x2d0], -R2 ;  /* 0x0000b40035007a23 */ /* 0x002fc80000010802 */
[----:B------:R-:W3:Y:S01]  /*36b0*/  MUFU.EX2 R131, R0 ;  /* 0x0000000000837308 */ /* 0x000ee20000000800 */
[----:B--2---:R-:W-:Y:S01]  /*36c0*/  FFMA.FTZ R4, R25, c[0x0][0x2d0], -R2 ;  /* 0x0000b40019047a23 */ /* 0x004fe20000010802 */
[----:B------:R-:W-:-:S06]  /*36d0*/  F2FP.BF16.PACK_AB R9, R13, R14 ;  /* 0x0000000e0d09723e */ /* 0x000fcc00000010ff */
[----:B------:R1:W-:Y:S01]  /*36e0*/  MUFU.EX2 R80, R4 ;  /* 0x0000000400507308 */ /* 0x0003e20000000800 */
[----:B---3--:R-:W-:Y:S01]  /*36f0*/  F2FP.BF16.PACK_AB R7, R131, R149 ;  /* 0x000000958307723e */ /* 0x008fe200000010ff */
[----:B-1----:R-:W-:-:S06]  /*3700*/  FFMA.FTZ R4, R28, c[0x0][0x2d0], -R2 ;  /* 0x0000b4001c047a23 */ /* 0x002fcc0000010802 */
[----:B------:R1:W2:Y:S02]  /*3710*/  MUFU.EX2 R178, R4 ;  /* 0x0000000400b27308 */ /* 0x0002a40000000800 */
[----:B-1----:R-:W-:Y:S01]  /*3720*/  FFMA.FTZ R4, R15, c[0x0][0x2d0], -R12 ;  /* 0x0000b4000f047a23 */ /* 0x002fe2000001080c */
[----:B--2---:R-:W-:-:S05]  /*3730*/  F2FP.BF16.PACK_AB R11, R178, R80 ;  /* 0x00000050b20b723e */ /* 0x004fca00000010ff */
[----:B------:R1:W-:Y:S02]  /*3740*/  MUFU.EX2 R148, R4 ;  /* 0x0000000400947308 */ /* 0x0003e40000000800 */
[C---:B----4-:R-:W-:Y:S08]  /*3750*/  HMMA.16816.F32.BF16 R40, R8.reuse, R22, RZ ;  /* 0x000000160828723c */ /* 0x050ff000000418ff */
[----:B------:R-:W-:Y:S01]  /*3760*/  HMMA.16816.F32.BF16 R44, R8, R20, RZ ;  /* 0x00000014082c723c */ /* 0x000fe200000418ff */
[----:B-1----:R-:W-:-:S04]  /*3770*/  FFMA.FTZ R4, R24, c[0x0][0x2d0], -R12 ;  /* 0x0000b40018047a23 */ /* 0x002fc8000001080c */
[----:B------:R1:W-:Y:S03]  /*3780*/  MUFU.EX2 R179, R4 ;  /* 0x0000000400b37308 */ /* 0x0003e60000000800 */
[C---:B------:R-:W-:Y:S08]  /*3790*/  HMMA.16816.F32.BF16 R20, R8.reuse, R18, RZ ;  /* 0x000000120814723c */ /* 0x040ff000000418ff */
[----:B------:R-:W-:Y:S01]  /*37a0*/  HMMA.16816.F32.BF16 R64, R8, R50, RZ ;  /* 0x000000320840723c */ /* 0x000fe200000418ff */
[----:B-1----:R-:W-:-:S07]  /*37b0*/  FFMA.FTZ R4, R27, c[0x0][0x2d0], -R12 ;  /* 0x0000b4001b047a23 */ /* 0x002fce000001080c */
[C---:B------:R-:W-:Y:S01]  /*37c0*/  HMMA.16816.F32.BF16 R24, R8.reuse, R16, RZ ;  /* 0x000000100818723c */ /* 0x040fe200000418ff */
[----:B------:R1:W2:Y:S07]  /*37d0*/  MUFU.EX2 R130, R4 ;  /* 0x0000000400827308 */ /* 0x0002ae0000000800 */
[----:B------:R-:W-:Y:S01]  /*37e0*/  HMMA.16816.F32.BF16 R16, R8, R48, RZ ;  /* 0x000000300810723c */ /* 0x000fe200000418ff */
[----:B------:R-:W-:Y:S01]  /*37f0*/  LDSM.16.MT88.4 R48, [R251+0x900] ;  /* 0x00090000fb30783b */ /* 0x000fe20000004200 */
[----:B-1----:R-:W-:Y:S01]  /*3800*/  FFMA.FTZ R4, R30, c[0x0][0x2d0], -R2 ;  /* 0x0000b4001e047a23 */ /* 0x002fe20000010802 */
[----:B--2---:R-:W-:-:S03]  /*3810*/  F2FP.BF16.PACK_AB R6, R130, R179 ;  /* 0x000000b38206723e */ /* 0x004fc600000010ff */
[----:B------:R1:W-:Y:S02]  /*3820*/  MUFU.EX2 R151, R4 ;  /* 0x0000000400977308 */ /* 0x0003e40000000800 */
[----:B-1----:R-:W-:Y:S02]  /*3830*/  FFMA.FTZ R4, R29, c[0x0][0x2d0], -R2 ;  /* 0x0000b4001d047a23 */ /* 0x002fe40000010802 */
[----:B------:R-:W1:Y:S04]  /*3840*/  LDSM.16.MT88.4 R28, [R251+0x100] ;  /* 0x00010000fb1c783b */ /* 0x000e680000004200 */
[----:B------:R2:W3:Y:S02]  /*3850*/  MUFU.EX2 R150, R4 ;  /* 0x0000000400967308 */ /* 0x0004e40000000800 */
[----:B--2---:R-:W-:-:S02]  /*3860*/  F2FP.BF16.PACK_AB R4, R148, R125 ;  /* 0x0000007d9404723e */ /* 0x004fc400000010ff */
[----:B---3--:R-:W-:-:S07]  /*3870*/  F2FP.BF16.PACK_AB R5, R150, R151 ;  /* 0x000000979605723e */ /* 0x008fce00000010ff */
[C---:B------:R-:W-:Y:S01]  /*3880*/  HMMA.16816.F32.BF16 R56, R4.reuse, R38, R40 ;  /* 0x000000260438723c */ /* 0x040fe20000041828 */
[----:B------:R-:W2:Y:S07]  /*3890*/  LDSM.16.MT88.4 R40, [R249+0x2900] ;  /* 0x00290000f928783b */ /* 0x000eae0000004200 */
[C---:B------:R-:W-:Y:S08]  /*38a0*/  HMMA.16816.F32.BF16 R24, R4.reuse, R32, R24 ;  /* 0x000000200418723c */ /* 0x040ff00000041818 */
[C---:B------:R-:W-:Y:S08]  /*38b0*/  HMMA.16816.F32.BF16 R20, R4.reuse, R34, R20 ;  /* 0x000000220414723c */ /* 0x040ff00000041814 */
[----:B------:R-:W-:Y:S01]  /*38c0*/  HMMA.16816.F32.BF16 R156, R4, R36, R44 ;  /* 0x00000024049c723c */ /* 0x000fe2000004182c */
[----:B------:R-:W3:Y:S01]  /*38d0*/  LDSM.16.MT88.4 R44, [R248+0x2900] ;  /* 0x00290000f82c783b */ /* 0x000ee20000004200 */
[----:B------:R-:W-:Y:S01]  /*38e0*/  IMAD.MOV.U32 R176, RZ, RZ, R57 ;  /* 0x000000ffffb07224 */ /* 0x000fe200078e0039 */
[----:B------:R-:W-:Y:S01]  /*38f0*/  MOV R0, R56 ;  /* 0x0000003800007202 */ /* 0x000fe20000000f00 */
[----:B------:R-:W-:-:S02]  /*3900*/  IMAD.MOV.U32 R154, RZ, RZ, R58 ;  /* 0x000000ffff9a7224 */ /* 0x000fc400078e003a */
[----:B------:R-:W-:Y:S02]  /*3910*/  IMAD.MOV.U32 R15, RZ, RZ, R59 ;  /* 0x000000ffff0f7224 */ /* 0x000fe400078e003b */
[----:B-----5:R-:W-:Y:S01]  /*3920*/  HMMA.16816.F32.BF16 R16, R4, R72, R16 ;  /* 0x000000480410723c */ /* 0x020fe20000041810 */
[----:B------:R-:W4:Y:S01]  /*3930*/  LDSM.16.MT88.4 R56, [R252+0x2900] ;  /* 0x00290000fc38783b */ /* 0x000f220000004200 */
[----:B------:R-:W-:Y:S02]  /*3940*/  IMAD.MOV.U32 R129, RZ, RZ, R24 ;  /* 0x000000ffff817224 */ /* 0x000fe400078e0018 */
[----:B------:R-:W-:Y:S02]  /*3950*/  IMAD.MOV.U32 R135, RZ, RZ, R26 ;  /* 0x000000ffff877224 */ /* 0x000fe400078e001a */
[----:B------:R-:W-:Y:S02]  /*3960*/  IMAD.MOV.U32 R134, RZ, RZ, R27 ;  /* 0x000000ffff867224 */ /* 0x000fe400078e001b */
[----:B-1----:R-:W-:Y:S01]  /*3970*/  HMMA.16816.F32.BF16 R52, R8, R28, RZ ;  /* 0x0000001c0834723c */ /* 0x002fe200000418ff */
[----:B------:R-:W-:Y:S01]  /*3980*/  IMAD.MOV.U32 R132, RZ, RZ, R25 ;  /* 0x000000ffff847224 */ /* 0x000fe200078e0019 */
[----:B------:R-:W-:Y:S01]  /*3990*/  MOV R114, R22 ;  /* 0x0000001600727202 */ /* 0x000fe20000000f00 */
[----:B------:R-:W-:-:S02]  /*39a0*/  IMAD.MOV.U32 R115, RZ, RZ, R21 ;  /* 0x000000ffff737224 */ /* 0x000fc400078e0015 */
[----:B------:R-:W-:Y:S02]  /*39b0*/  IMAD.MOV.U32 R113, RZ, RZ, R20 ;  /* 0x000000ffff717224 */ /* 0x000fe400078e0014 */
[----:B------:R-:W-:Y:S01]  /*39c0*/  IMAD.MOV.U32 R177, RZ, RZ, R23 ;  /* 0x000000ffffb17224 */ /* 0x000fe200078e0017 */
[C---:B------:R-:W-:Y:S08]  /*39d0*/  HMMA.16816.F32.BF16 R36, R8.reuse, R30, RZ ;  /* 0x0000001e0824723c */ /* 0x040ff000000418ff */
[----:B------:R-:W-:Y:S01]  /*39e0*/  HMMA.16816.F32.BF16 R24, R8, R68, RZ ;  /* 0x000000440818723c */ /* 0x000fe200000418ff */
[----:B------:R-:W-:Y:S01]  /*39f0*/  IMAD.MOV.U32 R133, RZ, RZ, R16 ;  /* 0x000000ffff857224 */ /* 0x000fe200078e0010 */
[----:B------:R-:W-:Y:S01]  /*3a00*/  MOV R124, R17 ;  /* 0x00000011007c7202 */ /* 0x000fe20000000f00 */
[----:B------:R-:W-:-:S02]  /*3a10*/  IMAD.MOV.U32 R127, RZ, RZ, R18 ;  /* 0x000000ffff7f7224 */ /* 0x000fc400078e0012 */
[----:B------:R-:W-:-:S03]  /*3a20*/  IMAD.MOV.U32 R126, RZ, RZ, R19 ;  /* 0x000000ffff7e7224 */ /* 0x000fc600078e0013 */
[C---:B------:R-:W-:Y:S01]  /*3a30*/  HMMA.16816.F32.BF16 R20, R8.reuse, R70, RZ ;  /* 0x000000460814723c */ /* 0x040fe200000418ff */
[----:B------:R-:W1:Y:S07]  /*3a40*/  LDSM.16.MT88.4 R68, [R251+0x2100] ;  /* 0x00210000fb44783b */ /* 0x000e6e0000004200 */
[C---:B------:R-:W-:Y:S08]  /*3a50*/  HMMA.16816.F32.BF16 R28, R8.reuse, R62, RZ ;  /* 0x0000003e081c723c */ /* 0x040ff000000418ff */
[C---:B------:R-:W-:Y:S08]  /*3a60*/  HMMA.16816.F32.BF16 R32, R8.reuse, R60, RZ ;  /* 0x0000003c0820723c */ /* 0x040ff000000418ff */
[C---:B------:R-:W-:Y:S08]  /*3a70*/  HMMA.16816.F32.BF16 R16, R8.reuse, R76, RZ ;  /* 0x0000004c0810723c */ /* 0x040ff000000418ff */
[----:B------:R-:W-:Y:S07]  /*3a80*/  HMMA.16816.F32.BF16 R60, R8, R78, RZ ;  /* 0x0000004e083c723c */ /* 0x000fee00000418ff */
[----:B------:R-:W-:Y:S01]  /*3a90*/  IMAD.MOV.U32 R79, RZ, RZ, R130 ;  /* 0x000000ffff4f7224 */ /* 0x000fe200078e0082 */
[----:B------:R-:W-:Y:S01]  /*3aa0*/  HMMA.16816.F32.BF16 R180, R4, R74, R64 ;  /* 0x0000004a04b4723c */ /* 0x000fe20000041840 */
[----:B------:R-:W5:Y:S01]  /*3ab0*/  LDSM.16.MT88.4 R64, [R248+0x4100] ;  /* 0x00410000f840783b */ /* 0x000f620000004200 */
[----:B------:R-:W-:-:S06]  /*3ac0*/  IMAD.MOV.U32 R78, RZ, RZ, R129 ;  /* 0x000000ffff4e7224 */ /* 0x000fcc00078e0081 */
[C---:B------:R-:W-:Y:S01]  /*3ad0*/  HMMA.16816.F32.BF16 R100, R4.reuse, R48, R52 ;  /* 0x000000300464723c */ /* 0x040fe20000041834 */
[----:B------:R-:W-:Y:S07]  /*3ae0*/  LDSM.16.MT88.4 R52, [R252+0x4900] ;  /* 0x00490000fc34783b */ /* 0x000fee0000004200 */
[C---:B--2---:R-:W-:Y:S01]  /*3af0*/  HMMA.16816.F32.BF16 R188, R4.reuse, R40, R24 ;  /* 0x0000002804bc723c */ /* 0x044fe20000041818 */
[----:B------:R-:W2:Y:S07]  /*3b00*/  LDSM.16.MT88.4 R24, [R251+0x2900] ;  /* 0x00290000fb18783b */ /* 0x000eae0000004200 */
[C---:B---3--:R-:W-:Y:S01]  /*3b10*/  HMMA.16816.F32.BF16 R164, R4.reuse, R46, R28 ;  /* 0x0000002e04a4723c */ /* 0x048fe2000004181c */
[----:B------:R-:W3:Y:S07]  /*3b20*/  LDSM.16.MT88.4 R28, [R249+0x4100] ;  /* 0x00410000f91c783b */ /* 0x000eee0000004200 */
[----:B------:R-:W-:Y:S01]  /*3b30*/  HMMA.16816.F32.BF16 R32, R4, R44, R32 ;  /* 0x0000002c0420723c */ /* 0x000fe20000041820 */
[----:B------:R-:W2:Y:S01]  /*3b40*/  LDSM.16.MT88.4 R44, [R248+0x4900] ;  /* 0x00490000f82c783b */ /* 0x000ea20000004200 */
[----:B------:R-:W-:-:S02]  /*3b50*/  IMAD.MOV.U32 R112, RZ, RZ, R101 ;  /* 0x000000ffff707224 */ /* 0x000fc400078e0065 */
[----:B------:R-:W-:Y:S02]  /*3b60*/  IMAD.MOV.U32 R111, RZ, RZ, R102 ;  /* 0x000000ffff6f7224 */ /* 0x000fe400078e0066 */
[----:B------:R-:W-:Y:S02]  /*3b70*/  IMAD.MOV.U32 R110, RZ, RZ, R103 ;  /* 0x000000ffff6e7224 */ /* 0x000fe400078e0067 */
[----:B----4-:R-:W-:Y:S01]  /*3b80*/  HMMA.16816.F32.BF16 R184, R4, R56, R16 ;  /* 0x0000003804b8723c */ /* 0x010fe20000041810 */
[----:B------:R-:W-:-:S07]  /*3b90*/  IMAD.MOV.U32 R109, RZ, RZ, R100 ;  /* 0x000000ffff6d7224 */ /* 0x000fce00078e0064 */
[C---:B------:R-:W-:Y:S01]  /*3ba0*/  HMMA.16816.F32.BF16 R104, R4.reuse, R58, R60 ;  /* 0x0000003a0468723c */ /* 0x040fe2000004183c */
[----:B------:R-:W4:Y:S04]  /*3bb0*/  LDSM.16.MT88.4 R56, [R252+0x4100] ;  /* 0x00410000fc38783b */ /* 0x000f280000004200 */
[----:B------:R-:W-:Y:S03]  /*3bc0*/  LDSM.16.MT88.4 R60, [R251+0x4100] ;  /* 0x00410000fb3c783b */ /* 0x000fe60000004200 */
[----:B------:R-:W-:Y:S01]  /*3bd0*/  HMMA.16816.F32.BF16 R100, R4, R42, R20 ;  /* 0x0000002a0464723c */ /* 0x000fe20000041814 */
[----:B------:R-:W2:Y:S01]  /*3be0*/  LDSM.16.MT88.4 R40, [R249+0x4900] ;  /* 0x00490000f928783b */ /* 0x000ea20000004200 */
[----:B------:R-:W-:Y:S01]  /*3bf0*/  IMAD.MOV.U32 R128, RZ, RZ, R34 ;  /* 0x000000ffff807224 */ /* 0x000fe200078e0022 */
[----:B------:R-:W-:Y:S01]  /*3c00*/  MOV R77, R32 ;  /* 0x00000020004d7202 */ /* 0x000fe20000000f00 */
[----:B------:R-:W-:-:S02]  /*3c10*/  IMAD.MOV.U32 R76, RZ, RZ, R33 ;  /* 0x000000ffff4c7224 */ /* 0x000fc400078e0021 */
[----:B------:R-:W-:Y:S02]  /*3c20*/  IMAD.MOV.U32 R153, RZ, RZ, R35 ;  /* 0x000000ffff997224 */ /* 0x000fe400078e0023 */
[C---:B-1----:R-:W-:Y:S07]  /*3c30*/  HMMA.16816.F32.BF16 R20, R8.reuse, R68, RZ ;  /* 0x000000440814723c */ /* 0x042fee00000418ff */
[----:B------:R-:W-:Y:S01]  /*3c40*/  IMAD.MOV.U32 R69, RZ, RZ, R112 ;  /* 0x000000ffff457224 */ /* 0x000fe200078e0070 */
[----:B------:R-:W-:Y:S01]  /*3c50*/  HMMA.16816.F32.BF16 R16, R8, R70, RZ ;  /* 0x000000460810723c */ /* 0x000fe200000418ff */
[----:B------:R-:W-:-:S06]  /*3c60*/  IMAD.MOV.U32 R68, RZ, RZ, R109 ;  /* 0x000000ffff447224 */ /* 0x000fcc00078e006d */
[----:B------:R-:W-:Y:S01]  /*3c70*/  IMAD.MOV.U32 R70, RZ, RZ, R111 ;  /* 0x000000ffff467224 */ /* 0x000fe200078e006f */
[----:B------:R-:W-:Y:S01]  /*3c80*/  HMMA.16816.F32.BF16 R72, R4, R50, R36 ;  /* 0x000000320448723c */ /* 0x000fe20000041824 */
[----:B------:R-:W-:Y:S01]  /*3c90*/  LDSM.16.MT88.4 R48, [R251+0x4900] ;  /* 0x00490000fb30783b */ /* 0x000fe20000004200 */
[----:B------:R-:W-:-:S06]  /*3ca0*/  IMAD.MOV.U32 R71, RZ, RZ, R110 ;  /* 0x000000ffff477224 */ /* 0x000fcc00078e006e */
[C---:B-----5:R-:W-:Y:S08]  /*3cb0*/  HMMA.16816.F32.BF16 R36, R8.reuse, R64, RZ ;  /* 0x000000400824723c */ /* 0x060ff000000418ff */
[----:B------:R-:W-:Y:S01]  /*3cc0*/  HMMA.16816.F32.BF16 R32, R8, R66, RZ ;  /* 0x000000420820723c */ /* 0x000fe200000418ff */
[----:B------:R-:W1:Y:S07]  /*3cd0*/  LDSM.16.MT88.4 R64, [R248+0x6100] ;  /* 0x00610000f840783b */ /* 0x000e6e0000004200 */
[----:B--2---:R-:W-:Y:S08]  /*3ce0*/  HMMA.16816.F32.BF16 R160, R4, R24, R20 ;  /* 0x0000001804a0723c */ /* 0x004ff00000041814 */
[----:B---3--:R-:W-:Y:S08]  /*3cf0*/  HMMA.16816.F32.BF16 R20, R8, R28, RZ ;  /* 0x0000001c0814723c */ /* 0x008ff000000418ff */
[----:B------:R-:W-:Y:S08]  /*3d00*/  HMMA.16816.F32.BF16 R144, R4, R26, R16 ;  /* 0x0000001a0490723c */ /* 0x000ff00000041810 */
[----:B------:R-:W-:Y:S08]  /*3d10*/  HMMA.16816.F32.BF16 R16, R8, R30, RZ ;  /* 0x0000001e0810723c */ /* 0x000ff000000418ff */
[----:B------:R-:W-:Y:S01]  /*3d20*/  HMMA.16816.F32.BF16 R140, R4, R44, R36 ;  /* 0x0000002c048c723c */ /* 0x000fe20000041824 */
[----:B------:R-:W2:Y:S07]  /*3d30*/  LDSM.16.MT88.4 R36, [R249+0x6100] ;  /* 0x00610000f924783b */ /* 0x000eae0000004200 */
[----:B----4-:R-:W-:Y:S07]  /*3d40*/  HMMA.16816.F32.BF16 R28, R8, R58, RZ ;  /* 0x0000003a081c723c */ /* 0x010fee00000418ff */
[----:B------:R-:W-:Y:S01]  /*3d50*/  IMAD.MOV.U32 R58, RZ, RZ, R127 ;  /* 0x000000ffff3a7224 */ /* 0x000fe200078e007f */
[----:B------:R-:W-:Y:S01]  /*3d60*/  HMMA.16816.F32.BF16 R116, R4, R46, R32 ;  /* 0x0000002e0474723c */ /* 0x000fe20000041820 */
[----:B------:R-:W3:Y:S01]  /*3d70*/  LDSM.16.MT88.4 R44, [R248+0x6900] ;  /* 0x00690000f82c783b */ /* 0x000ee20000004200 */
[----:B------:R-:W-:-:S06]  /*3d80*/  IMAD.MOV.U32 R59, RZ, RZ, R126 ;  /* 0x000000ffff3b7224 */ /* 0x000fcc00078e007e */
[----:B------:R-:W-:Y:S07]  /*3d90*/  HMMA.16816.F32.BF16 R32, R8, R56, RZ ;  /* 0x000000380820723c */ /* 0x000fee00000418ff */
[----:B------:R-:W-:Y:S01]  /*3da0*/  IMAD.MOV.U32 R56, RZ, RZ, R133 ;  /* 0x000000ffff387224 */ /* 0x000fe200078e0085 */
[----:B------:R-:W-:Y:S01]  /*3db0*/  HMMA.16816.F32.BF16 R120, R4, R40, R20 ;  /* 0x000000280478723c */ /* 0x000fe20000041814 */
[----:B------:R-:W-:-:S06]  /*3dc0*/  MOV R57, R132 ;  /* 0x0000008400397202 */ /* 0x000fcc0000000f00 */
[----:B------:R-:W-:Y:S01]  /*3dd0*/  IMAD.MOV.U32 R40, RZ, RZ, R131 ;  /* 0x000000ffff287224 */ /* 0x000fe200078e0083 */
[----:B------:R-:W-:Y:S01]  /*3de0*/  HMMA.16816.F32.BF16 R20, R8, R62, RZ ;  /* 0x0000003e0814723c */ /* 0x000fe200000418ff */
[----:B------:R-:W-:-:S06]  /*3df0*/  MOV R41, R128 ;  /* 0x0000008000297202 */ /* 0x000fcc0000000f00 */
[----:B------:R-:W-:Y:S01]  /*3e00*/  IMAD.MOV.U32 R62, RZ, RZ, R58 ;  /* 0x000000ffff3e7224 */ /* 0x000fe200078e003a */
[----:B------:R-:W-:Y:S01]  /*3e10*/  HMMA.16816.F32.BF16 R128, R4, R42, R16 ;  /* 0x0000002a0480723c */ /* 0x000fe20000041810 */
[----:B------:R-:W-:-:S06]  /*3e20*/  IMAD.MOV.U32 R63, RZ, RZ, R59 ;  /* 0x000000ffff3f7224 */ /* 0x000fcc00078e003b */
[----:B------:R-:W-:Y:S01]  /*3e30*/  IMAD.MOV.U32 R43, RZ, RZ, R77 ;  /* 0x000000ffff2b7224 */ /* 0x000fe200078e004d */
[----:B-1----:R-:W-:Y:S01]  /*3e40*/  HMMA.16816.F32.BF16 R16, R8, R64, RZ ;  /* 0x000000400810723c */ /* 0x002fe200000418ff */
[----:B------:R-:W-:Y:S02]  /*3e50*/  IMAD.MOV.U32 R42, RZ, RZ, R76 ;  /* 0x000000ffff2a7224 */ /* 0x000fe400078e004c */
[----:B------:R-:W-:Y:S02]  /*3e60*/  IMAD.MOV.U32 R76, RZ, RZ, R135 ;  /* 0x000000ffff4c7224 */ /* 0x000fe400078e0087 */
[----:B------:R-:W-:Y:S02]  /*3e70*/  IMAD.MOV.U32 R77, RZ, RZ, R134 ;  /* 0x000000ffff4d7224 */ /* 0x000fe400078e0086 */
[----:B------:R-:W-:Y:S01]  /*3e80*/  IMAD.MOV.U32 R65, RZ, RZ, R57 ;  /* 0x000000ffff417224 */ /* 0x000fe200078e0039 */
[----:B------:R-:W-:Y:S01]  /*3e90*/  HMMA.16816.F32.BF16 R132, R4, R54, R28 ;  /* 0x000000360484723c */ /* 0x000fe2000004181c */
[----:B------:R-:W1:Y:S01]  /*3ea0*/  LDSM.16.MT88.4 R28, [R249+0x6900] ;  /* 0x00690000f91c783b */ /* 0x000e620000004200 */
[----:B------:R-:W-:-:S05]  /*3eb0*/  MOV R64, R78 ;  /* 0x0000004e00407202 */ /* 0x000fca0000000f00 */
[----:B------:R-:W-:Y:S01]  /*3ec0*/  MOV R55, R114 ;  /* 0x0000007200377202 */ /* 0x000fe20000000f00 */
[----:B------:R-:W-:Y:S01]  /*3ed0*/  HMMA.16816.F32.BF16 R136, R4, R52, R32 ;  /* 0x000000340488723c */ /* 0x000fe20000041820 */
[----:B------:R-:W4:Y:S01]  /*3ee0*/  LDSM.16.MT88.4 R32, [R252+0x6100] ;  /* 0x00610000fc20783b */ /* 0x000f220000004200 */
[----:B------:R-:W-:-:S05]  /*3ef0*/  MOV R54, R108 ;  /* 0x0000006c00367202 */ /* 0x000fca0000000f00 */
[----:B------:R-:W-:Y:S01]  /*3f00*/  IMAD.MOV.U32 R53, RZ, RZ, R115 ;  /* 0x000000ffff357224 */ /* 0x000fe200078e0073 */
[----:B------:R-:W-:Y:S01]  /*3f10*/  HMMA.16816.F32.BF16 R24, R8, R60, RZ ;  /* 0x0000003c0818723c */ /* 0x000fe200000418ff */
[----:B------:R-:W-:-:S06]  /*3f20*/  IMAD.MOV.U32 R52, RZ, RZ, R113 ;  /* 0x000000ffff347224 */ /* 0x000fcc00078e0071 */
[----:B------:R-:W-:Y:S01]  /*3f30*/  IMAD.MOV.U32 R60, RZ, RZ, R125 ;  /* 0x000000ffff3c7224 */ /* 0x000fe200078e007d */
[----:B------:R-:W-:Y:S01]  /*3f40*/  HMMA.16816.F32.BF16 R112, R4, R50, R20 ;  /* 0x000000320470723c */ /* 0x000fe20000041814 */
[----:B------:R-:W-:-:S07]  /*3f50*/  IMAD.MOV.U32 R61, RZ, RZ, R124 ;  /* 0x000000ffff3d7224 */ /* 0x000fce00078e007c */
[----:B--2---:R-:W-:Y:S08]  /*3f60*/  HMMA.16816.F32.BF16 R20, R8, R36, RZ ;  /* 0x000000240814723c */ /* 0x004ff000000418ff */
[----:B---3--:R-:W-:Y:S07]  /*3f70*/  HMMA.16816.F32.BF16 R108, R4, R44, R16 ;  /* 0x0000002c046c723c */ /* 0x008fee0000041810 */
[----:B------:R-:W-:Y:S01]  /*3f80*/  IMAD.MOV.U32 R45, RZ, RZ, R60 ;  /* 0x000000ffff2d7224 */ /* 0x000fe200078e003c */
[----:B------:R-:W-:Y:S01]  /*3f90*/  HMMA.16816.F32.BF16 R16, R8, R38, RZ ;  /* 0x000000260810723c */ /* 0x000fe200000418ff */
[----:B------:R-:W-:-:S02]  /*3fa0*/  IMAD.MOV.U32 R60, RZ, RZ, R56 ;  /* 0x000000ffff3c7224 */ /* 0x000fc400078e0038 */
[----:B------:R-:W-:-:S05]  /*3fb0*/  IMAD.MOV.U32 R44, RZ, RZ, R79 ;  /* 0x000000ffff2c7224 */ /* 0x000fca00078e004f */
[C---:B-1----:R-:W-:Y:S01]  /*3fc0*/  HMMA.16816.F32.BF16 R56, R4.reuse, R28, R20 ;  /* 0x0000001c0438723c */ /* 0x042fe20000041814 */
[----:B------:R-:W1:Y:S06]  /*3fd0*/  LDSM.16.MT88.4 R20, [R252+0x6900] ;  /* 0x00690000fc14783b */ /* 0x000e6c0000004200 */
[----:B------:R-:W-:Y:S01]  /*3fe0*/  IMAD.MOV.U32 R29, RZ, RZ, R44 ;  /* 0x000000ffff1d7224 */ /* 0x000fe200078e002c */
[----:B------:R-:W-:Y:S01]  /*3ff0*/  HMMA.16816.F32.BF16 R124, R4, R48, R24 ;  /* 0x00000030047c723c */ /* 0x000fe20000041818 */
[----:B------:R-:W-:Y:S02]  /*4000*/  IMAD.MOV.U32 R44, RZ, RZ, R0 ;  /* 0x000000ffff2c7224 */ /* 0x000fe400078e0000 */
[----:B------:R-:W-:-:S05]  /*4010*/  FFMA.FTZ R0, R94, c[0x0][0x2d0], -R12 ;  /* 0x0000b4005e007a23 */ /* 0x000fca000001080c */
[----:B------:R-:W-:Y:S07]  /*4020*/  HMMA.16816.F32.BF16 R24, R8, R66, RZ ;  /* 0x000000420818723c */ /* 0x000fee00000418ff */
[----:B------:R-:W-:Y:S01]  /*4030*/  IMAD.MOV.U32 R66, RZ, RZ, R76 ;  /* 0x000000ffff427224 */ /* 0x000fe200078e004c */
[----:B------:R-:W-:Y:S01]  /*4040*/  HMMA.16816.F32.BF16 R48, R4, R30, R16 ;  /* 0x0000001e0430723c */ /* 0x000fe20000041810 */
[----:B------:R-:W-:-:S06]  /*4050*/  IMAD.MOV.U32 R67, RZ, RZ, R77 ;  /* 0x000000ffff437224 */ /* 0x000fcc00078e004d */
[----:B------:R-:W-:Y:S01]  /*4060*/  IMAD.MOV.U32 R30, RZ, RZ, R41 ;  /* 0x000000ffff1e7224 */ /* 0x000fe200078e0029 */
[----:B----4-:R-:W-:Y:S01]  /*4070*/  HMMA.16816.F32.BF16 R16, R8, R32, RZ ;  /* 0x000000200810723c */ /* 0x010fe200000418ff */
[----:B------:R-:W-:Y:S01]  /*4080*/  MOV R31, R45 ;  /* 0x0000002d001f7202 */ /* 0x000fe20000000f00 */
[----:B------:R-:W-:Y:S02]  /*4090*/  IMAD.MOV.U32 R45, RZ, RZ, R176 ;  /* 0x000000ffff2d7224 */ /* 0x000fe400078e00b0 */
[----:B------:R-:W-:-:S04]  /*40a0*/  IMAD.MOV.U32 R94, RZ, RZ, R30 ;  /* 0x000000ffff5e7224 */ /* 0x000fc800078e001e */
[----:B------:R-:W-:Y:S07]  /*40b0*/  HMMA.16816.F32.BF16 R76, R4, R46, R24 ;  /* 0x0000002e044c723c */ /* 0x000fee0000041818 */
[----:B------:R-:W-:Y:S01]  /*40c0*/  IMAD.MOV.U32 R25, RZ, RZ, R42 ;  /* 0x000000ffff197224 */ /* 0x000fe200078e002a */
[----:B------:R-:W-:Y:S01]  /*40d0*/  MOV R27, R40 ;  /* 0x00000028001b7202 */ /* 0x000fe20000000f00 */
[----:B------:R-:W-:Y:S01]  /*40e0*/  IMAD.MOV.U32 R26, RZ, RZ, R43 ;  /* 0x000000ffff1a7224 */ /* 0x000fe200078e002b */
[----:B------:R-:W-:Y:S01]  /*40f0*/  MOV R47, R15 ;  /* 0x0000000f002f7202 */ /* 0x000fe20000000f00 */
[----:B------:R-:W-:-:S02]  /*4100*/  IMAD.MOV.U32 R46, RZ, RZ, R154 ;  /* 0x000000ffff2e7224 */ /* 0x000fc400078e009a */
[----:B------:R-:W-:Y:S02]  /*4110*/  IMAD.MOV.U32 R28, RZ, RZ, R27 ;  /* 0x000000ffff1c7224 */ /* 0x000fe400078e001b */
[----:B------:R-:W-:Y:S01]  /*4120*/  FFMA.FTZ R15, R84, c[0x0][0x2d0], -R12 ;  /* 0x0000b400540f7a23 */ /* 0x000fe2000001080c */
[----:B-1----:R-:W-:Y:S08]  /*4130*/  HMMA.16816.F32.BF16 R40, R4, R20, R16 ;  /* 0x000000140428723c */ /* 0x002ff00000041810 */
[----:B------:R-:W-:Y:S11]  /*4140*/  HMMA.16816.F32.BF16 R16, R8, R34, RZ ;  /* 0x000000220810723c */ /* 0x000ff600000418ff */
[----:B------:R-:W-:Y:S11]  /*4150*/  @!UPT UIADD3 URZ, URZ, URZ, URZ ;  /* 0x0000003f3f3ff290 */ /* 0x000ff6000fffe03f */
[----:B------:R-:W-:Y:S02]  /*4160*/  @!UPT UIADD3 URZ, URZ, URZ, URZ ;  /* 0x0000003f3f3ff290 */ /* 0x000fe4000fffe03f */
[----:B------:R-:W-:Y:S01]  /*4170*/  HMMA.16816.F32.BF16 R36, R4, R22, R16 ;  /* 0x000000160424723c */ /* 0x000fe20000041810 */
[----:B------:R-:W1:Y:S07]  /*4180*/  LDSM.16.MT88.4 R16, [R251+0x6100] ;  /* 0x00610000fb10783b */ /* 0x000e6e0000004200 */
[C---:B-1----:R-:W-:Y:S08]  /*4190*/  HMMA.16816.F32.BF16 R20, R8.reuse, R16, RZ ;  /* 0x000000100814723c */ /* 0x042ff000000418ff */
[----:B------:R-:W-:Y:S01]  /*41a0*/  HMMA.16816.F32.BF16 R8, R8, R18, RZ ;  /* 0x000000120808723c */ /* 0x000fe200000418ff */
[----:B------:R-:W1:Y:S11]  /*41b0*/  LDSM.16.MT88.4 R16, [R251+0x6900] ;  /* 0x00690000fb10783b */ /* 0x000e760000004200 */
[----:B------:R-:W-:Y:S04]  /*41c0*/  @!UPT UIADD3 URZ, URZ, URZ, URZ ;  /* 0x0000003f3f3ff290 */ /* 0x000fe8000fffe03f */
[C---:B-1----:R-:W-:Y:S07]  /*41d0*/  HMMA.16816.F32.BF16 R32, R4.reuse, R16, R20 ;  /* 0x000000100420723c */ /* 0x042fee0000041814 */
[----:B------:R-:W-:Y:S02]  /*41e0*/  IMAD.MOV.U32 R23, RZ, RZ, R25 ;  /* 0x000000ffff177224 */ /* 0x000fe400078e0019 */
[----:B------:R-:W-:Y:S02]  /*41f0*/  IMAD.MOV.U32 R22, RZ, RZ, R26 ;  /* 0x000000ffff167224 */ /* 0x000fe400078e001a */
[----:B------:R-:W-:Y:S01]  /*4200*/  HMMA.16816.F32.BF16 R24, R4, R18, R8 ;  /* 0x000000120418723c */ /* 0x000fe20000041808 */
[----:B------:R-:W-:-:S02]  /*4210*/  IMAD.MOV.U32 R16, RZ, RZ, R54 ;  /* 0x000000ffff107224 */ /* 0x000fc400078e0036 */
[----:B------:R-:W-:Y:S02]  /*4220*/  IMAD.MOV.U32 R54, RZ, RZ, R55 ;  /* 0x000000ffff367224 */ /* 0x000fe400078e0037 */
[----:B------:R-:W-:Y:S02]  /*4230*/  IMAD.MOV.U32 R55, RZ, RZ, R177 ;  /* 0x000000ffff377224 */ /* 0x000fe400078e00b1 */
[----:B------:R-:W-:Y:S02]  /*4240*/  IMAD.MOV.U32 R11, RZ, RZ, R148 ;  /* 0x000000ffff0b7224 */ /* 0x000fe400078e0094 */
[----:B------:R1:W-:Y:S01]  /*4250*/  MUFU.EX2 R148, R0 ;  /* 0x0000000000947308 */ /* 0x0003e20000000800 */
[----:B------:R-:W-:Y:S02]  /*4260*/  FADD.FTZ R4, R82, R81 ;  /* 0x0000005152047221 */ /* 0x000fe40000010000 */
[----:B------:R-:W-:Y:S02]  /*4270*/  IMAD.MOV.U32 R81, RZ, RZ, R11 ;  /* 0x000000ffff517224 */ /* 0x000fe400078e000b */
[----:B------:R-:W2:Y:S01]  /*4280*/  LDSM.16.MT88.4 R8, [R248+0x1100] ;  /* 0x00110000f808783b */ /* 0x000ea20000004200 */
[----:B------:R-:W-:-:S02]  /*4290*/  FFMA.FTZ R20, R90, c[0x0][0x2d0], -R12 ;  /* 0x0000b4005a147a23 */ /* 0x000fc4000001080c */
[--C-:B------:R-:W-:Y:S02]  /*42a0*/  FFMA.FTZ R18, R88, c[0x0][0x2d0], -R12.reuse ;  /* 0x0000b40058127a23 */ /* 0x100fe4000001080c */
[----:B------:R-:W-:Y:S02]  /*42b0*/  FFMA.FTZ R17, R85, c[0x0][0x2d0], -R12 ;  /* 0x0000b40055117a23 */ /* 0x000fe4000001080c */
[----:B------:R-:W-:Y:S01]  /*42c0*/  IMAD.MOV.U32 R82, RZ, RZ, R16 ;  /* 0x000000ffff527224 */ /* 0x000fe200078e0010 */
[----:B------:R-:W-:Y:S01]  /*42d0*/  MUFU.EX2 R20, R20 ;  /* 0x0000001400147308 */ /* 0x000fe20000000800 */
[----:B------:R-:W-:Y:S02]  /*42e0*/  FFMA.FTZ R16, R87, c[0x0][0x2d0], -R2 ;  /* 0x0000b40057107a23 */ /* 0x000fe40000010802 */
[----:B-1----:R-:W-:Y:S01]  /*42f0*/  FFMA.FTZ R0, R93, c[0x0][0x2d0], -R12 ;  /* 0x0000b4005d007a23 */ /* 0x002fe2000001080c */
[----:B------:R-:W-:Y:S01]  /*4300*/  MOV R93, R23 ;  /* 0x00000017005d7202 */ /* 0x000fe20000000f00 */
[----:B------:R-:W-:-:S03]  /*4310*/  FFMA.FTZ R19, R86, c[0x0][0x2d0], -R2 ;  /* 0x0000b40056137a23 */ /* 0x000fc60000010802 */
[----:B------:R1:W-:Y:S02]  /*4320*/  MUFU.EX2 R176, R0 ;  /* 0x0000000000b07308 */ /* 0x0003e40000000800 */
[----:B-1----:R-:W-:Y:S02]  /*4330*/  FFMA.FTZ R0, R92, c[0x0][0x2d0], -R12 ;  /* 0x0000b4005c007a23 */ /* 0x002fe4000001080c */
[----:B------:R-:W-:-:S04]  /*4340*/  IMAD.MOV.U32 R92, RZ, RZ, R22 ;  /* 0x000000ffff5c7224 */ /* 0x000fc800078e0016 */
[----:B------:R1:W-:Y:S02]  /*4350*/  MUFU.EX2 R154, R0 ;  /* 0x00000000009a7308 */ /* 0x0003e40000000800 */
[----:B-1----:R-:W-:Y:S02]  /*4360*/  FFMA.FTZ R0, R91, c[0x0][0x2d0], -R12 ;  /* 0x0000b4005b007a23 */ /* 0x002fe4000001080c */
[----:B------:R-:W-:-:S04]  /*4370*/  FFMA.FTZ R12, R89, c[0x0][0x2d0], -R2 ;  /* 0x0000b400590c7a23 */ /* 0x000fc80000010802 */
[----:B------:R1:W3:Y:S02]  /*4380*/  MUFU.EX2 R177, R0 ;  /* 0x0000000000b17308 */ /* 0x0002e40000000800 */
[----:B-1----:R-:W-:Y:S01]  /*4390*/  FFMA.FTZ R0, R95, c[0x0][0x2d0], -R2 ;  /* 0x0000b4005f007a23 */ /* 0x002fe20000010802 */
[----:B---3--:R-:W-:Y:S01]  /*43a0*/  F2FP.BF16.PACK_AB R6, R177, R154 ;  /* 0x0000009ab106723e */ /* 0x008fe200000010ff */
[----:B------:R-:W-:-:S04]  /*43b0*/  IMAD.MOV.U32 R95, RZ, RZ, R153 ;  /* 0x000000ffff5f7224 */ /* 0x000fc800078e0099 */
[----:B------:R1:W-:Y:S02]  /*43c0*/  MUFU.EX2 R21, R0 ;  /* 0x0000000000157308 */ /* 0x0003e40000000800 */
[----:B-1----:R-:W-:-:S06]  /*43d0*/  FFMA.FTZ R0, R97, c[0x0][0x2d0], -R2 ;  /* 0x0000b40061007a23 */ /* 0x002fcc0000010802 */
[----:B------:R1:W3:Y:S02]  /*43e0*/  MUFU.EX2 R22, R0 ;  /* 0x0000000000167308 */ /* 0x0002e40000000800 */
[----:B-1----:R-:W-:Y:S01]  /*43f0*/  FFMA.FTZ R0, R99, c[0x0][0x2d0], -R2 ;  /* 0x0000b40063007a23 */ /* 0x002fe20000010802 */
[----:B---3--:R-:W-:-:S05]  /*4400*/  F2FP.BF16.PACK_AB R5, R22, R21 ;  /* 0x000000151605723e */ /* 0x008fca00000010ff */
[----:B------:R1:W-:Y:S02]  /*4410*/  MUFU.EX2 R23, R0 ;  /* 0x0000000000177308 */ /* 0x0003e40000000800 */
[----:B-1----:R-:W-:-:S06]  /*4420*/  FFMA.FTZ R0, R98, c[0x0][0x2d0], -R2 ;  /* 0x0000b40062007a23 */ /* 0x002fcc0000010802 */
[----:B------:R1:W3:Y:S02]  /*4430*/  MUFU.EX2 R153, R0 ;  /* 0x0000000000997308 */ /* 0x0002e40000000800 */
[----:B-1----:R-:W-:Y:S01]  /*4440*/  FADD.FTZ R0, R14, R13 ;  /* 0x0000000d0e007221 */ /* 0x002fe20000010000 */
[----:B---3--:R-:W-:Y:S01]  /*4450*/  F2FP.BF16.PACK_AB R7, R153, R23 ;  /* 0x000000179907723e */ /* 0x008fe200000010ff */
[----:B------:R-:W-:Y:S01]  /*4460*/  FADD.FTZ R14, R83, R4 ;  /* 0x00000004530e7221 */ /* 0x000fe20000010000 */
[----:B------:R-:W-:Y:S01]  /*4470*/  F2FP.BF16.PACK_AB R4, R176, R148 ;  /* 0x00000094b004723e */ /* 0x000fe200000010ff */
[----:B------:R-:W-:Y:S02]  /*4480*/  FFMA.FTZ R13, R96, c[0x0][0x2d0], -R2 ;  /* 0x0000b400600d7a23 */ /* 0x000fe40000010802 */
[----:B------:R-:W-:Y:S02]  /*4490*/  FADD.FTZ R2, R80, R0 ;  /* 0x0000000050027221 */ /* 0x000fe40000010000 */
[----:B------:R-:W-:-:S02]  /*44a0*/  IMAD.MOV.U32 R83, RZ, RZ, R31 ;  /* 0x000000ffff537224 */ /* 0x000fc400078e001f */
[----:B------:R-:W-:Y:S01]  /*44b0*/  IMAD.MOV.U32 R0, RZ, RZ, R28 ;  /* 0x000000ffff007224 */ /* 0x000fe200078e001c */
[----:B--2---:R-:W-:Y:S01]  /*44c0*/  HMMA.16816.F32.BF16 R156, R4, R8, R156 ;  /* 0x00000008049c723c */ /* 0x004fe2000004189c */
[----:B------:R-:W-:Y:S02]  /*44d0*/  IMAD.MOV.U32 R80, RZ, RZ, R29 ;  /* 0x000000ffff507224 */ /* 0x000fe400078e001d */
[----:B------:R-:W-:-:S05]  /*44e0*/  FADD.FTZ R2, R178, R2 ;  /* 0x00000002b2027221 */ /* 0x000fca0000010000 */
[C---:B------:R-:W-:Y:S01]  /*44f0*/  HMMA.16816.F32.BF16 R28, R4.reuse, R10, R44 ;  /* 0x0000000a041c723c */ /* 0x040fe2000004182c */
[----:B------:R-:W1:Y:S07]  /*4500*/  LDSM.16.MT88.4 R8, [R249+0x1100] ;  /* 0x00110000f908783b */ /* 0x000e6e0000004200 */
[C---:B-1----:R-:W-:Y:S08]  /*4510*/  HMMA.16816.F32.BF16 R44, R4.reuse, R8, R64 ;  /* 0x00000008042c723c */ /* 0x042ff00000041840 */
[C---:B------:R-:W-:Y:S01]  /*4520*/  HMMA.16816.F32.BF16 R52, R4.reuse, R10, R52 ;  /* 0x0000000a0434723c */ /* 0x040fe20000041834 */
[----:B------:R-:W1:Y:S07]  /*4530*/  LDSM.16.MT88.4 R8, [R252+0x1100] ;  /* 0x00110000fc08783b */ /* 0x000e6e0000004200 */
[C---:B-1----:R-:W-:Y:S08]  /*4540*/  HMMA.16816.F32.BF16 R60, R4.reuse, R8, R60 ;  /* 0x00000008043c723c */ /* 0x042ff0000004183c */
[----:B------:R-:W-:Y:S01]  /*4550*/  HMMA.16816.F32.BF16 R64, R4, R10, R180 ;  /* 0x0000000a0440723c */ /* 0x000fe200000418b4 */
[----:B------:R-:W1:Y:S06]  /*4560*/  LDSM.16.MT88.4 R8, [R251+0x1100] ;  /* 0x00110000fb08783b */ /* 0x000e6c0000004200 */
[----:B------:R-:W-:Y:S01]  /*4570*/  IMAD.MOV.U32 R182, RZ, RZ, R0 ;  /* 0x000000ffffb67224 */ /* 0x000fe200078e0000 */
[----:B------:R-:W-:Y:S01]  /*4580*/  MOV R180, R83 ;  /* 0x0000005300b47202 */ /* 0x000fe20000000f00 */
[----:B------:R-:W-:-:S02]  /*4590*/  IMAD.MOV.U32 R183, RZ, RZ, R80 ;  /* 0x000000ffffb77224 */ /* 0x000fc400078e0050 */
[----:B------:R-:W-:Y:S02]  /*45a0*/  IMAD.MOV.U32 R0, RZ, RZ, R82 ;  /* 0x000000ffff007224 */ /* 0x000fe400078e0052 */
[----:B------:R-:W-:Y:S02]  /*45b0*/  IMAD.MOV.U32 R181, RZ, RZ, R81 ;  /* 0x000000ffffb57224 */ /* 0x000fe400078e0051 */
[----:B------:R-:W-:Y:S01]  /*45c0*/  FADD.FTZ R0, R0, R14 ;  /* 0x0000000e00007221 */ /* 0x000fe20000010000 */
        /* <DEDUP_REMOVED lines=13> */
[----:B------:R-:W-:Y:S11]  /*46a0*/  HMMA.16816.F32.BF16 R8, R4, R10, R144 ;  /* 0x0000000a0408723c */ /* 0x000ff60000041890 */
[----:B------:R-:W-:Y:S05]  /*46b0*/  @!UPT UIADD3 URZ, URZ, URZ, URZ ;  /* 0x0000003f3f3ff290 */ /* 0x000fea000fffe03f */
[----:B------:R-:W-:Y:S01]  /*46c0*/  MOV R167, R161 ;  /* 0x000000a100a77202 */ /* 0x000fe20000000f00 */
[----:B------:R-:W-:Y:S02]  /*46d0*/  IMAD.MOV.U32 R166, RZ, RZ, R162 ;  /* 0x000000ffffa67224 */ /* 0x000fe400078e00a2 */
[----:B------:R-:W-:Y:S02]  /*46e0*/  IMAD.MOV.U32 R165, RZ, RZ, R163 ;  /* 0x000000ffffa57224 */ /* 0x000fe400078e00a3 */
[----:B------:R-:W-:-:S03]  /*46f0*/  IMAD.MOV.U32 R164, RZ, RZ, R160 ;  /* 0x000000ffffa47224 */ /* 0x000fc600078e00a0 */
[----:B------:R-:W-:Y:S01]  /*4700*/  IMAD.MOV.U32 R163, RZ, RZ, R8 ;  /* 0x000000ffffa37224 */ /* 0x000fe200078e0008 */
[----:B------:R-:W-:Y:S01]  /*4710*/  MOV R160, R11 ;  /* 0x0000000b00a07202 */ /* 0x000fe20000000f00 */
[----:B------:R-:W-:Y:S02]  /*4720*/  IMAD.MOV.U32 R162, RZ, RZ, R9 ;  /* 0x000000ffffa27224 */ /* 0x000fe400078e0009 */
[----:B------:R-:W-:Y:S02]  /*4730*/  IMAD.MOV.U32 R161, RZ, RZ, R10 ;  /* 0x000000ffffa17224 */ /* 0x000fe400078e000a */
[----:B------:R-:W1:Y:S02]  /*4740*/  LDSM.16.MT88.4 R8, [R248+0x5100] ;  /* 0x00510000f808783b */ /* 0x000e640000004200 */
        /* <DEDUP_REMOVED lines=9> */
[----:B------:R-:W-:Y:S02]  /*47e0*/  IMAD.MOV.U32 R83, RZ, RZ, R136 ;  /* 0x000000ffff537224 */ /* 0x000fe400078e0088 */
[----:B------:R-:W-:Y:S02]  /*47f0*/  IMAD.MOV.U32 R82, RZ, RZ, R137 ;  /* 0x000000ffff527224 */ /* 0x000fe400078e0089 */
[----:B------:R-:W-:Y:S02]  /*4800*/  IMAD.MOV.U32 R81, RZ, RZ, R138 ;  /* 0x000000ffff517224 */ /* 0x000fe400078e008a */
[----:B------:R-:W-:Y:S02]  /*4810*/  IMAD.MOV.U32 R80, RZ, RZ, R139 ;  /* 0x000000ffff507224 */ /* 0x000fe400078e008b */
[----:B------:R-:W-:Y:S01]  /*4820*/  IMAD.MOV.U32 R143, RZ, RZ, R8 ;  /* 0x000000ffff8f7224 */ /* 0x000fe200078e0008 */
[----:B------:R-:W-:Y:S01]  /*4830*/  MOV R142, R9 ;  /* 0x00000009008e7202 */ /* 0x000fe20000000f00 */
[----:B------:R-:W-:-:S02]  /*4840*/  IMAD.MOV.U32 R141, RZ, RZ, R10 ;  /* 0x000000ffff8d7224 */ /* 0x000fc400078e000a */
[----:B------:R-:W-:Y:S02]  /*4850*/  IMAD.MOV.U32 R140, RZ, RZ, R11 ;  /* 0x000000ffff8c7224 */ /* 0x000fe400078e000b */
[----:B------:R-:W1:Y:S02]  /*4860*/  LDSM.16.MT88.4 R8, [R251+0x5100] ;  /* 0x00510000fb08783b */ /* 0x000e640000004200 */
[C---:B-1----:R-:W-:Y:S08]  /*4870*/  HMMA.16816.F32.BF16 R144, R4.reuse, R8, R124 ;  /* 0x000000080490723c */ /* 0x042ff0000004187c */
[----:B------:R-:W-:Y:S01]  /*4880*/  HMMA.16816.F32.BF16 R136, R4, R10, R112 ;  /* 0x0000000a0488723c */ /* 0x000fe20000041870 */
[----:B------:R-:W1:Y:S06]  /*4890*/  LDSM.16.MT88.4 R8, [R248+0x7100] ;  /* 0x00710000f808783b */ /* 0x000e6c0000004200 */
[----:B------:R-:W-:Y:S01]  /*48a0*/  IMAD.MOV.U32 R112, RZ, RZ, R163 ;  /* 0x000000ffff707224 */ /* 0x000fe200078e00a3 */
[----:B------:R-:W-:Y:S01]  /*48b0*/  MOV R114, R161 ;  /* 0x000000a100727202 */ /* 0x000fe20000000f00 */
[----:B------:R-:W-:-:S02]  /*48c0*/  IMAD.MOV.U32 R113, RZ, RZ, R162 ;  /* 0x000000ffff717224 */ /* 0x000fc400078e00a2 */
[----:B------:R-:W-:Y:S02]  /*48d0*/  IMAD.MOV.U32 R115, RZ, RZ, R160 ;  /* 0x000000ffff737224 */ /* 0x000fe400078e00a0 */
[----:B------:R-:W-:Y:S01]  /*48e0*/  LDSM.16.MT88.4 R160, [R248+0x1900] ;  /* 0x00190000f8a0783b */ /* 0x000fe20000004200 */
[C---:B-1----:R-:W-:Y:S07]  /*48f0*/  HMMA.16816.F32.BF16 R124, R4.reuse, R8, R108 ;  /* 0x00000008047c723c */ /* 0x042fee000004186c */
[----:B------:R-:W-:Y:S01]  /*4900*/  IMAD.MOV.U32 R108, RZ, RZ, R143 ;  /* 0x000000ffff6c7224 */ /* 0x000fe200078e008f */
[----:B------:R-:W-:Y:S01]  /*4910*/  HMMA.16816.F32.BF16 R132, R4, R10, R76 ;  /* 0x0000000a0484723c */ /* 0x000fe2000004184c */
[----:B------:R-:W1:Y:S01]  /*4920*/  LDSM.16.MT88.4 R8, [R249+0x7100] ;  /* 0x00710000f908783b */ /* 0x000e620000004200 */
[----:B------:R-:W-:-:S02]  /*4930*/  IMAD.MOV.U32 R109, RZ, RZ, R142 ;  /* 0x000000ffff6d7224 */ /* 0x000fc400078e008e */
[----:B------:R-:W-:Y:S02]  /*4940*/  IMAD.MOV.U32 R110, RZ, RZ, R141 ;  /* 0x000000ffff6e7224 */ /* 0x000fe400078e008d */
[----:B------:R-:W-:Y:S01]  /*4950*/  IMAD.MOV.U32 R111, RZ, RZ, R140 ;  /* 0x000000ffff6f7224 */ /* 0x000fe200078e008c */
[----:B------:R-:W-:Y:S01]  /*4960*/  MOV R79, R183 ;  /* 0x000000b7004f7202 */ /* 0x000fe20000000f00 */
[----:B------:R-:W-:Y:S02]  /*4970*/  IMAD.MOV.U32 R76, RZ, RZ, R180 ;  /* 0x000000ffff4c7224 */ /* 0x000fe400078e00b4 */
[----:B------:R-:W-:Y:S02]  /*4980*/  IMAD.MOV.U32 R77, RZ, RZ, R181 ;  /* 0x000000ffff4d7224 */ /* 0x000fe400078e00b5 */
[----:B------:R-:W-:Y:S02]  /*4990*/  IMAD.MOV.U32 R78, RZ, RZ, R182 ;  /* 0x000000ffff4e7224 */ /* 0x000fe400078e00b6 */
[----:B------:R-:W-:Y:S01]  /*49a0*/  FADD.FTZ R0, R76, R0 ;  /* 0x000000004c007221 */ /* 0x000fe20000010000 */
[----:B------:R-:W-:Y:S01]  /*49b0*/  MOV R76, R164 ;  /* 0x000000a4004c7202 */ /* 0x000fe20000000f00 */
[----:B------:R-:W-:-:S02]  /*49c0*/  IMAD.MOV.U32 R14, RZ, RZ, R110 ;  /* 0x000000ffff0e7224 */ /* 0x000fc400078e006e */
[----:B------:R-:W-:Y:S01]  /*49d0*/  IMAD.MOV.U32 R110, RZ, RZ, R81 ;  /* 0x000000ffff6e7224 */ /* 0x000fe200078e0051 */
[C---:B-1----:R-:W-:Y:S08]  /*49e0*/  HMMA.16816.F32.BF16 R140, R4.reuse, R8, R56 ;  /* 0x00000008048c723c */ /* 0x042ff00000041838 */
[----:B------:R-:W-:Y:S01]  /*49f0*/  HMMA.16816.F32.BF16 R188, R4, R10, R48 ;  /* 0x0000000a04bc723c */ /* 0x000fe20000041830 */
[----:B------:R-:W1:Y:S04]  /*4a00*/  LDSM.16.MT88.4 R8, [R252+0x7100] ;  /* 0x00710000fc08783b */ /* 0x000e680000004200 */
[----:B------:R-:W-:Y:S11]  /*4a10*/  LDSM.16.MT88.4 R48, [R252+0x1900] ;  /* 0x00190000fc30783b */ /* 0x000ff60000004200 */
[----:B------:R-:W-:Y:S01]  /*4a20*/  MOV R59, R140 ;  /* 0x0000008c003b7202 */ /* 0x000fe20000000f00 */
[----:B------:R-:W-:-:S02]  /*4a30*/  IMAD.MOV.U32 R58, RZ, RZ, R141 ;  /* 0x000000ffff3a7224 */ /* 0x000fc400078e008d */
[----:B------:R-:W-:Y:S02]  /*4a40*/  IMAD.MOV.U32 R57, RZ, RZ, R142 ;  /* 0x000000ffff397224 */ /* 0x000fe400078e008e */
[----:B------:R-:W-:Y:S02]  /*4a50*/  IMAD.MOV.U32 R56, RZ, RZ, R143 ;  /* 0x000000ffff387224 */ /* 0x000fe400078e008f */
[C---:B-1----:R-:W-:Y:S01]  /*4a60*/  HMMA.16816.F32.BF16 R140, R4.reuse, R8, R40 ;  /* 0x00000008048c723c */ /* 0x042fe20000041828 */
[----:B------:R-:W-:Y:S07]  /*4a70*/  LDSM.16.MT88.4 R40, [R249+0x1900] ;  /* 0x00190000f928783b */ /* 0x000fee0000004200 */
[C---:B------:R-:W-:Y:S01]  /*4a80*/  HMMA.16816.F32.BF16 R180, R4.reuse, R10, R36 ;  /* 0x0000000a04b4723c */ /* 0x040fe20000041824 */
[----:B------:R-:W1:Y:S07]  /*4a90*/  LDSM.16.MT88.4 R8, [R251+0x7100] ;  /* 0x00710000fb08783b */ /* 0x000e6e0000004200 */
[C---:B-1----:R-:W-:Y:S01]  /*4aa0*/  HMMA.16816.F32.BF16 R32, R4.reuse, R8, R32 ;  /* 0x000000080420723c */ /* 0x042fe20000041820 */
[----:B------:R1:W-:Y:S07]  /*4ab0*/  MUFU.EX2 R9, R15 ;  /* 0x0000000f00097308 */ /* 0x0003ee0000000800 */
[----:B------:R-:W-:Y:S01]  /*4ac0*/  HMMA.16816.F32.BF16 R24, R4, R10, R24 ;  /* 0x0000000a0418723c */ /* 0x000fe20000041818 */
[----:B------:R2:W3:Y:S06]  /*4ad0*/  MUFU.EX2 R11, R18 ;  /* 0x00000012000b7308 */ /* 0x0004ec0000000800 */
[----:B------:R-:W-:-:S02]  /*4ae0*/  FADD.FTZ R4, R151, R2 ;  /* 0x0000000297047221 */ /* 0x000fc40000010000 */
[----:B------:R4:W5:Y:S01]  /*4af0*/  MUFU.EX2 R10, R17 ;  /* 0x00000011000a7308 */ /* 0x0009620000000800 */
[----:B------:R-:W-:Y:S02]  /*4b00*/  FADD.FTZ R2, R77, R0 ;  /* 0x000000004d027221 */ /* 0x000fe40000010000 */
[----:B------:R-:W-:Y:S02]  /*4b10*/  IMAD.MOV.U32 R77, RZ, RZ, R167 ;  /* 0x000000ffff4d7224 */ /* 0x000fe400078e00a7 */
[----:B-1----:R-:W-:Y:S01]  /*4b20*/  IMAD.MOV.U32 R15, RZ, RZ, R111 ;  /* 0x000000ffff0f7224 */ /* 0x002fe200078e006f */
[----:B------:R-:W-:Y:S01]  /*4b30*/  MOV R111, R80 ;  /* 0x00000050006f7202 */ /* 0x000fe20000000f00 */
[----:B------:R-:W-:Y:S01]  /*4b40*/  FADD.FTZ R0, R150, R4 ;  /* 0x0000000496007221 */ /* 0x000fe20000010000 */
[----:B------:R1:W-:Y:S01]  /*4b50*/  MUFU.EX2 R8, R13 ;  /* 0x0000000d00087308 */ /* 0x0003e20000000800 */
[----:B--2---:R-:W-:Y:S01]  /*4b60*/  IMAD.MOV.U32 R18, RZ, RZ, R78 ;  /* 0x000000ffff127224 */ /* 0x004fe200078e004e */
[----:B---3--:R-:W-:Y:S01]  /*4b70*/  F2FP.BF16.PACK_AB R164, R11, R20 ;  /* 0x000000140ba4723e */ /* 0x008fe200000010ff */
[----:B------:R-:W-:-:S02]  /*4b80*/  IMAD.MOV.U32 R78, RZ, RZ, R166 ;  /* 0x000000ffff4e7224 */ /* 0x000fc400078e00a6 */
[----:B------:R-:W-:Y:S02]  /*4b90*/  FADD.FTZ R2, R179, R2 ;  /* 0x00000002b3027221 */ /* 0x000fe40000010000 */
[----:B------:R-:W-:Y:S01]  /*4ba0*/  FADD.FTZ R0, R149, R0 ;  /* 0x0000000095007221 */ /* 0x000fe20000010000 */
[----:B------:R-:W2:Y:S01]  /*4bb0*/  MUFU.EX2 R7, R12 ;  /* 0x0000000c00077308 */ /* 0x000ea20000000800 */
[----:B----4-:R-:W-:Y:S01]  /*4bc0*/  IMAD.MOV.U32 R17, RZ, RZ, R79 ;  /* 0x000000ffff117224 */ /* 0x010fe200078e004f */
[----:B-----5:R-:W-:Y:S01]  /*4bd0*/  F2FP.BF16.PACK_AB R166, R9, R10 ;  /* 0x0000000a09a6723e */ /* 0x020fe200000010ff */
[----:B------:R-:W-:Y:S02]  /*4be0*/  IMAD.MOV.U32 R79, RZ, RZ, R165 ;  /* 0x000000ffff4f7224 */ /* 0x000fe400078e00a5 */
[----:B------:R-:W-:Y:S02]  /*4bf0*/  FADD.FTZ R2, R17, R2 ;  /* 0x0000000211027221 */ /* 0x000fe40000010000 */
[----:B------:R-:W-:Y:S01]  /*4c00*/  FADD.FTZ R0, R18, R0 ;  /* 0x0000000012007221 */ /* 0x000fe20000010000 */
[----:B------:R-:W-:Y:S01]  /*4c10*/  MUFU.EX2 R6, R16 ;  /* 0x0000001000067308 */ /* 0x000fe20000000800 */
[----:B-1----:R-:W-:Y:S01]  /*4c20*/  MOV R13, R109 ;  /* 0x0000006d000d7202 */ /* 0x002fe20000000f00 */
[----:B------:R-:W-:-:S02]  /*4c30*/  IMAD.MOV.U32 R109, RZ, RZ, R82 ;  /* 0x000000ffff6d7224 */ /* 0x000fc400078e0052 */
[----:B------:R-:W-:Y:S02]  /*4c40*/  FADD.FTZ R2, R148, R2 ;  /* 0x0000000294027221 */ /* 0x000fe40000010000 */
[----:B------:R-:W-:Y:S02]  /*4c50*/  FADD.FTZ R0, R21, R0 ;  /* 0x0000000015007221 */ /* 0x000fe40000010000 */
[----:B------:R-:W1:Y:S01]  /*4c60*/  MUFU.EX2 R5, R19 ;  /* 0x0000001300057308 */ /* 0x000e620000000800 */
[----:B--2---:R-:W-:Y:S01]  /*4c70*/  F2FP.BF16.PACK_AB R165, R7, R8 ;  /* 0x0000000807a5723e */ /* 0x004fe200000010ff */
[----:B------:R-:W-:Y:S02]  /*4c80*/  IMAD.MOV.U32 R12, RZ, RZ, R108 ;  /* 0x000000ffff0c7224 */ /* 0x000fe400078e006c */
[----:B------:R-:W-:Y:S02]  /*4c90*/  IMAD.MOV.U32 R108, RZ, RZ, R83 ;  /* 0x000000ffff6c7224 */ /* 0x000fe400078e0053 */
[----:B------:R-:W-:Y:S01]  /*4ca0*/  LDSM.16.MT88.4 R80, [R252+0x3900] ;  /* 0x00390000fc50783b */ /* 0x000fe20000004200 */
[----:B------:R-:W-:-:S02]  /*4cb0*/  FADD.FTZ R2, R176, R2 ;  /* 0x00000002b0027221 */ /* 0x000fc40000010000 */
[----:B------:R-:W-:Y:S02]  /*4cc0*/  FADD.FTZ R0, R22, R0 ;  /* 0x0000000016007221 */ /* 0x000fe40000010000 */
[----:B------:R-:W-:Y:S02]  /*4cd0*/  FADD.FTZ R4, R154, R2 ;  /* 0x000000029a047221 */ /* 0x000fe40000010000 */
[----:B------:R-:W-:Y:S02]  /*4ce0*/  FADD.FTZ R2, R23, R0 ;  /* 0x0000000017027221 */ /* 0x000fe40000010000 */
[----:B------:R-:W-:Y:S01]  /*4cf0*/  FADD.FTZ R0, R177, R4 ;  /* 0x00000004b1007221 */ /* 0x000fe20000010000 */
[----:B-1----:R-:W-:Y:S01]  /*4d00*/  F2FP.BF16.PACK_AB R167, R5, R6 ;  /* 0x0000000605a7723e */ /* 0x002fe200000010ff */
[----:B------:R-:W-:Y:S02]  /*4d10*/  FADD.FTZ R2, R153, R2 ;  /* 0x0000000299027221 */ /* 0x000fe40000010000 */
[----:B------:R-:W-:-:S02]  /*4d20*/  FADD.FTZ R20, R20, R0 ;  /* 0x0000000014147221 */ /* 0x000fc40000010000 */
[----:B------:R-:W-:Y:S02]  /*4d30*/  FADD.FTZ R8, R8, R2 ;  /* 0x0000000208087221 */ /* 0x000fe40000010000 */
[C---:B------:R-:W-:Y:S01]  /*4d40*/  HMMA.16816.F32.BF16 R156, R164.reuse, R160, R156 ;  /* 0x000000a0a49c723c */ /* 0x040fe2000004189c */
[----:B------:R-:W-:Y:S02]  /*4d50*/  FADD.FTZ R11, R11, R20 ;  /* 0x000000140b0b7221 */ /* 0x000fe40000010000 */
[----:B------:R-:W-:Y:S02]  /*4d60*/  FADD.FTZ R7, R7, R8 ;  /* 0x0000000807077221 */ /* 0x000fe40000010000 */
[----:B------:R-:W-:Y:S02]  /*4d70*/  FADD.FTZ R10, R10, R11 ;  /* 0x0000000b0a0a7221 */ /* 0x000fe40000010000 */
[----:B------:R-:W-:Y:S01]  /*4d80*/  FADD.FTZ R6, R6, R7 ;  /* 0x0000000706067221 */ /* 0x000fe20000010000 */
[----:B------:R-:W-:Y:S01]  /*4d90*/  HMMA.16816.F32.BF16 R160, R164, R162, R28 ;  /* 0x000000a2a4a0723c */ /* 0x000fe2000004181c */
[----:B------:R-:W-:-:S02]  /*4da0*/  FADD.FTZ R2, R9, R10 ;  /* 0x0000000a09027221 */ /* 0x000fc40000010000 */
[----:B------:R-:W-:-:S04]  /*4db0*/  FADD.FTZ R0, R5, R6 ;  /* 0x0000000605007221 */ /* 0x000fc80000010000 */
[----:B------:R-:W-:Y:S01]  /*4dc0*/  IMAD.MOV.U32 R28, RZ, RZ, R59 ;  /* 0x000000ffff1c7224 */ /* 0x000fe200078e003b */
[C---:B------:R-:W-:Y:S01]  /*4dd0*/  HMMA.16816.F32.BF16 R36, R164.reuse, R40, R44 ;  /* 0x00000028a424723c */ /* 0x040fe2000004182c */
[----:B------:R-:W-:Y:S01]  /*4de0*/  IMAD.MOV.U32 R29, RZ, RZ, R58 ;  /* 0x000000ffff1d7224 */ /* 0x000fe200078e003a */
[----:B------:R-:W-:Y:S01]  /*4df0*/  STL [R1+0x50], R0 ;  /* 0x0000500001007387 */ /* 0x000fe20000100800 */
[----:B------:R-:W-:Y:S02]  /*4e00*/  IMAD.MOV.U32 R30, RZ, RZ, R57 ;  /* 0x000000ffff1e7224 */ /* 0x000fe400078e0039 */
[----:B------:R-:W-:Y:S01]  /*4e10*/  IMAD.MOV.U32 R31, RZ, RZ, R56 ;  /* 0x000000ffff1f7224 */ /* 0x000fe200078e0038 */
[----:B------:R-:W-:Y:S02]  /*4e20*/  STL [R1+0x4c], R2 ;  /* 0x00004c0201007387 */ /* 0x000fe40000100800 */
[C---:B------:R-:W-:Y:S02]  /*4e30*/  HMMA.16816.F32.BF16 R44, R164.reuse, R48, R60 ;  /* 0x00000030a42c723c */ /* 0x040fe4000004183c */
[----:B------:R-:W1:Y:S06]  /*4e40*/  LDSM.16.MT88.4 R56, [R251+0x1900] ;  /* 0x00190000fb38783b */ /* 0x000e6c0000004200 */
[C---:B------:R-:W-:Y:S01]  /*4e50*/  HMMA.16816.F32.BF16 R48, R164.reuse, R50, R64 ;  /* 0x00000032a430723c */ /* 0x040fe20000041840 */
[----:B------:R-:W2:Y:S07]  /*4e60*/  LDSM.16.MT88.4 R64, [R248+0x3900] ;  /* 0x00390000f840783b */ /* 0x000eae0000004200 */
[C---:B------:R-:W-:Y:S08]  /*4e70*/  HMMA.16816.F32.BF16 R40, R164.reuse, R42, R52 ;  /* 0x0000002aa428723c */ /* 0x040ff00000041834 */
[C---:B-1----:R-:W-:Y:S08]  /*4e80*/  HMMA.16816.F32.BF16 R52, R164.reuse, R56, R68 ;  /* 0x00000038a434723c */ /* 0x042ff00000041844 */
[C---:B------:R-:W-:Y:S01]  /*4e90*/  HMMA.16816.F32.BF16 R56, R164.reuse, R58, R72 ;  /* 0x0000003aa438723c */ /* 0x040fe20000041848 */
[----:B------:R-:W1:Y:S07]  /*4ea0*/  LDSM.16.MT88.4 R72, [R249+0x3900] ;  /* 0x00390000f948783b */ /* 0x000e6e0000004200 */
[C---:B--2---:R-:W-:Y:S07]  /*4eb0*/  HMMA.16816.F32.BF16 R60, R164.reuse, R64, R84 ;  /* 0x00000040a43c723c */ /* 0x044fee0000041854 */
[----:B------:R-:W-:Y:S01]  /*4ec0*/  IMAD.MOV.U32 R84, RZ, RZ, R76 ;  /* 0x000000ffff547224 */ /* 0x000fe200078e004c */
[----:B------:R-:W-:Y:S01]  /*4ed0*/  HMMA.16816.F32.BF16 R64, R164, R66, R88 ;  /* 0x00000042a440723c */ /* 0x000fe20000041858 */
[----:B------:R-:W-:Y:S01]  /*4ee0*/  IMAD.MOV.U32 R85, RZ, RZ, R77 ;  /* 0x000000ffff557224 */ /* 0x000fe200078e004d */
[----:B------:R-:W2:Y:S01]  /*4ef0*/  LDSM.16.MT88.4 R88, [R251+0x3900] ;  /* 0x00390000fb58783b */ /* 0x000ea20000004200 */
[----:B------:R-:W-:-:S02]  /*4f00*/  IMAD.MOV.U32 R86, RZ, RZ, R78 ;  /* 0x000000ffff567224 */ /* 0x000fc400078e004e */
[----:B------:R-:W-:-:S03]  /*4f10*/  IMAD.MOV.U32 R87, RZ, RZ, R79 ;  /* 0x000000ffff577224 */ /* 0x000fc600078e004f */
[C---:B------:R-:W-:Y:S08]  /*4f20*/  HMMA.16816.F32.BF16 R76, R164.reuse, R80, R100 ;  /* 0x00000050a44c723c */ /* 0x040ff00000041864 */
[C---:B------:R-:W-:Y:S01]  /*4f30*/  HMMA.16816.F32.BF16 R80, R164.reuse, R82, R104 ;  /* 0x00000052a450723c */ /* 0x040fe20000041868 */
[----:B------:R-:W3:Y:S07]  /*4f40*/  LDSM.16.MT88.4 R104, [R249+0x5900] ;  /* 0x00590000f968783b */ /* 0x000eee0000004200 */
[C---:B-1----:R-:W-:Y:S08]  /*4f50*/  HMMA.16816.F32.BF16 R68, R164.reuse, R72, R92 ;  /* 0x00000048a444723c */ /* 0x042ff0000004185c */
[C---:B------:R-:W-:Y:S01]  /*4f60*/  HMMA.16816.F32.BF16 R72, R164.reuse, R74, R96 ;  /* 0x0000004aa448723c */ /* 0x040fe20000041860 */
[----:B------:R-:W1:Y:S07]  /*4f70*/  LDSM.16.MT88.4 R96, [R248+0x5900] ;  /* 0x00590000f860783b */ /* 0x000e6e0000004200 */
[C---:B--2---:R-:W-:Y:S08]  /*4f80*/  HMMA.16816.F32.BF16 R84, R164.reuse, R88, R84 ;  /* 0x00000058a454723c */ /* 0x044ff00000041854 */
[C---:B------:R-:W-:Y:S01]  /*4f90*/  HMMA.16816.F32.BF16 R88, R164.reuse, R90, R112 ;  /* 0x0000005aa458723c */ /* 0x040fe20000041870 */
[----:B------:R-:W2:Y:S07]  /*4fa0*/  LDSM.16.MT88.4 R112, [R252+0x5900] ;  /* 0x00590000fc70783b */ /* 0x000eae0000004200 */
[C---:B---3--:R-:W-:Y:S01]  /*4fb0*/  HMMA.16816.F32.BF16 R100, R164.reuse, R104, R120 ;  /* 0x00000068a464723c */ /* 0x048fe20000041878 */
[----:B------:R-:W3:Y:S07]  /*4fc0*/  LDSM.16.MT88.4 R120, [R251+0x5900] ;  /* 0x00590000fb78783b */ /* 0x000eee0000004200 */
[C---:B------:R-:W-:Y:S01]  /*4fd0*/  HMMA.16816.F32.BF16 R104, R164.reuse, R106, R128 ;  /* 0x0000006aa468723c */ /* 0x040fe20000041880 */
[----:B------:R-:W4:Y:S07]  /*4fe0*/  LDSM.16.MT88.4 R128, [R248+0x7900] ;  /* 0x00790000f880783b */ /* 0x000f2e0000004200 */
[C---:B-1----:R-:W-:Y:S08]  /*4ff0*/  HMMA.16816.F32.BF16 R92, R164.reuse, R96, R184 ;  /* 0x00000060a45c723c */ /* 0x042ff000000418b8 */
[C---:B------:R-:W-:Y:S08]  /*5000*/  HMMA.16816.F32.BF16 R96, R164.reuse, R98, R116 ;  /* 0x00000062a460723c */ /* 0x040ff00000041874 */
[C---:B--2---:R-:W-:Y:S08]  /*5010*/  HMMA.16816.F32.BF16 R108, R164.reuse, R112, R108 ;  /* 0x00000070a46c723c */ /* 0x044ff0000004186c */
[C---:B---3--:R-:W-:Y:S01]  /*5020*/  HMMA.16816.F32.BF16 R116, R164.reuse, R120, R144 ;  /* 0x00000078a474723c */ /* 0x048fe20000041890 */
[----:B------:R-:W1:Y:S07]  /*5030*/  LDSM.16.MT88.4 R144, [R252+0x7900] ;  /* 0x00790000fc90783b */ /* 0x000e6e0000004200 */
[C---:B------:R-:W-:Y:S01]  /*5040*/  HMMA.16816.F32.BF16 R120, R164.reuse, R122, R136 ;  /* 0x0000007aa478723c */ /* 0x040fe20000041888 */
[----:B------:R-:W2:Y:S07]  /*5050*/  LDSM.16.MT88.4 R136, [R249+0x7900] ;  /* 0x00790000f988783b */ /* 0x000eae0000004200 */
[C---:B------:R-:W-:Y:S01]  /*5060*/  HMMA.16816.F32.BF16 R112, R164.reuse, R114, R12 ;  /* 0x00000072a470723c */ /* 0x040fe2000004180c */
[----:B------:R-:W3:Y:S07]  /*5070*/  LDSM.16.MT88.4 R12, [R251+0x7900] ;  /* 0x00790000fb0c783b */ /* 0x000eee0000004200 */
[C---:B----4-:R-:W-:Y:S08]  /*5080*/  HMMA.16816.F32.BF16 R124, R164.reuse, R128, R124 ;  /* 0x00000080a47c723c */ /* 0x050ff0000004187c */
[C---:B------:R-:W-:Y:S08]  /*5090*/  HMMA.16816.F32.BF16 R128, R164.reuse, R130, R132 ;  /* 0x00000082a480723c */ /* 0x040ff00000041884 */
[C---:B-1----:R-:W-:Y:S08]  /*50a0*/  HMMA.16816.F32.BF16 R140, R164.reuse, R144, R140 ;  /* 0x00000090a48c723c */ /* 0x042ff0000004188c */
[C---:B--2---:R-:W-:Y:S08]  /*50b0*/  HMMA.16816.F32.BF16 R132, R164.reuse, R136, R28 ;  /* 0x00000088a484723c */ /* 0x044ff0000004181c */
[C---:B------:R-:W-:Y:S08]  /*50c0*/  HMMA.16816.F32.BF16 R136, R164.reuse, R138, R188 ;  /* 0x0000008aa488723c */ /* 0x040ff000000418bc */
[C---:B------:R-:W-:Y:S08]  /*50d0*/  HMMA.16816.F32.BF16 R144, R164.reuse, R146, R180 ;  /* 0x00000092a490723c */ /* 0x040ff000000418b4 */
[C---:B---3--:R-:W-:Y:S08]  /*50e0*/  HMMA.16816.F32.BF16 R148, R164.reuse, R12, R32 ;  /* 0x0000000ca494723c */ /* 0x048ff00000041820 */
[----:B------:R-:W-:Y:S01]  /*50f0*/  HMMA.16816.F32.BF16 R164, R164, R14, R24 ;  /* 0x0000000ea4a4723c */ /* 0x000fe20000041818 */
[----:B------:R-:W-:Y:S07]  /*5100*/  @!P0 BRA `(.L_x_23) ;  /* 0x0000399000008947 */ /* 0x000fee0003800000 */
[----:B------:R-:W2:Y:S04]  /*5110*/  LDL R18, [R1+0x4] ;  /* 0x0000040001127983 */ /* 0x000ea80000100800 */
[----:B------:R-:W3:Y:S04]  /*5120*/  LDL.64 R16, [R1+0x88] ;  /* 0x0000880001107983 */ /* 0x000ee80000100a00 */
[----:B------:R-:W4:Y:S04]  /*5130*/  LDL.LU R29, [R1+0x58] ;  /* 0x00005800011d7983 */ /* 0x000f280000300800 */
[----:B------:R-:W5:Y:S04]  /*5140*/  LDL.64 R30, [R1+0x90] ;  /* 0x00009000011e7983 */ /* 0x000f680000100a00 */
[----:B------:R-:W3:Y:S04]  /*5150*/  LDL R19, [R1+0x84] ;  /* 0x0000840001137983 */ /* 0x000ee80000100800 */
[----:B------:R-:W3:Y:S01]  /*5160*/  LDL.64 R178, [R1+0x98] ;  /* 0x0000980001b27983 */ /* 0x000ee20000100a00 */
[----:B------:R-:W-:-:S02]  /*5170*/  IMAD.MOV.U32 R154, RZ, RZ, R3 ;  /* 0x000000ffff9a7224 */ /* 0x000fc400078e0003 */
[----:B------:R-:W-:Y:S01]  /*5180*/  IMAD.MOV.U32 R153, RZ, RZ, R152 ;  /* 0x000000ffff997224 */ /* 0x000fe200078e0098 */
[C---:B--2---:R-:W-:Y:S02]  /*5190*/  IADD3 R3, R18.reuse, 0x800, RZ ;  /* 0x0000080012037810 */ /* 0x044fe40007ffe0ff */
[----:B------:R-:W-:Y:S02]  /*51a0*/  IADD3 R2, R18, 0x1000, RZ ;  /* 0x0000100012027810 */ /* 0x000fe40007ffe0ff */
[----:B----4-:R-:W-:-:S05]  /*51b0*/  LEA.HI.SX32 R0, R29, 0xfffffffe, 0x1a ;  /* 0xfffffffe1d007811 */ /* 0x010fca00078fd2ff */
[----:B------:R1:W-:Y:S04]  /*51c0*/  STL [R1+0x48], R0 ;  /* 0x0000480001007387 */ /* 0x0003e80000100800 */
[----:B------:R2:W-:Y:S04]  /*51d0*/  STL [R1+0x40], R3 ;  /* 0x0000400301007387 */ /* 0x0005e80000100800 */
[----:B------:R4:W-:Y:S01]  /*51e0*/  STL [R1+0x3c], R2 ;  /* 0x00003c0201007387 */ /* 0x0009e20000100800 */
[C---:B-1----:R-:W-:Y:S02]  /*51f0*/  IADD3 R0, R18.reuse, 0x1800, RZ ;  /* 0x0000180012007810 */ /* 0x042fe40007ffe0ff */
[----:B--2---:R-:W-:-:S03]  /*5200*/  IADD3 R3, R18, 0x2000, RZ ;  /* 0x0000200012037810 */ /* 0x004fc60007ffe0ff */
[----:B------:R1:W-:Y:S01]  /*5210*/  STL [R1+0x38], R0 ;  /* 0x0000380001007387 */ /* 0x0003e20000100800 */
[----:B----4-:R-:W-:-:S03]  /*5220*/  IADD3 R2, R18, 0x2800, RZ ;  /* 0x0000280012027810 */ /* 0x010fc60007ffe0ff */
        /* <DEDUP_REMOVED lines=14> */
[----:B-----5:R-:W-:Y:S02]  /*5310*/  IADD3 R0, P2, R30, 0x40, RZ ;  /* 0x000000401e007810 */ /* 0x020fe40007f5e0ff */
[----:B-1----:R-:W-:-:S03]  /*5320*/  IADD3 R3, R18, 0x6000, RZ ;  /* 0x0000600012037810 */ /* 0x002fc60007ffe0ff */
[----:B------:R1:W-:Y:S01]  /*5330*/  STL [R1+0x80], R0 ;  /* 0x0000800001007387 */ /* 0x0003e20000100800 */
[----:B--2---:R-:W-:-:S03]  /*5340*/  IADD3 R2, P1, R30, 0x80, RZ ;  /* 0x000000801e027810 */ /* 0x004fc60007f3e0ff */
[----:B------:R3:W-:Y:S04]  /*5350*/  STL [R1+0x14], R3 ;  /* 0x0000140301007387 */ /* 0x0007e80000100800 */
[----:B------:R2:W-:Y:S01]  /*5360*/  STL [R1+0x78], R2 ;  /* 0x0000780201007387 */ /* 0x0005e20000100800 */
[----:B-1----:R-:W-:Y:S01]  /*5370*/  IADD3 R0, P0, R30, 0xc0, RZ ;  /* 0x000000c01e007810 */ /* 0x002fe20007f1e0ff */
[----:B---3--:R-:W-:-:S04]  /*5380*/  IMAD.X R3, RZ, RZ, R19, P2 ;  /* 0x000000ffff037224 */ /* 0x008fc800010e0613 */
[----:B------:R1:W-:Y:S01]  /*5390*/  STL [R1+0x70], R0 ;  /* 0x0000700001007387 */ /* 0x0003e20000100800 */
[----:B--2---:R-:W-:-:S03]  /*53a0*/  IADD3 R2, P2, R178, 0x40, RZ ;  /* 0x00000040b2027810 */ /* 0x004fc60007f5e0ff */
[----:B------:R2:W-:Y:S04]  /*53b0*/  STL [R1+0x7c], R3 ;  /* 0x00007c0301007387 */ /* 0x0005e80000100800 */
[----:B------:R3:W-:Y:S01]  /*53c0*/  STL [R1+0x68], R2 ;  /* 0x0000680201007387 */ /* 0x0007e20000100800 */
[----:B-1----:R-:W-:Y:S01]  /*53d0*/  IMAD.X R0, RZ, RZ, R19, P1 ;  /* 0x000000ffff007224 */ /* 0x002fe200008e0613 */
[----:B--2---:R-:W-:-:S04]  /*53e0*/  IADD3 R3, P1, R178, 0x80, RZ ;  /* 0x00000080b2037810 */ /* 0x004fc80007f3e0ff */
[----:B------:R1:W-:Y:S01]  /*53f0*/  STL [R1+0x74], R0 ;  /* 0x0000740001007387 */ /* 0x0003e20000100800 */
[----:B---3--:R-:W-:-:S03]  /*5400*/  IMAD.X R2, RZ, RZ, R19, P0 ;  /* 0x000000ffff027224 */ /* 0x008fc600000e0613 */
[----:B------:R2:W-:Y:S04]  /*5410*/  STL [R1+0x60], R3 ;  /* 0x0000600301007387 */ /* 0x0005e80000100800 */
[----:B------:R3:W-:Y:S01]  /*5420*/  STL [R1+0x6c], R2 ;  /* 0x00006c0201007387 */ /* 0x0007e20000100800 */
[----:B-1----:R-:W-:Y:S02]  /*5430*/  IADD3 R0, P0, R178, 0xc0, RZ ;  /* 0x000000c0b2007810 */ /* 0x002fe40007f1e0ff */
[----:B--2---:R-:W-:-:S03]  /*5440*/  IADD3 R3, R18, 0x6800, RZ ;  /* 0x0000680012037810 */ /* 0x004fc60007ffe0ff */
[----:B------:R1:W-:Y:S01]  /*5450*/  STL [R1+0x58], R0 ;  /* 0x0000580001007387 */ /* 0x0003e20000100800 */
[----:B---3--:R-:W-:-:S03]  /*5460*/  IADD3 R2, R18, 0x7000, RZ ;  /* 0x0000700012027810 */ /* 0x008fc60007ffe0ff */
[----:B------:R2:W-:Y:S04]  /*5470*/  STL [R1+0x10], R3 ;  /* 0x0000100301007387 */ /* 0x0005e80000100800 */
[----:B------:R3:W-:Y:S01]  /*5480*/  STL [R1+0xc], R2 ;  /* 0x00000c0201007387 */ /* 0x0007e20000100800 */
[----:B-1----:R-:W-:Y:S01]  /*5490*/  IADD3 R0, R18, 0x7800, RZ ;  /* 0x0000780012007810 */ /* 0x002fe20007ffe0ff */
[----:B--2---:R-:W-:-:S04]  /*54a0*/  IMAD.X R3, RZ, RZ, R17, P2 ;  /* 0x000000ffff037224 */ /* 0x004fc800010e0611 */
[----:B------:R1:W-:Y:S01]  /*54b0*/  STL [R1+0x8], R0 ;  /* 0x0000080001007387 */ /* 0x0003e20000100800 */
[----:B---3--:R-:W-:-:S03]  /*54c0*/  IMAD.X R2, RZ, RZ, R17, P1 ;  /* 0x000000ffff027224 */ /* 0x008fc600008e0611 */
[----:B------:R2:W-:Y:S01]  /*54d0*/  STL [R1+0x64], R3 ;  /* 0x0000640301007387 */ /* 0x0005e20000100800 */
[----:B-1----:R-:W-:-:S05]  /*54e0*/  IMAD.X R0, RZ, RZ, R17, P0 ;  /* 0x000000ffff007224 */ /* 0x002fca00000e0611 */
[----:B------:R2:W-:Y:S04]  /*54f0*/  STL [R1+0x54], R0 ;  /* 0x0000540001007387 */ /* 0x0005e80000100800 */
[----:B------:R2:W-:Y:S02]  /*5500*/  STL [R1+0x5c], R2 ;  /* 0x00005c0201007387 */ /* 0x0005e40000100800 */
.L_x_24:
[----:B------:R-:W3:Y:S01]  /*5510*/  LDL.64 R12, [R1+0x90] ;  /* 0x00009000010c7983 */ /* 0x000ee20000100a00 */
[----:B------:R-:W-:Y:S01]  /*5520*/  MOV R14, c[0x0][0x208] ;  /* 0x00008200000e7a02 */ /* 0x000fe20000000f00 */
[----:B------:R-:W-:Y:S04]  /*5530*/  DEPBAR.LE SB0, 0x0 ;  /* 0x000080000000791a */ /* 0x000fe80000000000 */
[----:B------:R-:W4:Y:S01]  /*5540*/  LDL R24, [R1+0x80] ;  /* 0x0000800001187983 */ /* 0x000f220000100800 */
[----:B------:R-:W-:Y:S05]  /*5550*/  MOV R15, c[0x0][0x20c] ;  /* 0x00008300000f7a02 */ /* 0x000fea0000000f00 */
[----:B--2---:R-:W2:Y:S06]  /*5560*/  LDL R7, [R1+0x84] ;  /* 0x0000840001077983 */ /* 0x004eac0000100800 */
        /* <DEDUP_REMOVED lines=13> */
[----:B------:R-:W4:Y:S06]  /*5640*/  LDL R165, [R1+0x4] ;  /* 0x0000040001a57983 */ /* 0x000f2c0000100800 */
        /* <DEDUP_REMOVED lines=10> */
[----:B---3--:R-:W-:Y:S01]  /*56f0*/  IADD3 R3, P0, R2, R12, RZ ;  /* 0x0000000c02037210 */ /* 0x008fe20007f1e0ff */
[----:B----4-:R-:W-:Y:S03]  /*5700*/  LDSM.16.M88.4 R176, [R165] ;  /* 0x00000000a5b0783b */ /* 0x010fe60000000200 */
[----:B------:R-:W-:Y:S02]  /*5710*/  IADD3 R0, R5, R0, RZ ;  /* 0x0000000005007210 */ /* 0x000fe40007ffe0ff */
[C---:B------:R-:W-:Y:S02]  /*5720*/  LEA R22, P2, R3.reuse, c[0x0][0x1f8], 0x1 ;  /* 0x00007e0003167a11 */ /* 0x040fe400078408ff */
[----:B------:R-:W-:Y:S01]  /*5730*/  SHF.L.U64.HI R0, R4, 0x6, R0 ;  /* 0x0000000604007819 */ /* 0x000fe20000010200 */
[----:B------:R-:W-:Y:S01]  /*5740*/  LDSM.16.M88.4 R180, [R152] ;  /* 0x0000000098b4783b */ /* 0x000fe20000000200 */
        /* <DEDUP_REMOVED lines=821> */
.L_x_23:
[----:B------:R-:W2:Y:S04]  /*8aa0*/  LDL.LU R5, [R1+0x4c] ;  /* 0x00004c0001057983 */ /* 0x000ea80000300800 */
[----:B-1----:R-:W3:Y:S01]  /*8ab0*/  LDL.LU R2, [R1+0x50] ;  /* 0x0000500001027983 */ /* 0x002ee20000300800 */
[----:B------:R-:W-:-:S03]  /*8ac0*/  PLOP3.LUT P2, PT, PT, PT, PT, 0x8, 0x0 ;  /* 0x000000000000781c */ /* 0x000fc60003f4e170 */
[----:B--2---:R-:W1:Y:S04]  /*8ad0*/  SHFL.BFLY PT, R0, R5, 0x2, 0x1f ;  /* 0x0c401f0005007f89 */ /* 0x004e6800000e0000 */
[----:B---3--:R-:W2:Y:S01]  /*8ae0*/  SHFL.BFLY PT, R4, R2, 0x2, 0x1f ;  /* 0x0c401f0002047f89 */ /* 0x008ea200000e0000 */
[----:B-1----:R-:W-:Y:S02]  /*8af0*/  FADD.FTZ R0, R0, R5 ;  /* 0x0000000500007221 */ /* 0x002fe40000010000 */
[----:B--2---:R-:W-:-:S03]  /*8b00*/  FADD.FTZ R4, R4, R2 ;  /* 0x0000000204047221 */ /* 0x004fc60000010000 */
[----:B------:R-:W1:Y:S01]  /*8b10*/  SHFL.BFLY PT, R6, R0, 0x1, 0x1f ;  /* 0x0c201f0000067f89 */ /* 0x000e6200000e0000 */
[----:B------:R-:W-:-:S03]  /*8b20*/  MOV R2, RZ ;  /* 0x000000ff00027202 */ /* 0x000fc60000000f00 */
[----:B------:R-:W2:Y:S01]  /*8b30*/  SHFL.BFLY PT, R5, R4, 0x1, 0x1f ;  /* 0x0c201f0004057f89 */ /* 0x000ea200000e0000 */
[----:B-1----:R-:W-:Y:S01]  /*8b40*/  FADD.FTZ R6, R0, R6 ;  /* 0x0000000600067221 */ /* 0x002fe20000010000 */
[----:B------:R-:W-:Y:S01]  /*8b50*/  MOV R0, RZ ;  /* 0x000000ff00007202 */ /* 0x000fe20000000f00 */
[----:B--2---:R-:W-:-:S03]  /*8b60*/  FADD.FTZ R4, R5, R4 ;  /* 0x0000000405047221 */ /* 0x004fc60000010000 */
[----:B------:R-:W-:Y:S02]  /*8b70*/  FSETP.NE.FTZ.AND P1, PT, R6, RZ, PT ;  /* 0x000000ff0600720b */ /* 0x000fe40003f35000 */
[----:B------:R-:W-:-:S11]  /*8b80*/  FSETP.NE.FTZ.AND P0, PT, R4, RZ, PT ;  /* 0x000000ff0400720b */ /* 0x000fd60003f15000 */
[----:B------:R-:W1:Y:S08]  /*8b90*/  @P1 MUFU.RCP R2, R6 ;  /* 0x0000000600021308 */ /* 0x000e700000001000 */
[----:B------:R-:W2:Y:S08]  /*8ba0*/  @P1 MUFU.LG2 R6, R6 ;  /* 0x0000000600061308 */ /* 0x000eb00000000c00 */
[----:B------:R-:W3:Y:S01]  /*8bb0*/  @P0 MUFU.LG2 R7, R4 ;  /* 0x0000000400070308 */ /* 0x000ee20000000c00 */
[----:B-1----:R-:W-:-:S02]  /*8bc0*/  FMUL.FTZ R12, R2, R36 ;  /* 0x00000024020c7220 */ /* 0x002fc40000410000 */
[C---:B------:R-:W-:Y:S02]  /*8bd0*/  FMUL.FTZ R14, R2.reuse, R40 ;  /* 0x00000028020e7220 */ /* 0x040fe40000410000 */
[C---:B------:R-:W-:Y:S02]  /*8be0*/  FMUL.FTZ R16, R2.reuse, R44 ;  /* 0x0000002c02107220 */ /* 0x040fe40000410000 */
[C---:B------:R-:W-:Y:S01]  /*8bf0*/  FMUL.FTZ R156, R2.reuse, R156 ;  /* 0x0000009c029c7220 */ /* 0x040fe20000410000 */
[----:B------:R1:W4:Y:S01]  /*8c00*/  @P0 MUFU.RCP R0, R4 ;  /* 0x0000000400000308 */ /* 0x0003220000001000 */
[C---:B------:R-:W-:Y:S02]  /*8c10*/  FMUL.FTZ R8, R2.reuse, R157 ;  /* 0x0000009d02087220 */ /* 0x040fe40000410000 */
[C---:B------:R-:W-:Y:S02]  /*8c20*/  FMUL.FTZ R160, R2.reuse, R160 ;  /* 0x000000a002a07220 */ /* 0x040fe40000410000 */
[----:B------:R-:W-:-:S02]  /*8c30*/  FMUL.FTZ R161, R2, R161 ;  /* 0x000000a102a17220 */ /* 0x000fc40000410000 */
[C---:B------:R-:W-:Y:S02]  /*8c40*/  FMUL.FTZ R37, R2.reuse, R37 ;  /* 0x0000002502257220 */ /* 0x040fe40000410000 */
[C---:B------:R-:W-:Y:S02]  /*8c50*/  FMUL.FTZ R41, R2.reuse, R41 ;  /* 0x0000002902297220 */ /* 0x040fe40000410000 */
[C---:B------:R-:W-:Y:S02]  /*8c60*/  FMUL.FTZ R45, R2.reuse, R45 ;  /* 0x0000002d022d7220 */ /* 0x040fe40000410000 */
[C---:B------:R-:W-:Y:S02]  /*8c70*/  FMUL.FTZ R18, R2.reuse, R48 ;  /* 0x0000003002127220 */ /* 0x040fe40000410000 */
[C---:B------:R-:W-:Y:S01]  /*8c80*/  FMUL.FTZ R44, R2.reuse, R49 ;  /* 0x00000031022c7220 */ /* 0x040fe20000410000 */
[----:B-1----:R-:W-:Y:S01]  /*8c90*/  @P1 MOV R4, 0x3f317218 ;  /* 0x3f31721800041802 */ /* 0x002fe20000000f00 */
[----:B------:R-:W-:-:S02]  /*8ca0*/  FMUL.FTZ R20, R2, R52 ;  /* 0x0000003402147220 */ /* 0x000fc40000410000 */
[C---:B------:R-:W-:Y:S01]  /*8cb0*/  FMUL.FTZ R9, R2.reuse, R53 ;  /* 0x0000003502097220 */ /* 0x040fe20000410000 */
[----:B------:R-:W-:Y:S01]  /*8cc0*/  MOV R53, 0xff800000 ;  /* 0xff80000000357802 */ /* 0x000fe20000000f00 */
[C---:B------:R-:W-:Y:S01]  /*8cd0*/  FMUL.FTZ R22, R2.reuse, R56 ;  /* 0x0000003802167220 */ /* 0x040fe20000410000 */
[----:B------:R-:W-:Y:S01]  /*8ce0*/  MOV R56, 0xff800000 ;  /* 0xff80000000387802 */ /* 0x000fe20000000f00 */
        /* <DEDUP_REMOVED lines=48> */
[----:B------:R-:W-:Y:S01]  /*8ff0*/  FMUL.FTZ R165, R2, R165 ;  /* 0x000000a502a57220 */ /* 0x000fe20000410000 */
[----:B------:R-:W-:Y:S01]  /*9000*/  @P0 MOV R2, 0x3f317218 ;  /* 0x3f31721800020802 */ /* 0x000fe20000000f00 */
[----:B------:R-:W-:Y:S02]  /*9010*/  @P1 FMUL.FTZ R5, R4, c[0x0][0x2d0] ;  /* 0x0000b40004051a20 */ /* 0x000fe40000410000 */
[----:B--2---:R-:W-:Y:S02]  /*9020*/  @P1 FMUL.FTZ R6, R6, 0.69314718246459960938 ;  /* 0x3f31721806061820 */ /* 0x004fe40000410000 */
[----:B---3--:R-:W-:-:S02]  /*9030*/  @P0 FMUL.FTZ R4, R7, 0.69314718246459960938 ;  /* 0x3f31721807040820 */ /* 0x008fc40000410000 */
[----:B------:R-:W-:Y:S02]  /*9040*/  @P0 FMUL.FTZ R2, R2, c[0x0][0x2d0] ;  /* 0x0000b40002020a20 */ /* 0x000fe40000410000 */
[C---:B----4-:R-:W-:Y:S02]  /*9050*/  FMUL.FTZ R158, R0.reuse, R158 ;  /* 0x0000009e009e7220 */ /* 0x050fe40000410000 */
        /* <DEDUP_REMOVED lines=62> */
[----:B------:R-:W-:Y:S02]  /*9440*/  FMUL.FTZ R167, R0, R167 ;  /* 0x000000a700a77220 */ /* 0x000fe40000410000 */
[----:B------:R-:W-:-:S02]  /*9450*/  @P1 FFMA.FTZ R53, R5, R152, R6 ;  /* 0x0000009805351223 */ /* 0x000fc40000010006 */
[----:B------:R-:W-:Y:S02]  /*9460*/  @P0 FFMA.FTZ R56, R2, R3, R4 ;  /* 0x0000000302380223 */ /* 0x000fe40000010004 */
.L_x_22:
[----:B-1----:R-:W-:Y:S05]  /*9470*/  @P2 BRA `(.L_x_25) ;  /* 0x00001ab000002947 */ /* 0x002fea0003800000 */
[----:B------:R-:W2:Y:S01]  /*9480*/  LDL R81, [R1+0xa0] ;  /* 0x0000a00001517983 */ /* 0x000ea20000100800 */
[----:B------:R-:W-:Y:S02]  /*9490*/  F2FP.BF16.PACK_AB R54, R55, R54 ;  /* 0x000000363736723e */ /* 0x000fe400000010ff */
[----:B------:R-:W-:Y:S01]  /*94a0*/  F2FP.BF16.PACK_AB R50, R51, R50 ;  /* 0x000000323332723e */ /* 0x000fe200000010ff */
[----:B------:R-:W1:Y:S01]  /*94b0*/  S2R R65, SR_TID.X ;  /* 0x0000000000417919 */ /* 0x000e620000002100 */
[----:B------:R-:W-:Y:S02]  /*94c0*/  F2FP.BF16.PACK_AB R46, R47, R46 ;  /* 0x0000002e2f2e723e */ /* 0x000fe400000010ff */
[----:B------:R-:W-:Y:S02]  /*94d0*/  F2FP.BF16.PACK_AB R8, R8, R156 ;  /* 0x0000009c0808723e */ /* 0x000fe400000010ff */
[----:B------:R-:W-:Y:S02]  /*94e0*/  F2FP.BF16.PACK_AB R5, R159, R158 ;  /* 0x0000009e9f05723e */ /* 0x000fe400000010ff */
[----:B------:R-:W-:-:S02]  /*94f0*/  F2FP.BF16.PACK_AB R6, R161, R160 ;  /* 0x000000a0a106723e */ /* 0x000fc400000010ff */
[----:B------:R-:W-:Y:S02]  /*9500*/  F2FP.BF16.PACK_AB R162, R163, R162 ;  /* 0x000000a2a3a2723e */ /* 0x000fe400000010ff */
[----:B------:R-:W-:Y:S02]  /*9510*/  F2FP.BF16.PACK_AB R52, R37, R12 ;  /* 0x0000000c2534723e */ /* 0x000fe400000010ff */
[----:B------:R-:W-:Y:S02]  /*9520*/  F2FP.BF16.PACK_AB R49, R39, R38 ;  /* 0x000000262731723e */ /* 0x000fe400000010ff */
[----:B------:R-:W-:Y:S02]  /*9530*/  F2FP.BF16.PACK_AB R7, R43, R42 ;  /* 0x0000002a2b07723e */ /* 0x000fe400000010ff */
[----:B------:R-:W-:Y:S02]  /*9540*/  F2FP.BF16.PACK_AB R48, R41, R14 ;  /* 0x0000000e2930723e */ /* 0x000fe400000010ff */
[----:B------:R-:W-:-:S02]  /*9550*/  F2FP.BF16.PACK_AB R45, R45, R16 ;  /* 0x000000102d2d723e */ /* 0x000fc400000010ff */
[----:B------:R-:W-:Y:S02]  /*9560*/  F2FP.BF16.PACK_AB R44, R44, R18 ;  /* 0x000000122c2c723e */ /* 0x000fe400000010ff */
[----:B------:R-:W-:Y:S02]  /*9570*/  F2FP.BF16.PACK_AB R43, R9, R20 ;  /* 0x00000014092b723e */ /* 0x000fe400000010ff */
[----:B-1----:R-:W-:Y:S02]  /*9580*/  SHF.R.S32.HI R55, RZ, 0x1f, R65 ;  /* 0x0000001fff377819 */ /* 0x002fe40000011441 */
[----:B------:R-:W-:Y:S02]  /*9590*/  F2FP.BF16.PACK_AB R42, R57, R22 ;  /* 0x00000016392a723e */ /* 0x000fe400000010ff */
[CC--:B------:R-:W-:Y:S02]  /*95a0*/  LEA.HI R2, R55.reuse, R65.reuse, RZ, 0x2 ;  /* 0x0000004137027211 */ /* 0x0c0fe400078f10ff */
[----:B------:R-:W-:-:S02]  /*95b0*/  LEA.HI R51, R55, R65, RZ, 0x5 ;  /* 0x0000004137337211 */ /* 0x000fc400078f28ff */
[--C-:B------:R-:W-:Y:S02]  /*95c0*/  SHF.R.S32.HI R4, RZ, 0x2, R2.reuse ;  /* 0x00000002ff047819 */ /* 0x100fe40000011402 */
[----:B------:R-:W-:Y:S02]  /*95d0*/  SHF.R.S32.HI R0, RZ, 0x1f, R2 ;  /* 0x0000001fff007819 */ /* 0x000fe40000011402 */
[----:B------:R-:W-:Y:S02]  /*95e0*/  SHF.R.S32.HI R47, RZ, 0x5, R51 ;  /* 0x00000005ff2f7819 */ /* 0x000fe40000011433 */
[----:B------:R-:W-:Y:S02]  /*95f0*/  LEA.HI R0, R0, R4, RZ, 0x3 ;  /* 0x0000000400007211 */ /* 0x000fe400078f18ff */
[----:B------:R-:W-:Y:S02]  /*9600*/  F2FP.BF16.PACK_AB R58, R59, R58 ;  /* 0x0000003a3b3a723e */ /* 0x000fe400000010ff */
[----:B------:R-:W-:-:S02]  /*9610*/  LOP3.LUT R0, R0, 0xfffffff8, RZ, 0xc0, !PT ;  /* 0xfffffff800007812 */ /* 0x000fc400078ec0ff */
[----:B------:R-:W-:Y:S02]  /*9620*/  F2FP.BF16.PACK_AB R41, R61, R60 ;  /* 0x0000003c3d29723e */ /* 0x000fe400000010ff */
[----:B------:R-:W-:Y:S01]  /*9630*/  F2FP.BF16.PACK_AB R62, R63, R62 ;  /* 0x0000003e3f3e723e */ /* 0x000fe200000010ff */
[----:B------:R-:W-:Y:S01]  /*9640*/  IMAD.IADD R4, R4, 0x1, -R0 ;  /* 0x0000000104047824 */ /* 0x000fe200078e0a00 */
[----:B------:R-:W-:Y:S02]  /*9650*/  LOP3.LUT R0, R2, 0xfffffffc, RZ, 0xc0, !PT ;  /* 0xfffffffc02007812 */ /* 0x000fe400078ec0ff */
[----:B------:R-:W-:Y:S01]  /*9660*/  F2FP.BF16.PACK_AB R40, R40, R64 ;  /* 0x000000402828723e */ /* 0x000fe200000010ff */
[C---:B------:R-:W-:Y:S01]  /*9670*/  IMAD.SHL.U32 R2, R4.reuse, 0x40, RZ ;  /* 0x0000004004027824 */ /* 0x040fe200078e00ff */
[----:B------:R-:W-:Y:S01]  /*9680*/  LOP3.LUT R3, R4, 0x1, RZ, 0xc0, !PT ;  /* 0x0000000104037812 */ /* 0x000fe200078ec0ff */
[----:B------:R-:W-:Y:S01]  /*9690*/  IMAD.IADD R26, R65, 0x1, -R0 ;  /* 0x00000001411a7824 */ /* 0x000fe200078e0a00 */
[----:B------:R-:W-:-:S02]  /*96a0*/  F2FP.BF16.PACK_AB R66, R67, R66 ;  /* 0x000000424342723e */ /* 0x000fc400000010ff */
[----:B------:R-:W-:Y:S01]  /*96b0*/  LOP3.LUT R0, R2, 0x1c0, RZ, 0xc0, !PT ;  /* 0x000001c002007812 */ /* 0x000fe200078ec0ff */
[----:B------:R-:W-:Y:S01]  /*96c0*/  IMAD R2, R47, 0x200, R26 ;  /* 0x000002002f027824 */ /* 0x000fe200078e021a */
[----:B------:R-:W-:Y:S02]  /*96d0*/  ISETP.NE.U32.AND P0, PT, R3, 0x1, PT ;  /* 0x000000010300780c */ /* 0x000fe40003f05070 */
[----:B------:R-:W-:Y:S02]  /*96e0*/  LEA.HI R0, R0, R0, RZ, 0x1d ;  /* 0x0000000000007211 */ /* 0x000fe400078fe8ff */
[----:B------:R-:W-:Y:S01]  /*96f0*/  R2P PR, R4, 0x6 ;  /* 0x0000000604007804 */ /* 0x000fe20000000000 */
[----:B------:R-:W-:Y:S01]  /*9700*/  IMAD.MOV.U32 R4, RZ, RZ, 0x20 ;  /* 0x00000020ff047424 */ /* 0x000fe200078e00ff */
[----:B------:R-:W-:Y:S01]  /*9710*/  F2FP.BF16.PACK_AB R39, R69, R68 ;  /* 0x000000444527723e */ /* 0x000fe200000010ff */
[----:B------:R-:W-:Y:S01]  /*9720*/  IMAD.U32 R0, R2, 0x2, R0 ;  /* 0x0000000202007824 */ /* 0x000fe200078e0000 */
[----:B------:R-:W-:-:S02]  /*9730*/  F2FP.BF16.PACK_AB R70, R71, R70 ;  /* 0x000000464746723e */ /* 0x000fc400000010ff */
[----:B------:R-:W-:Y:S01]  /*9740*/  SEL R4, R4, 0xffffffe0, !P1 ;  /* 0xffffffe004047807 */ /* 0x000fe20004800000 */
[----:B------:R-:W-:Y:S01]  /*9750*/  IMAD.SHL.U32 R0, R0, 0x2, RZ ;  /* 0x0000000200007824 */ /* 0x000fe200078e00ff */
[----:B------:R-:W-:Y:S01]  /*9760*/  BAR.SYNC.DEFER_BLOCKING 0x1, 0x100 ;  /* 0x0044000000007b1d */ /* 0x000fe20000010000 */
[----:B------:R-:W-:Y:S02]  /*9770*/  F2FP.BF16.PACK_AB R38, R73, R72 ;  /* 0x000000484926723e */ /* 0x000fe400000010ff */
[----:B------:R-:W-:Y:S02]  /*9780*/  F2FP.BF16.PACK_AB R74, R75, R74 ;  /* 0x0000004a4b4a723e */ /* 0x000fe400000010ff */
[C---:B------:R-:W-:Y:S02]  /*9790*/  IADD3 R3, R0.reuse, 0x80, RZ ;  /* 0x0000008000037810 */ /* 0x040fe40007ffe0ff */
[C---:B------:R-:W-:Y:S02]  /*97a0*/  IADD3 R2, R0.reuse, 0x70, RZ ;  /* 0x0000007000027810 */ /* 0x040fe40007ffe0ff */
[----:B------:R-:W-:Y:S01]  /*97b0*/  @P0 IADD3 R2, R3, 0x10, RZ ;  /* 0x0000001003020810 */ /* 0x000fe20007ffe0ff */
[----:B------:R-:W-:Y:S01]  /*97c0*/  IMAD.IADD R3, R0, 0x1, R4 ;  /* 0x0000000100037824 */ /* 0x000fe200078e0204 */
[----:B------:R-:W-:-:S02]  /*97d0*/  F2FP.BF16.PACK_AB R37, R77, R76 ;  /* 0x0000004c4d25723e */ /* 0x000fc400000010ff */
[----:B------:R-:W-:Y:S02]  /*97e0*/  F2FP.BF16.PACK_AB R78, R79, R78 ;  /* 0x0000004e4f4e723e */ /* 0x000fe400000010ff */
[----:B------:R-:W-:Y:S02]  /*97f0*/  F2FP.BF16.PACK_AB R36, R36, R80 ;  /* 0x000000502424723e */ /* 0x000fe400000010ff */
[----:B------:R-:W-:Y:S02]  /*9800*/  F2FP.BF16.PACK_AB R82, R83, R82 ;  /* 0x000000525352723e */ /* 0x000fe400000010ff */
[----:B------:R-:W-:Y:S02]  /*9810*/  F2FP.BF16.PACK_AB R35, R35, R84 ;  /* 0x000000542323723e */ /* 0x000fe400000010ff */
[----:B------:R-:W-:Y:S02]  /*9820*/  F2FP.BF16.PACK_AB R86, R87, R86 ;  /* 0x000000565756723e */ /* 0x000fe400000010ff */
[----:B------:R-:W-:Y:S01]  /*9830*/  F2FP.BF16.PACK_AB R34, R34, R88 ;  /* 0x000000582222723e */ /* 0x000fe200000010ff */
[----:B------:R1:W-:Y:S01]  /*9840*/  STS [R0+0x80], R8 ;  /* 0x0000800800007388 */ /* 0x0003e20000000800 */
[----:B------:R-:W-:-:S02]  /*9850*/  F2FP.BF16.PACK_AB R90, R91, R90 ;  /* 0x0000005a5b5a723e */ /* 0x000fc400000010ff */
[----:B------:R-:W-:Y:S01]  /*9860*/  F2FP.BF16.PACK_AB R33, R33, R92 ;  /* 0x0000005c2121723e */ /* 0x000fe200000010ff */
[----:B------:R-:W-:Y:S01]  /*9870*/  STS [R0+0x480], R5 ;  /* 0x0004800500007388 */ /* 0x000fe20000000800 */
[----:B------:R-:W-:Y:S02]  /*9880*/  F2FP.BF16.PACK_AB R94, R95, R94 ;  /* 0x0000005e5f5e723e */ /* 0x000fe400000010ff */
[----:B------:R-:W-:Y:S01]  /*9890*/  F2FP.BF16.PACK_AB R32, R32, R96 ;  /* 0x000000602020723e */ /* 0x000fe200000010ff */
[----:B------:R3:W-:Y:S01]  /*98a0*/  STS [R2], R6 ;  /* 0x0000000602007388 */ /* 0x0007e20000000800 */
[----:B------:R-:W-:Y:S02]  /*98b0*/  F2FP.BF16.PACK_AB R98, R99, R98 ;  /* 0x000000626362723e */ /* 0x000fe400000010ff */
        /* <DEDUP_REMOVED lines=10> */
[----:B-1----:R-:W-:Y:S01]  /*9960*/  IMAD.MOV.U32 R8, RZ, RZ, 0x40 ;  /* 0x00000040ff087424 */ /* 0x002fe200078e00ff */
[----:B------:R-:W-:-:S02]  /*9970*/  F2FP.BF16.PACK_AB R114, R115, R114 ;  /* 0x000000727372723e */ /* 0x000fc400000010ff */
[----:B------:R-:W-:Y:S02]  /*9980*/  F2FP.BF16.PACK_AB R27, R27, R116 ;  /* 0x000000741b1b723e */ /* 0x000fe400000010ff */
[----:B------:R-:W-:Y:S02]  /*9990*/  F2FP.BF16.PACK_AB R118, R119, R118 ;  /* 0x000000767776723e */ /* 0x000fe400000010ff */
[----:B------:R-:W-:Y:S02]  /*99a0*/  F2FP.BF16.PACK_AB R25, R121, R120 ;  /* 0x000000787919723e */ /* 0x000fe400000010ff */
[----:B---3--:R-:W-:Y:S01]  /*99b0*/  SEL R6, R8, 0xffffffc0, !P2 ;  /* 0xffffffc008067807 */ /* 0x008fe20005000000 */
[----:B------:R-:W-:Y:S01]  /*99c0*/  IMAD.IADD R8, R4, 0x1, R2 ;  /* 0x0000000104087824 */ /* 0x000fe200078e0202 */
[----:B------:R-:W-:Y:S02]  /*99d0*/  F2FP.BF16.PACK_AB R123, R123, R122 ;  /* 0x0000007a7b7b723e */ /* 0x000fe400000010ff */
[----:B------:R-:W-:Y:S01]  /*99e0*/  F2FP.BF16.PACK_AB R24, R24, R124 ;  /* 0x0000007c1818723e */ /* 0x000fe200000010ff */
[----:B------:R-:W-:Y:S01]  /*99f0*/  IMAD.IADD R5, R0, 0x1, R6 ;  /* 0x0000000100057824 */ /* 0x000fe200078e0206 */
[----:B------:R1:W-:Y:S01]  /*9a00*/  STS [R8+0x400], R7 ;  /* 0x0004000708007388 */ /* 0x0003e20000000800 */
[----:B------:R-:W-:Y:S01]  /*9a10*/  IMAD.IADD R4, R6, 0x1, R3 ;  /* 0x0000000106047824 */ /* 0x000fe200078e0203 */
[----:B------:R-:W-:-:S02]  /*9a20*/  F2FP.BF16.PACK_AB R23, R23, R126 ;  /* 0x0000007e1717723e */ /* 0x000fc400000010ff */
[----:B------:R-:W-:Y:S01]  /*9a30*/  STS [R8], R48 ;  /* 0x0000003008007388 */ /* 0x000fe20000000800 */
[----:B------:R-:W-:Y:S02]  /*9a40*/  F2FP.BF16.PACK_AB R22, R129, R128 ;  /* 0x000000808116723e */ /* 0x000fe400000010ff */
[----:B------:R-:W-:Y:S01]  /*9a50*/  F2FP.BF16.PACK_AB R21, R21, R130 ;  /* 0x000000821515723e */ /* 0x000fe200000010ff */
[----:B------:R-:W-:Y:S01]  /*9a60*/  STS [R5+0x80], R45 ;  /* 0x0000802d05007388 */ /* 0x000fe20000000800 */
[----:B------:R-:W-:Y:S02]  /*9a70*/  F2FP.BF16.PACK_AB R20, R133, R132 ;  /* 0x000000848514723e */ /* 0x000fe400000010ff */
[----:B------:R-:W-:Y:S01]  /*9a80*/  F2FP.BF16.PACK_AB R19, R19, R134 ;  /* 0x000000861313723e */ /* 0x000fe200000010ff */
[----:B------:R-:W-:Y:S01]  /*9a90*/  STS [R5+0x480], R46 ;  /* 0x0004802e05007388 */ /* 0x000fe20000000800 */
[----:B------:R-:W-:Y:S02]  /*9aa0*/  F2FP.BF16.PACK_AB R18, R137, R136 ;  /* 0x000000888912723e */ /* 0x000fe400000010ff */
[----:B------:R-:W-:-:S02]  /*9ab0*/  F2FP.BF16.PACK_AB R17, R17, R138 ;  /* 0x0000008a1111723e */ /* 0x000fc400000010ff */
[----:B------:R-:W-:Y:S02]  /*9ac0*/  F2FP.BF16.PACK_AB R16, R141, R140 ;  /* 0x0000008c8d10723e */ /* 0x000fe400000010ff */
[----:B------:R-:W-:Y:S02]  /*9ad0*/  F2FP.BF16.PACK_AB R13, R13, R142 ;  /* 0x0000008e0d0d723e */ /* 0x000fe400000010ff */
[----:B------:R-:W-:Y:S02]  /*9ae0*/  F2FP.BF16.PACK_AB R12, R145, R144 ;  /* 0x00000090910c723e */ /* 0x000fe400000010ff */
[----:B------:R-:W-:Y:S01]  /*9af0*/  F2FP.BF16.PACK_AB R11, R11, R146 ;  /* 0x000000920b0b723e */ /* 0x000fe200000010ff */
[----:B-1----:R-:W-:Y:S01]  /*9b00*/  IMAD.IADD R7, R6, 0x1, R2 ;  /* 0x0000000106077824 */ /* 0x002fe200078e0202 */
[----:B------:R-:W-:Y:S01]  /*9b10*/  F2FP.BF16.PACK_AB R9, R149, R148 ;  /* 0x000000949509723e */ /* 0x000fe200000010ff */
[----:B------:R-:W-:Y:S01]  /*9b20*/  IMAD.IADD R6, R8, 0x1, R6 ;  /* 0x0000000108067824 */ /* 0x000fe200078e0206 */
[----:B------:R-:W-:-:S02]  /*9b30*/  F2FP.BF16.PACK_AB R15, R151, R150 ;  /* 0x00000096970f723e */ /* 0x000fc400000010ff */
[----:B------:R-:W-:Y:S01]  /*9b40*/  STS [R7], R44 ;  /* 0x0000002c07007388 */ /* 0x000fe20000000800 */
[----:B------:R-:W-:Y:S02]  /*9b50*/  F2FP.BF16.PACK_AB R14, R165, R164 ;  /* 0x000000a4a50e723e */ /* 0x000fe400000010ff */
[----:B------:R-:W-:Y:S01]  /*9b60*/  F2FP.BF16.PACK_AB R10, R167, R166 ;  /* 0x000000a6a70a723e */ /* 0x000fe200000010ff */
[----:B------:R-:W-:Y:S01]  /*9b70*/  STS [R7+0x400], R50 ;  /* 0x0004003207007388 */ /* 0x000fe20000000800 */
[----:B------:R-:W-:Y:S02]  /*9b80*/  ISETP.NE.U32.AND P0, PT, RZ, c[0x0][0x500], PT ;  /* 0x00014000ff007a0c */ /* 0x000fe40003f05070 */
[----:B------:R-:W-:Y:S01]  /*9b90*/  ISETP.NE.U32.AND P1, PT, RZ, c[0x0][0x508], PT ;  /* 0x00014200ff007a0c */ /* 0x000fe20003f25070 */
[----:B------:R-:W-:Y:S01]  /*9ba0*/  STS [R4+0x80], R43 ;  /* 0x0000802b04007388 */ /* 0x000fe20000000800 */
[----:B------:R-:W-:Y:S02]  /*9bb0*/  ISETP.NE.AND.EX P0, PT, RZ, c[0x0][0x504], PT, P0 ;  /* 0x00014100ff007a0c */ /* 0x000fe40003f05300 */
[----:B------:R-:W-:Y:S01]  /*9bc0*/  ISETP.NE.AND.EX P1, PT, RZ, c[0x0][0x50c], PT, P1 ;  /* 0x00014300ff007a0c */ /* 0x000fe20003f25310 */
[----:B------:R-:W-:Y:S04]  /*9bd0*/  STS [R4+0x480], R54 ;  /* 0x0004803604007388 */ /* 0x000fe80000000800 */
[----:B------:R-:W-:Y:S04]  /*9be0*/  STS [R6], R42 ;  /* 0x0000002a06007388 */ /* 0x000fe80000000800 */
        /* <DEDUP_REMOVED lines=37> */
[----:B------:R-:W-:Y:S04]  /*9e40*/  STS [R3+0xc080], R20 ;  /* 0x00c0801403007388 */ /* 0x000fe80000000800 */
[----:B------:R-:W-:Y:S04]  /*9e50*/  STS [R3+0xc480], R19 ;  /* 0x00c4801303007388 */ /* 0x000fe80000000800 */
[----:B------:R-:W-:Y:S04]  /*9e60*/  STS [R8+0xc000], R18 ;  /* 0x00c0001208007388 */ /* 0x000fe80000000800 */
[----:B------:R-:W-:Y:S04]  /*9e70*/  STS [R8+0xc400], R17 ;  /* 0x00c4001108007388 */ /* 0x000fe80000000800 */
[----:B------:R-:W-:Y:S04]  /*9e80*/  STS [R5+0xc080], R16 ;  /* 0x00c0801005007388 */ /* 0x000fe80000000800 */
[----:B------:R-:W-:Y:S01]  /*9e90*/  STS [R5+0xc480], R13 ;  /* 0x00c4800d05007388 */ /* 0x000fe20000000800 */
[----:B-1----:R-:W-:-:S03]  /*9ea0*/  IMAD.MOV.U32 R2, RZ, RZ, 0x4 ;  /* 0x00000004ff027424 */ /* 0x002fc600078e00ff */
[----:B------:R-:W-:Y:S04]  /*9eb0*/  STS [R7+0xc000], R12 ;  /* 0x00c0000c07007388 */ /* 0x000fe80000000800 */
[----:B------:R-:W-:Y:S04]  /*9ec0*/  STS [R7+0xc400], R11 ;  /* 0x00c4000b07007388 */ /* 0x000fe80000000800 */
[----:B------:R2:W-:Y:S04]  /*9ed0*/  STS [R4+0xc080], R9 ;  /* 0x00c0800904007388 */ /* 0x0005e80000000800 */
[----:B------:R1:W-:Y:S04]  /*9ee0*/  STS [R4+0xc480], R15 ;  /* 0x00c4800f04007388 */ /* 0x0003e80000000800 */
[----:B------:R1:W-:Y:S04]  /*9ef0*/  STS [R6+0xc000], R14 ;  /* 0x00c0000e06007388 */ /* 0x0003e80000000800 */
[----:B------:R1:W-:Y:S01]  /*9f00*/  STS [R6+0xc400], R10 ;  /* 0x00c4000a06007388 */ /* 0x0003e20000000800 */
[----:B--2---:R-:W-:-:S03]  /*9f10*/  IMAD.WIDE R8, R81, R2, c[0x0][0x500] ;  /* 0x0001400051087625 */ /* 0x004fc600078e0202 */
[----:B------:R-:W-:Y:S06]  /*9f20*/  BAR.SYNC.DEFER_BLOCKING 0x1, 0x100 ;  /* 0x0044000000007b1d */ /* 0x000fec0000010000 */
[----:B------:R-:W2:Y:S01]  /*9f30*/  @P0 LDG.E R0, [R8.64] ;  /* 0x0000000408000981 */ /* 0x000ea2000c1e1900 */
[----:B------:R-:W-:Y:S02]  /*9f40*/  IMAD.MOV.U32 R28, RZ, RZ, c[0x0][0x388] ;  /* 0x0000e200ff1c7624 */ /* 0x000fe400078e00ff */
[----:B------:R-:W-:-:S05]  /*9f50*/  @P1 IMAD.WIDE R2, R81, R2, c[0x0][0x508] ;  /* 0x0001420051021625 */ /* 0x000fca00078e0202 */
[----:B------:R3:W5:Y:S02]  /*9f60*/  @P1 LDG.E R28, [R2.64] ;  /* 0x00000004021c1981 */ /* 0x000764000c1e1900 */
[----:B---3--:R-:W-:Y:S02]  /*9f70*/  CS2R R2, SRZ ;  /* 0x0000000000027805 */ /* 0x008fe4000001ff00 */
[--C-:B--2---:R-:W-:Y:S01]  /*9f80*/  @P0 SHF.R.S32.HI R3, RZ, 0x1f, R0.reuse ;  /* 0x0000001fff030819 */ /* 0x104fe20000011400 */
[----:B------:R-:W-:Y:S01]  /*9f90*/  @P0 IMAD.MOV.U32 R2, RZ, RZ, R0 ;  /* 0x000000ffff020224 */ /* 0x000fe200078e0000 */
[----:B------:R-:W-:Y:S05]  /*9fa0*/  @P1 BRA `(.L_x_26) ;  /* 0x0000004000001947 */ /* 0x000fea0003800000 */
[----:B-1----:R-:W-:Y:S05]  /*9fb0*/  @!P0 BRA `(.L_x_26) ;  /* 0x0000003000008947 */ /* 0x002fea0003800000 */
[----:B------:R-:W2:Y:S04]  /*9fc0*/  LDG.E R4, [R8.64] ;  /* 0x0000000408047981 */ /* 0x000ea8000c1e1900 */
[----:B------:R-:W2:Y:S02]  /*9fd0*/  LDG.E R0, [R8.64+0x4] ;  /* 0x0000040408007981 */ /* 0x000ea4000c1e1900 */
[----:B--2--5:R-:W-:-:S02]  /*9fe0*/  IADD3 R28, -R4, R0, RZ ;  /* 0x00000000041c7210 */ /* 0x024fc40007ffe1ff */
.L_x_26:
[----:B-1----:R-:W-:Y:S01]  /*9ff0*/  LOP3.LUT R0, R51, 0xffffffe0, RZ, 0xc0, !PT ;  /* 0xffffffe033007812 */ /* 0x002fe200078ec0ff */
[----:B------:R-:W1:Y:S01]  /*a000*/  S2R R11, SR_CTAID.Y ;  /* 0x00000000000b7919 */ /* 0x000e620000002600 */
[----:B------:R-:W-:Y:S01]  /*a010*/  SHF.R.S32.HI R4, RZ, 0x1f, R47 ;  /* 0x0000001fff047819 */ /* 0x000fe2000001142f */
[----:B------:R-:W-:Y:S01]  /*a020*/  IMAD.MOV.U32 R7, RZ, RZ, c[0x0][0x4e8] ;  /* 0x00013a00ff077624 */ /* 0x000fe200078e00ff */
[----:B------:R-:W-:Y:S01]  /*a030*/  LEA.HI R15, R55, R65, RZ, 0x3 ;  /* 0x00000041370f7211 */ /* 0x000fe200078f18ff */
[----:B------:R-:W-:Y:S01]  /*a040*/  IMAD.IADD R0, R65, 0x1, -R0 ;  /* 0x0000000141007824 */ /* 0x000fe200078e0a00 */
[----:B------:R-:W2:Y:S01]  /*a050*/  S2R R19, SR_CTAID.X ;  /* 0x0000000000137919 */ /* 0x000ea20000002500 */
[----:B------:R-:W-:Y:S01]  /*a060*/  LEA.HI R4, R4, R47, RZ, 0x3 ;  /* 0x0000002f04047211 */ /* 0x000fe200078f18ff */
[----:B-----5:R-:W-:Y:S01]  /*a070*/  IMAD R28, R28, c[0x0][0x4e8], RZ ;  /* 0x00013a001c1c7a24 */ /* 0x020fe200078e02ff */
[----:B------:R-:W-:Y:S01]  /*a080*/  ISETP.NE.AND P1, PT, R7, 0x1, PT ;  /* 0x000000010700780c */ /* 0x000fe20003f25270 */
[----:B------:R-:W-:Y:S01]  /*a090*/  BSSY B0, `(.L_x_27) ;  /* 0x000008c000007945 */ /* 0x000fe20003800000 */
[----:B------:R-:W-:-:S02]  /*a0a0*/  SHF.R.S32.HI R6, RZ, 0x1f, R0 ;  /* 0x0000001fff067819 */ /* 0x000fc40000011400 */
[----:B------:R-:W-:Y:S02]  /*a0b0*/  LOP3.LUT R5, R4, 0xffffff8, RZ, 0xc0, !PT ;  /* 0x0ffffff804057812 */ /* 0x000fe400078ec0ff */
[----:B------:R-:W-:Y:S02]  /*a0c0*/  LEA.HI R4, R26, R26, RZ, 0x1 ;  /* 0x0000001a1a047211 */ /* 0x000fe400078f08ff */
[----:B------:R-:W-:Y:S02]  /*a0d0*/  LEA.HI R6, R6, R0, RZ, 0x2 ;  /* 0x0000000006067211 */ /* 0x000fe400078f10ff */
[----:B------:R-:W-:Y:S02]  /*a0e0*/  IADD3 R7, R47, -R5, RZ ;  /* 0x800000052f077210 */ /* 0x000fe40007ffe0ff */
[----:B------:R-:W-:Y:S02]  /*a0f0*/  LOP3.LUT R4, R4, 0x1ffffffe, RZ, 0xc0, !PT ;  /* 0x1ffffffe04047812 */ /* 0x000fe400078ec0ff */
[----:B------:R-:W-:Y:S01]  /*a100*/  SHF.R.S32.HI R5, RZ, 0x2, R6 ;  /* 0x00000002ff057819 */ /* 0x000fe20000011406 */
[----:B------:R-:W-:Y:S01]  /*a110*/  IMAD R6, R3, c[0x0][0x3a0], RZ ;  /* 0x0000e80003067a24 */ /* 0x000fe200078e02ff */
[----:B------:R-:W-:Y:S01]  /*a120*/  LOP3.LUT P2, RZ, R0, 0x3, RZ, 0xc0, !PT ;  /* 0x0000000300ff7812 */ /* 0x000fe2000784c0ff */
[----:B------:R-:W-:Y:S01]  /*a130*/  IMAD.IADD R0, R26, 0x1, -R4 ;  /* 0x000000011a007824 */ /* 0x000fe200078e0a04 */
[----:B------:R-:W-:Y:S01]  /*a140*/  LOP3.LUT R4, R15, 0xfffffff8, RZ, 0xc0, !PT ;  /* 0xfffffff80f047812 */ /* 0x000fe200078ec0ff */
[----:B------:R-:W-:Y:S01]  /*a150*/  IMAD R16, R7, 0x10, R5 ;  /* 0x0000001007107824 */ /* 0x000fe200078e0205 */
[----:B-1----:R-:W-:Y:S01]  /*a160*/  SHF.R.S32.HI R10, RZ, 0x1f, R11 ;  /* 0x0000001fff0a7819 */ /* 0x002fe2000001140b */
[----:B------:R-:W-:Y:S01]  /*a170*/  IMAD R6, R2, c[0x0][0x3a4], R6 ;  /* 0x0000e90002067a24 */ /* 0x000fe200078e0206 */
[----:B------:R-:W-:Y:S01]  /*a180*/  IADD3 R14, -R4, R65, RZ ;  /* 0x00000041040e7210 */ /* 0x000fe20007ffe1ff */
[----:B------:R-:W-:Y:S01]  /*a190*/  IMAD R0, R0, 0x8, R16 ;  /* 0x0000000800007824 */ /* 0x000fe200078e0210 */
[----:B------:R-:W-:Y:S01]  /*a1a0*/  SEL R12, R81, RZ, !P0 ;  /* 0x000000ff510c7207 */ /* 0x000fe20004000000 */
[----:B------:R-:W-:Y:S01]  /*a1b0*/  IMAD.WIDE.U32 R4, R2, c[0x0][0x3a0], RZ ;  /* 0x0000e80002047a25 */ /* 0x000fe200078e00ff */
[----:B------:R-:W-:-:S02]  /*a1c0*/  SHF.R.S32.HI R15, RZ, 0x3, R15 ;  /* 0x00000003ff0f7819 */ /* 0x000fc4000001140f */
[----:B------:R-:W-:Y:S01]  /*a1d0*/  LEA.HI R18, R55, R65, RZ, 0x6 ;  /* 0x0000004137127211 */ /* 0x000fe200078f30ff */
[----:B--2---:R-:W-:Y:S01]  /*a1e0*/  IMAD R7, R19, 0x80, R0 ;  /* 0x0000008013077824 */ /* 0x004fe200078e0200 */
[----:B------:R-:W-:Y:S01]  /*a1f0*/  LEA R13, R14, R15, 0x5 ;  /* 0x0000000f0e0d7211 */ /* 0x000fe200078e28ff */
[----:B------:R-:W-:Y:S01]  /*a200*/  IMAD.WIDE.U32 R8, R11, c[0x0][0x490], R2 ;  /* 0x000124000b087a25 */ /* 0x000fe200078e0002 */
[----:B------:R-:W-:-:S03]  /*a210*/  IADD3 R3, R5, R6, RZ ;  /* 0x0000000605037210 */ /* 0x000fc60007ffe0ff */
[----:B------:R-:W-:Y:S02]  /*a220*/  IMAD R5, R10, c[0x0][0x490], RZ ;  /* 0x000124000a057a24 */ /* 0x000fe400078e02ff */
[----:B------:R-:W-:-:S04]  /*a230*/  @P1 IMAD.HI.U32 R6, R7, c[0x0][0x4ec], RZ ;  /* 0x00013b0007061a27 */ /* 0x000fc800078e00ff */
[----:B------:R-:W-:Y:S01]  /*a240*/  IMAD.MOV.U32 R0, RZ, RZ, R7 ;  /* 0x000000ffff007224 */ /* 0x000fe200078e0007 */
[----:B------:R-:W-:Y:S01]  /*a250*/  @P1 SHF.R.U32.HI R0, RZ, c[0x0][0x4f0], R6 ;  /* 0x00013c00ff001a19 */ /* 0x000fe20000011606 */
[----:B------:R-:W-:Y:S02]  /*a260*/  IMAD R10, R10, c[0x0][0x3e8], RZ ;  /* 0x0000fa000a0a7a24 */ /* 0x000fe400078e02ff */
[C---:B------:R-:W-:Y:S02]  /*a270*/  IMAD R5, R11.reuse, c[0x0][0x494], R5 ;  /* 0x000125000b057a24 */ /* 0x040fe400078e0205 */
[----:B------:R-:W-:Y:S01]  /*a280*/  IMAD.MOV.U32 R2, RZ, RZ, R4 ;  /* 0x000000ffff027224 */ /* 0x000fe200078e0004 */
[----:B------:R-:W-:Y:S01]  /*a290*/  SHF.R.S32.HI R4, RZ, 0x1f, R81 ;  /* 0x0000001fff047819 */ /* 0x000fe20000011451 */
[----:B------:R-:W-:Y:S01]  /*a2a0*/  IMAD R10, R11, c[0x0][0x3ec], R10 ;  /* 0x0000fb000b0a7a24 */ /* 0x000fe200078e020a */
[----:B------:R-:W-:Y:S01]  /*a2b0*/  IADD3 R5, R9, R5, RZ ;  /* 0x0000000509057210 */ /* 0x000fe20007ffe0ff */
[----:B------:R-:W-:Y:S01]  /*a2c0*/  IMAD.WIDE.U32 R2, R11, c[0x0][0x3e8], R2 ;  /* 0x0000fa000b027a25 */ /* 0x000fe200078e0002 */
[----:B------:R-:W-:-:S02]  /*a2d0*/  SEL R11, R4, RZ, !P0 ;  /* 0x000000ff040b7207 */ /* 0x000fc40004000000 */
[--C-:B------:R-:W-:Y:S01]  /*a2e0*/  SHF.R.S32.HI R9, RZ, 0x1f, R0.reuse ;  /* 0x0000001fff097819 */ /* 0x100fe20000011400 */
[----:B------:R-:W-:Y:S01]  /*a2f0*/  IMAD.MOV R6, RZ, RZ, -R0 ;  /* 0x000000ffff067224 */ /* 0x000fe200078e0a00 */
[----:B------:R-:W-:Y:S01]  /*a300*/  IADD3 R3, R3, R10, RZ ;  /* 0x0000000a03037210 */ /* 0x000fe20007ffe0ff */
[----:B------:R-:W-:Y:S02]  /*a310*/  IMAD.MOV.U32 R4, RZ, RZ, R8 ;  /* 0x000000ffff047224 */ /* 0x000fe400078e0008 */
[----:B------:R-:W-:Y:S02]  /*a320*/  IMAD R8, R6, c[0x0][0x4e8], R7 ;  /* 0x00013a0006087a24 */ /* 0x000fe400078e0207 */
[----:B------:R-:W-:-:S04]  /*a330*/  IMAD.WIDE.U32 R4, R12, c[0x0][0x498], R4 ;  /* 0x000126000c047a25 */ /* 0x000fc800078e0004 */
[----:B------:R-:W-:Y:S01]  /*a340*/  IMAD R6, R11, c[0x0][0x498], RZ ;  /* 0x000126000b067a24 */ /* 0x000fe200078e02ff */
[----:B------:R-:W-:Y:S01]  /*a350*/  IADD3 R4, P0, R0, R4, RZ ;  /* 0x0000000400047210 */ /* 0x000fe20007f1e0ff */
[----:B------:R-:W-:Y:S01]  /*a360*/  IMAD R13, R19, 0x80, R13 ;  /* 0x00000080130d7824 */ /* 0x000fe200078e020d */
[----:B------:R-:W-:Y:S01]  /*a370*/  SHF.R.S32.HI R0, RZ, 0x1f, R8 ;  /* 0x0000001fff007819 */ /* 0x000fe20000011408 */
[----:B------:R-:W-:Y:S02]  /*a380*/  IMAD R6, R12, c[0x0][0x49c], R6 ;  /* 0x000127000c067a24 */ /* 0x000fe400078e0206 */
[----:B------:R-:W-:Y:S02]  /*a390*/  IMAD.SHL.U32 R17, R15, 0x40, RZ ;  /* 0x000000400f117824 */ /* 0x000fe400078e00ff */
[----:B------:R-:W-:Y:S01]  /*a3a0*/  @P1 IMAD.HI.U32 R10, R13, c[0x0][0x4ec], RZ ;  /* 0x00013b000d0a1a27 */ /* 0x000fe200078e00ff */
[----:B------:R-:W-:Y:S02]  /*a3b0*/  IADD3.X R5, R9, R5, R6, P0, !PT ;  /* 0x0000000509057210 */ /* 0x000fe400007fe406 */
[----:B------:R-:W-:Y:S01]  /*a3c0*/  LOP3.LUT R6, R17, 0x1c0, RZ, 0xc0, !PT ;  /* 0x000001c011067812 */ /* 0x000fe200078ec0ff */
[----:B------:R-:W-:-:S02]  /*a3d0*/  IMAD R9, R0, c[0x0][0x488], RZ ;  /* 0x0001220000097a24 */ /* 0x000fc400078e02ff */
[----:B------:R-:W-:Y:S02]  /*a3e0*/  IMAD.SHL.U32 R0, R14, 0x8, RZ ;  /* 0x000000080e007824 */ /* 0x000fe400078e00ff */
[----:B------:R-:W-:-:S04]  /*a3f0*/  IMAD.WIDE.U32 R4, R8, c[0x0][0x488], R4 ;  /* 0x0001220008047a25 */ /* 0x000fc800078e0004 */
[----:B------:R-:W-:Y:S02]  /*a400*/  IMAD R9, R8, c[0x0][0x48c], R9 ;  /* 0x0001230008097a24 */ /* 0x000fe400078e0209 */
[----:B------:R-:W-:Y:S01]  /*a410*/  IMAD.MOV.U32 R7, RZ, RZ, R13 ;  /* 0x000000ffff077224 */ /* 0x000fe200078e000d */
[----:B------:R-:W-:Y:S01]  /*a420*/  @P1 SHF.R.U32.HI R7, RZ, c[0x0][0x4f0], R10 ;  /* 0x00013c00ff071a19 */ /* 0x000fe2000001160a */
[----:B------:R-:W-:Y:S01]  /*a430*/  IMAD R8, R11, c[0x0][0x3f0], RZ ;  /* 0x0000fc000b087a24 */ /* 0x000fe200078e02ff */
[----:B------:R-:W-:Y:S01]  /*a440*/  SHF.R.U32.HI R11, RZ, 0x3, R6 ;  /* 0x00000003ff0b7819 */ /* 0x000fe20000011606 */
[----:B------:R-:W-:Y:S01]  /*a450*/  IMAD.WIDE.U32 R2, R12, c[0x0][0x3f0], R2 ;  /* 0x0000fc000c027a25 */ /* 0x000fe200078e0002 */
[----:B------:R-:W-:Y:S02]  /*a460*/  LOP3.LUT R10, R6, 0x38, R0, 0xf8, !PT ;  /* 0x00000038060a7812 */ /* 0x000fe400078ef800 */
[----:B------:R-:W-:Y:S01]  /*a470*/  LEA R6, P0, R4, c[0x0][0x450], 0x2 ;  /* 0x0001140004067a11 */ /* 0x000fe200078010ff */
[----:B------:R-:W-:Y:S01]  /*a480*/  IMAD R8, R12, c[0x0][0x3f4], R8 ;  /* 0x0000fd000c087a24 */ /* 0x000fe200078e0208 */
[----:B------:R-:W-:Y:S01]  /*a490*/  IADD3 R9, R5, R9, RZ ;  /* 0x0000000905097210 */ /* 0x000fe20007ffe0ff */
[----:B------:R-:W-:Y:S01]  /*a4a0*/  IMAD.MOV R5, RZ, RZ, -R7 ;  /* 0x000000ffff057224 */ /* 0x000fe200078e0a07 */
[----:B------:R-:W-:Y:S01]  /*a4b0*/  LOP3.LUT R14, R10, R11, RZ, 0x3c, !PT ;  /* 0x0000000b0a0e7212 */ /* 0x000fe200078e3cff */
[----:B------:R-:W-:Y:S01]  /*a4c0*/  IMAD.IADD R3, R3, 0x1, R8 ;  /* 0x0000000103037824 */ /* 0x000fe200078e0208 */
[----:B------:R-:W-:Y:S01]  /*a4d0*/  LEA.HI.X R4, R4, c[0x0][0x454], R9, 0x2, P0 ;  /* 0x0001150004047a11 */ /* 0x000fe200000f1409 */
[----:B------:R-:W-:Y:S01]  /*a4e0*/  SHFL.IDX PT, R10, R6, RZ, 0x1c1f ;  /* 0x001c1fff060a7589 */ /* 0x000fe200000e0000 */
[----:B------:R-:W-:Y:S01]  /*a4f0*/  SHF.R.S32.HI R12, RZ, 0x1f, R7 ;  /* 0x0000001fff0c7819 */ /* 0x000fe20000011407 */
[----:B------:R-:W-:-:S02]  /*a500*/  IMAD R5, R5, c[0x0][0x4e8], R13 ;  /* 0x00013a0005057a24 */ /* 0x000fc400078e020d */
[----:B------:R-:W1:Y:S01]  /*a510*/  SHFL.IDX PT, R11, R4, RZ, 0x1c1f ;  /* 0x001c1fff040b7589 */ /* 0x000e6200000e0000 */
[----:B------:R-:W-:-:S03]  /*a520*/  IMAD.WIDE.U32 R2, R7, c[0x0][0x3e0], R2 ;  /* 0x0000f80007027a25 */ /* 0x000fc600078e0002 */
[----:B------:R2:W-:Y:S04]  /*a530*/  SHFL.IDX PT, R8, R6, 0x1, 0x1c1f ;  /* 0x003c1f0006087f89 */ /* 0x0005e800000e0000 */
[----:B------:R3:W4:Y:S01]  /*a540*/  SHFL.IDX PT, R9, R4, 0x1, 0x1c1f ;  /* 0x003c1f0004097f89 */ /* 0x00072200000e0000 */
[----:B--2---:R-:W-:Y:S01]  /*a550*/  IMAD R6, R12, c[0x0][0x3e0], RZ ;  /* 0x0000f8000c067a24 */ /* 0x004fe200078e02ff */
[----:B---3--:R-:W-:-:S03]  /*a560*/  LEA R4, R19, R16, 0x7 ;  /* 0x0000001013047211 */ /* 0x008fc600078e38ff */
[----:B------:R-:W-:Y:S02]  /*a570*/  IMAD R12, R7, c[0x0][0x3e4], R6 ;  /* 0x0000f900070c7a24 */ /* 0x000fe400078e0206 */
[----:B------:R-:W-:Y:S01]  /*a580*/  IMAD.SHL.U32 R6, R18, 0x8, RZ ;  /* 0x0000000812067824 */ /* 0x000fe200078e00ff */
[C---:B------:R-:W-:Y:S01]  /*a590*/  IADD3 R13, R4.reuse, 0x8, RZ ;  /* 0x00000008040d7810 */ /* 0x040fe20007ffe0ff */
[----:B------:R-:W-:Y:S01]  /*a5a0*/  IMAD.IADD R3, R3, 0x1, R12 ;  /* 0x0000000103037824 */ /* 0x000fe200078e020c */
[-C--:B------:R-:W-:Y:S02]  /*a5b0*/  ISETP.GE.OR P0, PT, R4, R28.reuse, P2 ;  /* 0x0000001c0400720c */ /* 0x080fe40001706670 */
[----:B------:R-:W-:Y:S01]  /*a5c0*/  SHF.R.S32.HI R4, RZ, 0x1f, R5 ;  /* 0x0000001fff047819 */ /* 0x000fe20000011405 */
[----:B------:R-:W-:Y:S01]  /*a5d0*/  IMAD.WIDE.U32 R2, R5, c[0x0][0x3d8], R2 ;  /* 0x0000f60005027a25 */ /* 0x000fe200078e0002 */
[----:B------:R-:W-:Y:S02]  /*a5e0*/  ISETP.GE.OR P2, PT, R13, R28, P2 ;  /* 0x0000001c0d00720c */ /* 0x000fe40001746670 */
[----:B------:R-:W-:Y:S01]  /*a5f0*/  LOP3.LUT R7, R14, 0x7ffffe00, R6, 0xf8, !PT ;  /* 0x7ffffe000e077812 */ /* 0x000fe200078ef806 */
[----:B------:R-:W-:-:S04]  /*a600*/  IMAD R4, R4, c[0x0][0x3d8], RZ ;  /* 0x0000f60004047a24 */ /* 0x000fc800078e02ff */
[----:B------:R-:W-:Y:S01]  /*a610*/  IMAD R6, R5, c[0x0][0x3dc], R4 ;  /* 0x0000f70005067a24 */ /* 0x000fe200078e0204 */
[----:B------:R-:W-:Y:S01]  /*a620*/  SHF.L.U32 R4, R7, 0x1, RZ ;  /* 0x0000000107047819 */ /* 0x000fe200000006ff */
[----:B-1----:R1:W-:Y:S01]  /*a630*/  @!P0 ST.E [R10.64], R53 ;  /* 0x000000350a008985 */ /* 0x0023e2000c101904 */
[C---:B------:R-:W-:Y:S01]  /*a640*/  LEA R30, P0, R2.reuse, c[0x0][0x380], 0x1 ;  /* 0x0000e000021e7a11 */ /* 0x040fe200078008ff */
[----:B------:R-:W-:Y:S02]  /*a650*/  IMAD.IADD R3, R3, 0x1, R6 ;  /* 0x0000000103037824 */ /* 0x000fe400078e0206 */
[----:B----4-:R2:W-:Y:S03]  /*a660*/  @!P2 ST.E [R8.64], R56 ;  /* 0x000000380800a985 */ /* 0x0105e6000c101904 */
[----:B------:R-:W-:Y:S01]  /*a670*/  LEA.HI.X R29, R2, c[0x0][0x384], R3, 0x1, P0 ;  /* 0x0000e100021d7a11 */ /* 0x000fe200000f0c03 */
[----:B------:R2:W3:Y:S04]  /*a680*/  LDS.128 R44, [R4+0x1080] ;  /* 0x00108000042c7984 */ /* 0x0004e80000000c00 */
[----:B------:R2:W4:Y:S04]  /*a690*/  LDS.128 R60, [R4+0x2080] ;  /* 0x00208000043c7984 */ /* 0x0005280000000c00 */
[----:B------:R2:W2:Y:S04]  /*a6a0*/  LDS.128 R72, [R4+0x3080] ;  /* 0x0030800004487984 */ /* 0x0004a80000000c00 */
[----:B------:R2:W2:Y:S04]  /*a6b0*/  LDS.128 R40, [R4+0x5080] ;  /* 0x0050800004287984 */ /* 0x0004a80000000c00 */
[----:B------:R2:W2:Y:S01]  /*a6c0*/  LDS.128 R56, [R4+0x6080] ;  /* 0x0060800004387984 */ /* 0x0004a20000000c00 */
[----:B-1----:R-:W-:-:S03]  /*a6d0*/  LEA R11, R19, R15, 0x7 ;  /* 0x0000000f130b7211 */ /* 0x002fc600078e38ff */
[----:B------:R1:W1:Y:S01]  /*a6e0*/  LDS.128 R68, [R4+0x7080] ;  /* 0x0070800004447984 */ /* 0x0002620000000c00 */
[----:B------:R-:W-:-:S03]  /*a6f0*/  ISETP.GE.AND P0, PT, R11, R28, PT ;  /* 0x0000001c0b00720c */ /* 0x000fc60003f06270 */
[----:B------:R1:W1:Y:S04]  /*a700*/  LDS.128 R36, [R4+0x9080] ;  /* 0x0090800004247984 */ /* 0x0002680000000c00 */
[----:B------:R1:W1:Y:S04]  /*a710*/  LDS.128 R52, [R4+0xa080] ;  /* 0x00a0800004347984 */ /* 0x0002680000000c00 */
[----:B------:R1:W1:Y:S04]  /*a720*/  LDS.128 R64, [R4+0xb080] ;  /* 0x00b0800004407984 */ /* 0x0002680000000c00 */
[----:B------:R1:W1:Y:S04]  /*a730*/  LDS.128 R32, [R4+0xd080] ;  /* 0x00d0800004207984 */ /* 0x0002680000000c00 */
[----:B------:R1:W1:Y:S04]  /*a740*/  LDS.128 R48, [R4+0xe080] ;  /* 0x00e0800004307984 */ /* 0x0002680000000c00 */
[----:B------:R1:W1:Y:S04]  /*a750*/  LDS.128 R76, [R4+0xf080] ;  /* 0x00f08000044c7984 */ /* 0x0002680000000c00 */
[----:B------:R1:W1:Y:S04]  /*a760*/  SHFL.IDX PT, R2, R30, RZ, 0x181f ;  /* 0x00181fff1e027589 */ /* 0x00026800000e0000 */
[----:B------:R1:W1:Y:S01]  /*a770*/  SHFL.IDX PT, R3, R29, RZ, 0x181f ;  /* 0x00181fff1d037589 */ /* 0x00026200000e0000 */
[----:B------:R-:W-:Y:S05]  /*a780*/  @P0 BRA `(.L_x_28) ;  /* 0x000001c000000947 */ /* 0x000fea0003800000 */
[----:B---34-:R-:W3:Y:S01]  /*a790*/  LDS.128 R24, [R4+0x80] ;  /* 0x0000800004187984 */ /* 0x018ee20000000c00 */
[----:B------:R-:W-:-:S02]  /*a7a0*/  IADD3 R7, R0, 0x40, RZ ;  /* 0x0000004000077810 */ /* 0x000fc40007ffe0ff */
[C---:B--2---:R-:W-:Y:S01]  /*a7b0*/  IADD3 R8, R0.reuse, 0x80, RZ ;  /* 0x0000008000087810 */ /* 0x044fe20007ffe0ff */
[----:B------:R-:W2:Y:S01]  /*a7c0*/  LDS.128 R20, [R4+0x4080] ;  /* 0x0040800004147984 */ /* 0x000ea20000000c00 */
[----:B------:R-:W-:Y:S02]  /*a7d0*/  IADD3 R9, R0, 0xc0, RZ ;  /* 0x000000c000097810 */ /* 0x000fe40007ffe0ff */
[----:B------:R-:W-:Y:S01]  /*a7e0*/  ISETP.GE.AND P2, PT, R7, c[0x0][0x3c8], PT ;  /* 0x0000f20007007a0c */ /* 0x000fe20003f46270 */
[----:B------:R-:W4:Y:S01]  /*a7f0*/  LDS.128 R16, [R4+0x8080] ;  /* 0x0080800004107984 */ /* 0x000f220000000c00 */
[----:B------:R-:W-:Y:S02]  /*a800*/  ISETP.GE.AND P1, PT, R8, c[0x0][0x3c8], PT ;  /* 0x0000f20008007a0c */ /* 0x000fe40003f26270 */
[----:B------:R-:W-:Y:S01]  /*a810*/  ISETP.GE.AND P0, PT, R9, c[0x0][0x3c8], PT ;  /* 0x0000f20009007a0c */ /* 0x000fe20003f06270 */
[----:B------:R5:W1:Y:S01]  /*a820*/  LDS.128 R12, [R4+0xc080] ;  /* 0x00c08000040c7984 */ /* 0x000a620000000c00 */
[----:B------:R-:W-:-:S07]  /*a830*/  ISETP.GE.AND P3, PT, R0, c[0x0][0x3c8], PT ;  /* 0x0000f20000007a0c */ /* 0x000fce0003f66270 */
[----:B------:R-:W-:-:S04]  /*a840*/  @!P2 SHF.R.S32.HI R5, RZ, 0x1f, R7 ;  /* 0x0000001fff05a819 */ /* 0x000fc80000011407 */
[----:B------:R-:W-:Y:S02]  /*a850*/  @!P0 SHF.R.S32.HI R6, RZ, 0x1f, R9 ;  /* 0x0000001fff068819 */ /* 0x000fe40000011409 */
[----:B------:R-:W-:Y:S02]  /*a860*/  @!P2 LEA.HI R7, R5, R7, RZ, 0x3 ;  /* 0x000000070507a211 */ /* 0x000fe400078f18ff */
[----:B-1---5:R-:W-:-:S04]  /*a870*/  @!P1 SHF.R.S32.HI R4, RZ, 0x1f, R8 ;  /* 0x0000001fff049819 */ /* 0x022fc80000011408 */
[----:B------:R-:W-:Y:S02]  /*a880*/  @!P1 LEA.HI R5, R4, R8, RZ, 0x3 ;  /* 0x0000000804059211 */ /* 0x000fe400078f18ff */
[----:B------:R-:W-:Y:S01]  /*a890*/  @!P0 LEA.HI R4, R6, R9, RZ, 0x3 ;  /* 0x0000000906048211 */ /* 0x000fe200078f18ff */
[--C-:B------:R-:W-:Y:S01]  /*a8a0*/  @!P3 IMAD.WIDE R8, R0, 0x2, R2.reuse ;  /* 0x000000020008b825 */ /* 0x100fe200078e0202 */
[----:B------:R-:W-:Y:S02]  /*a8b0*/  @!P2 LOP3.LUT R6, R7, 0xfffffff8, RZ, 0xc0, !PT ;  /* 0xfffffff80706a812 */ /* 0x000fe400078ec0ff */
[----:B------:R-:W-:Y:S02]  /*a8c0*/  @!P1 LOP3.LUT R5, R5, 0xfffffff8, RZ, 0xc0, !PT ;  /* 0xfffffff805059812 */ /* 0x000fe400078ec0ff */
[----:B------:R-:W-:Y:S01]  /*a8d0*/  @!P0 LOP3.LUT R10, R4, 0xfffffff8, RZ, 0xc0, !PT ;  /* 0xfffffff8040a8812 */ /* 0x000fe200078ec0ff */
[--C-:B------:R-:W-:Y:S01]  /*a8e0*/  @!P2 IMAD.WIDE R6, R6, 0x2, R2.reuse ;  /* 0x000000020606a825 */ /* 0x100fe200078e0202 */
[----:B---3--:R1:W-:Y:S03]  /*a8f0*/  @!P3 ST.E.128 [R8.64], R24 ;  /* 0x000000180800b985 */ /* 0x0083e6000c101d04 */
[--C-:B------:R-:W-:Y:S01]  /*a900*/  @!P1 IMAD.WIDE R4, R5, 0x2, R2.reuse ;  /* 0x0000000205049825 */ /* 0x100fe200078e0202 */
[----:B--2---:R1:W-:Y:S03]  /*a910*/  @!P2 ST.E.128 [R6.64], R20 ;  /* 0x000000140600a985 */ /* 0x0043e6000c101d04 */
[----:B------:R-:W-:Y:S01]  /*a920*/  @!P0 IMAD.WIDE R2, R10, 0x2, R2 ;  /* 0x000000020a028825 */ /* 0x000fe200078e0202 */
[----:B----4-:R1:W-:Y:S04]  /*a930*/  @!P1 ST.E.128 [R4.64], R16 ;  /* 0x0000001004009985 */ /* 0x0103e8000c101d04 */
[----:B------:R1:W-:Y:S02]  /*a940*/  @!P0 ST.E.128 [R2.64], R12 ;  /* 0x0000000c02008985 */ /* 0x0003e4000c101d04 */
.L_x_28:
[----:B---34-:R-:W-:Y:S05]  /*a950*/  BSYNC B0 ;  /* 0x0000000000007941 */ /* 0x018fea0003800000 */
.L_x_27:
[----:B-12---:R-:W-:Y:S01]  /*a960*/  IADD3 R4, R11, 0x20, RZ ;  /* 0x000000200b047810 */ /* 0x006fe20007ffe0ff */
[----:B------:R1:W2:Y:S01]  /*a970*/  SHFL.IDX PT, R3, R29, 0x1, 0x181f ;  /* 0x00381f001d037f89 */ /* 0x0002a200000e0000 */
[----:B------:R-:W-:Y:S02]  /*a980*/  BSSY B0, `(.L_x_29) ;  /* 0x000001c000007945 */ /* 0x000fe40003800000 */
[----:B------:R-:W-:Y:S01]  /*a990*/  ISETP.GE.AND P0, PT, R4, R28, PT ;  /* 0x0000001c0400720c */ /* 0x000fe20003f06270 */
[----:B------:R1:W3:-:S12]  /*a9a0*/  SHFL.IDX PT, R2, R30, 0x1, 0x181f ;  /* 0x00381f001e027f89 */ /* 0x0002d800000e0000 */
[----:B------:R-:W-:Y:S05]  /*a9b0*/  @P0 BRA `(.L_x_30) ;  /* 0x0000018000000947 */ /* 0x000fea0003800000 */
[C---:B------:R-:W-:Y:S02]  /*a9c0*/  IADD3 R7, R0.reuse, 0x40, RZ ;  /* 0x0000004000077810 */ /* 0x040fe40007ffe0ff */
[C---:B------:R-:W-:Y:S02]  /*a9d0*/  IADD3 R8, R0.reuse, 0x80, RZ ;  /* 0x0000008000087810 */ /* 0x040fe40007ffe0ff */
[----:B------:R-:W-:Y:S02]  /*a9e0*/  IADD3 R9, R0, 0xc0, RZ ;  /* 0x000000c000097810 */ /* 0x000fe40007ffe0ff */
[----:B------:R-:W-:Y:S02]  /*a9f0*/  ISETP.GE.AND P2, PT, R7, c[0x0][0x3c8], PT ;  /* 0x0000f20007007a0c */ /* 0x000fe40003f46270 */
[----:B------:R-:W-:Y:S02]  /*aa00*/  ISETP.GE.AND P1, PT, R8, c[0x0][0x3c8], PT ;  /* 0x0000f20008007a0c */ /* 0x000fe40003f26270 */
[----:B------:R-:W-:-:S02]  /*aa10*/  ISETP.GE.AND P0, PT, R9, c[0x0][0x3c8], PT ;  /* 0x0000f20009007a0c */ /* 0x000fc40003f06270 */
[----:B------:R-:W-:-:S07]  /*aa20*/  ISETP.GE.AND P3, PT, R0, c[0x0][0x3c8], PT ;  /* 0x0000f20000007a0c */ /* 0x000fce0003f66270 */
[----:B------:R-:W-:Y:S02]  /*aa30*/  @!P2 SHF.R.S32.HI R5, RZ, 0x1f, R7 ;  /* 0x0000001fff05a819 */ /* 0x000fe40000011407 */
[----:B------:R-:W-:Y:S02]  /*aa40*/  @!P1 SHF.R.S32.HI R4, RZ, 0x1f, R8 ;  /* 0x0000001fff049819 */ /* 0x000fe40000011408 */
[----:B------:R-:W-:Y:S02]  /*aa50*/  @!P0 SHF.R.S32.HI R6, RZ, 0x1f, R9 ;  /* 0x0000001fff068819 */ /* 0x000fe40000011409 */
[----:B------:R-:W-:Y:S02]  /*aa60*/  @!P2 LEA.HI R7, R5, R7, RZ, 0x3 ;  /* 0x000000070507a211 */ /* 0x000fe400078f18ff */
[----:B------:R-:W-:Y:S02]  /*aa70*/  @!P1 LEA.HI R5, R4, R8, RZ, 0x3 ;  /* 0x0000000804059211 */ /* 0x000fe400078f18ff */
[----:B------:R-:W-:Y:S01]  /*aa80*/  @!P0 LEA.HI R4, R6, R9, RZ, 0x3 ;  /* 0x0000000906048211 */ /* 0x000fe200078f18ff */
[----:B--23--:R-:W-:Y:S01]  /*aa90*/  @!P3 IMAD.WIDE R8, R0, 0x2, R2 ;  /* 0x000000020008b825 */ /* 0x00cfe200078e0202 */
[----:B------:R-:W-:-:S02]  /*aaa0*/  @!P2 LOP3.LUT R6, R7, 0xfffffff8, RZ, 0xc0, !PT ;  /* 0xfffffff80706a812 */ /* 0x000fc400078ec0ff */
[----:B------:R-:W-:Y:S02]  /*aab0*/  @!P1 LOP3.LUT R5, R5, 0xfffffff8, RZ, 0xc0, !PT ;  /* 0xfffffff805059812 */ /* 0x000fe400078ec0ff */
[----:B------:R-:W-:Y:S01]  /*aac0*/  @!P0 LOP3.LUT R10, R4, 0xfffffff8, RZ, 0xc0, !PT ;  /* 0xfffffff8040a8812 */ /* 0x000fe200078ec0ff */
[--C-:B------:R-:W-:Y:S01]  /*aad0*/  @!P2 IMAD.WIDE R6, R6, 0x2, R2.reuse ;  /* 0x000000020606a825 */ /* 0x100fe200078e0202 */
[----:B------:R2:W-:Y:S03]  /*aae0*/  @!P3 ST.E.128 [R8.64], R44 ;  /* 0x0000002c0800b985 */ /* 0x0005e6000c101d04 */
[--C-:B------:R-:W-:Y:S01]  /*aaf0*/  @!P1 IMAD.WIDE R4, R5, 0x2, R2.reuse ;  /* 0x0000000205049825 */ /* 0x100fe200078e0202 */
[----:B------:R2:W-:Y:S03]  /*ab00*/  @!P2 ST.E.128 [R6.64], R40 ;  /* 0x000000280600a985 */ /* 0x0005e6000c101d04 */
[----:B------:R-:W-:Y:S01]  /*ab10*/  @!P0 IMAD.WIDE R2, R10, 0x2, R2 ;  /* 0x000000020a028825 */ /* 0x000fe200078e0202 */
[----:B------:R2:W-:Y:S04]  /*ab20*/  @!P1 ST.E.128 [R4.64], R36 ;  /* 0x0000002404009985 */ /* 0x0005e8000c101d04 */
[----:B------:R2:W-:Y:S02]  /*ab30*/  @!P0 ST.E.128 [R2.64], R32 ;  /* 0x0000002002008985 */ /* 0x0005e4000c101d04 */
.L_x_30:
[----:B------:R-:W-:Y:S05]  /*ab40*/  BSYNC B0 ;  /* 0x0000000000007941 */ /* 0x000fea0003800000 */
.L_x_29:
[----:B--2---:R-:W-:Y:S01]  /*ab50*/  IADD3 R4, R11, 0x40, RZ ;  /* 0x000000400b047810 */ /* 0x004fe20007ffe0ff */
[----:B------:R2:W4:Y:S01]  /*ab60*/  SHFL.IDX PT, R3, R29, 0x2, 0x181f ;  /* 0x00581f001d037f89 */ /* 0x00052200000e0000 */
[----:B------:R-:W-:Y:S02]  /*ab70*/  BSSY B0, `(.L_x_31) ;  /* 0x000001c000007945 */ /* 0x000fe40003800000 */
[----:B------:R-:W-:Y:S01]  /*ab80*/  ISETP.GE.AND P0, PT, R4, R28, PT ;  /* 0x0000001c0400720c */ /* 0x000fe20003f06270 */
[----:B---3--:R2:W3:-:S12]  /*ab90*/  SHFL.IDX PT, R2, R30, 0x2, 0x181f ;  /* 0x00581f001e027f89 */ /* 0x0084d800000e0000 */
        /* <DEDUP_REMOVED lines=14> */
[----:B---34-:R-:W-:Y:S01]  /*ac80*/  @!P3 IMAD.WIDE R8, R0, 0x2, R2 ;  /* 0x000000020008b825 */ /* 0x018fe200078e0202 */
        /* <DEDUP_REMOVED lines=10> */
.L_x_32:
[----:B------:R-:W-:Y:S05]  /*ad30*/  BSYNC B0 ;  /* 0x0000000000007941 */ /* 0x000fea0003800000 */
.L_x_31:
[----:B---3--:R-:W-:Y:S01]  /*ad40*/  IADD3 R4, R11, 0x60, RZ ;  /* 0x000000600b047810 */ /* 0x008fe20007ffe0ff */
[----:B----4-:R3:W4:Y:S03]  /*ad50*/  SHFL.IDX PT, R3, R29, 0x3, 0x181f ;  /* 0x00781f001d037f89 */ /* 0x01072600000e0000 */
[----:B------:R-:W-:Y:S01]  /*ad60*/  ISETP.GE.AND P0, PT, R4, R28, PT ;  /* 0x0000001c0400720c */ /* 0x000fe20003f06270 */
[----:B------:R3:W1:-:S12]  /*ad70*/  SHFL.IDX PT, R2, R30, 0x3, 0x181f ;  /* 0x00781f001e027f89 */ /* 0x00065800000e0000 */
[----:B------:R-:W-:Y:S05]  /*ad80*/  @P0 EXIT ;  /* 0x000000000000094d */ /* 0x000fea0003800000 */
[C---:B------:R-:W-:Y:S02]  /*ad90*/  IADD3 R6, R0.reuse, 0x40, RZ ;  /* 0x0000004000067810 */ /* 0x040fe40007ffe0ff */
[----:B------:R-:W-:Y:S02]  /*ada0*/  IADD3 R7, R0, 0x80, RZ ;  /* 0x0000008000077810 */ /* 0x000fe40007ffe0ff */
[----:B------:R-:W-:Y:S02]  /*adb0*/  ISETP.GE.AND P1, PT, R6, c[0x0][0x3c8], PT ;  /* 0x0000f20006007a0c */ /* 0x000fe40003f26270 */
        /* <DEDUP_REMOVED lines=9> */
[----:B------:R1:W-:Y:S01]  /*ae50*/  @!P2 ST.E.128 [R8.64], R72 ;  /* 0x000000480800a985 */ /* 0x0003e2000c101d04 */
[----:B------:R-:W-:Y:S01]  /*ae60*/  IADD3 R0, R0, 0xc0, RZ ;  /* 0x000000c000007810 */ /* 0x000fe20007ffe0ff */
[----:B------:R-:W-:-:S04]  /*ae70*/  @!P1 IMAD.WIDE R6, R5, 0x2, R2 ;  /* 0x0000000205069825 */ /* 0x000fc800078e0202 */
[----:B------:R-:W-:Y:S01]  /*ae80*/  @!P0 IMAD.WIDE R4, R4, 0x2, R2 ;  /* 0x0000000204048825 */ /* 0x000fe200078e0202 */
[----:B------:R1:W-:Y:S04]  /*ae90*/  @!P1 ST.E.128 [R6.64], R68 ;  /* 0x0000004406009985 */ /* 0x0003e8000c101d04 */
[----:B------:R1:W-:Y:S01]  /*aea0*/  @!P0 ST.E.128 [R4.64], R64 ;  /* 0x0000004004008985 */ /* 0x0003e2000c101d04 */
[----:B------:R-:W-:-:S13]  /*aeb0*/  ISETP.GE.AND P0, PT, R0, c[0x0][0x3c8], PT ;  /* 0x0000f20000007a0c */ /* 0x000fda0003f06270 */
[----:B------:R-:W-:Y:S05]  /*aec0*/  @P0 EXIT ;  /* 0x000000000000094d */ /* 0x000fea0003800000 */
[----:B-1----:R-:W-:-:S04]  /*aed0*/  SHF.R.S32.HI R4, RZ, 0x1f, R0 ;  /* 0x0000001fff047819 */ /* 0x002fc80000011400 */
[----:B------:R-:W-:-:S04]  /*aee0*/  LEA.HI R0, R4, R0, RZ, 0x3 ;  /* 0x0000000004007211 */ /* 0x000fc800078f18ff */
[----:B------:R-:W-:-:S05]  /*aef0*/  LOP3.LUT R0, R0, 0xfffffff8, RZ, 0xc0, !PT ;  /* 0xfffffff800007812 */ /* 0x000fca00078ec0ff */
[----:B------:R-:W-:-:S05]  /*af00*/  IMAD.WIDE R2, R0, 0x2, R2 ;  /* 0x0000000200027825 */ /* 0x000fca00078e0202 */
[----:B------:R-:W-:Y:S01]  /*af10*/  ST.E.128 [R2.64], R76 ;  /* 0x0000004c02007985 */ /* 0x000fe2000c101d04 */
[----:B------:R-:W-:Y:S05]  /*af20*/  EXIT ;  /* 0x000000000000794d */ /* 0x000fea0003800000 */
.L_x_25:
[----:B------:R-:W2:Y:S01]  /*af30*/  LDL R8, [R1+0xa0] ;  /* 0x0000a00001087983 */ /* 0x000ea20000100800 */
[----:B------:R-:W-:Y:S01]  /*af40*/  ISETP.NE.U32.AND P0, PT, RZ, c[0x0][0x508], PT ;  /* 0x00014200ff007a0c */ /* 0x000fe20003f05070 */
[----:B------:R-:W-:Y:S01]  /*af50*/  IMAD.MOV.U32 R2, RZ, RZ, 0x4 ;  /* 0x00000004ff027424 */ /* 0x000fe200078e00ff */
[----:B------:R-:W-:Y:S02]  /*af60*/  ISETP.NE.U32.AND P1, PT, RZ, c[0x0][0x500], PT ;  /* 0x00014000ff007a0c */ /* 0x000fe40003f25070 */
[----:B------:R-:W-:Y:S02]  /*af70*/  ISETP.NE.AND.EX P0, PT, RZ, c[0x0][0x50c], PT, P0 ;  /* 0x00014300ff007a0c */ /* 0x000fe40003f05300 */
[----:B------:R-:W-:Y:S01]  /*af80*/  ISETP.NE.AND.EX P1, PT, RZ, c[0x0][0x504], PT, P1 ;  /* 0x00014100ff007a0c */ /* 0x000fe20003f25310 */
[----:B------:R-:W-:Y:S02]  /*af90*/  IMAD.MOV.U32 R16, RZ, RZ, c[0x0][0x388] ;  /* 0x0000e200ff107624 */ /* 0x000fe400078e00ff */
[----:B--2---:R-:W-:-:S08]  /*afa0*/  IMAD.WIDE R6, R8, R2, c[0x0][0x500] ;  /* 0x0001400008067625 */ /* 0x004fd000078e0202 */
[----:B------:R-:W-:Y:S02]  /*afb0*/  @P0 IMAD.WIDE R2, R8, R2, c[0x0][0x508] ;  /* 0x0001420008020625 */ /* 0x000fe400078e0202 */
[----:B------:R-:W2:Y:S04]  /*afc0*/  @P1 LDG.E R0, [R6.64] ;  /* 0x0000000406001981 */ /* 0x000ea8000c1e1900 */
[----:B------:R1:W5:Y:S01]  /*afd0*/  @P0 LDG.E R16, [R2.64] ;  /* 0x0000000402100981 */ /* 0x000362000c1e1900 */
[----:B------:R-:W-:Y:S02]  /*afe0*/  CS2R R4, SRZ ;  /* 0x0000000000047805 */ /* 0x000fe4000001ff00 */
[--C-:B--2---:R-:W-:Y:S01]  /*aff0*/  @P1 SHF.R.S32.HI R5, RZ, 0x1f, R0.reuse ;  /* 0x0000001fff051819 */ /* 0x104fe20000011400 */
[----:B------:R-:W-:Y:S01]  /*b000*/  @P1 IMAD.MOV.U32 R4, RZ, RZ, R0 ;  /* 0x000000ffff041224 */ /* 0x000fe200078e0000 */
[----:B------:R-:W-:Y:S05]  /*b010*/  @P0 BRA `(.L_x_33) ;  /* 0x0000004000000947 */ /* 0x000fea0003800000 */
[----:B-1----:R-:W-:Y:S05]  /*b020*/  @!P1 BRA `(.L_x_33) ;  /* 0x0000003000009947 */ /* 0x002fea0003800000 */
[----:B------:R1:W2:Y:S04]  /*b030*/  LDG.E R0, [R6.64] ;  /* 0x0000000406007981 */ /* 0x0002a8000c1e1900 */
[----:B-1----:R-:W2:Y:S02]  /*b040*/  LDG.E R6, [R6.64+0x4] ;  /* 0x0000040406067981 */ /* 0x002ea4000c1e1900 */
[----:B--2--5:R-:W-:-:S02]  /*b050*/  IADD3 R16, -R0, R6, RZ ;  /* 0x0000000600107210 */ /* 0x024fc40007ffe1ff */
.L_x_33:
[----:B-1----:R-:W1:Y:S01]  /*b060*/  S2R R12, SR_TID.X ;  /* 0x00000000000c7919 */ /* 0x002e620000002100 */
[----:B------:R-:W-:Y:S01]  /*b070*/  SHF.R.S32.HI R0, RZ, 0x1f, R8 ;  /* 0x0000001fff007819 */ /* 0x000fe20000011408 */
[----:B------:R-:W-:Y:S01]  /*b080*/  BSSY B0, `(.L_x_34) ;  /* 0x0000028000007945 */ /* 0x000fe20003800000 */
[----:B------:R-:W-:-:S02]  /*b090*/  SEL R10, R8, RZ, !P1 ;  /* 0x000000ff080a7207 */ /* 0x000fc40004800000 */
[----:B------:R-:W-:Y:S02]  /*b0a0*/  SEL R11, R0, RZ, !P1 ;  /* 0x000000ff000b7207 */ /* 0x000fe40004800000 */
[----:B-1----:R-:W-:-:S13]  /*b0b0*/  ISETP.GE.AND P0, PT, R12, 0x80, PT ;  /* 0x000000800c00780c */ /* 0x002fda0003f06270 */
[----:B------:R-:W-:Y:S05]  /*b0c0*/  @P0 BRA `(.L_x_35) ;  /* 0x0000023000000947 */ /* 0x000fea0003800000 */
[----:B------:R-:W1:Y:S01]  /*b0d0*/  S2R R9, SR_CTAID.X ;  /* 0x0000000000097919 */ /* 0x000e620000002500 */
[----:B-----5:R-:W-:Y:S01]  /*b0e0*/  IMAD R0, R16, c[0x0][0x4e8], RZ ;  /* 0x00013a0010007a24 */ /* 0x020fe200078e02ff */
[----:B-1----:R-:W-:-:S04]  /*b0f0*/  LEA R9, R9, R12, 0x7 ;  /* 0x0000000c09097211 */ /* 0x002fc800078e38ff */
[----:B------:R-:W-:-:S13]  /*b100*/  ISETP.GE.AND P0, PT, R9, R0, PT ;  /* 0x000000000900720c */ /* 0x000fda0003f06270 */
[----:B------:R-:W-:Y:S05]  /*b110*/  @P0 BRA `(.L_x_35) ;  /* 0x000001e000000947 */ /* 0x000fea0003800000 */
[----:B------:R-:W1:Y:S01]  /*b120*/  S2R R8, SR_CTAID.Y ;  /* 0x0000000000087919 */ /* 0x000e620000002600 */
[----:B------:R-:W-:Y:S01]  /*b130*/  MOV R0, c[0x0][0x4e8] ;  /* 0x00013a0000007a02 */ /* 0x000fe20000000f00 */
[----:B------:R-:W-:Y:S01]  /*b140*/  IMAD.MOV.U32 R3, RZ, RZ, R5 ;  /* 0x000000ffff037224 */ /* 0x000fe200078e0005 */
[----:B------:R-:W-:Y:S02]  /*b150*/  MOV R2, R4 ;  /* 0x0000000400027202 */ /* 0x000fe40000000f00 */
[----:B------:R-:W-:-:S13]  /*b160*/  ISETP.NE.AND P0, PT, R0, 0x1, PT ;  /* 0x000000010000780c */ /* 0x000fda0003f05270 */
[----:B------:R-:W-:Y:S01]  /*b170*/  @P0 IMAD.HI.U32 R7, R9, c[0x0][0x4ec], RZ ;  /* 0x00013b0009070a27 */ /* 0x000fe200078e00ff */
[----:B-1----:R-:W-:-:S03]  /*b180*/  SHF.R.S32.HI R0, RZ, 0x1f, R8 ;  /* 0x0000001fff007819 */ /* 0x002fc60000011408 */
[----:B------:R-:W-:-:S04]  /*b190*/  IMAD.WIDE.U32 R2, R8, c[0x0][0x490], R2 ;  /* 0x0001240008027a25 */ /* 0x000fc800078e0002 */
[----:B------:R-:W-:Y:S02]  /*b1a0*/  IMAD R6, R0, c[0x0][0x490], RZ ;  /* 0x0001240000067a24 */ /* 0x000fe400078e02ff */
[----:B------:R-:W-:Y:S01]  /*b1b0*/  IMAD.MOV.U32 R0, RZ, RZ, R9 ;  /* 0x000000ffff007224 */ /* 0x000fe200078e0009 */
[----:B------:R-:W-:Y:S01]  /*b1c0*/  @P0 SHF.R.U32.HI R0, RZ, c[0x0][0x4f0], R7 ;  /* 0x00013c00ff000a19 */ /* 0x000fe20000011607 */
[----:B------:R-:W-:Y:S02]  /*b1d0*/  IMAD R6, R8, c[0x0][0x494], R6 ;  /* 0x0001250008067a24 */ /* 0x000fe400078e0206 */
[----:B------:R-:W-:Y:S01]  /*b1e0*/  IMAD R8, R11, c[0x0][0x498], RZ ;  /* 0x000126000b087a24 */ /* 0x000fe200078e02ff */
[----:B------:R-:W-:Y:S01]  /*b1f0*/  IADD3 R7, -R0, RZ, RZ ;  /* 0x000000ff00077210 */ /* 0x000fe20007ffe1ff */
[----:B------:R-:W-:Y:S02]  /*b200*/  IMAD.IADD R3, R6, 0x1, R3 ;  /* 0x0000000106037824 */ /* 0x000fe400078e0203 */
[----:B------:R-:W-:-:S02]  /*b210*/  IMAD R8, R10, c[0x0][0x49c], R8 ;  /* 0x000127000a087a24 */ /* 0x000fc400078e0208 */
[----:B------:R-:W-:Y:S01]  /*b220*/  IMAD R6, R7, c[0x0][0x4e8], R9 ;  /* 0x00013a0007067a24 */ /* 0x000fe200078e0209 */
[----:B------:R-:W-:Y:S01]  /*b230*/  SHF.R.S32.HI R9, RZ, 0x1f, R0 ;  /* 0x0000001fff097819 */ /* 0x000fe20000011400 */
[----:B------:R-:W-:-:S03]  /*b240*/  IMAD.WIDE.U32 R2, R10, c[0x0][0x498], R2 ;  /* 0x000126000a027a25 */ /* 0x000fc600078e0002 */
[----:B------:R-:W-:Y:S02]  /*b250*/  SHF.R.S32.HI R7, RZ, 0x1f, R6 ;  /* 0x0000001fff077819 */ /* 0x000fe40000011406 */
[----:B------:R-:W-:-:S03]  /*b260*/  IADD3 R2, P0, R0, R2, RZ ;  /* 0x0000000200027210 */ /* 0x000fc60007f1e0ff */
[----:B------:R-:W-:Y:S01]  /*b270*/  IMAD R0, R7, c[0x0][0x488], RZ ;  /* 0x0001220007007a24 */ /* 0x000fe200078e02ff */
[----:B------:R-:W-:-:S03]  /*b280*/  IADD3.X R3, R9, R3, R8, P0, !PT ;  /* 0x0000000309037210 */ /* 0x000fc600007fe408 */
[C---:B------:R-:W-:Y:S02]  /*b290*/  IMAD R0, R6.reuse, c[0x0][0x48c], R0 ;  /* 0x0001230006007a24 */ /* 0x040fe400078e0200 */
[----:B------:R-:W-:-:S05]  /*b2a0*/  IMAD.WIDE.U32 R2, R6, c[0x0][0x488], R2 ;  /* 0x0001220006027a25 */ /* 0x000fca00078e0002 */
[----:B------:R-:W-:Y:S02]  /*b2b0*/  IADD3 R0, R3, R0, RZ ;  /* 0x0000000003007210 */ /* 0x000fe40007ffe0ff */
[----:B------:R-:W-:-:S04]  /*b2c0*/  LEA R6, P0, R2, c[0x0][0x450], 0x2 ;  /* 0x0001140002067a11 */ /* 0x000fc800078010ff */
[----:B------:R-:W-:Y:S02]  /*b2d0*/  LEA.HI.X R7, R2, c[0x0][0x454], R0, 0x2, P0 ;  /* 0x0001150002077a11 */ /* 0x000fe400000f1400 */
[----:B------:R-:W-:-:S05]  /*b2e0*/  MOV R0, 0xff800000 ;  /* 0xff80000000007802 */ /* 0x000fca0000000f00 */
[----:B------:R1:W-:Y:S02]  /*b2f0*/  STG.E [R6.64], R0 ;  /* 0x0000000006007986 */ /* 0x0003e4000c101904 */
.L_x_35:
[----:B------:R-:W-:Y:S05]  /*b300*/  BSYNC B0 ;  /* 0x0000000000007941 */ /* 0x000fea0003800000 */
.L_x_34:
[----:B-1----:R-:W1:Y:S01]  /*b310*/  S2R R6, SR_CTAID.Y ;  /* 0x0000000000067919 */ /* 0x002e620000002600 */
[----:B------:R-:W-:Y:S01]  /*b320*/  IMAD R0, R5, c[0x0][0x3a0], RZ ;  /* 0x0000e80005007a24 */ /* 0x000fe200078e02ff */
[----:B------:R-:W-:Y:S01]  /*b330*/  SHF.R.S32.HI R5, RZ, 0x1f, R12 ;  /* 0x0000001fff057819 */ /* 0x000fe2000001140c */
[C---:B------:R-:W-:Y:S01]  /*b340*/  IMAD.WIDE.U32 R2, R4.reuse, c[0x0][0x3a0], RZ ;  /* 0x0000e80004027a25 */ /* 0x040fe200078e00ff */
[----:B------:R-:W2:Y:S01]  /*b350*/  S2R R14, SR_CTAID.X ;  /* 0x00000000000e7919 */ /* 0x000ea20000002500 */
[----:B------:R-:W-:Y:S01]  /*b360*/  MOV R8, c[0x0][0x4e8] ;  /* 0x00013a0000087a02 */ /* 0x000fe20000000f00 */
[----:B------:R-:W-:Y:S01]  /*b370*/  BSSY B0, `(.L_x_36) ;  /* 0x0000043000007945 */ /* 0x000fe20003800000 */
[----:B------:R-:W-:Y:S01]  /*b380*/  LEA.HI R5, R5, R12, RZ, 0x3 ;  /* 0x0000000c05057211 */ /* 0x000fe200078f18ff */
[----:B------:R-:W-:Y:S01]  /*b390*/  IMAD R0, R4, c[0x0][0x3a4], R0 ;  /* 0x0000e90004007a24 */ /* 0x000fe200078e0200 */
[----:B------:R-:W-:Y:S01]  /*b3a0*/  ISETP.NE.AND P0, PT, R8, 0x1, PT ;  /* 0x000000010800780c */ /* 0x000fe20003f05270 */
[----:B-----5:R-:W-:Y:S01]  /*b3b0*/  IMAD R16, R16, c[0x0][0x4e8], RZ ;  /* 0x00013a0010107a24 */ /* 0x020fe200078e02ff */
[----:B------:R-:W-:Y:S01]  /*b3c0*/  LOP3.LUT R4, R5, 0xfffffff8, RZ, 0xc0, !PT ;  /* 0xfffffff805047812 */ /* 0x000fe200078ec0ff */
[----:B------:R-:W-:Y:S01]  /*b3d0*/  IMAD.IADD R3, R3, 0x1, R0 ;  /* 0x0000000103037824 */ /* 0x000fe200078e0200 */
[----:B------:R-:W-:-:S02]  /*b3e0*/  SHF.R.S32.HI R8, RZ, 0x3, R5 ;  /* 0x00000003ff087819 */ /* 0x000fc40000011405 */
[----:B------:R-:W-:-:S05]  /*b3f0*/  IADD3 R9, -R4, R12, RZ ;  /* 0x0000000c04097210 */ /* 0x000fca0007ffe1ff */
[----:B------:R-:W-:Y:S01]  /*b400*/  IMAD R4, R9, 0x20, R8 ;  /* 0x0000002009047824 */ /* 0x000fe200078e0208 */
[----:B-1----:R-:W-:Y:S01]  /*b410*/  SHF.R.S32.HI R7, RZ, 0x1f, R6 ;  /* 0x0000001fff077819 */ /* 0x002fe20000011406 */
[----:B------:R-:W-:-:S03]  /*b420*/  IMAD.WIDE.U32 R2, R6, c[0x0][0x3e8], R2 ;  /* 0x0000fa0006027a25 */ /* 0x000fc600078e0002 */
[C---:B--2---:R-:W-:Y:S01]  /*b430*/  LEA R4, R14.reuse, R4, 0x7 ;  /* 0x000000040e047211 */ /* 0x044fe200078e38ff */
[----:B------:R-:W-:Y:S01]  /*b440*/  IMAD R0, R7, c[0x0][0x3e8], RZ ;  /* 0x0000fa0007007a24 */ /* 0x000fe200078e02ff */
[----:B------:R-:W-:-:S03]  /*b450*/  LEA R14, R14, R8, 0x7 ;  /* 0x000000080e0e7211 */ /* 0x000fc600078e38ff */
[----:B------:R-:W-:Y:S02]  /*b460*/  IMAD R0, R6, c[0x0][0x3ec], R0 ;  /* 0x0000fb0006007a24 */ /* 0x000fe400078e0200 */
[----:B------:R-:W-:-:S04]  /*b470*/  @P0 IMAD.HI.U32 R5, R4, c[0x0][0x4ec], RZ ;  /* 0x00013b0004050a27 */ /* 0x000fc800078e00ff */
[----:B------:R-:W-:Y:S01]  /*b480*/  IMAD.IADD R3, R0, 0x1, R3 ;  /* 0x0000000100037824 */ /* 0x000fe200078e0203 */
[----:B------:R-:W-:Y:S01]  /*b490*/  MOV R0, R4 ;  /* 0x0000000400007202 */ /* 0x000fe20000000f00 */
[----:B------:R-:W-:Y:S01]  /*b4a0*/  IMAD R6, R11, c[0x0][0x3f0], RZ ;  /* 0x0000fc000b067a24 */ /* 0x000fe200078e02ff */
[----:B------:R-:W-:Y:S01]  /*b4b0*/  @P0 SHF.R.U32.HI R0, RZ, c[0x0][0x4f0], R5 ;  /* 0x00013c00ff000a19 */ /* 0x000fe20000011605 */
[----:B------:R-:W-:-:S04]  /*b4c0*/  IMAD.WIDE.U32 R2, R10, c[0x0][0x3f0], R2 ;  /* 0x0000fc000a027a25 */ /* 0x000fc800078e0002 */
[----:B------:R-:W-:Y:S01]  /*b4d0*/  IMAD R7, R10, c[0x0][0x3f4], R6 ;  /* 0x0000fd000a077a24 */ /* 0x000fe200078e0206 */
[--C-:B------:R-:W-:Y:S01]  /*b4e0*/  SHF.R.S32.HI R6, RZ, 0x1f, R0.reuse ;  /* 0x0000001fff067819 */ /* 0x100fe20000011400 */
[----:B------:R-:W-:-:S03]  /*b4f0*/  IMAD.MOV R5, RZ, RZ, -R0 ;  /* 0x000000ffff057224 */ /* 0x000fc600078e0a00 */
[----:B------:R-:W-:Y:S01]  /*b500*/  IADD3 R3, R3, R7, RZ ;  /* 0x0000000703037210 */ /* 0x000fe20007ffe0ff */
[----:B------:R-:W-:Y:S02]  /*b510*/  IMAD R6, R6, c[0x0][0x3e0], RZ ;  /* 0x0000f80006067a24 */ /* 0x000fe400078e02ff */
[----:B------:R-:W-:Y:S02]  /*b520*/  IMAD R5, R5, c[0x0][0x4e8], R4 ;  /* 0x00013a0005057a24 */ /* 0x000fe400078e0204 */
[----:B------:R-:W-:-:S03]  /*b530*/  IMAD.WIDE.U32 R2, R0, c[0x0][0x3e0], R2 ;  /* 0x0000f80000027a25 */ /* 0x000fc600078e0002 */
[----:B------:R-:W-:Y:S01]  /*b540*/  SHF.R.S32.HI R4, RZ, 0x1f, R5 ;  /* 0x0000001fff047819 */ /* 0x000fe20000011405 */
[----:B------:R-:W-:-:S05]  /*b550*/  IMAD R0, R0, c[0x0][0x3e4], R6 ;  /* 0x0000f90000007a24 */ /* 0x000fca00078e0206 */
[----:B------:R-:W-:Y:S01]  /*b560*/  IADD3 R3, R3, R0, RZ ;  /* 0x0000000003037210 */ /* 0x000fe20007ffe0ff */
[----:B------:R-:W-:-:S04]  /*b570*/  IMAD R0, R4, c[0x0][0x3d8], RZ ;  /* 0x0000f60004007a24 */ /* 0x000fc800078e02ff */
[C---:B------:R-:W-:Y:S02]  /*b580*/  IMAD R0, R5.reuse, c[0x0][0x3dc], R0 ;  /* 0x0000f70005007a24 */ /* 0x040fe400078e0200 */
[----:B------:R-:W-:-:S04]  /*b590*/  IMAD.WIDE.U32 R2, R5, c[0x0][0x3d8], R2 ;  /* 0x0000f60005027a25 */ /* 0x000fc800078e0002 */
[----:B------:R-:W-:Y:S01]  /*b5a0*/  IMAD.IADD R0, R3, 0x1, R0 ;  /* 0x0000000103007824 */ /* 0x000fe200078e0200 */
[----:B------:R-:W-:-:S04]  /*b5b0*/  LEA R17, P0, R2, c[0x0][0x380], 0x1 ;  /* 0x0000e00002117a11 */ /* 0x000fc800078008ff */
[----:B------:R-:W-:Y:S02]  /*b5c0*/  LEA.HI.X R15, R2, c[0x0][0x384], R0, 0x1, P0 ;  /* 0x0000e100020f7a11 */ /* 0x000fe400000f0c00 */
[----:B------:R-:W-:Y:S01]  /*b5d0*/  ISETP.GE.AND P0, PT, R14, R16, PT ;  /* 0x000000100e00720c */ /* 0x000fe20003f06270 */
[----:B------:R1:W2:Y:S01]  /*b5e0*/  SHFL.IDX PT, R2, R17, RZ, 0x181f ;  /* 0x00181fff11027589 */ /* 0x0002a200000e0000 */
[----:B------:R-:W-:-:S03]  /*b5f0*/  SHF.L.U32 R0, R9, 0x3, RZ ;  /* 0x0000000309007819 */ /* 0x000fc600000006ff */
[----:B------:R1:W3:Y:S01]  /*b600*/  SHFL.IDX PT, R3, R15, RZ, 0x181f ;  /* 0x00181fff0f037589 */ /* 0x0002e200000e0000 */
[C---:B------:R-:W-:Y:S02]  /*b610*/  IADD3 R11, R0.reuse, 0x40, RZ ;  /* 0x00000040000b7810 */ /* 0x040fe40007ffe0ff */
[C---:B------:R-:W-:Y:S02]  /*b620*/  IADD3 R12, R0.reuse, 0x80, RZ ;  /* 0x00000080000c7810 */ /* 0x040fe40007ffe0ff */
[----:B------:R-:W-:-:S03]  /*b630*/  IADD3 R13, R0, 0xc0, RZ ;  /* 0x000000c0000d7810 */ /* 0x000fc60007ffe0ff */
[----:B------:R-:W-:Y:S05]  /*b640*/  @P0 BRA `(.L_x_37) ;  /* 0x0000015000000947 */ /* 0x000fea0003800000 */
[----:B------:R-:W-:Y:S02]  /*b650*/  ISETP.GE.AND P2, PT, R11, c[0x0][0x3c8], PT ;  /* 0x0000f2000b007a0c */ /* 0x000fe40003f46270 */
[----:B------:R-:W-:Y:S02]  /*b660*/  ISETP.GE.AND P1, PT, R12, c[0x0][0x3c8], PT ;  /* 0x0000f2000c007a0c */ /* 0x000fe40003f26270 */
[----:B------:R-:W-:Y:S02]  /*b670*/  ISETP.GE.AND P0, PT, R13, c[0x0][0x3c8], PT ;  /* 0x0000f2000d007a0c */ /* 0x000fe40003f06270 */
[----:B------:R-:W-:-:S07]  /*b680*/  ISETP.GE.AND P3, PT, R0, c[0x0][0x3c8], PT ;  /* 0x0000f20000007a0c */ /* 0x000fce0003f66270 */
[----:B------:R-:W-:Y:S02]  /*b690*/  @!P2 SHF.R.S32.HI R5, RZ, 0x1f, R11 ;  /* 0x0000001fff05a819 */ /* 0x000fe4000001140b */
[----:B------:R-:W-:Y:S02]  /*b6a0*/  @!P1 SHF.R.S32.HI R4, RZ, 0x1f, R12 ;  /* 0x0000001fff049819 */ /* 0x000fe4000001140c */
[----:B------:R-:W-:Y:S02]  /*b6b0*/  @!P0 SHF.R.S32.HI R6, RZ, 0x1f, R13 ;  /* 0x0000001fff068819 */ /* 0x000fe4000001140d */
[----:B------:R-:W-:Y:S01]  /*b6c0*/  @!P2 LEA.HI R7, R5, R11, RZ, 0x3 ;  /* 0x0000000b0507a211 */ /* 0x000fe200078f18ff */
[----:B--23--:R-:W-:Y:S01]  /*b6d0*/  @!P3 IMAD.WIDE R8, R0, 0x2, R2 ;  /* 0x000000020008b825 */ /* 0x00cfe200078e0202 */
[----:B------:R-:W-:Y:S02]  /*b6e0*/  @!P1 LEA.HI R5, R4, R12, RZ, 0x3 ;  /* 0x0000000c04059211 */ /* 0x000fe400078f18ff */
[----:B------:R-:W-:-:S02]  /*b6f0*/  @!P0 LEA.HI R4, R6, R13, RZ, 0x3 ;  /* 0x0000000d06048211 */ /* 0x000fc400078f18ff */
[----:B------:R-:W-:Y:S01]  /*b700*/  @!P2 LOP3.LUT R6, R7, 0xfffffff8, RZ, 0xc0, !PT ;  /* 0xfffffff80706a812 */ /* 0x000fe200078ec0ff */
[----:B------:R2:W-:Y:S01]  /*b710*/  @!P3 ST.E.128 [R8.64], RZ ;  /* 0x000000ff0800b985 */ /* 0x0005e2000c101d04 */
[----:B------:R-:W-:Y:S02]  /*b720*/  @!P1 LOP3.LUT R5, R5, 0xfffffff8, RZ, 0xc0, !PT ;  /* 0xfffffff805059812 */ /* 0x000fe400078ec0ff */
[----:B------:R-:W-:Y:S01]  /*b730*/  @!P0 LOP3.LUT R10, R4, 0xfffffff8, RZ, 0xc0, !PT ;  /* 0xfffffff8040a8812 */ /* 0x000fe200078ec0ff */
[----:B------:R-:W-:-:S04]  /*b740*/  @!P2 IMAD.WIDE R6, R6, 0x2, R2 ;  /* 0x000000020606a825 */ /* 0x000fc800078e0202 */
[--C-:B------:R-:W-:Y:S01]  /*b750*/  @!P1 IMAD.WIDE R4, R5, 0x2, R2.reuse ;  /* 0x0000000205049825 */ /* 0x100fe200078e0202 */
[----:B------:R2:W-:Y:S03]  /*b760*/  @!P2 ST.E.128 [R6.64], RZ ;  /* 0x000000ff0600a985 */ /* 0x0005e6000c101d04 */
[----:B------:R-:W-:Y:S01]  /*b770*/  @!P0 IMAD.WIDE R2, R10, 0x2, R2 ;  /* 0x000000020a028825 */ /* 0x000fe200078e0202 */
[----:B------:R2:W-:Y:S04]  /*b780*/  @!P1 ST.E.128 [R4.64], RZ ;  /* 0x000000ff04009985 */ /* 0x0005e8000c101d04 */
[----:B------:R2:W-:Y:S02]  /*b790*/  @!P0 ST.E.128 [R2.64], RZ ;  /* 0x000000ff02008985 */ /* 0x0005e4000c101d04 */
.L_x_37:
[----:B------:R-:W-:Y:S05]  /*b7a0*/  BSYNC B0 ;  /* 0x0000000000007941 */ /* 0x000fea0003800000 */
.L_x_36:
[----:B--2---:R-:W-:Y:S01]  /*b7b0*/  IADD3 R4, R14, 0x20, RZ ;  /* 0x000000200e047810 */ /* 0x004fe20007ffe0ff */
[----:B---3--:R2:W3:Y:S01]  /*b7c0*/  SHFL.IDX PT, R3, R15, 0x1, 0x181f ;  /* 0x00381f000f037f89 */ /* 0x0084e200000e0000 */
[----:B------:R-:W-:Y:S02]  /*b7d0*/  BSSY B0, `(.L_x_38) ;  /* 0x0000019000007945 */ /* 0x000fe40003800000 */
[----:B------:R-:W-:Y:S01]  /*b7e0*/  ISETP.GE.AND P0, PT, R4, R16, PT ;  /* 0x000000100400720c */ /* 0x000fe20003f06270 */
[----:B------:R2:W4:-:S12]  /*b7f0*/  SHFL.IDX PT, R2, R17, 0x1, 0x181f ;  /* 0x00381f0011027f89 */ /* 0x00051800000e0000 */
        /* <DEDUP_REMOVED lines=22> */
.L_x_39:
[----:B------:R-:W-:Y:S05]  /*b960*/  BSYNC B0 ;  /* 0x0000000000007941 */ /* 0x000fea0003800000 */
.L_x_38:
[----:B---3--:R-:W-:Y:S01]  /*b970*/  IADD3 R4, R14, 0x40, RZ ;  /* 0x000000400e047810 */ /* 0x008fe20007ffe0ff */
[----:B------:R3:W1:Y:S01]  /*b980*/  SHFL.IDX PT, R3, R15, 0x2, 0x181f ;  /* 0x00581f000f037f89 */ /* 0x00066200000e0000 */
[----:B------:R-:W-:Y:S02]  /*b990*/  BSSY B0, `(.L_x_40) ;  /* 0x0000019000007945 */ /* 0x000fe40003800000 */
[----:B------:R-:W-:Y:S01]  /*b9a0*/  ISETP.GE.AND P0, PT, R4, R16, PT ;  /* 0x000000100400720c */ /* 0x000fe20003f06270 */
[----:B----4-:R3:W4:-:S12]  /*b9b0*/  SHFL.IDX PT, R2, R17, 0x2, 0x181f ;  /* 0x00581f0011027f89 */ /* 0x01071800000e0000 */
        /* <DEDUP_REMOVED lines=9> */
[----:B-1--4-:R-:W-:Y:S01]  /*ba50*/  @!P3 IMAD.WIDE R8, R0, 0x2, R2 ;  /* 0x000000020008b825 */ /* 0x012fe200078e0202 */
        /* <DEDUP_REMOVED lines=12> */
.L_x_41:
[----:B------:R-:W-:Y:S05]  /*bb20*/  BSYNC B0 ;  /* 0x0000000000007941 */ /* 0x000fea0003800000 */
.L_x_40:
[----:B-1----:R-:W-:Y:S01]  /*bb30*/  IADD3 R4, R14, 0x60, RZ ;  /* 0x000000600e047810 */ /* 0x002fe20007ffe0ff */
[----:B------:R1:W2:Y:S03]  /*bb40*/  SHFL.IDX PT, R3, R15, 0x3, 0x181f ;  /* 0x00781f000f037f89 */ /* 0x0002a600000e0000 */
[----:B------:R-:W-:Y:S01]  /*bb50*/  ISETP.GE.AND P0, PT, R4, R16, PT ;  /* 0x000000100400720c */ /* 0x000fe20003f06270 */
[----:B----4-:R1:W4:-:S12]  /*bb60*/  SHFL.IDX PT, R2, R17, 0x3, 0x181f ;  /* 0x00781f0011027f89 */ /* 0x01031800000e0000 */
[----:B------:R-:W-:Y:S05]  /*bb70*/  @P0 EXIT ;  /* 0x000000000000094d */ /* 0x000fea0003800000 */
[----:B------:R-:W-:Y:S02]  /*bb80*/  ISETP.GE.AND P1, PT, R11, c[0x0][0x3c8], PT ;  /* 0x0000f2000b007a0c */ /* 0x000fe40003f26270 */
[----:B------:R-:W-:Y:S02]  /*bb90*/  ISETP.GE.AND P0, PT, R12, c[0x0][0x3c8], PT ;  /* 0x0000f2000c007a0c */ /* 0x000fe40003f06270 */
[----:B------:R-:W-:-:S09]  /*bba0*/  ISETP.GE.AND P2, PT, R0, c[0x0][0x3c8], PT ;  /* 0x0000f20000007a0c */ /* 0x000fd20003f46270 */
[----:B------:R-:W-:Y:S02]  /*bbb0*/  @!P1 SHF.R.S32.HI R5, RZ, 0x1f, R11 ;  /* 0x0000001fff059819 */ /* 0x000fe4000001140b */
[----:B------:R-:W-:Y:S02]  /*bbc0*/  @!P0 SHF.R.S32.HI R4, RZ, 0x1f, R12 ;  /* 0x0000001fff048819 */ /* 0x000fe4000001140c */
[----:B------:R-:W-:Y:S01]  /*bbd0*/  @!P1 LEA.HI R5, R5, R11, RZ, 0x3 ;  /* 0x0000000b05059211 */ /* 0x000fe200078f18ff */
[--C-:B--2-4-:R-:W-:Y:S01]  /*bbe0*/  @!P2 IMAD.WIDE R8, R0, 0x2, R2.reuse ;  /* 0x000000020008a825 */ /* 0x114fe200078e0202 */
[----:B------:R-:W-:Y:S02]  /*bbf0*/  @!P0 LEA.HI R4, R4, R12, RZ, 0x3 ;  /* 0x0000000c04048211 */ /* 0x000fe400078f18ff */
[----:B------:R-:W-:Y:S02]  /*bc00*/  @!P1 LOP3.LUT R5, R5, 0xfffffff8, RZ, 0xc0, !PT ;  /* 0xfffffff805059812 */ /* 0x000fe400078ec0ff */
[----:B------:R-:W-:Y:S01]  /*bc10*/  @!P0 LOP3.LUT R4, R4, 0xfffffff8, RZ, 0xc0, !PT ;  /* 0xfffffff804048812 */ /* 0x000fe200078ec0ff */
[----:B------:R2:W-:Y:S02]  /*bc20*/  @!P2 ST.E.128 [R8.64], RZ ;  /* 0x000000ff0800a985 */ /* 0x0005e4000c101d04 */
[----:B------:R-:W-:-:S04]  /*bc30*/  @!P1 IMAD.WIDE R6, R5, 0x2, R2 ;  /* 0x0000000205069825 */ /* 0x000fc800078e0202 */
[----:B------:R-:W-:Y:S01]  /*bc40*/  @!P0 IMAD.WIDE R4, R4, 0x2, R2 ;  /* 0x0000000204048825 */ /* 0x000fe200078e0202 */
[----:B------:R2:W-:Y:S04]  /*bc50*/  @!P1 ST.E.128 [R6.64], RZ ;  /* 0x000000ff06009985 */ /* 0x0005e8000c101d04 */
[----:B------:R2:W-:Y:S01]  /*bc60*/  @!P0 ST.E.128 [R4.64], RZ ;  /* 0x000000ff04008985 */ /* 0x0005e2000c101d04 */
[----:B------:R-:W-:-:S13]  /*bc70*/  ISETP.GE.AND P0, PT, R13, c[0x0][0x3c8], PT ;  /* 0x0000f2000d007a0c */ /* 0x000fda0003f06270 */
[----:B------:R-:W-:Y:S05]  /*bc80*/  @P0 EXIT ;  /* 0x000000000000094d */ /* 0x000fea0003800000 */
[----:B------:R-:W-:-:S04]  /*bc90*/  SHF.R.S32.HI R0, RZ, 0x1f, R13 ;  /* 0x0000001fff007819 */ /* 0x000fc8000001140d */
[----:B------:R-:W-:-:S04]  /*bca0*/  LEA.HI R0, R0, R13, RZ, 0x3 ;  /* 0x0000000d00007211 */ /* 0x000fc800078f18ff */
[----:B------:R-:W-:-:S05]  /*bcb0*/  LOP3.LUT R0, R0, 0xfffffff8, RZ, 0xc0, !PT ;  /* 0xfffffff800007812 */ /* 0x000fca00078ec0ff */
[----:B------:R-:W-:-:S05]  /*bcc0*/  IMAD.WIDE R2, R0, 0x2, R2 ;  /* 0x0000000200027825 */ /* 0x000fca00078e0202 */
[----:B------:R-:W-:Y:S01]  /*bcd0*/  ST.E.128 [R2.64], RZ ;  /* 0x000000ff02007985 */ /* 0x000fe2000c101d04 */
[----:B------:R-:W-:Y:S05]  /*bce0*/  EXIT ;  /* 0x000000000000794d */ /* 0x000fea0003800000 */
.L_x_42:
        /* <DEDUP_REMOVED lines=9> */
.L_x_1529:


//--------------------- .text._ZN7cutlass13device_kernelIN5flash19enable_sm80_to_sm89INS1_16FlashAttnFwdSm80INS1_25CollectiveMainloopFwdSm80ILi8ELi1ELb0EN4cute5tupleIJNS5_1CILi128EEENS7_ILi32EEENS7_ILi256EEEEEELi256ENS_10bfloat16_tEfNS_4arch4Sm80ELb0ELb0ELb0ELb1ELb0ELb1ELb1ELb0EEENS1_21CollectiveEpilogueFwdINS6_IJS8_SA_S9_EEENS6_IJNS7_ILi1EEESI_SI_EEESC_SE_Li256ELb1ELb1ELb0ELb0EEENS1_19SingleTileSchedulerILb1ELb0ELb1ELi128EEEEEEEEEvNT_6ParamsE --------------------------
	.section	.text._ZN7cutlass13device_kernelIN5flash19enable_sm80_to_sm89INS1_16FlashAttnFwdSm80INS1_25CollectiveMainloopFwdSm80ILi8ELi1ELb0EN4cute5tupleIJNS5_1CILi128EEENS7_ILi32EEENS7_ILi256EEEEEELi256ENS_10bfloat16_tEfNS_4arch4Sm80ELb0ELb0ELb0ELb1ELb0ELb1ELb1ELb0EEENS1_21CollectiveEpilogueFwdINS6_IJS8_SA_S9_EEENS6_IJNS7_ILi1EEESI_SI_EEESC_SE_Li256ELb1ELb1ELb0ELb0EEENS1_19SingleTileSchedulerILb1ELb0ELb1ELi128EEEEEEEEEvNT_6ParamsE,"ax",@progbits
	.sectioninfo	@"SHI_REGISTERS=252"
	.align	128
.text._ZN7cutlass13device_kernelIN5flash19enable_sm80_to_sm89INS1_16FlashAttnFwdSm80INS1_25CollectiveMainloopFwdSm80ILi8ELi1ELb0EN4cute5tupleIJNS5_1CILi128EEENS7_ILi32EEENS7_ILi256EEEEEELi256ENS_10bfloat16_tEfNS_4arch4Sm80ELb0ELb0ELb0ELb1ELb0ELb1ELb1ELb0EEENS1_21CollectiveEpilogueFwdINS6_IJS8_SA_S9_EEENS6_IJNS7_ILi1EEESI_SI_EEESC_SE_Li256ELb1ELb1ELb0ELb0EEENS1_19SingleTileSchedulerILb1ELb0ELb1ELi128EEEEEEEEEvNT_6ParamsE:
        .type           _ZN7cutlass13device_kernelIN5flash19enable_sm80_to_sm89INS1_16FlashAttnFwdSm80INS1_25CollectiveMainloopFwdSm80ILi8ELi1ELb0EN4cute5tupleIJNS5_1CILi128EEENS7_ILi32EEENS7_ILi256EEEEEELi256ENS_10bfloat16_tEfNS_4arch4Sm80ELb0ELb0ELb0ELb1ELb0ELb1ELb1ELb0EEENS1_21CollectiveEpilogueFwdINS6_IJS8_SA_S9_EEENS6_IJNS7_ILi1EEESI_SI_EEESC_SE_Li256ELb1ELb1ELb0ELb0EEENS1_19SingleTileSchedulerILb1ELb0ELb1ELi128EEEEEEEEEvNT_6ParamsE,@function
        .size           _ZN7cutlass13device_kernelIN5flash19enable_sm80_to_sm89INS1_16FlashAttnFwdSm80INS1_25CollectiveMainloopFwdSm80ILi8ELi1ELb0EN4cute5tupleIJNS5_1CILi128EEENS7_ILi32EEENS7_ILi256EEEEEELi256ENS_10bfloat16_tEfNS_4arch4Sm80ELb0ELb0ELb0ELb1ELb0ELb1ELb1ELb0EEENS1_21CollectiveEpilogueFwdINS6_IJS8_SA_S9_EEENS6_IJNS7_ILi1EEESI_SI_EEESC_SE_Li256ELb1ELb1ELb0ELb0EEENS1_19SingleTileSchedulerILb1ELb0ELb1ELi128EEEEEEEEEvNT_6ParamsE,(.L_x_1530 - _ZN7cutlass13device_kernelIN5flash19enable_sm80_to_sm89INS1_16FlashAttnFwdSm80INS1_25CollectiveMainloopFwdSm80ILi8ELi1ELb0EN4cute5tupleIJNS5_1CILi128EEENS7_ILi32EEENS7_ILi256EEEEEELi256ENS_10bfloat16_tEfNS_4arch4Sm80ELb0ELb0ELb0ELb1ELb0ELb1ELb1ELb0EEENS1_21CollectiveEpilogueFwdINS6_IJS8_SA_S9_EEENS6_IJNS7_ILi1EEESI_SI_EEESC_SE_Li256ELb1ELb1ELb0ELb0EEENS1_19SingleTileSchedulerILb1ELb0ELb1ELi128EEEEEEEEEvNT_6ParamsE)
        .other          _ZN7cutlass13device_kernelIN5flash19enable_sm80_to_sm89INS1_16FlashAttnFwdSm80INS1_25CollectiveMainloopFwdSm80ILi8ELi1ELb0EN4cute5tupleIJNS5_1CILi128EEENS7_ILi32EEENS7_ILi256EEEEEELi256ENS_10bfloat16_tEfNS_4arch4Sm80ELb0ELb0ELb0ELb1ELb0ELb1ELb1ELb0EEENS1_21CollectiveEpilogueFwdINS6_IJS8_SA_S9_EEENS6_IJNS7_ILi1EEESI_SI_EEESC_SE_Li256ELb1ELb1ELb0ELb0EEENS1_19SingleTileSchedulerILb1ELb0ELb1ELi128EEEEEEEEEvNT_6ParamsE,@"STO_CUDA_ENTRY STV_DEFAULT"
_ZN7cutlass13device_kernelIN5flash19enable_sm80_to_sm89INS1_16FlashAttnFwdSm80INS1_25CollectiveMainloopFwdSm80ILi8ELi1ELb0EN4cute5tupleIJNS5_1CILi128EEENS7_ILi32EEENS7_ILi256EEEEEELi256ENS_10bfloat16_tEfNS_4arch4Sm80ELb0ELb0ELb0ELb1ELb0ELb1ELb1ELb0EEENS1_21CollectiveEpilogueFwdINS6_IJS8_SA_S9_EEENS6_IJNS7_ILi1EEESI_SI_EEESC_SE_Li256ELb1ELb1ELb0ELb0EEENS1_19SingleTileSchedulerILb1ELb0ELb1ELi128EEEEEEEEEvNT_6ParamsE:
[----:B------:R-:W-:Y:S02]  /*0000*/  MOV R1, c[0x0][0x28] ;  /* 0x00000a0000017a02 */ /* 0x000fe40000000f00 */
[----:B------:R-:W1:Y:S01]  /*0010*/  S2R R64, SR_TID.X ;  /* 0x0000000000407919 */ /* 0x000e620000002100 */
[----:B------:R-:W-:Y:S01]  /*0020*/  MOV R5, 0x4 ;  /* 0x0000000400057802 */ /* 0x000fe20000000f00 */
[----:B------:R-:W-:Y:S02]  /*0030*/  ULDC.64 UR10, c[0x0][0x118] ;  /* 0x00004600000a7ab9 */ /* 0x000fe40000000a00 */
        /* <DEDUP_REMOVED lines=12> */
.L_x_44:
        /* <DEDUP_REMOVED lines=8> */
.L_x_46:
[----:B------:R-:W-:-:S05]  /*0180*/  MOV R3, c[0x0][0x54c] ;  /* 0x0001530000037a02 */ /* 0x000fca0000000f00 */
.L_x_45:
[----:B-----5:R-:W-:Y:S01]  /*0190*/  IMAD R3, R3, c[0x0][0x548], RZ ;  /* 0x0001520003037a24 */ /* 0x020fe200078e02ff */
[----:B------:R-:W-:-:S04]  /*01a0*/  SHF.L.U32 R0, R65, 0x7, RZ ;  /* 0x0000000741007819 */ /* 0x000fc800000006ff */
[----:B------:R-:W-:-:S04]  /*01b0*/  ISETP.GE.AND P0, PT, R0, R3, PT ;  /* 0x000000030000720c */ /* 0x000fc80003f06270 */
[----:B------:R-:W-:Y:S01]  /*01c0*/  SEL R224, R224, 0xffffffff, !P0 ;  /* 0xffffffffe0e07807 */ /* 0x000fe20004000000 */
[----:B------:R-:W-:Y:S05]  /*01d0*/  BRA `(.L_x_47) ;  /* 0x0000012000007947 */ /* 0x000fea0003800000 */
.L_x_43:
[----:B---3--:R-:W-:-:S04]  /*01e0*/  ISETP.NE.U32.AND P0, PT, RZ, c[0x0][0x568], PT ;  /* 0x00015a00ff007a0c */ /* 0x008fc80003f05070 */
[----:B------:R-:W-:-:S13]  /*01f0*/  ISETP.NE.AND.EX P0, PT, RZ, c[0x0][0x56c], PT, P0 ;  /* 0x00015b00ff007a0c */ /* 0x000fda0003f05300 */
[----:B------:R-:W-:Y:S05]  /*0200*/  @!P0 BRA `(.L_x_48) ;  /* 0x0000002000008947 */ /* 0x000fea0003800000 */
[----:B------:R1:W5:Y:S01]  /*0210*/  LDG.E R3, [R2.64] ;  /* 0x0000000a02037981 */ /* 0x000362000c1e1900 */
[----:B------:R-:W-:Y:S05]  /*0220*/  BRA `(.L_x_49) ;  /* 0x0000009000007947 */ /* 0x000fea0003800000 */
.L_x_48:
        /* <DEDUP_REMOVED lines=8> */
.L_x_50:
[----:B------:R-:W-:-:S05]  /*02b0*/  MOV R3, c[0x0][0x54c] ;  /* 0x0001530000037a02 */ /* 0x000fca0000000f00 */
.L_x_49:
[----:B-----5:R-:W-:Y:S01]  /*02c0*/  IMAD R3, R3, c[0x0][0x548], RZ ;  /* 0x0001520003037a24 */ /* 0x020fe200078e02ff */
[----:B------:R-:W-:-:S04]  /*02d0*/  SHF.L.U32 R0, R65, 0x7, RZ ;  /* 0x0000000741007819 */ /* 0x000fc800000006ff */
[----:B------:R-:W-:-:S04]  /*02e0*/  ISETP.GE.AND P0, PT, R0, R3, PT ;  /* 0x000000030000720c */ /* 0x000fc80003f06270 */
[----:B------:R-:W-:-:S04]  /*02f0*/  SEL R224, R224, 0xffffffff, !P0 ;  /* 0xffffffffe0e07807 */ /* 0x000fc80004000000 */
.L_x_47:
[----:B------:R-:W-:-:S13]  /*0300*/  ISETP.GE.AND P0, PT, R224, RZ, PT ;  /* 0x000000ffe000720c */ /* 0x000fda0003f06270 */
        /* <DEDUP_REMOVED lines=8> */
[----:B------:R-:W-:Y:S01]  /*0390*/  IMAD.MOV.U32 R0, RZ, RZ, RZ ;  /* 0x000000ffff007224 */ /* 0x000fe200078e00ff */
[----:B------:R-:W-:Y:S01]  /*03a0*/  ISETP.NE.U32.AND P1, PT, RZ, c[0x0][0x348], PT ;  /* 0x0000d200ff007a0c */ /* 0x000fe20003f25070 */
[----:B------:R-:W-:Y:S01]  /*03b0*/  IMAD.WIDE R10, R224, R5, c[0x0][0x348] ;  /* 0x0000d200e00a7625 */ /* 0x000fe200078e0205 */
[----:B------:R-:W-:-:S02]  /*03c0*/  ISETP.NE.U32.AND P6, PT, RZ, c[0x0][0x350], PT ;  /* 0x0000d400ff007a0c */ /* 0x000fc40003fc5070 */
[----:B------:R-:W-:Y:S01]  /*03d0*/  ISETP.NE.U32.AND P5, PT, RZ, c[0x0][0x358], PT ;  /* 0x0000d600ff007a0c */ /* 0x000fe20003fa5070 */
[CC--:B------:R-:W-:Y:S01]  /*03e0*/  IMAD.WIDE R8, R224.reuse, R5.reuse, c[0x0][0x350] ;  /* 0x0000d400e0087625 */ /* 0x0c0fe200078e0205 */
[----:B------:R-:W-:Y:S02]  /*03f0*/  ISETP.NE.AND.EX P1, PT, RZ, c[0x0][0x34c], PT, P1 ;  /* 0x0000d300ff007a0c */ /* 0x000fe40003f25310 */
[----:B------:R-:W-:Y:S01]  /*0400*/  ISETP.NE.AND.EX P6, PT, RZ, c[0x0][0x354], PT, P6 ;  /* 0x0000d500ff007a0c */ /* 0x000fe20003fc5360 */
[----:B------:R-:W-:Y:S01]  /*0410*/  @P2 IMAD.WIDE R14, R224, R5, c[0x0][0x370] ;  /* 0x0000dc00e00e2625 */ /* 0x000fe200078e0205 */
[----:B------:R-:W-:-:S03]  /*0420*/  ISETP.NE.AND.EX P5, PT, RZ, c[0x0][0x35c], PT, P5 ;  /* 0x0000d700ff007a0c */ /* 0x000fc60003fa5350 */
[CC--:B------:R-:W-:Y:S01]  /*0430*/  @P0 IMAD.WIDE R12, R224.reuse, R5.reuse, c[0x0][0x360] ;  /* 0x0000d800e00c0625 */ /* 0x0c0fe200078e0205 */
[----:B------:R2:W5:Y:S03]  /*0440*/  @P2 LDG.E R111, [R14.64] ;  /* 0x0000000a0e6f2981 */ /* 0x000566000c1e1900 */
[----:B------:R-:W-:Y:S01]  /*0450*/  IMAD.WIDE R6, R224, R5, c[0x0][0x358] ;  /* 0x0000d600e0067625 */ /* 0x000fe200078e0205 */
[----:B------:R2:W5:Y:S04]  /*0460*/  @P0 LDG.E R113, [R12.64] ;  /* 0x0000000a0c710981 */ /* 0x000568000c1e1900 */
[----:B------:R2:W5:Y:S04]  /*0470*/  @P1 LDG.E R112, [R10.64] ;  /* 0x0000000a0a701981 */ /* 0x000568000c1e1900 */
[----:B------:R2:W5:Y:S04]  /*0480*/  @P6 LDG.E R110, [R8.64] ;  /* 0x0000000a086e6981 */ /* 0x000568000c1e1900 */
[----:B------:R2:W5:Y:S04]  /*0490*/  @P5 LDG.E R0, [R6.64] ;  /* 0x0000000a06005981 */ /* 0x000568000c1e1900 */
[----:B------:R-:W3:Y:S01]  /*04a0*/  S2R R223, SR_CTAID.Y ;  /* 0x0000000000df7919 */ /* 0x000ee20000002600 */
[----:B-1----:R-:W-:-:S02]  /*04b0*/  IMAD.MOV.U32 R2, RZ, RZ, c[0x0][0x1d0] ;  /* 0x00007400ff027624 */ /* 0x002fc400078e00ff */
[----:B------:R-:W-:Y:S01]  /*04c0*/  IMAD.MOV.U32 R20, RZ, RZ, c[0x0][0x228] ;  /* 0x00008a00ff147624 */ /* 0x000fe200078e00ff */
[----:B---3--:R-:W-:Y:S01]  /*04d0*/  SHF.R.S32.HI R89, RZ, 0x1f, R223 ;  /* 0x0000001fff597819 */ /* 0x008fe200000114df */
[----:B------:R-:W-:Y:S05]  /*04e0*/  @P0 BRA `(.L_x_51) ;  /* 0x0000004000000947 */ /* 0x000fea0003800000 */
[----:B--2---:R-:W-:Y:S05]  /*04f0*/  @!P1 BRA `(.L_x_51) ;  /* 0x0000003000009947 */ /* 0x004fea0003800000 */
[----:B-----5:R-:W2:Y:S04]  /*0500*/  LDG.E R113, [R10.64] ;  /* 0x0000000a0a717981 */ /* 0x020ea8000c1e1900 */
[----:B------:R-:W2:Y:S02]  /*0510*/  LDG.E R4, [R10.64+0x4] ;  /* 0x0000040a0a047981 */ /* 0x000ea4000c1e1900 */
[----:B--2---:R-:W-:Y:S02]  /*0520*/  IADD3 R113, -R113, R4, RZ ;  /* 0x0000000471717210 */ /* 0x004fe40007ffe1ff */
.L_x_51:
[----:B--2---:R-:W-:-:S04]  /*0530*/  ISETP.NE.U32.AND P0, PT, RZ, c[0x0][0x368], PT ;  /* 0x0000da00ff007a0c */ /* 0x004fc80003f05070 */
[----:B------:R-:W-:-:S13]  /*0540*/  ISETP.NE.AND.EX P0, PT, RZ, c[0x0][0x36c], PT, P0 ;  /* 0x0000db00ff007a0c */ /* 0x000fda0003f05300 */
[----:B------:R-:W-:Y:S05]  /*0550*/  @!P0 BRA `(.L_x_52) ;  /* 0x0000003000008947 */ /* 0x000fea0003800000 */
[----:B------:R-:W-:-:S06]  /*0560*/  IMAD.WIDE R2, R224, R5, c[0x0][0x368] ;  /* 0x0000da00e0027625 */ /* 0x000fcc00078e0205 */
[----:B------:R1:W5:Y:S01]  /*0570*/  LDG.E R2, [R2.64] ;  /* 0x0000000a02027981 */ /* 0x000362000c1e1900 */
[----:B------:R-:W-:Y:S05]  /*0580*/  BRA `(.L_x_53) ;  /* 0x0000004000007947 */ /* 0x000fea0003800000 */
.L_x_52:
[----:B------:R-:W-:Y:S05]  /*0590*/  @!P6 BRA `(.L_x_53) ;  /* 0x000000300000e947 */ /* 0x000fea0003800000 */
[----:B------:R-:W2:Y:S04]  /*05a0*/  LDG.E R2, [R8.64] ;  /* 0x0000000a08027981 */ /* 0x000ea8000c1e1900 */
[----:B------:R-:W2:Y:S02]  /*05b0*/  LDG.E R3, [R8.64+0x4] ;  /* 0x0000040a08037981 */ /* 0x000ea4000c1e1900 */
[----:B--2---:R-:W-:Y:S02]  /*05c0*/  IADD3 R2, -R2, R3, RZ ;  /* 0x0000000302027210 */ /* 0x004fe40007ffe1ff */
.L_x_53:
[----:B------:R-:W2:Y:S04]  /*05d0*/  @P5 LDG.E R4, [R6.64] ;  /* 0x0000000a06045981 */ /* 0x000ea8000c1e1900 */
[----:B------:R-:W2:Y:S01]  /*05e0*/  @P5 LDG.E R9, [R6.64+0x4] ;  /* 0x0000040a06095981 */ /* 0x000ea2000c1e1900 */
[----:B-1---5:R-:W-:Y:S01]  /*05f0*/  IMAD.IADD R3, R2, 0x1, -R111 ;  /* 0x0000000102037824 */ /* 0x022fe200078e0a6f */
[----:B------:R-:W-:Y:S01]  /*0600*/  ISETP.NE.U32.AND P0, PT, RZ, c[0x0][0x378], PT ;  /* 0x0000de00ff007a0c */ /* 0x000fe20003f05070 */
[----:B------:R-:W-:-:S03]  /*0610*/  IMAD.MOV.U32 R66, RZ, RZ, R2 ;  /* 0x000000ffff427224 */ /* 0x000fc600078e0002 */
[----:B------:R-:W-:-:S13]  /*0620*/  ISETP.NE.AND.EX P0, PT, RZ, c[0x0][0x37c], PT, P0 ;  /* 0x0000df00ff007a0c */ /* 0x000fda0003f05300 */
[----:B------:R-:W-:-:S05]  /*0630*/  @P0 IMAD.WIDE R10, R224, R5, c[0x0][0x378] ;  /* 0x0000de00e00a0625 */ /* 0x000fca00078e0205 */
[----:B------:R1:W5:Y:S01]  /*0640*/  @P0 LDG.E R66, [R10.64] ;  /* 0x0000000a0a420981 */ /* 0x000362000c1e1900 */
[----:B--2---:R-:W-:-:S04]  /*0650*/  @P5 IMAD.IADD R20, R9, 0x1, -R4 ;  /* 0x0000000109145824 */ /* 0x004fc800078e0a04 */
[----:B------:R-:W-:-:S05]  /*0660*/  IMAD.IADD R63, R3, 0x1, R20 ;  /* 0x00000001033f7824 */ /* 0x000fca00078e0214 */
[----:B------:R-:W-:-:S04]  /*0670*/  IADD3 R4, R63, 0x1f, RZ ;  /* 0x0000001f3f047810 */ /* 0x000fc80007ffe0ff */
[----:B------:R-:W-:-:S04]  /*0680*/  SHF.R.S32.HI R149, RZ, 0x1f, R4 ;  /* 0x0000001fff957819 */ /* 0x000fc80000011404 */
[----:B------:R-:W-:Y:S01]  /*0690*/  LEA.HI R149, R149, R4, RZ, 0x5 ;  /* 0x0000000495957211 */ /* 0x000fe200078f28ff */
[----:B------:R-:W-:-:S03]  /*06a0*/  IMAD.MOV R4, RZ, RZ, -R3 ;  /* 0x000000ffff047224 */ /* 0x000fc600078e0a03 */
[----:B------:R-:W-:Y:S02]  /*06b0*/  LOP3.LUT R6, R149, 0xffffffe0, RZ, 0xc0, !PT ;  /* 0xffffffe095067812 */ /* 0x000fe400078ec0ff */
[----:B------:R-:W-:-:S03]  /*06c0*/  IMNMX R4, RZ, R4, !PT ;  /* 0x00000004ff047217 */ /* 0x000fc60007800200 */
[----:B------:R-:W-:Y:S01]  /*06d0*/  IMAD.IADD R3, R6, 0x1, -R3 ;  /* 0x0000000106037824 */ /* 0x000fe200078e0a03 */
[----:B------:R-:W-:-:S04]  /*06e0*/  SHF.R.U32.HI R78, RZ, 0x5, R4 ;  /* 0x00000005ff4e7819 */ /* 0x000fc80000011604 */
[----:B------:R-:W-:-:S04]  /*06f0*/  IMNMX R3, R3, R20, PT ;  /* 0x0000001403037217 */ /* 0x000fc80003800200 */
[----:B------:R-:W-:-:S13]  /*0700*/  ISETP.GT.AND P0, PT, R3, R4, PT ;  /* 0x000000040300720c */ /* 0x000fda0003f04270 */
[----:B------:R-:W-:Y:S01]  /*0710*/  @P0 IADD3 R7, R3, 0x1f, RZ ;  /* 0x0000001f03070810 */ /* 0x000fe20007ffe0ff */
[----:B------:R-:W-:-:S03]  /*0720*/  IMAD.MOV.U32 R3, RZ, RZ, R78 ;  /* 0x000000ffff037224 */ /* 0x000fc600078e004e */
[----:B------:R-:W-:-:S04]  /*0730*/  @P0 SHF.R.S32.HI R4, RZ, 0x1f, R7 ;  /* 0x0000001fff040819 */ /* 0x000fc80000011407 */
[----:B------:R-:W-:-:S04]  /*0740*/  @P0 LEA.HI R4, R4, R7, RZ, 0x5 ;  /* 0x0000000704040211 */ /* 0x000fc800078f28ff */
[----:B------:R-:W-:-:S04]  /*0750*/  @P0 SHF.R.S32.HI R3, RZ, 0x5, R4 ;  /* 0x00000005ff030819 */ /* 0x000fc80000011404 */
[----:B------:R-:W-:-:S13]  /*0760*/  ISETP.GT.AND P0, PT, R3, R78, PT ;  /* 0x0000004e0300720c */ /* 0x000fda0003f04270 */
[----:B------:R-:W-:Y:S05]  /*0770*/  @!P0 BRA `(.L_x_54) ;  /* 0x00003c0000008947 */ /* 0x000fea0003800000 */
[----:B-1----:R-:W-:Y:S02]  /*0780*/  ISETP.NE.U32.AND P3, PT, RZ, c[0x0][0x340], PT ;  /* 0x0000d000ff007a0c */ /* 0x002fe40003f65070 */
[----:B------:R-:W-:Y:S01]  /*0790*/  SHF.R.S32.HI R91, RZ, 0x1f, R64 ;  /* 0x0000001fff5b7819 */ /* 0x000fe20000011440 */
[----:B------:R-:W-:Y:S01]  /*07a0*/  IMAD.IADD R2, R110, 0x1, R2 ;  /* 0x000000016e027824 */ /* 0x000fe200078e0202 */
[----:B------:R-:W-:Y:S02]  /*07b0*/  ISETP.NE.AND.EX P3, PT, RZ, c[0x0][0x344], PT, P3 ;  /* 0x0000d100ff007a0c */ /* 0x000fe40003f65330 */
[----:B------:R-:W-:Y:S01]  /*07c0*/  IADD3 R82, R3, -0x1, RZ ;  /* 0xffffffff03527810 */ /* 0x000fe20007ffe0ff */
[C---:B------:R-:W-:Y:S01]  /*07d0*/  IMAD R126, R89.reuse, c[0x0][0x240], RZ ;  /* 0x00009000597e7a24 */ /* 0x040fe200078e02ff */
[----:B------:R-:W-:Y:S01]  /*07e0*/  SHF.R.S32.HI R77, RZ, 0x1f, R224 ;  /* 0x0000001fff4d7819 */ /* 0x000fe200000114e0 */
[----:B------:R-:W-:Y:S01]  /*07f0*/  IMAD R128, R89, c[0x0][0x1e8], RZ ;  /* 0x00007a0059807a24 */ /* 0x000fe200078e02ff */
[----:B------:R-:W-:-:S02]  /*0800*/  UMOV UR6, 0x5 ;  /* 0x0000000500067882 */ /* 0x000fc40000000000 */
[----:B------:R-:W-:-:S05]  /*0810*/  ULDC.64 UR8, c[0x0][0x238] ;  /* 0x00008e0000087ab9 */ /* 0x000fca0000000a00 */
[----:B------:R-:W-:-:S05]  /*0820*/  @P3 IMAD.WIDE R8, R224, R5, c[0x0][0x340] ;  /* 0x0000d000e0083625 */ /* 0x000fca00078e0205 */
[----:B------:R1:W2:Y:S01]  /*0830*/  @P3 LDG.E R4, [R8.64] ;  /* 0x0000000a08043981 */ /* 0x0002a2000c1e1900 */
[----:B------:R-:W-:Y:S01]  /*0840*/  LEA.HI R7, R91, R64, RZ, 0x3 ;  /* 0x000000405b077211 */ /* 0x000fe200078f18ff */
[----:B------:R-:W-:Y:S01]  /*0850*/  IMAD.WIDE.U32 R12, R2, c[0x0][0x1e0], RZ ;  /* 0x00007800020c7a25 */ /* 0x000fe200078e00ff */
[----:B------:R-:W-:Y:S01]  /*0860*/  SHF.R.S32.HI R5, RZ, 0x1f, R0 ;  /* 0x0000001fff057819 */ /* 0x000fe20000011400 */
[----:B------:R-:W-:Y:S01]  /*0870*/  USHF.L.U64.HI UR7, UR8, UR6, UR9 ;  /* 0x0000000608077299 */ /* 0x000fe20008010209 */
[----:B------:R-:W-:Y:S01]  /*0880*/  SHF.R.S32.HI R109, RZ, 0x3, R7 ;  /* 0x00000003ff6d7819 */ /* 0x000fe20000011407 */
[----:B------:R-:W-:Y:S01]  /*0890*/  IMAD R126, R223, c[0x0][0x244], R126 ;  /* 0x00009100df7e7a24 */ /* 0x000fe200078e027e */
[----:B------:R-:W-:Y:S01]  /*08a0*/  LOP3.LUT R7, R7, 0xfffffff8, RZ, 0xc0, !PT ;  /* 0xfffffff807077812 */ /* 0x000fe200078ec0ff */
[----:B------:R-:W-:Y:S01]  /*08b0*/  IMAD R128, R223, c[0x0][0x1ec], R128 ;  /* 0x00007b00df807a24 */ /* 0x000fe200078e0280 */
[----:B------:R-:W-:Y:S01]  /*08c0*/  SHF.R.S32.HI R83, RZ, 0x1f, R2 ;  /* 0x0000001fff537819 */ /* 0x000fe20000011402 */
[C---:B------:R-:W-:Y:S01]  /*08d0*/  IMAD.WIDE.U32 R132, R109.reuse, c[0x0][0x1e0], RZ ;  /* 0x000078006d847a25 */ /* 0x040fe200078e00ff */
[----:B------:R-:W-:Y:S01]  /*08e0*/  SHF.R.S32.HI R114, RZ, 0x1f, R109 ;  /* 0x0000001fff727819 */ /* 0x000fe2000001146d */
[----:B------:R-:W-:Y:S01]  /*08f0*/  USHF.L.U32 UR8, UR8, 0x5, URZ ;  /* 0x0000000508087899 */ /* 0x000fe2000800063f */
[----:B------:R-:W-:Y:S01]  /*0900*/  IADD3 R11, P0, R109, R0, RZ ;  /* 0x000000006d0b7210 */ /* 0x000fe20007f1e0ff */
[----:B------:R-:W-:Y:S01]  /*0910*/  IMAD.IADD R14, R64, 0x1, -R7 ;  /* 0x00000001400e7824 */ /* 0x000fe200078e0a07 */
[----:B------:R-:W-:Y:S01]  /*0920*/  LEA.HI R91, R91, R64, RZ, 0x6 ;  /* 0x000000405b5b7211 */ /* 0x000fe200078f30ff */
[----:B------:R-:W-:Y:S01]  /*0930*/  IMAD R7, R83, c[0x0][0x1e0], RZ ;  /* 0x0000780053077a24 */ /* 0x000fe200078e02ff */
[----:B------:R-:W-:Y:S01]  /*0940*/  SEL R124, R224, RZ, !P5 ;  /* 0x000000ffe07c7207 */ /* 0x000fe20006800000 */
[----:B------:R-:W-:Y:S01]  /*0950*/  IMAD.SHL.U32 R16, R14, 0x8, RZ ;  /* 0x000000080e107824 */ /* 0x000fe200078e00ff */
[----:B------:R-:W-:Y:S01]  /*0960*/  SHF.L.U32 R91, R91, 0x3, RZ ;  /* 0x000000035b5b7819 */ /* 0x000fe200000006ff */
[----:B------:R-:W-:Y:S01]  /*0970*/  IMAD.X R18, R114, 0x1, R5, P0 ;  /* 0x0000000172127824 */ /* 0x000fe200000e0605 */
[----:B------:R-:W-:Y:S01]  /*0980*/  BSSY B0, `(.L_x_55) ;  /* 0x0000055000007945 */ /* 0x000fe20003800000 */
[----:B------:R-:W-:Y:S01]  /*0990*/  IMAD R22, R2, c[0x0][0x1e4], R7 ;  /* 0x0000790002167a24 */ /* 0x000fe200078e0207 */
[----:B------:R-:W-:Y:S01]  /*09a0*/  SHF.R.S32.HI R17, RZ, 0x1f, R16 ;  /* 0x0000001fff117819 */ /* 0x000fe20000011410 */
[----:B------:R-:W-:Y:S01]  /*09b0*/  IMAD R18, R18, c[0x0][0x238], RZ ;  /* 0x00008e0012127a24 */ /* 0x000fe200078e02ff */
[----:B-1----:R-:W-:Y:S01]  /*09c0*/  IADD3 R9, -R109, R20, RZ ;  /* 0x000000146d097210 */ /* 0x002fe20007ffe1ff */
[----:B------:R-:W-:Y:S01]  /*09d0*/  IMAD.SHL.U32 R14, R14, 0x4, RZ ;  /* 0x000000040e0e7824 */ /* 0x000fe200078e00ff */
[C---:B------:R-:W-:Y:S01]  /*09e0*/  ISETP.GE.AND P2, PT, R16.reuse, c[0x0][0x1d4], PT ;  /* 0x0000750010007a0c */ /* 0x040fe20003f46270 */
[----:B------:R-:W-:Y:S01]  /*09f0*/  IMAD.IADD R23, R13, 0x1, R22 ;  /* 0x000000010d177824 */ /* 0x000fe200078e0216 */
[C---:B------:R-:W-:Y:S01]  /*0a00*/  IADD3 R108, R16.reuse, 0x80, RZ ;  /* 0x00000080106c7810 */ /* 0x040fe20007ffe0ff */
[C---:B------:R-:W-:Y:S01]  /*0a10*/  IMAD R18, R11.reuse, c[0x0][0x23c], R18 ;  /* 0x00008f000b127a24 */ /* 0x040fe200078e0212 */
[----:B------:R-:W-:Y:S01]  /*0a20*/  IADD3 R107, R16, 0xc0, RZ ;  /* 0x000000c0106b7810 */ /* 0x000fe20007ffe0ff */
[----:B------:R-:W-:Y:S01]  /*0a30*/  IMAD.WIDE.U32 R10, R11, c[0x0][0x238], R16 ;  /* 0x00008e000b0a7a25 */ /* 0x000fe200078e0010 */
[----:B------:R-:W-:-:S02]  /*0a40*/  SEL R7, RZ, 0x1, P2 ;  /* 0x00000001ff077807 */ /* 0x000fc40001000000 */
[----:B------:R-:W-:Y:S01]  /*0a50*/  ISETP.GE.AND P1, PT, R108, c[0x0][0x1d4], PT ;  /* 0x000075006c007a0c */ /* 0x000fe20003f26270 */
[----:B------:R-:W-:Y:S01]  /*0a60*/  IMAD.MOV.U32 R22, RZ, RZ, R12 ;  /* 0x000000ffff167224 */ /* 0x000fe200078e000c */
[----:B------:R-:W-:Y:S01]  /*0a70*/  IADD3 R12, R14, 0x40, RZ ;  /* 0x000000400e0c7810 */ /* 0x000fe20007ffe0ff */
[----:B------:R-:W-:Y:S01]  /*0a80*/  IMAD R6, R82, -0x20, R9 ;  /* 0xffffffe052067824 */ /* 0x000fe200078e0209 */
[----:B------:R-:W-:Y:S01]  /*0a90*/  IADD3 R19, R11, R18, RZ ;  /* 0x000000120b137210 */ /* 0x000fe20007ffe0ff */
[----:B------:R-:W-:Y:S01]  /*0aa0*/  IMAD.MOV.U32 R18, RZ, RZ, R10 ;  /* 0x000000ffff127224 */ /* 0x000fe200078e000a */
[----:B------:R-:W-:Y:S01]  /*0ab0*/  LOP3.LUT R91, R91, 0xfffffe00, RZ, 0xc0, !PT ;  /* 0xfffffe005b5b7812 */ /* 0x000fe200078ec0ff */
[----:B------:R-:W-:Y:S01]  /*0ac0*/  IMAD.IADD R11, R14, 0x1, R12 ;  /* 0x000000010e0b7824 */ /* 0x000fe200078e020c */
[----:B------:R-:W-:Y:S01]  /*0ad0*/  ISETP.GT.AND P4, PT, R6, RZ, PT ;  /* 0x000000ff0600720c */ /* 0x000fe20003f84270 */
[----:B------:R-:W-:Y:S01]  /*0ae0*/  IMAD.WIDE.U32 R18, R223, c[0x0][0x240], R18 ;  /* 0x00009000df127a25 */ /* 0x000fe200078e0012 */
[----:B------:R-:W-:-:S02]  /*0af0*/  SHF.R.S32.HI R81, RZ, 0x1f, R82 ;  /* 0x0000001fff517819 */ /* 0x000fc40000011452 */
[----:B------:R-:W-:Y:S01]  /*0b00*/  ISETP.GE.AND P0, PT, R11, c[0x0][0x1d4], PT ;  /* 0x000075000b007a0c */ /* 0x000fe20003f06270 */
[----:B------:R-:W-:Y:S02]  /*0b10*/  IMAD.IADD R127, R19, 0x1, R126 ;  /* 0x00000001137f7824 */ /* 0x000fe400078e027e */
[----:B------:R-:W-:Y:S01]  /*0b20*/  IMAD.MOV.U32 R126, RZ, RZ, R18 ;  /* 0x000000ffff7e7224 */ /* 0x000fe200078e0012 */
[----:B------:R-:W-:Y:S01]  /*0b30*/  SEL R6, RZ, 0xffffffff, P0 ;  /* 0xffffffffff067807 */ /* 0x000fe20000000000 */
[----:B------:R-:W-:Y:S01]  /*0b40*/  IMAD.WIDE.U32 R22, R223, c[0x0][0x1e8], R22 ;  /* 0x00007a00df167a25 */ /* 0x000fe200078e0016 */
[----:B------:R-:W-:-:S03]  /*0b50*/  ISETP.GE.AND P0, PT, R107, c[0x0][0x1d4], PT ;  /* 0x000075006b007a0c */ /* 0x000fc60003f06270 */
[----:B------:R-:W-:Y:S01]  /*0b60*/  IMAD.SHL.U32 R6, R6, 0x2, RZ ;  /* 0x0000000206067824 */ /* 0x000fe200078e00ff */
[----:B------:R-:W-:Y:S01]  /*0b70*/  SEL R102, RZ, 0x8, P0 ;  /* 0x00000008ff667807 */ /* 0x000fe20000000000 */
[----:B------:R-:W-:Y:S01]  /*0b80*/  IMAD.WIDE.U32 R126, R124, c[0x0][0x248], R126 ;  /* 0x000092007c7e7a25 */ /* 0x000fe200078e007e */
[----:B------:R-:W-:Y:S02]  /*0b90*/  IADD3 R129, R23, R128, RZ ;  /* 0x0000008017817210 */ /* 0x000fe40007ffe0ff */
[----:B------:R-:W-:Y:S01]  /*0ba0*/  LOP3.LUT R6, R6, 0x2, R7, 0xe2, !PT ;  /* 0x0000000206067812 */ /* 0x000fe200078ee207 */
[----:B------:R-:W-:Y:S01]  /*0bb0*/  IMAD.MOV.U32 R128, RZ, RZ, R22 ;  /* 0x000000ffff807224 */ /* 0x000fe200078e0016 */
[----:B------:R-:W-:-:S04]  /*0bc0*/  SEL R7, RZ, 0x4, P1 ;  /* 0x00000004ff077807 */ /* 0x000fc80000800000 */
[----:B------:R-:W-:Y:S01]  /*0bd0*/  LOP3.LUT R102, R102, R6, R7, 0xfe, !PT ;  /* 0x0000000666667212 */ /* 0x000fe200078efe07 */
[----:B------:R-:W-:-:S05]  /*0be0*/  IMAD.SHL.U32 R7, R109, 0x40, RZ ;  /* 0x000000406d077824 */ /* 0x000fca00078e00ff */
[----:B------:R-:W-:-:S04]  /*0bf0*/  LOP3.LUT R7, R7, 0x1c0, RZ, 0xc0, !PT ;  /* 0x000001c007077812 */ /* 0x000fc800078ec0ff */
[----:B------:R-:W-:Y:S02]  /*0c00*/  LOP3.LUT R106, R7, 0x38, R16, 0xf8, !PT ;  /* 0x00000038076a7812 */ /* 0x000fe400078ef810 */
[----:B------:R-:W-:-:S04]  /*0c10*/  SHF.R.U32.HI R6, RZ, 0x3, R7 ;  /* 0x00000003ff067819 */ /* 0x000fc80000011607 */
[----:B------:R-:W-:-:S05]  /*0c20*/  LOP3.LUT R106, R91, R106, R6, 0xf6, !PT ;  /* 0x0000006a5b6a7212 */ /* 0x000fca00078ef606 */
[----:B------:R-:W-:Y:S01]  /*0c30*/  IMAD.SHL.U32 R106, R106, 0x2, RZ ;  /* 0x000000026a6a7824 */ /* 0x000fe200078e00ff */
[----:B--2---:R-:W-:Y:S01]  /*0c40*/  @P3 SHF.R.S32.HI R19, RZ, 0x1f, R4 ;  /* 0x0000001fff133819 */ /* 0x004fe20000011404 */
[----:B------:R-:W-:Y:S01]  /*0c50*/  @!P3 IMAD.MOV.U32 R19, RZ, RZ, R77 ;  /* 0x000000ffff13b224 */ /* 0x000fe200078e004d */
[----:B------:R-:W-:Y:S01]  /*0c60*/  @P3 MOV R18, R4 ;  /* 0x0000000400123202 */ /* 0x000fe20000000f00 */
[----:B------:R-:W-:Y:S01]  /*0c70*/  @!P3 IMAD.MOV.U32 R18, RZ, RZ, R224 ;  /* 0x000000ffff12b224 */ /* 0x000fe200078e00e0 */
[----:B------:R-:W-:Y:S01]  /*0c80*/  SEL R77, R77, RZ, !P5 ;  /* 0x000000ff4d4d7207 */ /* 0x000fe20006800000 */
[----:B------:R-:W-:Y:S01]  /*0c90*/  IMAD R4, R114, c[0x0][0x1e0], RZ ;  /* 0x0000780072047a24 */ /* 0x000fe200078e02ff */
[----:B------:R-:W-:Y:S02]  /*0ca0*/  SEL R75, R19, RZ, !P6 ;  /* 0x000000ff134b7207 */ /* 0x000fe40007000000 */
[----:B------:R-:W-:Y:S01]  /*0cb0*/  SEL R122, R18, RZ, !P6 ;  /* 0x000000ff127a7207 */ /* 0x000fe20007000000 */
[----:B------:R-:W-:-:S02]  /*0cc0*/  IMAD R131, R77, c[0x0][0x248], RZ ;  /* 0x000092004d837a24 */ /* 0x000fc400078e02ff */
[----:B------:R-:W-:Y:S02]  /*0cd0*/  IMAD R79, R75, c[0x0][0x1f0], RZ ;  /* 0x00007c004b4f7a24 */ /* 0x000fe400078e02ff */
[----:B------:R-:W-:-:S04]  /*0ce0*/  IMAD.WIDE.U32 R128, R122, c[0x0][0x1f0], R128 ;  /* 0x00007c007a807a25 */ /* 0x000fc800078e0080 */
[----:B------:R-:W-:Y:S02]  /*0cf0*/  IMAD R79, R122, c[0x0][0x1f4], R79 ;  /* 0x00007d007a4f7a24 */ /* 0x000fe400078e024f */
[----:B------:R-:W-:Y:S02]  /*0d00*/  IMAD R131, R124, c[0x0][0x24c], R131 ;  /* 0x000093007c837a24 */ /* 0x000fe400078e0283 */
[----:B------:R-:W-:Y:S01]  /*0d10*/  IMAD R13, R109, c[0x0][0x1e4], R4 ;  /* 0x000079006d0d7a24 */ /* 0x000fe200078e0204 */
[----:B------:R-:W-:Y:S01]  /*0d20*/  IADD3 R79, R129, R79, RZ ;  /* 0x0000004f814f7210 */ /* 0x000fe20007ffe0ff */
[----:B------:R-:W-:Y:S02]  /*0d30*/  IMAD.IADD R131, R127, 0x1, R131 ;  /* 0x000000017f837824 */ /* 0x000fe400078e0283 */
[----:B------:R-:W-:Y:S01]  /*0d40*/  IMAD.IADD R80, R133, 0x1, R13 ;  /* 0x0000000185507824 */ /* 0x000fe200078e020d */
[----:B------:R-:W-:Y:S05]  /*0d50*/  @!P4 BRA `(.L_x_56) ;  /* 0x000001700000c947 */ /* 0x000fea0003800000 */
[----:B------:R-:W-:Y:S01]  /*0d60*/  LOP3.LUT R8, R102, 0xff, RZ, 0xc0, !PT ;  /* 0x000000ff66087812 */ /* 0x000fe200078ec0ff */
[----:B------:R-:W-:-:S02]  /*0d70*/  IMAD R4, R82, UR7, RZ ;  /* 0x0000000752047c24 */ /* 0x000fc4000f8e02ff */
[----:B------:R-:W-:Y:S01]  /*0d80*/  IMAD.SHL.U32 R18, R102, 0x10, RZ ;  /* 0x0000001066127824 */ /* 0x000fe200078e00ff */
[C---:B------:R-:W-:Y:S01]  /*0d90*/  SHF.L.U32 R10, R8.reuse, 0x2, RZ ;  /* 0x00000002080a7819 */ /* 0x040fe200000006ff */
[----:B------:R-:W-:Y:S02]  /*0da0*/  IMAD.MOV.U32 R130, RZ, RZ, R126 ;  /* 0x000000ffff827224 */ /* 0x000fe400078e007e */
[----:B------:R-:W-:Y:S01]  /*0db0*/  IMAD.SHL.U32 R13, R8, 0x8, RZ ;  /* 0x00000008080d7824 */ /* 0x000fe200078e00ff */
[----:B------:R-:W-:Y:S01]  /*0dc0*/  LOP3.LUT P4, RZ, R18, 0x10, RZ, 0xc0, !PT ;  /* 0x0000001012ff7812 */ /* 0x000fe2000788c0ff */
[----:B------:R-:W-:Y:S01]  /*0dd0*/  IMAD.SHL.U32 R8, R8, 0x2, RZ ;  /* 0x0000000208087824 */ /* 0x000fe200078e00ff */
[----:B------:R-:W-:Y:S01]  /*0de0*/  LOP3.LUT P2, RZ, R10, 0x10, RZ, 0xc0, !PT ;  /* 0x000000100aff7812 */ /* 0x000fe2000784c0ff */
[----:B------:R-:W-:Y:S01]  /*0df0*/  IMAD.WIDE.U32 R22, R82, UR8, R130 ;  /* 0x0000000852167c25 */ /* 0x000fe2000f8e0082 */
[----:B------:R-:W-:Y:S02]  /*0e00*/  LOP3.LUT P3, RZ, R13, 0x10, RZ, 0xc0, !PT ;  /* 0x000000100dff7812 */ /* 0x000fe4000786c0ff */
[----:B------:R-:W-:Y:S01]  /*0e10*/  LOP3.LUT P1, RZ, R8, 0x10, RZ, 0xc0, !PT ;  /* 0x0000001008ff7812 */ /* 0x000fe2000782c0ff */
[----:B------:R-:W-:Y:S01]  /*0e20*/  IMAD R4, R81, UR8, R4 ;  /* 0x0000000851047c24 */ /* 0x000fe2000f8e0204 */
[----:B------:R-:W-:-:S04]  /*0e30*/  LEA R18, P0, R22, c[0x0][0x220], 0x1 ;  /* 0x0000880016127a11 */ /* 0x000fc800078008ff */
[----:B------:R-:W-:-:S04]  /*0e40*/  IADD3 R4, R23, R4, RZ ;  /* 0x0000000417047210 */ /* 0x000fc80007ffe0ff */
[----:B------:R-:W-:-:S05]  /*0e50*/  LEA.HI.X R19, R22, c[0x0][0x224], R4, 0x1, P0 ;  /* 0x0000890016137a11 */ /* 0x000fca00000f0c04 */
[----:B------:R-:W-:Y:S01]  /*0e60*/  @!PT LDS RZ, [RZ] ;  /* 0x00000000fffff984 */ /* 0x000fe20000000800 */
[----:B------:R-:W-:Y:S01]  /*0e70*/  @!PT LDS RZ, [RZ] ;  /* 0x00000000fffff984 */ /* 0x000fe20000000800 */
[----:B------:R-:W-:Y:S01]  /*0e80*/  @!PT LDS RZ, [RZ] ;  /* 0x00000000fffff984 */ /* 0x000fe20000000800 */
[----:B------:R1:W-:Y:S04]  /*0e90*/  LDGSTS.E.BYPASS.LTC128B.128 [R106+0xc080], [R18.64], P4 ;  /* 0x0c080000126a7fae */ /* 0x0003e8000a101d4a */
[----:B------:R1:W-:Y:S04]  /*0ea0*/  LDGSTS.E.BYPASS.LTC128B.128 [R106+0xd080], [R18.64+0x80], P3 ;  /* 0x0d080080126a7fae */ /* 0x0003e80009901d4a */
[----:B------:R1:W-:Y:S04]  /*0eb0*/  LDGSTS.E.BYPASS.LTC128B.128 [R106+0xe080], [R18.64+0x100], P2 ;  /* 0x0e080100126a7fae */ /* 0x0003e80009101d4a */
[----:B------:R1:W-:Y:S02]  /*0ec0*/  LDGSTS.E.BYPASS.LTC128B.128 [R106+0xf080], [R18.64+0x180], P1 ;  /* 0x0f080180126a7fae */ /* 0x0003e40008901d4a */
.L_x_56:
[----:B------:R-:W-:Y:S05]  /*0ed0*/  BSYNC B0 ;  /* 0x0000000000007941 */ /* 0x000fea0003800000 */
.L_x_55:
[----:B------:R-:W-:Y:S01]  /*0ee0*/  IADD3 R4, R9, 0x20, RZ ;  /* 0x0000002009047810 */ /* 0x000fe20007ffe0ff */
[----:B------:R-:W-:Y:S01]  /*0ef0*/  IMAD.SHL.U32 R87, R82, 0x20, RZ ;  /* 0x0000002052577824 */ /* 0x000fe200078e00ff */
[----:B------:R-:W-:Y:S01]  /*0f00*/  IADD3 R20, R20, 0x20, RZ ;  /* 0x0000002014147810 */ /* 0x000fe20007ffe0ff */
[----:B------:R-:W-:Y:S01]  /*0f10*/  IMAD.WIDE.U32 R8, R223, c[0x0][0x260], R16 ;  /* 0x00009800df087a25 */ /* 0x000fe200078e0010 */
[----:B------:R-:W-:Y:S01]  /*0f20*/  ISETP.GE.AND P0, PT, R11, c[0x0][0x27c], PT ;  /* 0x00009f000b007a0c */ /* 0x000fe20003f06270 */
[----:B------:R-:W0:Y:S01]  /*0f30*/  LDGDEPBAR ;  /* 0x00000000000079af */ /* 0x000e220000000000 */
[-C--:B------:R-:W-:Y:S01]  /*0f40*/  IADD3 R85, P5, P4, R2, R87.reuse, R109 ;  /* 0x0000005702557210 */ /* 0x080fe20007cbe06d */
[----:B------:R-:W-:Y:S01]  /*0f50*/  IMAD R97, R3, -0x20, R4 ;  /* 0xffffffe003617824 */ /* 0x000fe200078e0204 */
[----:B------:R-:W-:Y:S01]  /*0f60*/  IADD3 R87, P3, P2, R109, R87, R0 ;  /* 0x000000576d577210 */ /* 0x000fe20007a7e000 */
[----:B------:R-:W-:Y:S01]  /*0f70*/  IMAD R96, R3, -0x20, R20 ;  /* 0xffffffe003607824 */ /* 0x000fe200078e0214 */
[----:B------:R-:W-:Y:S01]  /*0f80*/  SEL R0, RZ, c[0x0][0x27c], !P0 ;  /* 0x00009f00ff007a07 */ /* 0x000fe20004000000 */
[----:B------:R-:W-:Y:S01]  /*0f90*/  IMAD.MOV.U32 R3, RZ, RZ, c[0x0][0x27c] ;  /* 0x00009f00ff037624 */ /* 0x000fe200078e00ff */
[----:B------:R-:W-:Y:S01]  /*0fa0*/  SHF.L.U64.HI R84, R82, 0x5, R81 ;  /* 0x0000000552547819 */ /* 0x000fe20000010251 */
[----:B------:R-:W-:Y:S01]  /*0fb0*/  IMAD R20, R89, c[0x0][0x260], RZ ;  /* 0x0000980059147a24 */ /* 0x000fe200078e02ff */
[----:B------:R-:W-:Y:S01]  /*0fc0*/  ISETP.GE.AND P1, PT, R16, c[0x0][0x27c], PT ;  /* 0x00009f0010007a0c */ /* 0x000fe20003f26270 */
[----:B------:R-:W-:Y:S01]  /*0fd0*/  IMAD.IADD R0, R11, 0x1, R0 ;  /* 0x000000010b007824 */ /* 0x000fe200078e0200 */
[C---:B------:R-:W-:Y:S01]  /*0fe0*/  ISETP.GE.AND P6, PT, R3.reuse, 0x1, PT ;  /* 0x000000010300780c */ /* 0x040fe20003fc6270 */
[----:B------:R-:W-:Y:S01]  /*0ff0*/  IMAD.SHL.U32 R3, R3, 0x2, RZ ;  /* 0x0000000203037824 */ /* 0x000fe200078e00ff */
[-C--:B------:R-:W-:Y:S01]  /*1000*/  IADD3.X R83, R83, R84.reuse, R114, P5, P4 ;  /* 0x0000005453537210 */ /* 0x080fe20002fe8472 */
[C---:B------:R-:W-:Y:S01]  /*1010*/  IMAD R20, R223.reuse, c[0x0][0x264], R20 ;  /* 0x00009900df147a24 */ /* 0x040fe200078e0214 */
[----:B------:R-:W-:Y:S01]  /*1020*/  IADD3.X R84, R114, R84, R5, P3, P2 ;  /* 0x0000005472547210 */ /* 0x000fe20001fe4405 */
[----:B-1----:R-:W-:Y:S01]  /*1030*/  IMAD.WIDE.U32 R18, R223, c[0x0][0x210], R16 ;  /* 0x00008400df127a25 */ /* 0x002fe200078e0010 */
[----:B------:R-:W-:Y:S01]  /*1040*/  IADD3 R2, -R3, c[0x0][0x1d4], RZ ;  /* 0x0000750003027a10 */ /* 0x000fe20007ffe1ff */
[----:B------:R-:W-:Y:S01]  /*1050*/  ULDC.64 UR4, c[0x0][0x290] ;  /* 0x0000a40000047ab9 */ /* 0x000fe20000000a00 */
[----:B------:R-:W-:Y:S01]  /*1060*/  SHF.R.S32.HI R93, RZ, 0x1f, R0 ;  /* 0x0000001fff5d7819 */ /* 0x000fe20000011400 */
[----:B------:R-:W-:Y:S01]  /*1070*/  IMAD.IADD R21, R9, 0x1, R20 ;  /* 0x0000000109157824 */ /* 0x000fe200078e0214 */
[CC--:B------:R-:W-:Y:S01]  /*1080*/  SEL R5, R3.reuse, R2.reuse, !P1 ;  /* 0x0000000203057207 */ /* 0x0c0fe20004800000 */
[----:B------:R-:W-:Y:S01]  /*1090*/  IMAD.MOV.U32 R20, RZ, RZ, R8 ;  /* 0x000000ffff147224 */ /* 0x000fe200078e0008 */
[----:B------:R-:W-:Y:S01]  /*10a0*/  SEL R2, R3, R2, !P0 ;  /* 0x0000000203027207 */ /* 0x000fe20004000000 */
[----:B------:R-:W-:Y:S01]  /*10b0*/  IMAD R8, R89, c[0x0][0x210], RZ ;  /* 0x0000840059087a24 */ /* 0x000fe200078e02ff */
[----:B------:R-:W-:Y:S01]  /*10c0*/  SEL R3, RZ, c[0x0][0x27c], !P1 ;  /* 0x00009f00ff037a07 */ /* 0x000fe20004800000 */
[----:B------:R-:W-:Y:S01]  /*10d0*/  IMAD R75, R75, c[0x0][0x218], RZ ;  /* 0x000086004b4b7a24 */ /* 0x000fe200078e02ff */
[-C--:B------:R-:W-:Y:S01]  /*10e0*/  LEA.HI R100, R93, R0.reuse, RZ, 0x3 ;  /* 0x000000005d647211 */ /* 0x080fe200078f18ff */
[----:B------:R-:W-:Y:S01]  /*10f0*/  IMAD R8, R223, c[0x0][0x214], R8 ;  /* 0x00008500df087a24 */ /* 0x000fe200078e0208 */
[----:B------:R-:W-:Y:S01]  /*1100*/  LEA.HI R93, R93, R0, RZ, 0x6 ;  /* 0x000000005d5d7211 */ /* 0x000fe200078f30ff */
[----:B------:R-:W-:Y:S01]  /*1110*/  IMAD.IADD R4, R16, 0x1, R3 ;  /* 0x0000000110047824 */ /* 0x000fe200078e0203 */
[----:B------:R-:W-:Y:S01]  /*1120*/  SHF.R.S32.HI R0, RZ, 0x1f, R5 ;  /* 0x0000001fff007819 */ /* 0x000fe20000011405 */
[----:B------:R-:W-:Y:S01]  /*1130*/  IMAD.IADD R9, R19, 0x1, R8 ;  /* 0x0000000113097824 */ /* 0x000fe200078e0208 */
[----:B------:R-:W-:Y:S01]  /*1140*/  SHF.R.S32.HI R3, RZ, 0x1f, R2 ;  /* 0x0000001fff037819 */ /* 0x000fe20000011402 */
[----:B------:R-:W-:Y:S01]  /*1150*/  IMAD.SHL.U32 R93, R93, 0x20, RZ ;  /* 0x000000205d5d7824 */ /* 0x000fe200078e00ff */
[----:B------:R-:W-:Y:S01]  /*1160*/  SHF.R.S32.HI R95, RZ, 0x1f, R4 ;  /* 0x0000001fff5f7819 */ /* 0x000fe20000011404 */
[----:B------:R-:W-:Y:S01]  /*1170*/  IMAD.MOV.U32 R8, RZ, RZ, R18 ;  /* 0x000000ffff087224 */ /* 0x000fe200078e0012 */
[----:B------:R-:W-:Y:S01]  /*1180*/  LEA.HI R0, R0, R5, RZ, 0x4 ;  /* 0x0000000500007211 */ /* 0x000fe200078f20ff */
[C---:B------:R-:W-:Y:S01]  /*1190*/  IMAD R75, R122.reuse, c[0x0][0x21c], R75 ;  /* 0x000087007a4b7a24 */ /* 0x040fe200078e024b */
[----:B------:R-:W-:Y:S01]  /*11a0*/  LEA.HI R101, R95, R4, RZ, 0x3 ;  /* 0x000000045f657211 */ /* 0x000fe200078f18ff */
[----:B------:R-:W-:Y:S01]  /*11b0*/  IMAD.WIDE.U32 R122, R122, c[0x0][0x218], R8 ;  /* 0x000086007a7a7a25 */ /* 0x000fe200078e0008 */
[----:B------:R-:W-:Y:S01]  /*11c0*/  LEA.HI R3, R3, R2, RZ, 0x4 ;  /* 0x0000000203037211 */ /* 0x000fe200078f20ff */
[----:B------:R-:W-:Y:S01]  /*11d0*/  USHF.L.U64.HI UR9, UR4, UR6, UR5 ;  /* 0x0000000604097299 */ /* 0x000fe20008010205 */
[----:B------:R-:W-:Y:S01]  /*11e0*/  SHF.R.S32.HI R0, RZ, 0x4, R0 ;  /* 0x00000004ff007819 */ /* 0x000fe20000011400 */
[C---:B------:R-:W-:Y:S01]  /*11f0*/  IMAD R116, R114.reuse, c[0x0][0x290], RZ ;  /* 0x0000a40072747a24 */ /* 0x040fe200078e02ff */
[----:B------:R-:W-:Y:S01]  /*1200*/  LOP3.LUT R5, R7, 0x38, R100, 0xf8, !PT ;  /* 0x0000003807057812 */ /* 0x000fe200078ef864 */
[----:B------:R-:W-:Y:S01]  /*1210*/  IMAD R114, R114, c[0x0][0x280], RZ ;  /* 0x0000a00072727a24 */ /* 0x000fe200078e02ff */
[----:B------:R-:W-:Y:S01]  /*1220*/  LEA.HI.SX32 R99, R101, R0, 0x1d ;  /* 0x0000000065637211 */ /* 0x000fe200078feaff */
[----:B------:R-:W-:Y:S01]  /*1230*/  IMAD.WIDE.U32 R120, R109, c[0x0][0x290], R16 ;  /* 0x0000a4006d787a25 */ /* 0x000fe200078e0010 */
[----:B------:R-:W-:Y:S01]  /*1240*/  SHF.R.S32.HI R3, RZ, 0x4, R3 ;  /* 0x00000004ff037819 */ /* 0x000fe20000011403 */
[----:B------:R-:W-:Y:S01]  /*1250*/  USHF.L.U32 UR12, UR4, 0x5, URZ ;  /* 0x00000005040c7899 */ /* 0x000fe2000800063f */
[----:B------:R-:W-:Y:S01]  /*1260*/  LEA.HI R95, R95, R4, RZ, 0x6 ;  /* 0x000000045f5f7211 */ /* 0x000fe200078f30ff */
[----:B------:R-:W-:Y:S01]  /*1270*/  IMAD.WIDE.U32 R118, R109, c[0x0][0x280], R16 ;  /* 0x0000a0006d767a25 */ /* 0x000fe200078e0010 */
[----:B------:R-:W-:Y:S01]  /*1280*/  LOP3.LUT R93, R93, 0x7ffff800, RZ, 0xc0, !PT ;  /* 0x7ffff8005d5d7812 */ /* 0x000fe200078ec0ff */
[----:B------:R-:W-:Y:S01]  /*1290*/  ULDC.64 UR4, c[0x0][0x280] ;  /* 0x0000a00000047ab9 */ /* 0x000fe20000000a00 */
[-C--:B------:R-:W-:Y:S01]  /*12a0*/  LOP3.LUT R0, R5, R6.reuse, RZ, 0x3c, !PT ;  /* 0x0000000605007212 */ /* 0x080fe200078e3cff */
[----:B------:R-:W-:Y:S01]  /*12b0*/  IMAD.SHL.U32 R95, R95, 0x20, RZ ;  /* 0x000000205f5f7824 */ /* 0x000fe200078e00ff */
[----:B------:R-:W-:Y:S01]  /*12c0*/  SHF.R.S32.HI R4, RZ, 0x1f, R99 ;  /* 0x0000001fff047819 */ /* 0x000fe20000011463 */
[C---:B------:R-:W-:Y:S01]  /*12d0*/  IMAD R116, R109.reuse, c[0x0][0x294], R116 ;  /* 0x0000a5006d747a24 */ /* 0x040fe200078e0274 */
[----:B------:R-:W-:Y:S01]  /*12e0*/  LEA.HI.SX32 R3, R100, R3, 0x1d ;  /* 0x0000000364037211 */ /* 0x000fe200078feaff */
[----:B------:R-:W-:Y:S01]  /*12f0*/  IMAD R114, R109, c[0x0][0x284], R114 ;  /* 0x0000a1006d727a24 */ /* 0x000fe200078e0272 */
[----:B------:R-:W-:Y:S01]  /*1300*/  IADD3 R93, R0, R93, R91 ;  /* 0x0000005d005d7210 */ /* 0x000fe20007ffe05b */
[----:B------:R-:W-:Y:S01]  /*1310*/  IMAD.SHL.U32 R105, R102, 0x10, RZ ;  /* 0x0000001066697824 */ /* 0x000fe200078e00ff */
[----:B------:R-:W-:Y:S01]  /*1320*/  LEA.HI R4, R4, R99, RZ, 0x3 ;  /* 0x0000006304047211 */ /* 0x000fe200078f18ff */
[----:B------:R-:W-:Y:S01]  /*1330*/  IMAD.SHL.U32 R99, R99, 0x8, RZ ;  /* 0x0000000863637824 */ /* 0x000fe200078e00ff */
[----:B------:R-:W-:Y:S01]  /*1340*/  SHF.R.S32.HI R0, RZ, 0x1f, R3 ;  /* 0x0000001fff007819 */ /* 0x000fe20000011403 */
[----:B------:R-:W-:Y:S01]  /*1350*/  IMAD.SHL.U32 R98, R3, 0x8, RZ ;  /* 0x0000000803627824 */ /* 0x000fe200078e00ff */
[----:B------:R-:W-:Y:S01]  /*1360*/  LOP3.LUT R9, R7, 0x38, R101, 0xf8, !PT ;  /* 0x0000003807097812 */ /* 0x000fe200078ef865 */
[----:B------:R-:W-:Y:S01]  /*1370*/  IMAD.IADD R121, R121, 0x1, R116 ;  /* 0x0000000179797824 */ /* 0x000fe200078e0274 */
[----:B------:R-:W-:Y:S01]  /*1380*/  LEA.HI R0, R0, R3, RZ, 0x3 ;  /* 0x0000000300007211 */ /* 0x000fe200078f18ff */
[----:B------:R-:W-:Y:S01]  /*1390*/  IMAD.SHL.U32 R3, R4, 0x100, RZ ;  /* 0x0000010004037824 */ /* 0x000fe200078e00ff */
[----:B------:R-:W-:Y:S01]  /*13a0*/  LOP3.LUT R5, R7, 0x38, R99, 0xf8, !PT ;  /* 0x0000003807057812 */ /* 0x000fe200078ef863 */
[----:B------:R-:W-:Y:S01]  /*13b0*/  IMAD.IADD R119, R119, 0x1, R114 ;  /* 0x0000000177777824 */ /* 0x000fe200078e0272 */
[--C-:B------:R-:W-:Y:S01]  /*13c0*/  SHF.R.S32.HI R15, RZ, 0x1f, R14.reuse ;  /* 0x0000001fff0f7819 */ /* 0x100fe2000001140e */
[----:B------:R-:W-:Y:S01]  /*13d0*/  IMAD.SHL.U32 R0, R0, 0x100, RZ ;  /* 0x0000010000007824 */ /* 0x000fe200078e00ff */
[-C--:B------:R-:W-:Y:S01]  /*13e0*/  LOP3.LUT R94, R5, R6.reuse, RZ, 0x3c, !PT ;  /* 0x00000006055e7212 */ /* 0x080fe200078e3cff */
[----:B------:R-:W-:Y:S01]  /*13f0*/  IMAD R77, R77, c[0x0][0x268], RZ ;  /* 0x00009a004d4d7a24 */ /* 0x000fe200078e02ff */
[----:B------:R-:W-:Y:S01]  /*1400*/  LOP3.LUT R3, R3, 0x7ffff800, RZ, 0xc0, !PT ;  /* 0x7ffff80003037812 */ /* 0x000fe200078ec0ff */
[--C-:B------:R-:W-:Y:S01]  /*1410*/  IMAD.WIDE.U32 R22, R109, c[0x0][0x290], R14.reuse ;  /* 0x0000a4006d167a25 */ /* 0x100fe200078e000e */
[----:B------:R-:W-:Y:S01]  /*1420*/  LOP3.LUT R95, R95, 0x7ffff800, RZ, 0xc0, !PT ;  /* 0x7ffff8005f5f7812 */ /* 0x000fe200078ec0ff */
[----:B------:R-:W-:Y:S01]  /*1430*/  USHF.L.U64.HI UR13, UR4, UR6, UR5 ;  /* 0x00000006040d7299 */ /* 0x000fe20008010205 */
[-C--:B------:R-:W-:Y:S01]  /*1440*/  LOP3.LUT R2, R9, R6.reuse, RZ, 0x3c, !PT ;  /* 0x0000000609027212 */ /* 0x080fe200078e3cff */
[----:B------:R-:W-:Y:S01]  /*1450*/  IMAD.WIDE.U32 R18, R109, c[0x0][0x280], R14 ;  /* 0x0000a0006d127a25 */ /* 0x000fe200078e000e */
[--C-:B------:R-:W-:Y:S01]  /*1460*/  IADD3 R94, R94, R3, R91.reuse ;  /* 0x000000035e5e7210 */ /* 0x100fe20007ffe05b */
[----:B------:R-:W-:Y:S01]  /*1470*/  USHF.L.U32 UR14, UR4, 0x5, URZ ;  /* 0x00000005040e7899 */ /* 0x000fe2000800063f */
[----:B------:R-:W-:Y:S01]  /*1480*/  IADD3 R95, R2, R95, R91 ;  /* 0x0000005f025f7210 */ /* 0x000fe20007ffe05b */
[----:B------:R-:W-:Y:S01]  /*1490*/  IMAD.IADD R117, R116, 0x1, R23 ;  /* 0x0000000174757824 */ /* 0x000fe200078e0217 */
[----:B-----5:R-:W-:Y:S01]  /*14a0*/  SHF.R.S32.HI R3, RZ, 0x1f, R66 ;  /* 0x0000001fff037819 */ /* 0x020fe20000011442 */
[----:B------:R-:W-:Y:S01]  /*14b0*/  IMAD.IADD R115, R114, 0x1, R19 ;  /* 0x0000000172737824 */ /* 0x000fe200078e0213 */
[----:B------:R-:W-:Y:S01]  /*14c0*/  LOP3.LUT R2, R7, 0x38, R98, 0xf8, !PT ;  /* 0x0000003807027812 */ /* 0x000fe200078ef862 */
[----:B------:R-:W-:Y:S01]  /*14d0*/  IMAD.MOV.U32 R116, RZ, RZ, R22 ;  /* 0x000000ffff747224 */ /* 0x000fe200078e0016 */
[----:B------:R-:W-:Y:S01]  /*14e0*/  LOP3.LUT R102, R102, 0xff, RZ, 0xc0, !PT ;  /* 0x000000ff66667812 */ /* 0x000fe200078ec0ff */
[C---:B------:R-:W-:Y:S01]  /*14f0*/  IMAD R69, R3.reuse, c[0x0][0x290], RZ ;  /* 0x0000a40003457a24 */ /* 0x040fe200078e02ff */
[----:B------:R-:W-:Y:S01]  /*1500*/  LOP3.LUT R2, R2, R6, RZ, 0x3c, !PT ;  /* 0x0000000602027212 */ /* 0x000fe200078e3cff */
[----:B------:R-:W-:Y:S01]  /*1510*/  IMAD.MOV.U32 R114, RZ, RZ, R18 ;  /* 0x000000ffff727224 */ /* 0x000fe200078e0012 */
[----:B------:R-:W-:Y:S01]  /*1520*/  LOP3.LUT R0, R0, 0x7ffff800, RZ, 0xc0, !PT ;  /* 0x7ffff80000007812 */ /* 0x000fe200078ec0ff */
[----:B------:R-:W-:Y:S01]  /*1530*/  IMAD R3, R3, c[0x0][0x280], RZ ;  /* 0x0000a00003037a24 */ /* 0x000fe200078e02ff */
[----:B------:R-:W-:Y:S01]  /*1540*/  ULDC.64 UR4, c[0x0][0x1e0] ;  /* 0x0000780000047ab9 */ /* 0x000fe20000000a00 */
[----:B------:R-:W-:Y:S01]  /*1550*/  IMAD.SHL.U32 R104, R102, 0x8, RZ ;  /* 0x0000000866687824 */ /* 0x000fe200078e00ff */
[----:B------:R-:W-:Y:S01]  /*1560*/  IADD3 R91, R2, R0, R91 ;  /* 0x00000000025b7210 */ /* 0x000fe20007ffe05b */
[----:B------:R-:W-:Y:S01]  /*1570*/  IMAD.SHL.U32 R103, R102, 0x4, RZ ;  /* 0x0000000466677824 */ /* 0x000fe200078e00ff */
[----:B------:R-:W-:Y:S01]  /*1580*/  USHF.L.U64.HI UR5, UR4, UR6, UR5 ;  /* 0x0000000604057299 */ /* 0x000fe20008010205 */
[----:B------:R-:W-:Y:S01]  /*1590*/  IMAD R77, R124, c[0x0][0x26c], R77 ;  /* 0x00009b007c4d7a24 */ /* 0x000fe200078e024d */
[----:B------:R-:W-:Y:S01]  /*15a0*/  IADD3 R73, P1, P0, R128, R132, R16 ;  /* 0x0000008480497210 */ /* 0x000fe2000783e010 */
[----:B------:R-:W-:Y:S01]  /*15b0*/  IMAD.SHL.U32 R102, R102, 0x2, RZ ;  /* 0x0000000266667824 */ /* 0x000fe200078e00ff */
[----:B------:R-:W-:Y:S01]  /*15c0*/  LOP3.LUT R101, R101, 0xfffffff8, RZ, 0xc0, !PT ;  /* 0xfffffff865657812 */ /* 0x000fe200078ec0ff */
[----:B------:R-:W-:Y:S01]  /*15d0*/  IMAD R69, R66, c[0x0][0x294], R69 ;  /* 0x0000a50042457a24 */ /* 0x000fe200078e0245 */
[----:B------:R-:W-:Y:S01]  /*15e0*/  LOP3.LUT R100, R100, 0xfffffff8, RZ, 0xc0, !PT ;  /* 0xfffffff864647812 */ /* 0x000fe200078ec0ff */
[----:B------:R-:W-:Y:S01]  /*15f0*/  IMAD.WIDE.U32 R120, R66, c[0x0][0x290], R120 ;  /* 0x0000a40042787a25 */ /* 0x000fe200078e0078 */
[----:B------:R-:W-:Y:S01]  /*1600*/  USHF.L.U32 UR6, UR4, 0x5, URZ ;  /* 0x0000000504067899 */ /* 0x000fe2000800063f */
[----:B------:R-:W-:-:S02]  /*1610*/  IADD3 R10, R14, 0x20, RZ ;  /* 0x000000200e0a7810 */ /* 0x000fc40007ffe0ff */
[----:B------:R-:W-:Y:S01]  /*1620*/  IMAD.WIDE.U32 R124, R124, c[0x0][0x268], R20 ;  /* 0x00009a007c7c7a25 */ /* 0x000fe200078e0014 */
[----:B------:R-:W-:Y:S01]  /*1630*/  ULDC.U8 UR4, c[0x0][0x298] ;  /* 0x0000a60000047ab9 */ /* 0x000fe20000000000 */
[----:B------:R-:W-:Y:S02]  /*1640*/  IADD3 R9, R14, 0x60, RZ ;  /* 0x000000600e097810 */ /* 0x000fe40007ffe0ff */
[C---:B------:R-:W-:Y:S01]  /*1650*/  IMAD R3, R66.reuse, c[0x0][0x284], R3 ;  /* 0x0000a10042037a24 */ /* 0x040fe200078e0203 */
[----:B------:R-:W-:Y:S01]  /*1660*/  IADD3.X R72, R79, R80, R17, P1, P0 ;  /* 0x000000504f487210 */ /* 0x000fe20000fe0411 */
[C---:B------:R-:W-:Y:S01]  /*1670*/  IMAD.WIDE.U32 R118, R66.reuse, c[0x0][0x280], R118 ;  /* 0x0000a00042767a25 */ /* 0x040fe200078e0076 */
[----:B------:R-:W-:Y:S02]  /*1680*/  LOP3.LUT R105, R105, 0x10, RZ, 0xc0, !PT ;  /* 0x0000001069697812 */ /* 0x000fe400078ec0ff */
[----:B------:R-:W-:Y:S01]  /*1690*/  ISETP.NE.AND P5, PT, RZ, UR4, PT ;  /* 0x00000004ff007c0c */ /* 0x000fe2000bfa5270 */
[----:B------:R-:W-:Y:S01]  /*16a0*/  IMAD.WIDE.U32 R116, R66, c[0x0][0x290], R116 ;  /* 0x0000a40042747a25 */ /* 0x000fe200078e0074 */
[----:B------:R-:W-:-:S02]  /*16b0*/  LOP3.LUT R104, R104, 0x10, RZ, 0xc0, !PT ;  /* 0x0000001068687812 */ /* 0x000fc400078ec0ff */
[----:B------:R-:W-:Y:S01]  /*16c0*/  LOP3.LUT R103, R103, 0x10, RZ, 0xc0, !PT ;  /* 0x0000001067677812 */ /* 0x000fe200078ec0ff */
[----:B------:R-:W-:Y:S01]  /*16d0*/  IMAD.WIDE.U32 R114, R66, c[0x0][0x280], R114 ;  /* 0x0000a00042727a25 */ /* 0x000fe200078e0072 */
[----:B------:R-:W-:Y:S02]  /*16e0*/  LOP3.LUT R102, R102, 0x10, RZ, 0xc0, !PT ;  /* 0x0000001066667812 */ /* 0x000fe400078ec0ff */
[----:B------:R-:W-:Y:S01]  /*16f0*/  SHF.R.S32.HI R92, RZ, 0x1f, R101 ;  /* 0x0000001fff5c7819 */ /* 0x000fe20000011465 */
[----:B------:R-:W-:Y:S01]  /*1700*/  IMAD.IADD R71, R121, 0x1, R69 ;  /* 0x0000000179477824 */ /* 0x000fe200078e0245 */
[----:B------:R-:W-:Y:S01]  /*1710*/  SHF.R.S32.HI R90, RZ, 0x1f, R100 ;  /* 0x0000001fff5a7819 */ /* 0x000fe20000011464 */
[----:B------:R-:W-:Y:S01]  /*1720*/  IMAD.IADD R77, R125, 0x1, R77 ;  /* 0x000000017d4d7824 */ /* 0x000fe200078e024d */
[----:B------:R-:W-:Y:S01]  /*1730*/  SHF.R.S32.HI R88, RZ, 0x1f, R99 ;  /* 0x0000001fff587819 */ /* 0x000fe20000011463 */
[----:B------:R-:W-:Y:S01]  /*1740*/  IMAD.IADD R75, R123, 0x1, R75 ;  /* 0x000000017b4b7824 */ /* 0x000fe200078e024b */
[----:B------:R-:W-:Y:S01]  /*1750*/  SHF.R.S32.HI R86, RZ, 0x1f, R98 ;  /* 0x0000001fff567819 */ /* 0x000fe20000011462 */
[----:B------:R-:W-:-:S02]  /*1760*/  IMAD.IADD R70, R119, 0x1, R3 ;  /* 0x0000000177467824 */ /* 0x000fc400078e0203 */
[----:B------:R-:W-:Y:S02]  /*1770*/  IMAD.IADD R69, R69, 0x1, R117 ;  /* 0x0000000145457824 */ /* 0x000fe400078e0275 */
[----:B------:R-:W-:Y:S02]  /*1780*/  IMAD.IADD R68, R3, 0x1, R115 ;  /* 0x0000000103447824 */ /* 0x000fe400078e0273 */
[----:B------:R-:W-:Y:S02]  /*1790*/  IMAD.SHL.U32 R95, R95, 0x2, RZ ;  /* 0x000000025f5f7824 */ /* 0x000fe400078e00ff */
[----:B------:R-:W-:Y:S02]  /*17a0*/  IMAD.SHL.U32 R93, R93, 0x2, RZ ;  /* 0x000000025d5d7824 */ /* 0x000fe400078e00ff */
[----:B------:R-:W-:Y:S02]  /*17b0*/  IMAD.SHL.U32 R94, R94, 0x2, RZ ;  /* 0x000000025e5e7824 */ /* 0x000fe400078e00ff */
[----:B------:R-:W-:Y:S01]  /*17c0*/  IMAD.SHL.U32 R91, R91, 0x2, RZ ;  /* 0x000000025b5b7824 */ /* 0x000fe200078e00ff */
[----:B------:R-:W-:Y:S06]  /*17d0*/  BAR.SYNC.DEFER_BLOCKING 0x0 ;  /* 0x0000000000007b1d */ /* 0x000fec0000010000 */
.L_x_75:
[----:B------:R-:W-:Y:S04]  /*17e0*/  DEPBAR.LE SB0, 0x0 ;  /* 0x000080000000791a */ /* 0x000fe80000000000 */
[----:B------:R-:W-:Y:S01]  /*17f0*/  BAR.SYNC.DEFER_BLOCKING 0x0 ;  /* 0x0000000000007b1d */ /* 0x000fe20000010000 */
[C---:B-1----:R-:W-:Y:S02]  /*1800*/  IMAD R5, R82.reuse, UR5, RZ ;  /* 0x0000000552057c24 */ /* 0x042fe4000f8e02ff */
[----:B-----5:R-:W-:Y:S04]  /*1810*/  IMAD.WIDE.U32 R18, R82, UR6, RZ ;  /* 0x0000000652127c25 */ /* 0x020fe8000f8e00ff */
[----:B------:R-:W-:Y:S01]  /*1820*/  IMAD R5, R81, UR6, R5 ;  /* 0x0000000651057c24 */ /* 0x000fe2000f8e0205 */
[----:B------:R-:W-:Y:S04]  /*1830*/  IADD3 R3, P1, R73, R18, RZ ;  /* 0x0000001249037210 */ /* 0x000fe80007f3e0ff */
[----:B------:R-:W-:Y:S02]  /*1840*/  IADD3 R5, R19, R5, RZ ;  /* 0x0000000513057210 */ /* 0x000fe40007ffe0ff */
[----:B------:R-:W-:Y:S02]  /*1850*/  LEA R54, P0, R3, c[0x0][0x1c8], 0x1 ;  /* 0x0000720003367a11 */ /* 0x000fe400078008ff */
[----:B------:R-:W-:Y:S04]  /*1860*/  IADD3.X R0, R5, R72, RZ, P1, !PT ;  /* 0x0000004805007210 */ /* 0x000fe80000ffe4ff */
[----:B------:R-:W-:Y:S01]  /*1870*/  LEA.HI.X R55, R3, c[0x0][0x1cc], R0, 0x1, P0 ;  /* 0x0000730003377a11 */ /* 0x000fe200000f0c00 */
[----:B------:R-:W-:Y:S01]  /*1880*/  BSSY B1, `(.L_x_57) ;  /* 0x0000260000017945 */ /* 0x000fe20003800000 */
[----:B------:R-:W-:-:S05]  /*1890*/  @!P6 BRA `(.L_x_58) ;  /* 0x000024e00000e947 */ /* 0x000fca0003800000 */
[----:B------:R-:W-:Y:S01]  /*18a0*/  IMAD R3, R82, UR13, RZ ;  /* 0x0000000d52037c24 */ /* 0x000fe2000f8e02ff */
[----:B------:R-:W-:Y:S01]  /*18b0*/  IMNMX R67, R96, 0x20, PT ;  /* 0x0000002060437817 */ /* 0x000fe20003800200 */
[C---:B------:R-:W-:Y:S02]  /*18c0*/  IMAD R13, R82.reuse, UR9, RZ ;  /* 0x00000009520d7c24 */ /* 0x040fe4000f8e02ff */
[C---:B------:R-:W-:Y:S04]  /*18d0*/  IMAD.WIDE.U32 R20, R82.reuse, UR14, RZ ;  /* 0x0000000e52147c25 */ /* 0x040fe8000f8e00ff */
[----:B------:R-:W-:Y:S04]  /*18e0*/  IMAD.WIDE.U32 R6, R82, UR12, RZ ;  /* 0x0000000c52067c25 */ /* 0x000fe8000f8e00ff */
[C---:B------:R-:W-:Y:S02]  /*18f0*/  IMAD R3, R81.reuse, UR14, R3 ;  /* 0x0000000e51037c24 */ /* 0x040fe4000f8e0203 */
[----:B------:R-:W-:Y:S03]  /*1900*/  IMAD R13, R81, UR12, R13 ;  /* 0x0000000c510d7c24 */ /* 0x000fe6000f8e020d */
[----:B------:R-:W-:Y:S02]  /*1910*/  IADD3 R3, R21, R3, RZ ;  /* 0x0000000315037210 */ /* 0x000fe40007ffe0ff */
[----:B------:R-:W-:Y:S01]  /*1920*/  IADD3 R0, R7, R13, RZ ;  /* 0x0000000d07007210 */ /* 0x000fe20007ffe0ff */
[----:B------:R-:W-:-:S05]  /*1930*/  @!P5 BRA `(.L_x_59) ;  /* 0x000012600000d947 */ /* 0x000fca0003800000 */
[----:B------:R-:W-:Y:S01]  /*1940*/  ISETP.GE.AND P4, PT, R109, R67, PT ;  /* 0x000000436d00720c */ /* 0x000fe20003f86270 */
[----:B------:R-:W-:Y:S01]  /*1950*/  BSSY B0, `(.L_x_60) ;  /* 0x0000026000007945 */ /* 0x000fe20003800000 */
[----:B------:R-:W-:Y:S01]  /*1960*/  CS2R R18, SRZ ;  /* 0x0000000000127805 */ /* 0x000fe2000001ff00 */
[----:B------:R-:W-:Y:S01]  /*1970*/  CS2R R26, SRZ ;  /* 0x00000000001a7805 */ /* 0x000fe2000001ff00 */
[----:B------:R-:W-:Y:S01]  /*1980*/  CS2R R32, SRZ ;  /* 0x0000000000207805 */ /* 0x000fe2000001ff00 */
[----:B------:R-:W-:Y:S01]  /*1990*/  CS2R R30, SRZ ;  /* 0x00000000001e7805 */ /* 0x000fe2000001ff00 */
[----:B------:R-:W-:Y:S01]  /*19a0*/  CS2R R42, SRZ ;  /* 0x00000000002a7805 */ /* 0x000fe2000001ff00 */
[----:B------:R-:W-:Y:S01]  /*19b0*/  CS2R R46, SRZ ;  /* 0x00000000002e7805 */ /* 0x000fe2000001ff00 */
[----:B------:R-:W-:Y:S01]  /*19c0*/  CS2R R50, SRZ ;  /* 0x0000000000327805 */ /* 0x000fe2000001ff00 */
[----:B------:R-:W-:Y:S04]  /*19d0*/  CS2R R52, SRZ ;  /* 0x0000000000347805 */ /* 0x000fe8000001ff00 */
[----:B------:R-:W-:-:S05]  /*19e0*/  @P4 BRA `(.L_x_61) ;  /* 0x000001c000004947 */ /* 0x000fca0003800000 */
[----:B------:R-:W-:Y:S01]  /*19f0*/  IADD3 R20, P1, R114, R20, RZ ;  /* 0x0000001472147210 */ /* 0x000fe20007f3e0ff */
[----:B------:R-:W-:Y:S01]  /*1a00*/  CS2R R30, SRZ ;  /* 0x00000000001e7805 */ /* 0x000fe2000001ff00 */
[----:B------:R-:W-:Y:S01]  /*1a10*/  IADD3 R6, P0, R116, R6, RZ ;  /* 0x0000000674067210 */ /* 0x000fe20007f1e0ff */
[----:B------:R-:W-:Y:S01]  /*1a20*/  CS2R R32, SRZ ;  /* 0x0000000000207805 */ /* 0x000fe2000001ff00 */
[----:B------:R-:W-:Y:S01]  /*1a30*/  ISETP.GE.AND P3, PT, R14, c[0x0][0x27c], PT ;  /* 0x00009f000e007a0c */ /* 0x000fe20003f66270 */
[----:B------:R-:W-:Y:S01]  /*1a40*/  IMAD.X R3, R3, 0x1, R68, P1 ;  /* 0x0000000103037824 */ /* 0x000fe200008e0644 */
[----:B------:R-:W-:Y:S01]  /*1a50*/  LEA R22, P1, R20, c[0x0][0x270], 0x1 ;  /* 0x00009c0014167a11 */ /* 0x000fe200078208ff */
[----:B------:R-:W-:Y:S01]  /*1a60*/  IMAD.X R5, R0, 0x1, R69, P0 ;  /* 0x0000000100057824 */ /* 0x000fe200000e0645 */
[----:B------:R-:W-:Y:S01]  /*1a70*/  LEA R2, P0, R6, c[0x0][0x288], 0x1 ;  /* 0x0000a20006027a11 */ /* 0x000fe200078008ff */
[----:B------:R-:W-:Y:S01]  /*1a80*/  CS2R R26, SRZ ;  /* 0x00000000001a7805 */ /* 0x000fe2000001ff00 */
[----:B------:R-:W-:Y:S01]  /*1a90*/  LEA.HI.X R23, R20, c[0x0][0x274], R3, 0x1, P1 ;  /* 0x00009d0014177a11 */ /* 0x000fe200008f0c03 */
[----:B------:R-:W-:Y:S01]  /*1aa0*/  CS2R R18, SRZ ;  /* 0x0000000000127805 */ /* 0x000fe2000001ff00 */
[----:B------:R-:W-:Y:S01]  /*1ab0*/  LEA.HI.X R3, R6, c[0x0][0x28c], R5, 0x1, P0 ;  /* 0x0000a30006037a11 */ /* 0x000fe200000f0c05 */
[----:B------:R-:W-:Y:S01]  /*1ac0*/  CS2R R52, SRZ ;  /* 0x0000000000347805 */ /* 0x000fe2000001ff00 */
[----:B------:R-:W-:Y:S01]  /*1ad0*/  ISETP.GE.AND P2, PT, R10, c[0x0][0x27c], PT ;  /* 0x00009f000a007a0c */ /* 0x000fe20003f46270 */
[----:B------:R-:W-:Y:S01]  /*1ae0*/  CS2R R50, SRZ ;  /* 0x0000000000327805 */ /* 0x000fe2000001ff00 */
[----:B------:R-:W-:Y:S01]  /*1af0*/  ISETP.GE.AND P1, PT, R12, c[0x0][0x27c], PT ;  /* 0x00009f000c007a0c */ /* 0x000fe20003f26270 */
[----:B------:R1:W5:Y:S01]  /*1b00*/  @!P3 LDG.E.64 R30, [R22.64] ;  /* 0x0000000a161eb981 */ /* 0x000362000c1e1b00 */
[----:B------:R-:W-:Y:S01]  /*1b10*/  ISETP.GE.AND P0, PT, R9, c[0x0][0x27c], PT ;  /* 0x00009f0009007a0c */ /* 0x000fe20003f06270 */
[----:B------:R-:W-:Y:S01]  /*1b20*/  CS2R R46, SRZ ;  /* 0x00000000002e7805 */ /* 0x000fe2000001ff00 */
[----:B------:R-:W-:Y:S01]  /*1b30*/  CS2R R42, SRZ ;  /* 0x00000000002a7805 */ /* 0x000fe2000001ff00 */
[----:B------:R1:W5:Y:S06]  /*1b40*/  @!P3 LDG.E.64 R52, [R2.64] ;  /* 0x0000000a0234b981 */ /* 0x00036c000c1e1b00 */
[----:B------:R1:W5:Y:S04]  /*1b50*/  @!P2 LDG.E.64 R32, [R22.64+0x40] ;  /* 0x0000400a1620a981 */ /* 0x000368000c1e1b00 */
[----:B------:R1:W5:Y:S04]  /*1b60*/  @!P1 LDG.E.64 R26, [R22.64+0x80] ;  /* 0x0000800a161a9981 */ /* 0x000368000c1e1b00 */
[----:B------:R1:W5:Y:S04]  /*1b70*/  @!P0 LDG.E.64 R18, [R22.64+0xc0] ;  /* 0x0000c00a16128981 */ /* 0x000368000c1e1b00 */
[----:B------:R1:W5:Y:S04]  /*1b80*/  @!P2 LDG.E.64 R50, [R2.64+0x40] ;  /* 0x0000400a0232a981 */ /* 0x000368000c1e1b00 */
[----:B------:R1:W5:Y:S04]  /*1b90*/  @!P1 LDG.E.64 R46, [R2.64+0x80] ;  /* 0x0000800a022e9981 */ /* 0x000368000c1e1b00 */
[----:B------:R1:W5:Y:S02]  /*1ba0*/  @!P0 LDG.E.64 R42, [R2.64+0xc0] ;  /* 0x0000c00a022a8981 */ /* 0x000364000c1e1b00 */
.L_x_61:
[----:B------:R-:W-:Y:S05]  /*1bb0*/  BSYNC B0 ;  /* 0x0000000000007941 */ /* 0x000fea0003800000 */
.L_x_60:
[----:B------:R-:W-:-:S05]  /*1bc0*/  @P4 BRA `(.L_x_62) ;  /* 0x000022b000004947 */ /* 0x000fca0003800000 */
[----:B------:R-:W-:Y:S01]  /*1bd0*/  ISETP.GE.AND P0, PT, R16, c[0x0][0x1d4], PT ;  /* 0x0000750010007a0c */ /* 0x000fe20003f06270 */
[----:B-1---5:R-:W-:Y:S01]  /*1be0*/  IMAD.MOV.U32 R2, RZ, RZ, R26 ;  /* 0x000000ffff027224 */ /* 0x022fe200078e001a */
[----:B------:R-:W-:Y:S01]  /*1bf0*/  BSSY B0, `(.L_x_63) ;  /* 0x0000050000007945 */ /* 0x000fe20003800000 */
[----:B------:R-:W-:Y:S02]  /*1c00*/  IMAD.MOV.U32 R0, RZ, RZ, R27 ;  /* 0x000000ffff007224 */ /* 0x000fe400078e001b */
[----:B------:R-:W-:Y:S01]  /*1c10*/  IMAD.MOV.U32 R21, RZ, RZ, R42 ;  /* 0x000000ffff157224 */ /* 0x000fe200078e002a */
[----:B------:R-:W-:Y:S01]  /*1c20*/  PRMT R8, R2, 0x7610, R8 ;  /* 0x0000761002087816 */ /* 0x000fe20000000008 */
        /* <DEDUP_REMOVED lines=17> */
[----:B------:R-:W-:Y:S02]  /*1d40*/  PRMT R44, R22, 0x7610, R44 ;  /* 0x00007610162c7816 */ /* 0x000fe4000000002c */
[----:B------:R-:W-:Y:S02]  /*1d50*/  PRMT R49, R21, 0x7610, R49 ;  /* 0x0000761015317816 */ /* 0x000fe40000000031 */
[----:B------:R-:W-:Y:S01]  /*1d60*/  PRMT R48, R20, 0x7610, R48 ;  /* 0x0000761014307816 */ /* 0x000fe20000000030 */
[----:B------:R-:W-:-:S05]  /*1d70*/  @P0 BRA `(.L_x_64) ;  /* 0x0000037000000947 */ /* 0x000fca0003800000 */
[----:B------:R-:W-:Y:S01]  /*1d80*/  ISETP.GE.AND P0, PT, R14, c[0x0][0x27c], PT ;  /* 0x00009f000e007a0c */ /* 0x000fe20003f06270 */
[----:B------:R-:W1:Y:S01]  /*1d90*/  LDS.128 R20, [R106+0xc080] ;  /* 0x00c080006a147984 */ /* 0x000e620000000c00 */
[----:B------:R-:W-:Y:S01]  /*1da0*/  MOV R28, R30 ;  /* 0x0000001e001c7202 */ /* 0x000fe20000000f00 */
[----:B------:R-:W-:Y:S02]  /*1db0*/  IMAD.MOV.U32 R36, RZ, RZ, R52 ;  /* 0x000000ffff247224 */ /* 0x000fe400078e0034 */
[----:B------:R-:W-:Y:S02]  /*1dc0*/  IMAD.MOV.U32 R25, RZ, RZ, R31 ;  /* 0x000000ffff197224 */ /* 0x000fe400078e001f */
[--C-:B------:R-:W-:Y:S06]  /*1dd0*/  IMAD.MOV.U32 R39, RZ, RZ, R53.reuse ;  /* 0x000000ffff277224 */ /* 0x100fec00078e0035 */
[----:B------:R-:W-:Y:S02]  /*1de0*/  @!P0 SHF.R.U64 R35, R52, 0x10, R53 ;  /* 0x0000001034238819 */ /* 0x000fe40000001235 */
[--C-:B------:R-:W-:Y:S02]  /*1df0*/  @!P0 SHF.R.U64 R29, R30, 0x10, R31.reuse ;  /* 0x000000101e1d8819 */ /* 0x100fe4000000121f */
[----:B------:R-:W-:Y:S02]  /*1e00*/  @!P0 SHF.R.U32.HI R30, RZ, 0x10, R31 ;  /* 0x00000010ff1e8819 */ /* 0x000fe4000001161f */
[----:B------:R-:W-:Y:S02]  /*1e10*/  @!P0 PRMT R36, R36, 0x5410, R35 ;  /* 0x0000541024248816 */ /* 0x000fe40000000023 */
[----:B------:R-:W-:Y:S02]  /*1e20*/  @!P0 PRMT R28, R28, 0x5410, R29 ;  /* 0x000054101c1c8816 */ /* 0x000fe4000000001d */
[----:B------:R-:W-:Y:S01]  /*1e30*/  @!P0 PRMT R25, R25, 0x5410, R30 ;  /* 0x0000541019198816 */ /* 0x000fe2000000001e */
[C---:B------:R-:W-:Y:S01]  /*1e40*/  @!P0 IMAD.U32 R35, R36.reuse, 0x10000, RZ ;  /* 0x0001000024238824 */ /* 0x040fe200078e00ff */
[----:B------:R-:W-:Y:S02]  /*1e50*/  @!P0 SHF.R.U32.HI R34, RZ, 0x10, R53 ;  /* 0x00000010ff228819 */ /* 0x000fe40000011635 */
[----:B------:R-:W-:Y:S02]  /*1e60*/  @!P0 LOP3.LUT R36, R36, 0xffff0000, RZ, 0xc0, !PT ;  /* 0xffff000024248812 */ /* 0x000fe400078ec0ff */
[C---:B------:R-:W-:Y:S02]  /*1e70*/  @!P0 SHF.L.U32 R29, R28.reuse, 0x10, RZ ;  /* 0x000000101c1d8819 */ /* 0x040fe400000006ff */
[----:B------:R-:W-:Y:S02]  /*1e80*/  @!P0 PRMT R39, R39, 0x5410, R34 ;  /* 0x0000541027278816 */ /* 0x000fe40000000022 */
[----:B------:R-:W-:Y:S01]  /*1e90*/  @!P0 LOP3.LUT R28, R28, 0xffff0000, RZ, 0xc0, !PT ;  /* 0xffff00001c1c8812 */ /* 0x000fe200078ec0ff */
[C---:B-1----:R-:W-:Y:S01]  /*1ea0*/  @!P0 IMAD.U32 R34, R20.reuse, 0x10000, RZ ;  /* 0x0001000014228824 */ /* 0x042fe200078e00ff */
[----:B------:R-:W-:Y:S02]  /*1eb0*/  @!P0 LOP3.LUT R30, R20, 0xffff0000, RZ, 0xc0, !PT ;  /* 0xffff0000141e8812 */ /* 0x000fe400078ec0ff */
[C---:B------:R-:W-:Y:S02]  /*1ec0*/  @!P0 LOP3.LUT R31, R21.reuse, 0xffff0000, RZ, 0xc0, !PT ;  /* 0xffff0000151f8812 */ /* 0x040fe400078ec0ff */
[----:B------:R-:W-:Y:S01]  /*1ed0*/  @!P0 SHF.L.U32 R37, R21, 0x10, RZ ;  /* 0x0000001015258819 */ /* 0x000fe200000006ff */
[C---:B------:R-:W-:Y:S01]  /*1ee0*/  @!P0 FMUL.FTZ R57, R30.reuse, R35 ;  /* 0x000000231e398220 */ /* 0x040fe20000410000 */
[----:B------:R-:W-:Y:S01]  /*1ef0*/  @!P0 SHF.L.U32 R38, R23, 0x10, RZ ;  /* 0x0000001017268819 */ /* 0x000fe200000006ff */
[----:B------:R-:W-:Y:S02]  /*1f00*/  @!P0 FMUL.FTZ R59, R31, R36 ;  /* 0x000000241f3b8220 */ /* 0x000fe40000410000 */
[-C--:B------:R-:W-:Y:S01]  /*1f10*/  @!P0 FMUL.FTZ R0, R30, R29.reuse ;  /* 0x0000001d1e008220 */ /* 0x080fe20000410000 */
[----:B------:R-:W-:Y:S01]  /*1f20*/  @!P0 LOP3.LUT R30, R23, 0xffff0000, RZ, 0xc0, !PT ;  /* 0xffff0000171e8812 */ /* 0x000fe200078ec0ff */
[----:B------:R-:W-:Y:S01]  /*1f30*/  @!P0 FFMA.FTZ R57, R34, R29, -R57 ;  /* 0x0000001d22398223 */ /* 0x000fe20000010839 */
[C---:B------:R-:W-:Y:S01]  /*1f40*/  @!P0 LOP3.LUT R29, R22.reuse, 0xffff0000, RZ, 0xc0, !PT ;  /* 0xffff0000161d8812 */ /* 0x040fe200078ec0ff */
[-C--:B------:R-:W-:Y:S02]  /*1f50*/  @!P0 FMUL.FTZ R2, R31, R28.reuse ;  /* 0x0000001c1f028220 */ /* 0x080fe40000410000 */
[----:B------:R-:W-:Y:S02]  /*1f60*/  @!P0 FFMA.FTZ R59, R37, R28, -R59 ;  /* 0x0000001c253b8223 */ /* 0x000fe4000001083b */
[C---:B------:R-:W-:Y:S01]  /*1f70*/  @!P0 IMAD.U32 R28, R25.reuse, 0x10000, RZ ;  /* 0x00010000191c8824 */ /* 0x040fe200078e00ff */
[----:B------:R-:W-:Y:S01]  /*1f80*/  @!P0 LOP3.LUT R25, R25, 0xffff0000, RZ, 0xc0, !PT ;  /* 0xffff000019198812 */ /* 0x000fe200078ec0ff */
[----:B------:R-:W-:Y:S01]  /*1f90*/  @!P0 FFMA.FTZ R0, R35, R34, R0 ;  /* 0x0000002223008223 */ /* 0x000fe20000010000 */
[----:B------:R-:W-:Y:S01]  /*1fa0*/  @!P0 SHF.L.U32 R35, R22, 0x10, RZ ;  /* 0x0000001016238819 */ /* 0x000fe200000006ff */
[C---:B------:R-:W-:Y:S01]  /*1fb0*/  @!P0 IMAD.U32 R34, R39.reuse, 0x10000, RZ ;  /* 0x0001000027228824 */ /* 0x040fe200078e00ff */
[----:B------:R-:W-:Y:S01]  /*1fc0*/  @!P0 LOP3.LUT R39, R39, 0xffff0000, RZ, 0xc0, !PT ;  /* 0xffff000027278812 */ /* 0x000fe200078ec0ff */
[C---:B------:R-:W-:Y:S01]  /*1fd0*/  @!P0 FMUL.FTZ R3, R29.reuse, R28 ;  /* 0x0000001c1d038220 */ /* 0x040fe20000410000 */
[----:B------:R-:W-:Y:S01]  /*1fe0*/  @!P0 F2FP.BF16.PACK_AB R57, R0, R57 ;  /* 0x000000390039823e */ /* 0x000fe200000010ff */
[----:B------:R-:W-:Y:S02]  /*1ff0*/  @!P0 FMUL.FTZ R56, R29, R34 ;  /* 0x000000221d388220 */ /* 0x000fe40000410000 */
[C---:B------:R-:W-:Y:S02]  /*2000*/  @!P0 FMUL.FTZ R58, R30.reuse, R39 ;  /* 0x000000271e3a8220 */ /* 0x040fe40000410000 */
[----:B------:R-:W-:Y:S02]  /*2010*/  @!P0 FMUL.FTZ R4, R30, R25 ;  /* 0x000000191e048220 */ /* 0x000fe40000410000 */
[----:B------:R-:W-:Y:S02]  /*2020*/  @!P0 FFMA.FTZ R2, R36, R37, R2 ;  /* 0x0000002524028223 */ /* 0x000fe40000010002 */
[----:B------:R-:W-:Y:S02]  /*2030*/  @!P0 FFMA.FTZ R3, R34, R35, R3 ;  /* 0x0000002322038223 */ /* 0x000fe40000010003 */
[----:B------:R-:W-:Y:S01]  /*2040*/  @!P0 FFMA.FTZ R56, R35, R28, -R56 ;  /* 0x0000001c23388223 */ /* 0x000fe20000010838 */
[----:B------:R-:W-:Y:S01]  /*2050*/  @!P0 F2FP.BF16.PACK_AB R60, R2, R59 ;  /* 0x0000003b023c823e */ /* 0x000fe200000010ff */
[----:B------:R-:W-:Y:S02]  /*2060*/  @!P0 FFMA.FTZ R58, R38, R25, -R58 ;  /* 0x00000019263a8223 */ /* 0x000fe4000001083a */
[----:B------:R-:W-:Y:S01]  /*2070*/  @!P0 FFMA.FTZ R4, R39, R38, R4 ;  /* 0x0000002627048223 */ /* 0x000fe20000010004 */
[----:B------:R-:W-:Y:S01]  /*2080*/  @!P0 F2FP.BF16.PACK_AB R56, R3, R56 ;  /* 0x000000380338823e */ /* 0x000fe200000010ff */
[----:B------:R-:W-:Y:S01]  /*2090*/  @!P0 IMAD.MOV.U32 R20, RZ, RZ, R57 ;  /* 0x000000ffff148224 */ /* 0x000fe200078e0039 */
[----:B------:R-:W-:Y:S02]  /*20a0*/  @!P0 MOV R21, R60 ;  /* 0x0000003c00158202 */ /* 0x000fe40000000f00 */
[----:B------:R-:W-:Y:S01]  /*20b0*/  @!P0 F2FP.BF16.PACK_AB R59, R4, R58 ;  /* 0x0000003a043b823e */ /* 0x000fe200000010ff */
[----:B------:R-:W-:Y:S03]  /*20c0*/  @!P0 IMAD.MOV.U32 R22, RZ, RZ, R56 ;  /* 0x000000ffff168224 */ /* 0x000fe600078e0038 */
[----:B------:R-:W-:Y:S05]  /*20d0*/  @!P0 MOV R23, R59 ;  /* 0x0000003b00178202 */ /* 0x000fea0000000f00 */
[----:B------:R1:W-:Y:S02]  /*20e0*/  STG.E.128 [R54.64], R20 ;  /* 0x0000001436007986 */ /* 0x0003e4000c101d0a */
.L_x_64:
[----:B------:R-:W-:Y:S05]  /*20f0*/  BSYNC B0 ;  /* 0x0000000000007941 */ /* 0x000fea0003800000 */
.L_x_63:
[----:B------:R-:W-:Y:S01]  /*2100*/  ISETP.GE.AND P0, PT, R11, c[0x0][0x1d4], PT ;  /* 0x000075000b007a0c */ /* 0x000fe20003f06270 */
[----:B------:R-:W-:Y:S01]  /*2110*/  @!UPT UIADD3 URZ, URZ, URZ, URZ ;  /* 0x0000003f3f3ff290 */ /* 0x000fe2000fffe03f */
[----:B------:R-:W-:Y:S11]  /*2120*/  BSSY B0, `(.L_x_65) ;  /* 0x0000036000007945 */ /* 0x000ff60003800000 */
[----:B------:R-:W-:-:S05]  /*2130*/  @P0 BRA `(.L_x_66) ;  /* 0x0000034000000947 */ /* 0x000fca0003800000 */
[----:B------:R-:W-:Y:S01]  /*2140*/  ISETP.GE.AND P0, PT, R10, c[0x0][0x27c], PT ;  /* 0x00009f000a007a0c */ /* 0x000fe20003f06270 */
[----:B-1----:R-:W1:Y:S11]  /*2150*/  LDS.128 R20, [R106+0xd080] ;  /* 0x00d080006a147984 */ /* 0x002e760000000c00 */
[----:B------:R-:W-:Y:S01]  /*2160*/  @!UPT UIADD3 URZ, URZ, URZ, URZ ;  /* 0x0000003f3f3ff290 */ /* 0x000fe2000fffe03f */
[----:B------:R-:W-:Y:S02]  /*2170*/  @!P0 SHF.R.U64 R30, R50, 0x10, R51 ;  /* 0x00000010321e8819 */ /* 0x000fe40000001233 */
[----:B------:R-:W-:Y:S02]  /*2180*/  @!P0 SHF.R.U64 R25, R32, 0x10, R33 ;  /* 0x0000001020198819 */ /* 0x000fe40000001221 */
[----:B------:R-:W-:Y:S02]  /*2190*/  @!P0 PRMT R49, R49, 0x5410, R30 ;  /* 0x0000541031318816 */ /* 0x000fe4000000001e */
[----:B------:R-:W-:Y:S02]  /*21a0*/  @!P0 PRMT R24, R24, 0x5410, R25 ;  /* 0x0000541018188816 */ /* 0x000fe40000000019 */
[C---:B------:R-:W-:Y:S01]  /*21b0*/  @!P0 LOP3.LUT R34, R49.reuse, 0xffff0000, RZ, 0xc0, !PT ;  /* 0xffff000031228812 */ /* 0x040fe200078ec0ff */
[----:B------:R-:W-:Y:S01]  /*21c0*/  @!P0 IMAD.U32 R31, R49, 0x10000, RZ ;  /* 0x00010000311f8824 */ /* 0x000fe200078e00ff */
[----:B------:R-:W-:Y:S01]  /*21d0*/  @!P0 SHF.R.U32.HI R32, RZ, 0x10, R33 ;  /* 0x00000010ff208819 */ /* 0x000fe20000011621 */
[C---:B------:R-:W-:Y:S01]  /*21e0*/  @!P0 IMAD.U32 R25, R24.reuse, 0x10000, RZ ;  /* 0x0001000018198824 */ /* 0x040fe200078e00ff */
[----:B------:R-:W-:Y:S02]  /*21f0*/  @!P0 SHF.R.U32.HI R51, RZ, 0x10, R51 ;  /* 0x00000010ff338819 */ /* 0x000fe40000011633 */
[----:B------:R-:W-:Y:S02]  /*2200*/  @!P0 LOP3.LUT R24, R24, 0xffff0000, RZ, 0xc0, !PT ;  /* 0xffff000018188812 */ /* 0x000fe400078ec0ff */
[----:B------:R-:W-:Y:S02]  /*2210*/  @!P0 PRMT R13, R13, 0x5410, R32 ;  /* 0x000054100d0d8816 */ /* 0x000fe40000000020 */
[----:B------:R-:W-:Y:S04]  /*2220*/  @!P0 PRMT R48, R48, 0x5410, R51 ;  /* 0x0000541030308816 */ /* 0x000fe80000000033 */
[----:B------:R-:W-:Y:S01]  /*2230*/  @!P0 LOP3.LUT R37, R48, 0xffff0000, RZ, 0xc0, !PT ;  /* 0xffff000030258812 */ /* 0x000fe200078ec0ff */
[C---:B-1----:R-:W-:Y:S01]  /*2240*/  @!P0 IMAD.U32 R35, R21.reuse, 0x10000, RZ ;  /* 0x0001000015238824 */ /* 0x042fe200078e00ff */
[C---:B------:R-:W-:Y:S02]  /*2250*/  @!P0 LOP3.LUT R28, R20.reuse, 0xffff0000, RZ, 0xc0, !PT ;  /* 0xffff0000141c8812 */ /* 0x040fe400078ec0ff */
[----:B------:R-:W-:Y:S02]  /*2260*/  @!P0 LOP3.LUT R29, R21, 0xffff0000, RZ, 0xc0, !PT ;  /* 0xffff0000151d8812 */ /* 0x000fe400078ec0ff */
        /* <DEDUP_REMOVED lines=14> */
[----:B------:R-:W-:Y:S02]  /*2350*/  @!P0 IMAD.U32 R30, R48, 0x10000, RZ ;  /* 0x00010000301e8824 */ /* 0x000fe400078e00ff */
        /* <DEDUP_REMOVED lines=17> */
[----:B------:R1:W-:Y:S02]  /*2470*/  STG.E.128 [R54.64+0x80], R20 ;  /* 0x0000801436007986 */ /* 0x0003e4000c101d0a */
.L_x_66:
[----:B------:R-:W-:Y:S05]  /*2480*/  BSYNC B0 ;  /* 0x0000000000007941 */ /* 0x000fea0003800000 */
.L_x_65:
        /* <DEDUP_REMOVED lines=56> */
.L_x_68:
[----:B------:R-:W-:Y:S05]  /*2810*/  BSYNC B0 ;  /* 0x0000000000007941 */ /* 0x000fea0003800000 */
.L_x_67:
[----:B------:R-:W-:Y:S11]  /*2820*/  ISETP.GE.AND P0, PT, R107, c[0x0][0x1d4], PT ;  /* 0x000075006b007a0c */ /* 0x000ff60003f06270 */
[----:B------:R-:W-:Y:S02]  /*2830*/  @!UPT UIADD3 URZ, URZ, URZ, URZ ;  /* 0x0000003f3f3ff290 */ /* 0x000fe4000fffe03f */
        /* <DEDUP_REMOVED lines=52> */
[----:B------:R1:W-:Y:S01]  /*2b80*/  STG.E.128 [R54.64+0x180], R20 ;  /* 0x0001801436007986 */ /* 0x0003e2000c101d0a */
[----:B------:R-:W-:-:S05]  /*2b90*/  BRA `(.L_x_62) ;  /* 0x000012e000007947 */ /* 0x000fca0003800000 */
.L_x_59:
        /* <DEDUP_REMOVED lines=17> */
[----:B------:R-:W-:Y:S01]  /*2cb0*/  ISETP.GE.AND P2, PT, R11, c[0x0][0x27c], PT ;  /* 0x00009f000b007a0c */ /* 0x000fe20003f46270 */
[----:B------:R-:W-:Y:S01]  /*2cc0*/  IMAD.X R7, R0, 0x1, R71, P0 ;  /* 0x0000000100077824 */ /* 0x000fe200000e0647 */
[----:B------:R-:W-:Y:S01]  /*2cd0*/  LEA R20, P1, R2, c[0x0][0x270], 0x1 ;  /* 0x00009c0002147a11 */ /* 0x000fe200078208ff */
[----:B------:R-:W-:Y:S01]  /*2ce0*/  CS2R R54, SRZ ;  /* 0x0000000000367805 */ /* 0x000fe2000001ff00 */
[----:B------:R-:W-:Y:S01]  /*2cf0*/  LEA R6, P0, R4, c[0x0][0x288], 0x1 ;  /* 0x0000a20004067a11 */ /* 0x000fe200078008ff */
[----:B------:R-:W-:Y:S01]  /*2d00*/  CS2R R52, SRZ ;  /* 0x0000000000347805 */ /* 0x000fe2000001ff00 */
[----:B------:R-:W-:Y:S02]  /*2d10*/  LEA.HI.X R21, R2, c[0x0][0x274], R3, 0x1, P1 ;  /* 0x00009d0002157a11 */ /* 0x000fe400008f0c03 */
[----:B------:R-:W-:Y:S03]  /*2d20*/  LEA.HI.X R7, R4, c[0x0][0x28c], R7, 0x1, P0 ;  /* 0x0000a30004077a11 */ /* 0x000fe600000f0c07 */
[----:B------:R1:W5:Y:S04]  /*2d30*/  @!P3 LDG.E.128 R32, [R20.64] ;  /* 0x0000000a1420b981 */ /* 0x000368000c1e1d00 */
[----:B------:R1:W5:Y:S04]  /*2d40*/  @!P2 LDG.E.128 R24, [R20.64+0x80] ;  /* 0x0000800a1418a981 */ /* 0x000368000c1e1d00 */
[----:B------:R1:W5:Y:S04]  /*2d50*/  @!P3 LDG.E.128 R40, [R6.64] ;  /* 0x0000000a0628b981 */ /* 0x000368000c1e1d00 */
[----:B------:R1:W5:Y:S02]  /*2d60*/  @!P2 LDG.E.128 R52, [R6.64+0x80] ;  /* 0x0000800a0634a981 */ /* 0x000364000c1e1d00 */
.L_x_70:
[----:B------:R-:W-:Y:S05]  /*2d70*/  BSYNC B0 ;  /* 0x0000000000007941 */ /* 0x000fea0003800000 */
.L_x_69:
[----:B------:R-:W-:Y:S04]  /*2d80*/  IADD3 R135, P0, R132, R18, RZ ;  /* 0x0000001284877210 */ /* 0x000fe80007f1e0ff */
[----:B------:R-:W-:Y:S01]  /*2d90*/  IADD3.X R74, R5, R80, RZ, P0, !PT ;  /* 0x00000050054a7210 */ /* 0x000fe200007fe4ff */
[----:B------:R-:W-:-:S05]  /*2da0*/  @P4 BRA `(.L_x_62) ;  /* 0x000010d000004947 */ /* 0x000fca0003800000 */
[----:B------:R-:W-:Y:S01]  /*2db0*/  ISETP.GE.AND P0, PT, R16, c[0x0][0x1d4], PT ;  /* 0x0000750010007a0c */ /* 0x000fe20003f06270 */
[----:B-----5:R-:W-:Y:S01]  /*2dc0*/  IMAD.MOV.U32 R4, RZ, RZ, R26 ;  /* 0x000000ffff047224 */ /* 0x020fe200078e001a */
        /* <DEDUP_REMOVED lines=8> */
[----:B-1----:R-:W-:Y:S01]  /*2e50*/  IMAD.MOV.U32 R7, RZ, RZ, R55 ;  /* 0x000000ffff077224 */ /* 0x002fe200078e0037 */
        /* <DEDUP_REMOVED lines=9> */
[----:B------:R-:W-:Y:S01]  /*2ef0*/  LDS.128 R20, [R94+0xc080] ;  /* 0x00c080005e147984 */ /* 0x000fe20000000c00 */
[----:B------:R-:W-:Y:S01]  /*2f00*/  ISETP.GE.AND P1, PT, R99, c[0x0][0x1d4], PT ;  /* 0x0000750063007a0c */ /* 0x000fe20003f26270 */
[----:B------:R-:W-:Y:S01]  /*2f10*/  IMAD.MOV.U32 R38, RZ, RZ, R40 ;  /* 0x000000ffff267224 */ /* 0x000fe200078e0028 */
[-C--:B------:R-:W-:Y:S01]  /*2f20*/  IADD3 R76, P3, P2, R128, R135.reuse, R101 ;  /* 0x00000087804c7210 */ /* 0x080fe20007a7e065 */
[----:B------:R-:W-:Y:S01]  /*2f30*/  IMAD.MOV.U32 R37, RZ, RZ, R41 ;  /* 0x000000ffff257224 */ /* 0x000fe200078e0029 */
[----:B------:R-:W-:Y:S01]  /*2f40*/  MOV R45, R42 ;  /* 0x0000002a002d7202 */ /* 0x000fe20000000f00 */
[----:B------:R-:W-:Y:S01]  /*2f50*/  IMAD.MOV.U32 R29, RZ, RZ, R33 ;  /* 0x000000ffff1d7224 */ /* 0x000fe200078e0021 */
[CC--:B------:R-:W-:Y:S01]  /*2f60*/  IADD3.X R137, R79.reuse, R74.reuse, R92, P3, P2 ;  /* 0x0000004a4f897210 */ /* 0x0c0fe20001fe445c */
[----:B------:R-:W1:Y:S01]  /*2f70*/  LDS.128 R56, [R95+0xc080] ;  /* 0x00c080005f387984 */ /* 0x000e620000000c00 */
[----:B------:R-:W-:Y:S01]  /*2f80*/  LEA R138, P4, R76, c[0x0][0x1c8], 0x1 ;  /* 0x000072004c8a7a11 */ /* 0x000fe200078808ff */
[----:B------:R-:W-:Y:S02]  /*2f90*/  IMAD.MOV.U32 R30, RZ, RZ, R32 ;  /* 0x000000ffff1e7224 */ /* 0x000fe400078e0020 */
[----:B------:R-:W-:Y:S01]  /*2fa0*/  @!P0 SHF.R.U64 R39, R40, 0x10, R41 ;  /* 0x0000001028278819 */ /* 0x000fe20000001229 */
[----:B------:R-:W-:Y:S01]  /*2fb0*/  IMAD.MOV.U32 R49, RZ, RZ, R43 ;  /* 0x000000ffff317224 */ /* 0x000fe200078e002b */
[----:B------:R-:W-:Y:S02]  /*2fc0*/  @!P0 SHF.R.U32.HI R40, RZ, 0x10, R41 ;  /* 0x00000010ff288819 */ /* 0x000fe40000011629 */
[----:B------:R-:W-:Y:S02]  /*2fd0*/  LEA.HI.X R139, R76, c[0x0][0x1cc], R137, 0x1, P4 ;  /* 0x000073004c8b7a11 */ /* 0x000fe400020f0c89 */
[----:B------:R-:W-:Y:S02]  /*2fe0*/  @!P1 IADD3 R134, P3, P2, R128, R135, R99 ;  /* 0x0000008780869210 */ /* 0x000fe40007a7e063 */
[----:B------:R-:W-:Y:S02]  /*2ff0*/  @!P0 SHF.R.U64 R42, R42, 0x10, R43 ;  /* 0x000000102a2a8819 */ /* 0x000fe4000000122b */
[----:B------:R-:W-:Y:S02]  /*3000*/  @!P1 IADD3.X R141, R79, R74, R88, P3, P2 ;  /* 0x0000004a4f8d9210 */ /* 0x000fe40001fe4458 */
[C---:B------:R-:W-:Y:S02]  /*3010*/  @!P1 LEA R136, P2, R134.reuse, c[0x0][0x1c8], 0x1 ;  /* 0x0000720086889a11 */ /* 0x040fe400078408ff */
[----:B------:R-:W-:Y:S02]  /*3020*/  @!P0 PRMT R45, R45, 0x5410, R42 ;  /* 0x000054102d2d8816 */ /* 0x000fe4000000002a */
[----:B------:R-:W-:Y:S02]  /*3030*/  @!P1 LEA.HI.X R137, R134, c[0x0][0x1cc], R141, 0x1, P2 ;  /* 0x0000730086899a11 */ /* 0x000fe400010f0c8d */
[----:B------:R-:W-:Y:S01]  /*3040*/  @!P0 SHF.R.U64 R31, R32, 0x10, R33 ;  /* 0x00000010201f8819 */ /* 0x000fe20000001221 */
[----:B------:R-:W-:Y:S01]  /*3050*/  IMAD.MOV.U32 R32, RZ, RZ, R35 ;  /* 0x000000ffff207224 */ /* 0x000fe200078e0023 */
[----:B------:R-:W-:Y:S02]  /*3060*/  @!P0 PRMT R41, R37, 0x5410, R40 ;  /* 0x0000541025298816 */ /* 0x000fe40000000028 */
[----:B------:R-:W-:Y:S02]  /*3070*/  @!P0 PRMT R30, R30, 0x5410, R31 ;  /* 0x000054101e1e8816 */ /* 0x000fe4000000001f */
[----:B------:R-:W-:Y:S01]  /*3080*/  @!P0 SHF.R.U32.HI R44, RZ, 0x10, R43 ;  /* 0x00000010ff2c8819 */ /* 0x000fe2000001162b */
[C---:B------:R-:W-:Y:S01]  /*3090*/  @!P0 IMAD.U32 R40, R41.reuse, 0x10000, RZ ;  /* 0x0001000029288824 */ /* 0x040fe200078e00ff */
[----:B------:R-:W-:Y:S02]  /*30a0*/  @!P0 PRMT R43, R38, 0x5410, R39 ;  /* 0x00005410262b8816 */ /* 0x000fe40000000027 */
[----:B------:R-:W-:Y:S02]  /*30b0*/  @!P0 LOP3.LUT R41, R41, 0xffff0000, RZ, 0xc0, !PT ;  /* 0xffff000029298812 */ /* 0x000fe400078ec0ff */
[----:B------:R-:W-:Y:S01]  /*30c0*/  @!P0 SHF.R.U32.HI R36, RZ, 0x10, R33 ;  /* 0x00000010ff248819 */ /* 0x000fe20000011621 */
[----:B------:R-:W-:Y:S01]  /*30d0*/  IMAD.MOV.U32 R33, RZ, RZ, R34 ;  /* 0x000000ffff217224 */ /* 0x000fe200078e0022 */
[--C-:B------:R-:W-:Y:S01]  /*30e0*/  @!P0 SHF.R.U64 R34, R34, 0x10, R35.reuse ;  /* 0x0000001022228819 */ /* 0x100fe20000001223 */
[----:B------:R-:W-:Y:S01]  /*30f0*/  @!P0 IMAD.U32 R37, R43, 0x10000, RZ ;  /* 0x000100002b258824 */ /* 0x000fe200078e00ff */
[----:B------:R-:W-:Y:S01]  /*3100*/  @!P0 SHF.R.U32.HI R35, RZ, 0x10, R35 ;  /* 0x00000010ff238819 */ /* 0x000fe20000011623 */
[C---:B-1----:R-:W-:Y:S01]  /*3110*/  @!P0 IMAD.U32 R39, R57.reuse, 0x10000, RZ ;  /* 0x0001000039278824 */ /* 0x042fe200078e00ff */
[----:B------:R-:W-:Y:S02]  /*3120*/  @!P0 SHF.L.U32 R38, R56, 0x10, RZ ;  /* 0x0000001038268819 */ /* 0x000fe400000006ff */
[----:B------:R-:W-:Y:S02]  /*3130*/  @!P0 LOP3.LUT R42, R57, 0xffff0000, RZ, 0xc0, !PT ;  /* 0xffff0000392a8812 */ /* 0x000fe400078ec0ff */
[----:B------:R-:W-:Y:S02]  /*3140*/  @!P0 LOP3.LUT R46, R58, 0xffff0000, RZ, 0xc0, !PT ;  /* 0xffff00003a2e8812 */ /* 0x000fe400078ec0ff */
[C---:B------:R-:W-:Y:S02]  /*3150*/  @!P0 SHF.L.U32 R47, R59.reuse, 0x10, RZ ;  /* 0x000000103b2f8819 */ /* 0x040fe400000006ff */
[----:B------:R-:W-:Y:S02]  /*3160*/  @!P0 LOP3.LUT R50, R59, 0xffff0000, RZ, 0xc0, !PT ;  /* 0xffff00003b328812 */ /* 0x000fe400078ec0ff */
[----:B------:R-:W-:Y:S01]  /*3170*/  @!P0 PRMT R31, R33, 0x5410, R34 ;  /* 0x00005410211f8816 */ /* 0x000fe20000000022 */
[----:B------:R-:W-:Y:S01]  /*3180*/  @!P0 IMAD.U32 R34, R20, 0x10000, RZ ;  /* 0x0001000014228824 */ /* 0x000fe200078e00ff */
[----:B------:R-:W-:Y:S01]  /*3190*/  @!P0 PRMT R36, R29, 0x5410, R36 ;  /* 0x000054101d248816 */ /* 0x000fe20000000024 */
[----:B------:R-:W-:Y:S01]  /*31a0*/  @!P0 IMAD.U32 R33, R30, 0x10000, RZ ;  /* 0x000100001e218824 */ /* 0x000fe200078e00ff */
[----:B------:R-:W-:Y:S01]  /*31b0*/  @!P0 PRMT R29, R32, 0x5410, R35 ;  /* 0x00005410201d8816 */ /* 0x000fe20000000023 */
[----:B------:R-:W-:Y:S01]  /*31c0*/  @!P0 FMUL.FTZ R76, R34, R37 ;  /* 0x00000025224c8220 */ /* 0x000fe20000410000 */
[----:B------:R-:W-:Y:S01]  /*31d0*/  @!P0 SHF.L.U32 R35, R21, 0x10, RZ ;  /* 0x0000001015238819 */ /* 0x000fe200000006ff */
[----:B------:R-:W-:Y:S01]  /*31e0*/  @!P0 IMAD.U32 R32, R36, 0x10000, RZ ;  /* 0x0001000024208824 */ /* 0x000fe200078e00ff */
[----:B------:R-:W-:Y:S01]  /*31f0*/  @!P0 PRMT R49, R49, 0x5410, R44 ;  /* 0x0000541031318816 */ /* 0x000fe2000000002c */
[-C--:B------:R-:W-:Y:S01]  /*3200*/  @!P0 FMUL.FTZ R0, R34, R33.reuse ;  /* 0x0000002122008220 */ /* 0x080fe20000410000 */
[----:B------:R-:W-:Y:S01]  /*3210*/  @!P0 LOP3.LUT R34, R21, 0xffff0000, RZ, 0xc0, !PT ;  /* 0xffff000015228812 */ /* 0x000fe200078ec0ff */
[----:B------:R-:W-:Y:S02]  /*3220*/  @!P0 FMUL.FTZ R134, R35, R40 ;  /* 0x0000002823868220 */ /* 0x000fe40000410000 */
[----:B------:R-:W-:Y:S01]  /*3230*/  @!P0 FFMA.FTZ R0, R37, R38, R0 ;  /* 0x0000002625008223 */ /* 0x000fe20000010000 */
[----:B------:R-:W-:Y:S01]  /*3240*/  @!P0 LOP3.LUT R37, R43, 0xffff0000, RZ, 0xc0, !PT ;  /* 0xffff00002b258812 */ /* 0x000fe200078ec0ff */
[-C--:B------:R-:W-:Y:S01]  /*3250*/  @!P0 FMUL.FTZ R3, R35, R32.reuse ;  /* 0x0000002023038220 */ /* 0x080fe20000410000 */
[----:B------:R-:W-:Y:S01]  /*3260*/  @!P0 SHF.L.U32 R43, R58, 0x10, RZ ;  /* 0x000000103a2b8819 */ /* 0x000fe200000006ff */
[----:B------:R-:W-:Y:S01]  /*3270*/  @!P0 FFMA.FTZ R134, R39, R32, -R134 ;  /* 0x0000002027868223 */ /* 0x000fe20000010886 */
[----:B------:R-:W-:Y:S01]  /*3280*/  @!P0 LOP3.LUT R32, R20, 0xffff0000, RZ, 0xc0, !PT ;  /* 0xffff000014208812 */ /* 0x000fe200078ec0ff */
[----:B------:R-:W-:Y:S01]  /*3290*/  @!P0 FFMA.FTZ R76, R38, R33, -R76 ;  /* 0x00000021264c8223 */ /* 0x000fe2000001084c */
[----:B------:R-:W-:Y:S01]  /*32a0*/  @!P0 LOP3.LUT R38, R56, 0xffff0000, RZ, 0xc0, !PT ;  /* 0xffff000038268812 */ /* 0x000fe200078ec0ff */
[----:B------:R-:W-:Y:S01]  /*32b0*/  @!P0 FMUL.FTZ R141, R34, R41 ;  /* 0x00000029228d8220 */ /* 0x000fe20000410000 */
[----:B------:R-:W-:Y:S01]  /*32c0*/  @!P0 LOP3.LUT R33, R36, 0xffff0000, RZ, 0xc0, !PT ;  /* 0xffff000024218812 */ /* 0x000fe200078ec0ff */
[----:B------:R-:W-:Y:S01]  /*32d0*/  @!P0 FMUL.FTZ R143, R32, R37 ;  /* 0x00000025208f8220 */ /* 0x000fe20000410000 */
[----:B------:R-:W-:Y:S01]  /*32e0*/  @!P0 LOP3.LUT R35, R30, 0xffff0000, RZ, 0xc0, !PT ;  /* 0xffff00001e238812 */ /* 0x000fe200078ec0ff */
[C---:B------:R-:W-:Y:S01]  /*32f0*/  @!P0 IMAD.U32 R44, R45.reuse, 0x10000, RZ ;  /* 0x000100002d2c8824 */ /* 0x040fe200078e00ff */
[----:B------:R-:W-:Y:S01]  /*3300*/  @!P0 LOP3.LUT R45, R45, 0xffff0000, RZ, 0xc0, !PT ;  /* 0xffff00002d2d8812 */ /* 0x000fe200078ec0ff */
[C---:B------:R-:W-:Y:S01]  /*3310*/  @!P0 IMAD.U32 R30, R31.reuse, 0x10000, RZ ;  /* 0x000100001f1e8824 */ /* 0x040fe200078e00ff */
[----:B------:R-:W-:Y:S01]  /*3320*/  @!P0 LOP3.LUT R31, R31, 0xffff0000, RZ, 0xc0, !PT ;  /* 0xffff00001f1f8812 */ /* 0x000fe200078ec0ff */
[----:B------:R-:W-:Y:S01]  /*3330*/  @!P0 FMUL.FTZ R2, R32, R35 ;  /* 0x0000002320028220 */ /* 0x000fe20000410000 */
[----:B------:R-:W-:Y:S01]  /*3340*/  @!P0 LOP3.LUT R32, R22, 0xffff0000, RZ, 0xc0, !PT ;  /* 0xffff000016208812 */ /* 0x000fe200078ec0ff */
[-C--:B------:R-:W-:Y:S02]  /*3350*/  @!P0 FMUL.FTZ R4, R34, R33.reuse ;  /* 0x0000002122048220 */ /* 0x080fe40000410000 */
[----:B------:R-:W-:Y:S02]  /*3360*/  @!P0 FFMA.FTZ R141, R42, R33, -R141 ;  /* 0x000000212a8d8223 */ /* 0x000fe4000001088d */
[----:B------:R-:W-:Y:S02]  /*3370*/  @!P0 IMAD.U32 R33, R22, 0x10000, RZ ;  /* 0x0001000016218824 */ /* 0x000fe400078e00ff */
[C---:B------:R-:W-:Y:S01]  /*3380*/  @!P0 FMUL.FTZ R145, R32.reuse, R45 ;  /* 0x0000002d20918220 */ /* 0x040fe20000410000 */
[----:B------:R-:W-:Y:S01]  /*3390*/  @!P0 F2FP.BF16.PACK_AB R134, R141, R134 ;  /* 0x000000868d86823e */ /* 0x000fe200000010ff */
[----:B------:R-:W-:Y:S02]  /*33a0*/  @!P0 FMUL.FTZ R140, R33, R44 ;  /* 0x0000002c218c8220 */ /* 0x000fe40000410000 */
[-C--:B------:R-:W-:Y:S01]  /*33b0*/  @!P0 FMUL.FTZ R6, R32, R31.reuse ;  /* 0x0000001f20068220 */ /* 0x080fe20000410000 */
[----:B------:R-:W-:Y:S01]  /*33c0*/  @!P0 LOP3.LUT R32, R23, 0xffff0000, RZ, 0xc0, !PT ;  /* 0xffff000017208812 */ /* 0x000fe200078ec0ff */
[C---:B------:R-:W-:Y:S01]  /*33d0*/  @!P0 IMAD.U32 R48, R49.reuse, 0x10000, RZ ;  /* 0x0001000031308824 */ /* 0x040fe200078e00ff */
[----:B------:R-:W-:Y:S01]  /*33e0*/  @!P0 LOP3.LUT R49, R49, 0xffff0000, RZ, 0xc0, !PT ;  /* 0xffff000031318812 */ /* 0x000fe200078ec0ff */
[----:B------:R-:W-:Y:S02]  /*33f0*/  @!P0 FFMA.FTZ R145, R46, R31, -R145 ;  /* 0x0000001f2e918223 */ /* 0x000fe40000010891 */
[----:B------:R-:W-:Y:S02]  /*3400*/  @!P0 IMAD.U32 R31, R23, 0x10000, RZ ;  /* 0x00010000171f8824 */ /* 0x000fe400078e00ff */
[-C--:B------:R-:W-:Y:S02]  /*3410*/  @!P0 FMUL.FTZ R5, R33, R30.reuse ;  /* 0x0000001e21058220 */ /* 0x080fe40000410000 */
[----:B------:R-:W-:Y:S02]  /*3420*/  @!P0 FFMA.FTZ R140, R43, R30, -R140 ;  /* 0x0000001e2b8c8223 */ /* 0x000fe4000001088c */
[C---:B------:R-:W-:Y:S01]  /*3430*/  @!P0 IMAD.U32 R30, R29.reuse, 0x10000, RZ ;  /* 0x000100001d1e8824 */ /* 0x040fe200078e00ff */
[----:B------:R-:W-:Y:S01]  /*3440*/  @!P0 LOP3.LUT R29, R29, 0xffff0000, RZ, 0xc0, !PT ;  /* 0xffff00001d1d8812 */ /* 0x000fe200078ec0ff */
[----:B------:R-:W-:Y:S01]  /*3450*/  @!P0 FFMA.FTZ R2, R37, R38, R2 ;  /* 0x0000002625028223 */ /* 0x000fe20000010002 */
[----:B------:R-:W-:Y:S01]  /*3460*/  @!P0 F2FP.BF16.PACK_AB R140, R145, R140 ;  /* 0x0000008c918c823e */ /* 0x000fe200000010ff */
[----:B------:R-:W-:Y:S02]  /*3470*/  @!P0 FMUL.FTZ R147, R31, R48 ;  /* 0x000000301f938220 */ /* 0x000fe40000410000 */
[----:B------:R-:W-:Y:S02]  /*3480*/  @!P0 FMUL.FTZ R142, R32, R49 ;  /* 0x00000031208e8220 */ /* 0x000fe40000410000 */
[----:B------:R-:W-:Y:S02]  /*3490*/  @!P0 FFMA.FTZ R3, R40, R39, R3 ;  /* 0x0000002728038223 */ /* 0x000fe40000010003 */
[----:B------:R-:W-:Y:S02]  /*34a0*/  @!P0 FFMA.FTZ R4, R41, R42, R4 ;  /* 0x0000002a29048223 */ /* 0x000fe40000010004 */
[----:B------:R-:W-:Y:S02]  /*34b0*/  @!P0 FFMA.FTZ R143, R38, R35, -R143 ;  /* 0x00000023268f8223 */ /* 0x000fe4000001088f */
[----:B------:R-:W-:Y:S01]  /*34c0*/  @!P0 FFMA.FTZ R147, R47, R30, -R147 ;  /* 0x0000001e2f938223 */ /* 0x000fe20000010893 */
[----:B------:R-:W-:Y:S01]  /*34d0*/  @!P0 F2FP.BF16.PACK_AB R141, R4, R3 ;  /* 0x00000003048d823e */ /* 0x000fe200000010ff */
[----:B------:R-:W-:Y:S01]  /*34e0*/  @!P0 FFMA.FTZ R142, R50, R29, -R142 ;  /* 0x0000001d328e8223 */ /* 0x000fe2000001088e */
[----:B------:R-:W-:Y:S01]  /*34f0*/  @!P0 F2FP.BF16.PACK_AB R143, R143, R76 ;  /* 0x0000004c8f8f823e */ /* 0x000fe200000010ff */
[----:B------:R-:W-:Y:S01]  /*3500*/  @!P0 FMUL.FTZ R7, R31, R30 ;  /* 0x0000001e1f078220 */ /* 0x000fe20000410000 */
[----:B------:R-:W-:Y:S01]  /*3510*/  @!P0 F2FP.BF16.PACK_AB R76, R2, R0 ;  /* 0x00000000024c823e */ /* 0x000fe200000010ff */
[----:B------:R-:W-:Y:S01]  /*3520*/  @!P0 FFMA.FTZ R5, R44, R43, R5 ;  /* 0x0000002b2c058223 */ /* 0x000fe20000010005 */
[----:B------:R-:W-:Y:S01]  /*3530*/  @!P0 MOV R56, R143 ;  /* 0x0000008f00388202 */ /* 0x000fe20000000f00 */
[----:B------:R-:W-:Y:S01]  /*3540*/  @!P0 FMUL.FTZ R8, R32, R29 ;  /* 0x0000001d20088220 */ /* 0x000fe20000410000 */
[----:B------:R-:W-:Y:S01]  /*3550*/  @!P0 F2FP.BF16.PACK_AB R147, R142, R147 ;  /* 0x000000938e93823e */ /* 0x000fe200000010ff */
[----:B------:R-:W-:Y:S02]  /*3560*/  @!P0 FFMA.FTZ R6, R45, R46, R6 ;  /* 0x0000002e2d068223 */ /* 0x000fe40000010006 */
[----:B------:R-:W-:Y:S01]  /*3570*/  @!P0 FFMA.FTZ R7, R48, R47, R7 ;  /* 0x0000002f30078223 */ /* 0x000fe20000010007 */
[----:B------:R-:W-:Y:S01]  /*3580*/  @!P0 MOV R59, R147 ;  /* 0x00000093003b8202 */ /* 0x000fe20000000f00 */
[----:B------:R-:W-:Y:S02]  /*3590*/  @!P0 FFMA.FTZ R8, R49, R50, R8 ;  /* 0x0000003231088223 */ /* 0x000fe40000010008 */
[----:B------:R-:W-:Y:S01]  /*35a0*/  @!P0 IMAD.MOV.U32 R57, RZ, RZ, R134 ;  /* 0x000000ffff398224 */ /* 0x000fe200078e0086 */
[----:B------:R-:W-:Y:S01]  /*35b0*/  @!P0 F2FP.BF16.PACK_AB R134, R6, R5 ;  /* 0x000000050686823e */ /* 0x000fe200000010ff */
[----:B------:R-:W-:Y:S01]  /*35c0*/  @!P0 IMAD.MOV.U32 R58, RZ, RZ, R140 ;  /* 0x000000ffff3a8224 */ /* 0x000fe200078e008c */
[----:B------:R-:W-:Y:S01]  /*35d0*/  @!P0 F2FP.BF16.PACK_AB R143, R8, R7 ;  /* 0x00000007088f823e */ /* 0x000fe200000010ff */
[----:B------:R-:W-:Y:S01]  /*35e0*/  @!P0 IMAD.MOV.U32 R20, RZ, RZ, R76 ;  /* 0x000000ffff148224 */ /* 0x000fe200078e004c */
[----:B------:R-:W-:Y:S01]  /*35f0*/  @!P0 MOV R22, R134 ;  /* 0x0000008600168202 */ /* 0x000fe20000000f00 */
[----:B------:R-:W-:Y:S01]  /*3600*/  @!P0 IMAD.MOV.U32 R21, RZ, RZ, R141 ;  /* 0x000000ffff158224 */ /* 0x000fe200078e008d */
[----:B------:R1:W-:Y:S01]  /*3610*/  STG.E.128 [R138.64], R56 ;  /* 0x000000388a007986 */ /* 0x0003e2000c101d0a */
[----:B------:R-:W-:Y:S07]  /*3620*/  @!P0 IMAD.MOV.U32 R23, RZ, RZ, R143 ;  /* 0x000000ffff178224 */ /* 0x000fee00078e008f */
[----:B------:R1:W-:Y:S02]  /*3630*/  @!P1 STG.E.128 [R136.64], R20 ;  /* 0x0000001488009986 */ /* 0x0003e4000c101d0a */
.L_x_72:
[----:B------:R-:W-:Y:S05]  /*3640*/  BSYNC B0 ;  /* 0x0000000000007941 */ /* 0x000fea0003800000 */
.L_x_71:
[----:B------:R-:W-:Y:S11]  /*3650*/  ISETP.GE.AND P0, PT, R11, c[0x0][0x1d4], PT ;  /* 0x000075000b007a0c */ /* 0x000ff60003f06270 */
[----:B------:R-:W-:Y:S02]  /*3660*/  @!UPT UIADD3 URZ, URZ, URZ, URZ ;  /* 0x0000003f3f3ff290 */ /* 0x000fe4000fffe03f */
[----:B------:R-:W-:-:S05]  /*3670*/  @P0 BRA `(.L_x_62) ;  /* 0x0000080000000947 */ /* 0x000fca0003800000 */
[----:B------:R-:W-:Y:S01]  /*3680*/  ISETP.GE.AND P0, PT, R11, c[0x0][0x27c], PT ;  /* 0x00009f000b007a0c */ /* 0x000fe20003f06270 */
[----:B-1----:R-:W1:Y:S01]  /*3690*/  LDS.128 R20, [R91+0xc080] ;  /* 0x00c080005b147984 */ /* 0x002e620000000c00 */
[----:B------:R-:W-:Y:S04]  /*36a0*/  IADD3 R47, P2, P1, R128, R135, R100 ;  /* 0x00000087802f7210 */ /* 0x000fe8000795e064 */
[----:B------:R-:W-:Y:S02]  /*36b0*/  IADD3.X R50, R79, R74, R90, P2, P1 ;  /* 0x0000004a4f327210 */ /* 0x000fe400017e245a */
[C---:B------:R-:W-:Y:S01]  /*36c0*/  LEA R136, P1, R47.reuse, c[0x0][0x1c8], 0x1 ;  /* 0x000072002f887a11 */ /* 0x040fe200078208ff */
[----:B------:R-:W2:Y:S03]  /*36d0*/  LDS.128 R56, [R93+0xc080] ;  /* 0x00c080005d387984 */ /* 0x000ea60000000c00 */
[----:B------:R-:W-:Y:S02]  /*36e0*/  LEA.HI.X R137, R47, c[0x0][0x1cc], R50, 0x1, P1 ;  /* 0x000073002f897a11 */ /* 0x000fe400008f0c32 */
[----:B------:R-:W-:Y:S02]  /*36f0*/  @!P0 SHF.R.U32.HI R32, RZ, 0x10, R55 ;  /* 0x00000010ff208819 */ /* 0x000fe40000011637 */
[----:B------:R-:W-:Y:S02]  /*3700*/  @!P0 SHF.R.U32.HI R33, RZ, 0x10, R53 ;  /* 0x00000010ff218819 */ /* 0x000fe40000011635 */
[----:B------:R-:W-:Y:S02]  /*3710*/  @!P0 PRMT R51, R51, 0x5410, R32 ;  /* 0x0000541033338816 */ /* 0x000fe40000000020 */
[----:B------:R-:W-:Y:S02]  /*3720*/  @!P0 SHF.R.U32.HI R30, RZ, 0x10, R25 ;  /* 0x00000010ff1e8819 */ /* 0x000fe40000011619 */
[C---:B------:R-:W-:Y:S02]  /*3730*/  @!P0 SHF.L.U32 R43, R51.reuse, 0x10, RZ ;  /* 0x00000010332b8819 */ /* 0x040fe400000006ff */
[----:B------:R-:W-:Y:S02]  /*3740*/  @!P0 LOP3.LUT R45, R51, 0xffff0000, RZ, 0xc0, !PT ;  /* 0xffff0000332d8812 */ /* 0x000fe400078ec0ff */
[----:B------:R-:W-:Y:S02]  /*3750*/  @!P0 PRMT R62, R62, 0x5410, R33 ;  /* 0x000054103e3e8816 */ /* 0x000fe40000000021 */
[----:B------:R-:W-:Y:S02]  /*3760*/  @!P0 SHF.R.U64 R25, R24, 0x10, R25 ;  /* 0x0000001018198819 */ /* 0x000fe40000001219 */
[C---:B------:R-:W-:Y:S01]  /*3770*/  @!P0 LOP3.LUT R39, R62.reuse, 0xffff0000, RZ, 0xc0, !PT ;  /* 0xffff00003e278812 */ /* 0x040fe200078ec0ff */
[----:B------:R-:W-:Y:S01]  /*3780*/  @!P0 IMAD.U32 R36, R62, 0x10000, RZ ;  /* 0x000100003e248824 */ /* 0x000fe200078e00ff */
[--C-:B------:R-:W-:Y:S02]  /*3790*/  @!P0 SHF.R.U32.HI R24, RZ, 0x10, R27.reuse ;  /* 0x00000010ff188819 */ /* 0x100fe4000001161b */
[----:B------:R-:W-:Y:S02]  /*37a0*/  @!P0 SHF.R.U64 R29, R26, 0x10, R27 ;  /* 0x000000101a1d8819 */ /* 0x000fe4000000121b */
[----:B------:R-:W-:Y:S02]  /*37b0*/  @!P0 PRMT R27, R13, 0x5410, R30 ;  /* 0x000054100d1b8816 */ /* 0x000fe4000000001e */
[----:B------:R-:W-:Y:S02]  /*37c0*/  @!P0 PRMT R26, R18, 0x5410, R25 ;  /* 0x00005410121a8816 */ /* 0x000fe40000000019 */
[----:B------:R-:W-:Y:S01]  /*37d0*/  @!P0 PRMT R25, R28, 0x5410, R29 ;  /* 0x000054101c198816 */ /* 0x000fe2000000001d */
[----:B-1----:R-:W-:Y:S01]  /*37e0*/  @!P0 IMAD.U32 R31, R21, 0x10000, RZ ;  /* 0x00010000151f8824 */ /* 0x002fe200078e00ff */
[----:B------:R-:W-:Y:S01]  /*37f0*/  @!P0 LOP3.LUT R29, R20, 0xffff0000, RZ, 0xc0, !PT ;  /* 0xffff0000141d8812 */ /* 0x000fe200078ec0ff */
[----:B------:R-:W-:Y:S01]  /*3800*/  @!P0 IMAD.U32 R18, R27, 0x10000, RZ ;  /* 0x000100001b128824 */ /* 0x000fe200078e00ff */
[----:B------:R-:W-:Y:S01]  /*3810*/  @!P0 PRMT R13, R19, 0x5410, R24 ;  /* 0x00005410130d8816 */ /* 0x000fe20000000018 */
[----:B------:R-:W-:Y:S01]  /*3820*/  @!P0 FMUL.FTZ R47, R31, R36 ;  /* 0x000000241f2f8220 */ /* 0x000fe20000410000 */
[----:B------:R-:W-:Y:S01]  /*3830*/  @!P0 LOP3.LUT R30, R21, 0xffff0000, RZ, 0xc0, !PT ;  /* 0xffff0000151e8812 */ /* 0x000fe200078ec0ff */
[-C--:B------:R-:W-:Y:S01]  /*3840*/  @!P0 FMUL.FTZ R3, R31, R18.reuse ;  /* 0x000000121f038220 */ /* 0x080fe20000410000 */
[----:B------:R-:W-:Y:S01]  /*3850*/  @!P0 SHF.R.U64 R52, R52, 0x10, R53 ;  /* 0x0000001034348819 */ /* 0x000fe20000001235 */
[----:B--2---:R-:W-:Y:S01]  /*3860*/  @!P0 IMAD.U32 R37, R57, 0x10000, RZ ;  /* 0x0001000039258824 */ /* 0x004fe200078e00ff */
[----:B------:R-:W-:Y:S01]  /*3870*/  @!P0 LOP3.LUT R35, R56, 0xffff0000, RZ, 0xc0, !PT ;  /* 0xffff000038238812 */ /* 0x000fe200078ec0ff */
[----:B------:R-:W-:Y:S01]  /*3880*/  @!P0 IMAD.U32 R24, R20, 0x10000, RZ ;  /* 0x0001000014188824 */ /* 0x000fe200078e00ff */
[----:B------:R-:W-:Y:S01]  /*3890*/  @!P0 SHF.L.U32 R32, R56, 0x10, RZ ;  /* 0x0000001038208819 */ /* 0x000fe200000006ff */
[----:B------:R-:W-:Y:S01]  /*38a0*/  @!P0 FFMA.FTZ R47, R37, R18, -R47 ;  /* 0x00000012252f8223 */ /* 0x000fe2000001082f */
[----:B------:R-:W-:Y:S01]  /*38b0*/  @!P0 LOP3.LUT R38, R57, 0xffff0000, RZ, 0xc0, !PT ;  /* 0xffff000039268812 */ /* 0x000fe200078ec0ff */
[----:B------:R-:W-:Y:S01]  /*38c0*/  @!P0 IMAD.U32 R19, R26, 0x10000, RZ ;  /* 0x000100001a138824 */ /* 0x000fe200078e00ff */
[----:B------:R-:W-:Y:S01]  /*38d0*/  @!P0 LOP3.LUT R44, R58, 0xffff0000, RZ, 0xc0, !PT ;  /* 0xffff00003a2c8812 */ /* 0x000fe200078ec0ff */
[----:B------:R-:W-:Y:S01]  /*38e0*/  @!P0 IMAD.U32 R28, R22, 0x10000, RZ ;  /* 0x00010000161c8824 */ /* 0x000fe200078e00ff */
[C---:B------:R-:W-:Y:S01]  /*38f0*/  @!P0 SHF.L.U32 R46, R59.reuse, 0x10, RZ ;  /* 0x000000103b2e8819 */ /* 0x040fe200000006ff */
[----:B------:R-:W-:Y:S01]  /*3900*/  @!P0 FMUL.FTZ R0, R24, R19 ;  /* 0x0000001318008220 */ /* 0x000fe20000410000 */
[----:B------:R-:W-:Y:S01]  /*3910*/  @!P0 LOP3.LUT R48, R59, 0xffff0000, RZ, 0xc0, !PT ;  /* 0xffff00003b308812 */ /* 0x000fe200078ec0ff */
[----:B------:R-:W-:Y:S01]  /*3920*/  @!P0 IMAD.U32 R42, R58, 0x10000, RZ ;  /* 0x000100003a2a8824 */ /* 0x000fe200078e00ff */
[----:B------:R-:W-:Y:S01]  /*3930*/  @!P0 LOP3.LUT R18, R26, 0xffff0000, RZ, 0xc0, !PT ;  /* 0xffff00001a128812 */ /* 0x000fe200078ec0ff */
[----:B------:R-:W-:Y:S01]  /*3940*/  @!P0 FMUL.FTZ R138, R30, R39 ;  /* 0x000000271e8a8220 */ /* 0x000fe20000410000 */
[----:B------:R-:W-:Y:S02]  /*3950*/  @!P0 LOP3.LUT R26, R22, 0xffff0000, RZ, 0xc0, !PT ;  /* 0xffff0000161a8812 */ /* 0x000fe400078ec0ff */
[----:B------:R-:W-:Y:S01]  /*3960*/  @!P0 PRMT R61, R61, 0x5410, R52 ;  /* 0x000054103d3d8816 */ /* 0x000fe20000000034 */
[----:B------:R-:W-:Y:S01]  /*3970*/  @!P0 FMUL.FTZ R2, R29, R18 ;  /* 0x000000121d028220 */ /* 0x000fe20000410000 */
[----:B------:R-:W-:Y:S02]  /*3980*/  @!P0 SHF.R.U64 R55, R54, 0x10, R55 ;  /* 0x0000001036378819 */ /* 0x000fe40000001237 */
[C---:B------:R-:W-:Y:S01]  /*3990*/  @!P0 LOP3.LUT R34, R61.reuse, 0xffff0000, RZ, 0xc0, !PT ;  /* 0xffff00003d228812 */ /* 0x040fe200078ec0ff */
[----:B------:R-:W-:Y:S01]  /*39a0*/  @!P0 IMAD.U32 R33, R61, 0x10000, RZ ;  /* 0x000100003d218824 */ /* 0x000fe200078e00ff */
[----:B------:R-:W-:Y:S02]  /*39b0*/  @!P0 PRMT R60, R60, 0x5410, R55 ;  /* 0x000054103c3c8816 */ /* 0x000fe40000000037 */
[----:B------:R-:W-:Y:S01]  /*39c0*/  ISETP.GE.AND P1, PT, R98, c[0x0][0x1d4], PT ;  /* 0x0000750062007a0c */ /* 0x000fe20003f26270 */
[----:B------:R-:W-:Y:S01]  /*39d0*/  @!P0 FMUL.FTZ R50, R29, R34 ;  /* 0x000000221d328220 */ /* 0x000fe20000410000 */
[----:B------:R-:W-:Y:S01]  /*39e0*/  @!P0 LOP3.LUT R29, R27, 0xffff0000, RZ, 0xc0, !PT ;  /* 0xffff00001b1d8812 */ /* 0x000fe200078ec0ff */
[----:B------:R-:W-:Y:S01]  /*39f0*/  @!P0 FMUL.FTZ R49, R24, R33 ;  /* 0x0000002118318220 */ /* 0x000fe20000410000 */
[C---:B------:R-:W-:Y:S01]  /*3a00*/  @!P0 LOP3.LUT R41, R60.reuse, 0xffff0000, RZ, 0xc0, !PT ;  /* 0xffff00003c298812 */ /* 0x040fe200078ec0ff */
[----:B------:R-:W-:Y:S01]  /*3a10*/  @!P0 FFMA.FTZ R50, R35, R18, -R50 ;  /* 0x0000001223328223 */ /* 0x000fe20000010832 */
[C---:B------:R-:W-:Y:S01]  /*3a20*/  @!P0 LOP3.LUT R18, R23.reuse, 0xffff0000, RZ, 0xc0, !PT ;  /* 0xffff000017128812 */ /* 0x040fe200078ec0ff */
[----:B------:R-:W-:Y:S02]  /*3a30*/  @!P0 IMAD.U32 R40, R60, 0x10000, RZ ;  /* 0x000100003c288824 */ /* 0x000fe400078e00ff */
[----:B------:R-:W-:Y:S02]  /*3a40*/  @!P0 IMAD.U32 R24, R23, 0x10000, RZ ;  /* 0x0001000017188824 */ /* 0x000fe400078e00ff */
[C---:B------:R-:W-:Y:S01]  /*3a50*/  @!P0 IMAD.U32 R27, R25.reuse, 0x10000, RZ ;  /* 0x00010000191b8824 */ /* 0x040fe200078e00ff */
[----:B------:R-:W-:Y:S01]  /*3a60*/  @!P0 LOP3.LUT R25, R25, 0xffff0000, RZ, 0xc0, !PT ;  /* 0xffff000019198812 */ /* 0x000fe200078ec0ff */
[----:B------:R-:W-:Y:S02]  /*3a70*/  @!P0 FFMA.FTZ R49, R32, R19, -R49 ;  /* 0x0000001320318223 */ /* 0x000fe40000010831 */
[C---:B------:R-:W-:Y:S01]  /*3a80*/  @!P0 IMAD.U32 R19, R13.reuse, 0x10000, RZ ;  /* 0x000100000d138824 */ /* 0x040fe200078e00ff */
[----:B------:R-:W-:Y:S01]  /*3a90*/  @!P0 LOP3.LUT R13, R13, 0xffff0000, RZ, 0xc0, !PT ;  /* 0xffff00000d0d8812 */ /* 0x000fe200078ec0ff */
[----:B------:R-:W-:Y:S01]  /*3aa0*/  @!P0 FMUL.FTZ R141, R28, R40 ;  /* 0x000000281c8d8220 */ /* 0x000fe20000410000 */
[----:B------:R-:W-:Y:S01]  /*3ab0*/  @!P0 F2FP.BF16.PACK_AB R50, R50, R49 ;  /* 0x000000313232823e */ /* 0x000fe200000010ff */
[----:B------:R-:W-:Y:S02]  /*3ac0*/  @!P0 FMUL.FTZ R134, R26, R41 ;  /* 0x000000291a868220 */ /* 0x000fe40000410000 */
[----:B------:R-:W-:Y:S01]  /*3ad0*/  @!P0 FMUL.FTZ R139, R24, R43 ;  /* 0x0000002b188b8220 */ /* 0x000fe20000410000 */
[----:B------:R-:W-:Y:S01]  /*3ae0*/  @!P0 MOV R56, R50 ;  /* 0x0000003200388202 */ /* 0x000fe20000000f00 */
[----:B------:R-:W-:Y:S02]  /*3af0*/  @!P0 FMUL.FTZ R76, R18, R45 ;  /* 0x0000002d124c8220 */ /* 0x000fe40000410000 */
[----:B------:R-:W-:Y:S02]  /*3b00*/  @!P0 FFMA.FTZ R138, R38, R29, -R138 ;  /* 0x0000001d268a8223 */ /* 0x000fe4000001088a */
[----:B------:R-:W-:Y:S02]  /*3b10*/  @!P0 FFMA.FTZ R141, R42, R27, -R141 ;  /* 0x0000001b2a8d8223 */ /* 0x000fe4000001088d */
[----:B------:R-:W-:Y:S01]  /*3b20*/  @!P0 FFMA.FTZ R134, R44, R25, -R134 ;  /* 0x000000192c868223 */ /* 0x000fe20000010886 */
[----:B------:R-:W-:Y:S01]  /*3b30*/  @!P0 F2FP.BF16.PACK_AB R47, R138, R47 ;  /* 0x0000002f8a2f823e */ /* 0x000fe200000010ff */
[----:B------:R-:W-:Y:S02]  /*3b40*/  @!P0 FFMA.FTZ R139, R46, R19, -R139 ;  /* 0x000000132e8b8223 */ /* 0x000fe4000001088b */
[----:B------:R-:W-:Y:S01]  /*3b50*/  @!P0 FFMA.FTZ R76, R48, R13, -R76 ;  /* 0x0000000d304c8223 */ /* 0x000fe2000001084c */
[----:B------:R-:W-:Y:S01]  /*3b60*/  @!P0 F2FP.BF16.PACK_AB R141, R134, R141 ;  /* 0x0000008d868d823e */ /* 0x000fe200000010ff */
[----:B------:R-:W-:Y:S02]  /*3b70*/  @!P0 IMAD.MOV.U32 R57, RZ, RZ, R47 ;  /* 0x000000ffff398224 */ /* 0x000fe400078e002f */
[----:B------:R-:W-:Y:S01]  /*3b80*/  @!P0 FFMA.FTZ R0, R33, R32, R0 ;  /* 0x0000002021008223 */ /* 0x000fe20000010000 */
[----:B------:R-:W-:Y:S01]  /*3b90*/  @!P0 F2FP.BF16.PACK_AB R76, R76, R139 ;  /* 0x0000008b4c4c823e */ /* 0x000fe200000010ff */
[----:B------:R-:W-:Y:S02]  /*3ba0*/  @!P0 IMAD.MOV.U32 R58, RZ, RZ, R141 ;  /* 0x000000ffff3a8224 */ /* 0x000fe400078e008d */
[----:B------:R-:W-:Y:S01]  /*3bb0*/  @!P0 FMUL.FTZ R4, R30, R29 ;  /* 0x0000001d1e048220 */ /* 0x000fe20000410000 */
[----:B------:R-:W-:Y:S01]  /*3bc0*/  @!P0 MOV R59, R76 ;  /* 0x0000004c003b8202 */ /* 0x000fe20000000f00 */
[----:B------:R-:W-:Y:S02]  /*3bd0*/  @!P0 FFMA.FTZ R2, R34, R35, R2 ;  /* 0x0000002322028223 */ /* 0x000fe40000010002 */
[----:B------:R-:W-:Y:S02]  /*3be0*/  @!P0 FMUL.FTZ R5, R28, R27 ;  /* 0x0000001b1c058220 */ /* 0x000fe40000410000 */
[----:B------:R-:W-:Y:S01]  /*3bf0*/  @!P0 FFMA.FTZ R3, R36, R37, R3 ;  /* 0x0000002524038223 */ /* 0x000fe20000010003 */
[----:B------:R1:W-:Y:S01]  /*3c00*/  STG.E.128 [R136.64], R56 ;  /* 0x0000003888007986 */ /* 0x0003e2000c101d0a */
[----:B------:R-:W-:Y:S01]  /*3c10*/  @!P0 FMUL.FTZ R6, R26, R25 ;  /* 0x000000191a068220 */ /* 0x000fe20000410000 */
[----:B------:R-:W-:Y:S01]  /*3c20*/  @!P0 F2FP.BF16.PACK_AB R47, R2, R0 ;  /* 0x00000000022f823e */ /* 0x000fe200000010ff */
[----:B------:R-:W-:Y:S02]  /*3c30*/  @!P0 FFMA.FTZ R4, R39, R38, R4 ;  /* 0x0000002627048223 */ /* 0x000fe40000010004 */
[----:B------:R-:W-:Y:S02]  /*3c40*/  @!P0 FMUL.FTZ R7, R24, R19 ;  /* 0x0000001318078220 */ /* 0x000fe40000410000 */
[----:B------:R-:W-:Y:S01]  /*3c50*/  @!P0 FFMA.FTZ R5, R40, R42, R5 ;  /* 0x0000002a28058223 */ /* 0x000fe20000010005 */
[----:B------:R-:W-:Y:S01]  /*3c60*/  @!P0 F2FP.BF16.PACK_AB R50, R4, R3 ;  /* 0x000000030432823e */ /* 0x000fe200000010ff */
[----:B------:R-:W-:Y:S02]  /*3c70*/  @!P0 FMUL.FTZ R8, R18, R13 ;  /* 0x0000000d12088220 */ /* 0x000fe40000410000 */
[----:B------:R-:W-:Y:S02]  /*3c80*/  @!P0 FFMA.FTZ R6, R41, R44, R6 ;  /* 0x0000002c29068223 */ /* 0x000fe40000010006 */
[----:B------:R-:W-:Y:S02]  /*3c90*/  @!P0 FFMA.FTZ R7, R43, R46, R7 ;  /* 0x0000002e2b078223 */ /* 0x000fe40000010007 */
[----:B------:R-:W-:Y:S01]  /*3ca0*/  @!P0 FFMA.FTZ R8, R45, R48, R8 ;  /* 0x000000302d088223 */ /* 0x000fe20000010008 */
[----:B------:R-:W-:Y:S01]  /*3cb0*/  @!P0 F2FP.BF16.PACK_AB R49, R6, R5 ;  /* 0x000000050631823e */ /* 0x000fe200000010ff */
[----:B------:R-:W-:Y:S02]  /*3cc0*/  @!P0 IMAD.MOV.U32 R20, RZ, RZ, R47 ;  /* 0x000000ffff148224 */ /* 0x000fe400078e002f */
[----:B------:R-:W-:Y:S01]  /*3cd0*/  @!P0 IMAD.MOV.U32 R21, RZ, RZ, R50 ;  /* 0x000000ffff158224 */ /* 0x000fe200078e0032 */
[----:B------:R-:W-:Y:S02]  /*3ce0*/  @!P0 F2FP.BF16.PACK_AB R76, R8, R7 ;  /* 0x00000007084c823e */ /* 0x000fe400000010ff */
[----:B------:R-:W-:Y:S03]  /*3cf0*/  @!P0 MOV R22, R49 ;  /* 0x0000003100168202 */ /* 0x000fe60000000f00 */
[----:B------:R-:W-:Y:S01]  /*3d00*/  @!P0 IMAD.MOV.U32 R23, RZ, RZ, R76 ;  /* 0x000000ffff178224 */ /* 0x000fe200078e004c */
[----:B------:R-:W-:-:S05]  /*3d10*/  @P1 BRA `(.L_x_62) ;  /* 0x0000016000001947 */ /* 0x000fca0003800000 */
[----:B------:R-:W-:Y:S04]  /*3d20*/  IADD3 R135, P1, P0, R128, R135, R98 ;  /* 0x0000008780877210 */ /* 0x000fe8000783e062 */
[----:B------:R-:W-:Y:S02]  /*3d30*/  IADD3.X R74, R79, R74, R86, P1, P0 ;  /* 0x0000004a4f4a7210 */ /* 0x000fe40000fe0456 */
[C---:B------:R-:W-:Y:S04]  /*3d40*/  LEA R2, P0, R135.reuse, c[0x0][0x1c8], 0x1 ;  /* 0x0000720087027a11 */ /* 0x040fe800078008ff */
[----:B------:R-:W-:Y:S05]  /*3d50*/  LEA.HI.X R3, R135, c[0x0][0x1cc], R74, 0x1, P0 ;  /* 0x0000730087037a11 */ /* 0x000fea00000f0c4a */
[----:B------:R2:W-:Y:S01]  /*3d60*/  STG.E.128 [R2.64], R20 ;  /* 0x0000001402007986 */ /* 0x0005e2000c101d0a */
[----:B------:R-:W-:-:S05]  /*3d70*/  BRA `(.L_x_62) ;  /* 0x0000010000007947 */ /* 0x000fca0003800000 */
.L_x_58:
[----:B------:R-:W-:Y:S04]  /*3d80*/  IMNMX R67, R96, 0x20, PT ;  /* 0x0000002060437817 */ /* 0x000fe80003800200 */
[----:B------:R-:W-:Y:S11]  /*3d90*/  ISETP.GE.AND P0, PT, R109, R67, PT ;  /* 0x000000436d00720c */ /* 0x000ff60003f06270 */
[----:B------:R-:W-:Y:S02]  /*3da0*/  @!UPT UIADD3 URZ, URZ, URZ, URZ ;  /* 0x0000003f3f3ff290 */ /* 0x000fe4000fffe03f */
[----:B------:R-:W-:-:S05]  /*3db0*/  @P0 BRA `(.L_x_62) ;  /* 0x000000c000000947 */ /* 0x000fca0003800000 */
[----:B------:R-:W-:Y:S02]  /*3dc0*/  ISETP.GE.AND P3, PT, R16, c[0x0][0x1d4], PT ;  /* 0x0000750010007a0c */ /* 0x000fe40003f66270 */
[----:B------:R-:W-:Y:S02]  /*3dd0*/  ISETP.GE.AND P2, PT, R11, c[0x0][0x1d4], PT ;  /* 0x000075000b007a0c */ /* 0x000fe40003f46270 */
[----:B------:R-:W-:Y:S02]  /*3de0*/  ISETP.GE.AND P1, PT, R108, c[0x0][0x1d4], PT ;  /* 0x000075006c007a0c */ /* 0x000fe40003f26270 */
[----:B------:R-:W-:Y:S07]  /*3df0*/  ISETP.GE.AND P0, PT, R107, c[0x0][0x1d4], PT ;  /* 0x000075006b007a0c */ /* 0x000fee0003f06270 */
[----:B------:R-:W1:Y:S04]  /*3e00*/  @!P3 LDS.128 R28, [R106+0xc080] ;  /* 0x00c080006a1cb984 */ /* 0x000e680000000c00 */
[----:B------:R-:W2:Y:S04]  /*3e10*/  @!P2 LDS.128 R24, [R106+0xd080] ;  /* 0x00d080006a18a984 */ /* 0x000ea80000000c00 */
[----:B------:R-:W3:Y:S04]  /*3e20*/  @!P1 LDS.128 R20, [R106+0xe080] ;  /* 0x00e080006a149984 */ /* 0x000ee80000000c00 */
[----:B------:R-:W4:Y:S04]  /*3e30*/  @!P0 LDS.128 R4, [R106+0xf080] ;  /* 0x00f080006a048984 */ /* 0x000f280000000c00 */
[----:B-1----:R1:W-:Y:S04]  /*3e40*/  @!P3 STG.E.128 [R54.64], R28 ;  /* 0x0000001c3600b986 */ /* 0x0023e8000c101d0a */
[----:B--2---:R1:W-:Y:S04]  /*3e50*/  @!P2 STG.E.128 [R54.64+0x80], R24 ;  /* 0x000080183600a986 */ /* 0x0043e8000c101d0a */
[----:B---3--:R1:W-:Y:S04]  /*3e60*/  @!P1 STG.E.128 [R54.64+0x100], R20 ;  /* 0x0001001436009986 */ /* 0x0083e8000c101d0a */
[----:B----4-:R1:W-:Y:S02]  /*3e70*/  @!P0 STG.E.128 [R54.64+0x180], R4 ;  /* 0x0001800436008986 */ /* 0x0103e4000c101d0a */
.L_x_62:
[----:B------:R-:W-:Y:S05]  /*3e80*/  BSYNC B1 ;  /* 0x0000000000017941 */ /* 0x000fea0003800000 */
.L_x_57:
[----:B------:R-:W-:Y:S01]  /*3e90*/  ISETP.GE.AND P0, PT, R97, 0x1, PT ;  /* 0x000000016100780c */ /* 0x000fe20003f06270 */
[----:B------:R-:W-:Y:S01]  /*3ea0*/  @!UPT UIADD3 URZ, URZ, URZ, URZ ;  /* 0x0000003f3f3ff290 */ /* 0x000fe2000fffe03f */
[----:B------:R-:W-:Y:S11]  /*3eb0*/  BSSY B0, `(.L_x_73) ;  /* 0x000002b000007945 */ /* 0x000ff60003800000 */
[----:B------:R-:W-:Y:S01]  /*3ec0*/  @P0 IMAD.MOV.U32 R76, RZ, RZ, R124 ;  /* 0x000000ffff4c0224 */ /* 0x000fe200078e007c */
[----:B------:R-:W-:Y:S01]  /*3ed0*/  @P0 ISETP.NE.U32.AND P4, PT, R105, RZ, PT ;  /* 0x000000ff6900020c */ /* 0x000fe20003f85070 */
[----:B------:R-:W-:Y:S01]  /*3ee0*/  @P0 IMAD R0, R84, c[0x0][0x258], RZ ;  /* 0x0000960054000a24 */ /* 0x000fe200078e02ff */
[----:B------:R-:W-:Y:S01]  /*3ef0*/  @P0 ISETP.NE.U32.AND P3, PT, R104, RZ, PT ;  /* 0x000000ff6800020c */ /* 0x000fe20003f65070 */
[----:B-12---:R-:W-:Y:S01]  /*3f00*/  @P0 IMAD.WIDE.U32 R2, R87, c[0x0][0x258], R76 ;  /* 0x0000960057020a25 */ /* 0x006fe200078e004c */
[----:B------:R-:W-:Y:S03]  /*3f10*/  @P0 ISETP.NE.U32.AND P2, PT, R103, RZ, PT ;  /* 0x000000ff6700020c */ /* 0x000fe60003f45070 */
[----:B------:R-:W-:Y:S01]  /*3f20*/  @P0 IMAD R0, R87, c[0x0][0x25c], R0 ;  /* 0x0000970057000a24 */ /* 0x000fe200078e0200 */
[C---:B------:R-:W-:Y:S03]  /*3f30*/  @P0 LEA R4, P1, R2.reuse, c[0x0][0x250], 0x1 ;  /* 0x0000940002040a11 */ /* 0x040fe600078208ff */
[----:B------:R-:W-:Y:S05]  /*3f40*/  @P0 IMAD.IADD R0, R3, 0x1, R0 ;  /* 0x0000000103000824 */ /* 0x000fea00078e0200 */
[----:B------:R-:W-:Y:S02]  /*3f50*/  @P0 LEA.HI.X R5, R2, c[0x0][0x254], R0, 0x1, P1 ;  /* 0x0000950002050a11 */ /* 0x000fe400008f0c00 */
[----:B------:R-:W-:Y:S03]  /*3f60*/  @P0 ISETP.NE.U32.AND P1, PT, R102, RZ, PT ;  /* 0x000000ff6600020c */ /* 0x000fe60003f25070 */
[----:B------:R-:W-:Y:S01]  /*3f70*/  @!PT LDS RZ, [RZ] ;  /* 0x00000000fffff984 */ /* 0x000fe20000000800 */
[----:B------:R-:W-:Y:S01]  /*3f80*/  @!PT LDS RZ, [RZ] ;  /* 0x00000000fffff984 */ /* 0x000fe20000000800 */
[----:B------:R-:W-:Y:S01]  /*3f90*/  @!PT LDS RZ, [RZ] ;  /* 0x00000000fffff984 */ /* 0x000fe20000000800 */
[----:B------:R1:W-:Y:S04]  /*3fa0*/  @P0 LDGSTS.E.BYPASS.LTC128B.128 [R106+0x8080], [R4.64], P4 ;  /* 0x08080000046a0fae */ /* 0x0003e8000a101d4a */
[----:B------:R1:W-:Y:S04]  /*3fb0*/  @P0 LDGSTS.E.BYPASS.LTC128B.128 [R106+0x9080], [R4.64+0x80], P3 ;  /* 0x09080080046a0fae */ /* 0x0003e80009901d4a */
[----:B------:R1:W-:Y:S04]  /*3fc0*/  @P0 LDGSTS.E.BYPASS.LTC128B.128 [R106+0xa080], [R4.64+0x100], P2 ;  /* 0x0a080100046a0fae */ /* 0x0003e80009101d4a */
[----:B------:R1:W-:Y:S01]  /*3fd0*/  @P0 LDGSTS.E.BYPASS.LTC128B.128 [R106+0xb080], [R4.64+0x180], P1 ;  /* 0x0b080180046a0fae */ /* 0x0003e20008901d4a */
[----:B------:R-:W-:Y:S03]  /*3fe0*/  ISETP.GE.AND P0, PT, R109, R67, PT ;  /* 0x000000436d00720c */ /* 0x000fe60003f06270 */
[----:B------:R-:W0:Y:S01]  /*3ff0*/  LDGDEPBAR ;  /* 0x00000000000079af */ /* 0x000e220000000000 */
[----:B------:R-:W-:Y:S04]  /*4000*/  DEPBAR.LE SB0, 0x0 ;  /* 0x000080000000791a */ /* 0x000fe80000000000 */
[----:B------:R-:W-:Y:S06]  /*4010*/  BAR.SYNC.DEFER_BLOCKING 0x0 ;  /* 0x0000000000007b1d */ /* 0x000fec0000010000 */
[----:B------:R-:W-:-:S05]  /*4020*/  @P0 BRA `(.L_x_74) ;  /* 0x0000013000000947 */ /* 0x000fca0003800000 */
[----:B-1----:R-:W-:Y:S01]  /*4030*/  ISETP.GE.AND P3, PT, R16, c[0x0][0x1d4], PT ;  /* 0x0000750010007a0c */ /* 0x002fe20003f66270 */
[----:B------:R-:W-:Y:S01]  /*4040*/  IMAD.MOV.U32 R74, RZ, RZ, R122 ;  /* 0x000000ffff4a7224 */ /* 0x000fe200078e007a */
[----:B------:R-:W-:Y:S01]  /*4050*/  ISETP.GE.AND P2, PT, R11, c[0x0][0x1d4], PT ;  /* 0x000075000b007a0c */ /* 0x000fe20003f46270 */
[----:B------:R-:W-:Y:S01]  /*4060*/  IMAD R0, R83, c[0x0][0x208], RZ ;  /* 0x0000820053007a24 */ /* 0x000fe200078e02ff */
[----:B------:R-:W-:Y:S01]  /*4070*/  ISETP.GE.AND P1, PT, R108, c[0x0][0x1d4], PT ;  /* 0x000075006c007a0c */ /* 0x000fe20003f26270 */
[----:B------:R-:W-:Y:S01]  /*4080*/  IMAD.WIDE.U32 R2, R85, c[0x0][0x208], R74 ;  /* 0x0000820055027a25 */ /* 0x000fe200078e004a */
[----:B------:R-:W-:Y:S03]  /*4090*/  ISETP.GE.AND P0, PT, R107, c[0x0][0x1d4], PT ;  /* 0x000075006b007a0c */ /* 0x000fe60003f06270 */
[----:B------:R-:W-:Y:S01]  /*40a0*/  IMAD R0, R85, c[0x0][0x20c], R0 ;  /* 0x0000830055007a24 */ /* 0x000fe200078e0200 */
[C---:B-----5:R-:W-:Y:S03]  /*40b0*/  LEA R18, P4, R2.reuse, c[0x0][0x1f8], 0x1 ;  /* 0x00007e0002127a11 */ /* 0x060fe600078808ff */
[----:B------:R-:W1:Y:S01]  /*40c0*/  @!P3 LDS.128 R28, [R106+0x8080] ;  /* 0x008080006a1cb984 */ /* 0x000e620000000c00 */
[----:B------:R-:W-:Y:S03]  /*40d0*/  IMAD.IADD R0, R3, 0x1, R0 ;  /* 0x0000000103007824 */ /* 0x000fe600078e0200 */
[----:B------:R-:W2:Y:S02]  /*40e0*/  @!P2 LDS.128 R24, [R106+0x9080] ;  /* 0x009080006a18a984 */ /* 0x000ea40000000c00 */
[----:B------:R-:W-:Y:S02]  /*40f0*/  LEA.HI.X R19, R2, c[0x0][0x1fc], R0, 0x1, P4 ;  /* 0x00007f0002137a11 */ /* 0x000fe400020f0c00 */
[----:B------:R-:W3:Y:S04]  /*4100*/  @!P1 LDS.128 R20, [R106+0xa080] ;  /* 0x00a080006a149984 */ /* 0x000ee80000000c00 */
[----:B------:R-:W4:Y:S04]  /*4110*/  @!P0 LDS.128 R4, [R106+0xb080] ;  /* 0x00b080006a048984 */ /* 0x000f280000000c00 */
[----:B-1----:R1:W-:Y:S04]  /*4120*/  @!P3 STG.E.128 [R18.64], R28 ;  /* 0x0000001c1200b986 */ /* 0x0023e8000c101d0a */
[----:B--2---:R1:W-:Y:S04]  /*4130*/  @!P2 STG.E.128 [R18.64+0x80], R24 ;  /* 0x000080181200a986 */ /* 0x0043e8000c101d0a */
[----:B---3--:R1:W-:Y:S04]  /*4140*/  @!P1 STG.E.128 [R18.64+0x100], R20 ;  /* 0x0001001412009986 */ /* 0x0083e8000c101d0a */
[----:B----4-:R1:W-:Y:S02]  /*4150*/  @!P0 STG.E.128 [R18.64+0x180], R4 ;  /* 0x0001800412008986 */ /* 0x0103e4000c101d0a */
.L_x_74:
[----:B-1----:R-:W-:Y:S05]  /*4160*/  BSYNC B0 ;  /* 0x0000000000007941 */ /* 0x002fea0003800000 */
.L_x_73:
[CC--:B------:R-:W-:Y:S02]  /*4170*/  ISETP.GT.AND P0, PT, R82.reuse, R78.reuse, PT ;  /* 0x0000004e5200720c */ /* 0x0c0fe40003f04270 */
[----:B------:R-:W-:Y:S02]  /*4180*/  IADD3 R82, P1, R82, -0x1, RZ ;  /* 0xffffffff52527810 */ /* 0x000fe40007f3e0ff */
[----:B------:R-:W-:Y:S02]  /*4190*/  IADD3 R97, R97, 0x20, RZ ;  /* 0x0000002061617810 */ /* 0x000fe40007ffe0ff */
[----:B------:R-:W-:Y:S02]  /*41a0*/  IADD3.X R81, R81, -0x1, RZ, P1, !PT ;  /* 0xffffffff51517810 */ /* 0x000fe40000ffe4ff */
[----:B------:R-:W-:Y:S05]  /*41b0*/  IADD3 R96, R96, 0x20, RZ ;  /* 0x0000002060607810 */ /* 0x000fea0007ffe0ff */
[----:B------:R-:W-:Y:S01]  /*41c0*/  @P0 ISETP.NE.U32.AND P4, PT, R105, RZ, PT ;  /* 0x000000ff6900020c */ /* 0x000fe20003f85070 */
[----:B------:R-:W-:Y:S01]  /*41d0*/  @P0 IMAD.MOV.U32 R2, RZ, RZ, R126 ;  /* 0x000000ffff020224 */ /* 0x000fe200078e007e */
[----:B------:R-:W-:Y:S01]  /*41e0*/  @P0 ISETP.NE.U32.AND P3, PT, R104, RZ, PT ;  /* 0x000000ff6800020c */ /* 0x000fe20003f65070 */
[----:B------:R-:W-:Y:S01]  /*41f0*/  @P0 IMAD.MOV.U32 R3, RZ, RZ, R131 ;  /* 0x000000ffff030224 */ /* 0x000fe200078e0083 */
[----:B------:R-:W-:Y:S01]  /*4200*/  @P0 ISETP.NE.U32.AND P2, PT, R103, RZ, PT ;  /* 0x000000ff6700020c */ /* 0x000fe20003f45070 */
[C---:B------:R-:W-:Y:S02]  /*4210*/  @P0 IMAD R0, R82.reuse, UR7, RZ ;  /* 0x0000000752000c24 */ /* 0x040fe4000f8e02ff */
[----:B------:R-:W-:Y:S04]  /*4220*/  @P0 IMAD.WIDE.U32 R2, R82, UR8, R2 ;  /* 0x0000000852020c25 */ /* 0x000fe8000f8e0002 */
[----:B------:R-:W-:Y:S01]  /*4230*/  @P0 IMAD R0, R81, UR8, R0 ;  /* 0x0000000851000c24 */ /* 0x000fe2000f8e0200 */
[----:B------:R-:W-:Y:S03]  /*4240*/  @P0 LEA R4, P1, R2, c[0x0][0x220], 0x1 ;  /* 0x0000880002040a11 */ /* 0x000fe600078208ff */
[----:B------:R-:W-:Y:S01]  /*4250*/  @P0 IMAD.IADD R0, R3, 0x1, R0 ;  /* 0x0000000103000824 */ /* 0x000fe200078e0200 */
[----:B------:R-:W-:Y:S04]  /*4260*/  IADD3 R3, R82, 0x1, RZ ;  /* 0x0000000152037810 */ /* 0x000fe80007ffe0ff */
[----:B------:R-:W-:Y:S02]  /*4270*/  @P0 LEA.HI.X R5, R2, c[0x0][0x224], R0, 0x1, P1 ;  /* 0x0000890002050a11 */ /* 0x000fe400008f0c00 */
[----:B------:R-:W-:Y:S03]  /*4280*/  @P0 ISETP.NE.U32.AND P1, PT, R102, RZ, PT ;  /* 0x000000ff6600020c */ /* 0x000fe60003f25070 */
[----:B------:R-:W-:Y:S01]  /*4290*/  @!PT LDS RZ, [RZ] ;  /* 0x00000000fffff984 */ /* 0x000fe20000000800 */
[----:B------:R-:W-:Y:S01]  /*42a0*/  @!PT LDS RZ, [RZ] ;  /* 0x00000000fffff984 */ /* 0x000fe20000000800 */
[----:B------:R-:W-:Y:S01]  /*42b0*/  @!PT LDS RZ, [RZ] ;  /* 0x00000000fffff984 */ /* 0x000fe20000000800 */
[----:B------:R1:W-:Y:S04]  /*42c0*/  @P0 LDGSTS.E.BYPASS.LTC128B.128 [R106+0xc080], [R4.64], P4 ;  /* 0x0c080000046a0fae */ /* 0x0003e8000a101d4a */
[----:B------:R1:W-:Y:S04]  /*42d0*/  @P0 LDGSTS.E.BYPASS.LTC128B.128 [R106+0xd080], [R4.64+0x80], P3 ;  /* 0x0d080080046a0fae */ /* 0x0003e80009901d4a */
[----:B------:R1:W-:Y:S01]  /*42e0*/  @P0 LDGSTS.E.BYPASS.LTC128B.128 [R106+0xe080], [R4.64+0x100], P2 ;  /* 0x0e080100046a0fae */ /* 0x0003e20009101d4a */
[----:B------:R-:W-:Y:S03]  /*42f0*/  ISETP.GT.AND P2, PT, R3, R78, PT ;  /* 0x0000004e0300720c */ /* 0x000fe60003f44270 */
[----:B------:R1:W-:Y:S01]  /*4300*/  @P0 LDGSTS.E.BYPASS.LTC128B.128 [R106+0xf080], [R4.64+0x180], P1 ;  /* 0x0f080180046a0fae */ /* 0x0003e20008901d4a */
[----:B------:R-:W-:Y:S02]  /*4310*/  IADD3 R85, P1, R85, -0x20, RZ ;  /* 0xffffffe055557810 */ /* 0x000fe40007f3e0ff */
[----:B------:R-:W-:Y:S01]  /*4320*/  IADD3 R87, P0, R87, -0x20, RZ ;  /* 0xffffffe057577810 */ /* 0x000fe20007f1e0ff */
[----:B------:R-:W0:Y:S01]  /*4330*/  LDGDEPBAR ;  /* 0x00000000000079af */ /* 0x000e220000000000 */
[----:B------:R-:W-:Y:S02]  /*4340*/  IADD3.X R83, R83, -0x1, RZ, P1, !PT ;  /* 0xffffffff53537810 */ /* 0x000fe40000ffe4ff */
[----:B------:R-:W-:Y:S03]  /*4350*/  IADD3.X R84, R84, -0x1, RZ, P0, !PT ;  /* 0xffffffff54547810 */ /* 0x000fe600007fe4ff */
[----:B------:R-:W-:-:S05]  /*4360*/  @P2 BRA `(.L_x_75) ;  /* 0xffffd47000002947 */ /* 0x000fca000383ffff */
[----:B------:R-:W-:Y:S06]  /*4370*/  BAR.SYNC.DEFER_BLOCKING 0x0 ;  /* 0x0000000000007b1d */ /* 0x000fec0000010000 */
.L_x_54:
[----:B-1----:R-:W-:Y:S01]  /*4380*/  ISETP.GE.AND P0, PT, R63, 0x1, PT ;  /* 0x000000013f00780c */ /* 0x002fe20003f06270 */
[----:B------:R-:W-:Y:S01]  /*4390*/  IMAD.IADD R0, R110, 0x1, R111 ;  /* 0x000000016e007824 */ /* 0x000fe200078e026f */
[----:B------:R-:W-:Y:S01]  /*43a0*/  PLOP3.LUT P2, PT, PT, PT, PT, 0x80, 0x0 ;  /* 0x000000000000781c */ /* 0x000fe20003f4f070 */
        /* <DEDUP_REMOVED lines=38> */
[----:B------:R-:W-:Y:S01]  /*4610*/  MOV R4, RZ ;  /* 0x000000ff00047202 */ /* 0x000fe20000000f00 */
[----:B------:R-:W-:Y:S01]  /*4620*/  CS2R R6, SRZ ;  /* 0x0000000000067805 */ /* 0x000fe2000001ff00 */
[----:B------:R-:W-:Y:S01]  /*4630*/  CS2R R12, SRZ ;  /* 0x00000000000c7805 */ /* 0x000fe2000001ff00 */
[----:B------:R-:W-:Y:S01]  /*4640*/  IMAD.MOV.U32 R62, RZ, RZ, RZ ;  /* 0x000000ffff3e7224 */ /* 0x000fe200078e00ff */
[----:B------:R-:W-:Y:S01]  /*4650*/  CS2R R60, SRZ ;  /* 0x00000000003c7805 */ /* 0x000fe2000001ff00 */
[----:B------:R-:W-:Y:S01]  /*4660*/  CS2R R58, SRZ ;  /* 0x00000000003a7805 */ /* 0x000fe2000001ff00 */
[----:B------:R-:W-:Y:S01]  /*4670*/  CS2R R56, SRZ ;  /* 0x0000000000387805 */ /* 0x000fe2000001ff00 */
[----:B-----5:R-:W-:Y:S01]  /*4680*/  CS2R R54, SRZ ;  /* 0x0000000000367805 */ /* 0x020fe2000001ff00 */
        /* <DEDUP_REMOVED lines=21> */
[----:B------:R-:W-:Y:S05]  /*47e0*/  @!P0 BRA `(.L_x_76) ;  /* 0x0000bfb000008947 */ /* 0x000fea0003800000 */
[----:B------:R-:W-:-:S04]  /*47f0*/  ISETP.NE.U32.AND P0, PT, RZ, c[0x0][0x340], PT ;  /* 0x0000d000ff007a0c */ /* 0x000fc80003f05070 */
[----:B------:R-:W-:-:S13]  /*4800*/  ISETP.NE.AND.EX P2, PT, RZ, c[0x0][0x344], PT, P0 ;  /* 0x0000d100ff007a0c */ /* 0x000fda0003f45300 */
[----:B------:R-:W-:-:S04]  /*4810*/  @P2 IMAD.MOV.U32 R27, RZ, RZ, 0x4 ;  /* 0x00000004ff1b2424 */ /* 0x000fc800078e00ff */
[----:B------:R-:W-:-:S06]  /*4820*/  @P2 IMAD.WIDE R26, R224, R27, c[0x0][0x340] ;  /* 0x0000d000e01a2625 */ /* 0x000fcc00078e021b */
[----:B------:R-:W2:Y:S01]  /*4830*/  @P2 LDG.E R26, [R26.64] ;  /* 0x0000000a1a1a2981 */ /* 0x000ea2000c1e1900 */
[----:B------:R-:W-:Y:S01]  /*4840*/  SHF.R.S32.HI R3, RZ, 0x1f, R112 ;  /* 0x0000001fff037819 */ /* 0x000fe20000011470 */
[C---:B------:R-:W-:Y:S01]  /*4850*/  IMAD.WIDE.U32 R10, R112.reuse, c[0x0][0x178], RZ ;  /* 0x00005e00700a7a25 */ /* 0x040fe200078e00ff */
[----:B------:R-:W-:Y:S01]  /*4860*/  SHF.R.S32.HI R23, RZ, 0x1f, R64 ;  /* 0x0000001fff177819 */ /* 0x000fe20000011440 */
[----:B------:R-:W-:Y:S01]  /*4870*/  BSSY B0, `(.L_x_77) ;  /* 0x00000c0000007945 */ /* 0x000fe20003800000 */
[----:B------:R-:W-:Y:S01]  /*4880*/  ISETP.NE.U32.AND P0, PT, RZ, c[0x0][0x348], PT ;  /* 0x0000d200ff007a0c */ /* 0x000fe20003f05070 */
[----:B------:R-:W-:Y:S01]  /*4890*/  IMAD R3, R3, c[0x0][0x178], RZ ;  /* 0x00005e0003037a24 */ /* 0x000fe200078e02ff */
[----:B------:R-:W-:Y:S01]  /*48a0*/  LEA.HI R21, R23, R64, RZ, 0x3 ;  /* 0x0000004017157211 */ /* 0x000fe200078f18ff */
[----:B------:R-:W-:Y:S01]  /*48b0*/  IMAD.MOV.U32 R2, RZ, RZ, c[0x0][0x2c4] ;  /* 0x0000b100ff027624 */ /* 0x000fe200078e00ff */
[----:B------:R-:W-:Y:S01]  /*48c0*/  ISETP.NE.AND.EX P0, PT, RZ, c[0x0][0x34c], PT, P0 ;  /* 0x0000d300ff007a0c */ /* 0x000fe20003f05300 */
[----:B------:R-:W-:Y:S01]  /*48d0*/  IMAD R3, R112, c[0x0][0x17c], R3 ;  /* 0x00005f0070037a24 */ /* 0x000fe200078e0203 */
[----:B------:R-:W-:Y:S01]  /*48e0*/  SHF.R.S32.HI R28, RZ, 0x1f, R0 ;  /* 0x0000001fff1c7819 */ /* 0x000fe20000011400 */
[----:B------:R-:W-:Y:S01]  /*48f0*/  IMAD R4, R89, c[0x0][0x1b8], RZ ;  /* 0x00006e0059047a24 */ /* 0x000fe200078e02ff */
[----:B------:R-:W-:Y:S01]  /*4900*/  ISETP.NE.AND P1, PT, R2, 0x1, PT ;  /* 0x000000010200780c */ /* 0x000fe20003f25270 */
[----:B------:R-:W-:Y:S01]  /*4910*/  IMAD.IADD R11, R11, 0x1, R3 ;  /* 0x000000010b0b7824 */ /* 0x000fe200078e0203 */
[----:B------:R-:W-:Y:S01]  /*4920*/  LOP3.LUT R3, R21, 0xfffffff8, RZ, 0xc0, !PT ;  /* 0xfffffff815037812 */ /* 0x000fe200078ec0ff */
[C---:B------:R-:W-:Y:S01]  /*4930*/  IMAD R9, R223.reuse, c[0x0][0x1bc], R4 ;  /* 0x00006f00df097a24 */ /* 0x040fe200078e0204 */
[----:B------:R-:W-:Y:S01]  /*4940*/  SHF.R.S32.HI R21, RZ, 0x3, R21 ;  /* 0x00000003ff157819 */ /* 0x000fe20000011415 */
[----:B------:R-:W-:Y:S01]  /*4950*/  IMAD.WIDE.U32 R10, R223, c[0x0][0x1b8], R10 ;  /* 0x00006e00df0a7a25 */ /* 0x000fe200078e000a */
[----:B------:R-:W-:-:S02]  /*4960*/  SEL R8, R224, RZ, !P0 ;  /* 0x000000ffe0087207 */ /* 0x000fc40004000000 */
[----:B------:R-:W-:Y:S01]  /*4970*/  LEA.HI R44, R23, R64, RZ, 0x6 ;  /* 0x00000040172c7211 */ /* 0x000fe200078f30ff */
[----:B------:R-:W-:Y:S01]  /*4980*/  IMAD.IADD R16, R64, 0x1, -R3 ;  /* 0x0000000140107824 */ /* 0x000fe200078e0a03 */
[----:B------:R-:W-:Y:S01]  /*4990*/  SHF.R.S32.HI R3, RZ, 0x1f, R224 ;  /* 0x0000001fff037819 */ /* 0x000fe200000114e0 */
[----:B------:R-:W-:Y:S02]  /*49a0*/  IMAD.IADD R11, R11, 0x1, R9 ;  /* 0x000000010b0b7824 */ /* 0x000fe400078e0209 */
[----:B------:R-:W-:Y:S01]  /*49b0*/  IMAD R2, R16, 0x20, R21 ;  /* 0x0000002010027824 */ /* 0x000fe200078e0215 */
[----:B------:R-:W-:Y:S01]  /*49c0*/  SEL R7, R3, RZ, !P0 ;  /* 0x000000ff03077207 */ /* 0x000fe20004000000 */
[----:B------:R-:W-:Y:S02]  /*49d0*/  IMAD R34, R113, c[0x0][0x2c4], RZ ;  /* 0x0000b10071227a24 */ /* 0x000fe400078e02ff */
[----:B------:R-:W-:Y:S02]  /*49e0*/  IMAD R5, R65, 0x80, R2 ;  /* 0x0000008041057824 */ /* 0x000fe400078e0202 */
[----:B------:R-:W-:-:S02]  /*49f0*/  IMAD R7, R7, c[0x0][0x1c0], RZ ;  /* 0x0000700007077a24 */ /* 0x000fc400078e02ff */
[----:B------:R-:W-:-:S04]  /*4a00*/  @P1 IMAD.HI.U32 R2, R5, c[0x0][0x2c8], RZ ;  /* 0x0000b20005021a27 */ /* 0x000fc800078e00ff */
[----:B------:R-:W-:Y:S01]  /*4a10*/  IMAD.MOV.U32 R4, RZ, RZ, R5 ;  /* 0x000000ffff047224 */ /* 0x000fe200078e0005 */
[----:B------:R-:W-:Y:S01]  /*4a20*/  @P1 SHF.R.U32.HI R4, RZ, c[0x0][0x2cc], R2 ;  /* 0x0000b300ff041a19 */ /* 0x000fe20000011602 */
[C---:B------:R-:W-:Y:S02]  /*4a30*/  IMAD R7, R8.reuse, c[0x0][0x1c4], R7 ;  /* 0x0000710008077a24 */ /* 0x040fe400078e0207 */
[----:B------:R-:W-:Y:S01]  /*4a40*/  IMAD.WIDE.U32 R8, R8, c[0x0][0x1c0], R10 ;  /* 0x0000700008087a25 */ /* 0x000fe200078e000a */
[--C-:B------:R-:W-:Y:S02]  /*4a50*/  SHF.R.S32.HI R15, RZ, 0x1f, R4.reuse ;  /* 0x0000001fff0f7819 */ /* 0x100fe40000011404 */
[----:B------:R-:W-:Y:S01]  /*4a60*/  LEA.HI R11, R23, R64, RZ, 0x4 ;  /* 0x00000040170b7211 */ /* 0x000fe200078f20ff */
[----:B------:R-:W-:Y:S02]  /*4a70*/  IMAD.MOV R24, RZ, RZ, -R4 ;  /* 0x000000ffff187224 */ /* 0x000fe400078e0a04 */
[----:B------:R-:W-:Y:S01]  /*4a80*/  IMAD R15, R15, c[0x0][0x1b0], RZ ;  /* 0x00006c000f0f7a24 */ /* 0x000fe200078e02ff */
[----:B------:R-:W-:Y:S01]  /*4a90*/  SHF.R.S32.HI R2, RZ, 0x4, R11 ;  /* 0x00000004ff027819 */ /* 0x000fe2000001140b */
[----:B------:R-:W-:-:S02]  /*4aa0*/  IMAD.IADD R9, R9, 0x1, R7 ;  /* 0x0000000109097824 */ /* 0x000fc400078e0207 */
[----:B------:R-:W-:Y:S01]  /*4ab0*/  IMAD R24, R24, c[0x0][0x2c4], R5 ;  /* 0x0000b10018187a24 */ /* 0x000fe200078e0205 */
[----:B------:R-:W-:Y:S01]  /*4ac0*/  LEA.HI R19, R11, R2, RZ, 0x1 ;  /* 0x000000020b137211 */ /* 0x000fe200078f08ff */
[----:B------:R-:W-:Y:S01]  /*4ad0*/  IMAD R7, R65, 0x80, R21 ;  /* 0x0000008041077824 */ /* 0x000fe200078e0215 */
[----:B------:R-:W-:Y:S01]  /*4ae0*/  LOP3.LUT R11, R11, 0xfffffff0, RZ, 0xc0, !PT ;  /* 0xfffffff00b0b7812 */ /* 0x000fe200078ec0ff */
[C---:B------:R-:W-:Y:S01]  /*4af0*/  IMAD R15, R4.reuse, c[0x0][0x1b4], R15 ;  /* 0x00006d00040f7a24 */ /* 0x040fe200078e020f */
[----:B------:R-:W-:Y:S01]  /*4b00*/  LOP3.LUT R19, R19, 0xfffffffe, RZ, 0xc0, !PT ;  /* 0xfffffffe13137812 */ /* 0x000fe200078ec0ff */
[----:B------:R-:W-:Y:S01]  /*4b10*/  IMAD.WIDE.U32 R4, R4, c[0x0][0x1b0], R8 ;  /* 0x00006c0004047a25 */ /* 0x000fe200078e0008 */
[----:B------:R-:W-:Y:S02]  /*4b20*/  SHF.R.S32.HI R9, RZ, 0x1f, R24 ;  /* 0x0000001fff097819 */ /* 0x000fe40000011418 */
[----:B------:R-:W-:Y:S01]  /*4b30*/  IADD3 R13, R7, 0x20, RZ ;  /* 0x00000020070d7810 */ /* 0x000fe20007ffe0ff */
[----:B------:R-:W-:Y:S01]  /*4b40*/  IMAD.IADD R5, R5, 0x1, R15 ;  /* 0x0000000105057824 */ /* 0x000fe200078e020f */
[-C--:B------:R-:W-:Y:S01]  /*4b50*/  ISETP.GE.AND P1, PT, R7, R34.reuse, PT ;  /* 0x000000220700720c */ /* 0x080fe20003f26270 */
[----:B------:R-:W-:Y:S01]  /*4b60*/  IMAD R9, R9, c[0x0][0x1a8], RZ ;  /* 0x00006a0009097a24 */ /* 0x000fe200078e02ff */
[----:B------:R-:W-:Y:S01]  /*4b70*/  ISETP.GE.AND P0, PT, R13, R34, PT ;  /* 0x000000220d00720c */ /* 0x000fe20003f06270 */
[----:B------:R-:W-:-:S02]  /*4b80*/  IMAD.IADD R19, R2, 0x1, -R19 ;  /* 0x0000000102137824 */ /* 0x000fc400078e0a13 */
[C---:B------:R-:W-:Y:S01]  /*4b90*/  IMAD R8, R24.reuse, c[0x0][0x1ac], R9 ;  /* 0x00006b0018087a24 */ /* 0x040fe200078e0209 */
[----:B------:R-:W-:Y:S01]  /*4ba0*/  P2R R2, PR, RZ, 0x1 ;  /* 0x00000001ff027803 */ /* 0x000fe20000000000 */
[----:B------:R-:W-:Y:S01]  /*4bb0*/  IMAD.WIDE.U32 R24, R24, c[0x0][0x1a8], R4 ;  /* 0x00006a0018187a25 */ /* 0x000fe200078e0004 */
[----:B------:R-:W-:-:S03]  /*4bc0*/  IADD3 R15, P0, R21, R0, RZ ;  /* 0x00000000150f7210 */ /* 0x000fc60007f1e0ff */
[----:B------:R-:W-:Y:S01]  /*4bd0*/  IMAD.IADD R8, R25, 0x1, R8 ;  /* 0x0000000119087824 */ /* 0x000fe200078e0208 */
[----:B------:R-:W-:Y:S01]  /*4be0*/  LEA.HI.X.SX32 R28, R21, R28, 0x1, P0 ;  /* 0x0000001c151c7211 */ /* 0x000fe200000f0eff */
[----:B------:R-:W-:Y:S01]  /*4bf0*/  IMAD.SHL.U32 R32, R16, 0x8, RZ ;  /* 0x0000000810207824 */ /* 0x000fe200078e00ff */
[----:B------:R-:W-:Y:S01]  /*4c00*/  LEA R9, P0, R24, c[0x0][0x160], 0x1 ;  /* 0x0000580018097a11 */ /* 0x000fe200078008ff */
[----:B------:R-:W-:Y:S02]  /*4c10*/  IMAD.IADD R11, R64, 0x1, -R11 ;  /* 0x00000001400b7824 */ /* 0x000fe400078e0a0b */
[----:B------:R-:W-:Y:S01]  /*4c20*/  IMAD.SHL.U32 R42, R16, 0x8, RZ ;  /* 0x00000008102a7824 */ /* 0x000fe200078e00ff */
[----:B------:R-:W-:Y:S01]  /*4c30*/  LEA.HI.X R8, R24, c[0x0][0x164], R8, 0x1, P0 ;  /* 0x0000590018087a11 */ /* 0x000fe200000f0c08 */
[----:B------:R-:W-:Y:S01]  /*4c40*/  IMAD R30, R28, c[0x0][0x1e0], RZ ;  /* 0x000078001c1e7a24 */ /* 0x000fe200078e02ff */
[----:B------:R-:W1:Y:S01]  /*4c50*/  SHFL.IDX PT, R24, R9, RZ, 0x181f ;  /* 0x00181fff09187589 */ /* 0x000e6200000e0000 */
[----:B------:R-:W-:Y:S01]  /*4c60*/  IADD3 R6, R32, 0x80, RZ ;  /* 0x0000008020067810 */ /* 0x000fe20007ffe0ff */
[----:B------:R-:W-:Y:S01]  /*4c70*/  IMAD R28, R28, c[0x0][0x208], RZ ;  /* 0x000082001c1c7a24 */ /* 0x000fe200078e02ff */
[----:B------:R-:W-:Y:S01]  /*4c80*/  SHF.R.S32.HI R18, RZ, 0x1f, R11 ;  /* 0x0000001fff127819 */ /* 0x000fe2000001140b */
[----:B------:R-:W3:Y:S01]  /*4c90*/  SHFL.IDX PT, R25, R8, RZ, 0x181f ;  /* 0x00181fff08197589 */ /* 0x000ee200000e0000 */
[----:B------:R-:W-:Y:S01]  /*4ca0*/  ISETP.GE.AND P5, PT, R6, c[0x0][0x198], PT ;  /* 0x0000660006007a0c */ /* 0x000fe20003fa6270 */
[C---:B------:R-:W-:Y:S01]  /*4cb0*/  IMAD R30, R15.reuse, c[0x0][0x1e4], R30 ;  /* 0x000079000f1e7a24 */ /* 0x040fe200078e021e */
[----:B------:R-:W-:Y:S01]  /*4cc0*/  LEA.HI R18, R18, R11, RZ, 0x3 ;  /* 0x0000000b12127211 */ /* 0x000fe200078f18ff */
[----:B------:R-:W-:Y:S01]  /*4cd0*/  IMAD R28, R15, c[0x0][0x20c], R28 ;  /* 0x000083000f1c7a24 */ /* 0x000fe200078e021c */
[--C-:B------:R-:W-:Y:S01]  /*4ce0*/  SHF.R.S32.HI R43, RZ, 0x1f, R42.reuse ;  /* 0x0000001fff2b7819 */ /* 0x100fe2000001142a */
[----:B------:R-:W-:Y:S01]  /*4cf0*/  IMAD.SHL.U32 R47, R21, 0x40, RZ ;  /* 0x00000040152f7824 */ /* 0x000fe200078e00ff */
[----:B------:R-:W-:Y:S01]  /*4d00*/  IADD3 R4, R32, 0xc0, RZ ;  /* 0x000000c020047810 */ /* 0x000fe20007ffe0ff */
[----:B------:R-:W-:Y:S01]  /*4d10*/  IMAD.SHL.U32 R44, R44, 0x8, RZ ;  /* 0x000000082c2c7824 */ /* 0x000fe200078e00ff */
[----:B------:R-:W-:Y:S01]  /*4d20*/  P2R R0, PR, RZ, 0x20 ;  /* 0x00000020ff007803 */ /* 0x000fe20000000000 */
[----:B------:R-:W-:Y:S01]  /*4d30*/  IMAD.WIDE.U32 R36, R15, c[0x0][0x1e0], R42 ;  /* 0x000078000f247a25 */ /* 0x000fe200078e002a */
[----:B------:R-:W-:-:S02]  /*4d40*/  LOP3.LUT R0, R18, 0xfffffff8, RZ, 0xc0, !PT ;  /* 0xfffffff812007812 */ /* 0x000fc400078ec0ff */
[----:B------:R-:W-:Y:S01]  /*4d50*/  ISETP.GE.AND P4, PT, R4, c[0x0][0x198], PT ;  /* 0x0000660004007a0c */ /* 0x000fe20003f86270 */
[----:B------:R-:W-:Y:S01]  /*4d60*/  IMAD.WIDE.U32 R14, R15, c[0x0][0x208], R42 ;  /* 0x000082000f0e7a25 */ /* 0x000fe200078e002a */
[----:B------:R-:W-:Y:S02]  /*4d70*/  IADD3 R22, R42, 0x40, RZ ;  /* 0x000000402a167810 */ /* 0x000fe40007ffe0ff */
[----:B------:R-:W-:Y:S01]  /*4d80*/  P2R R10, PR, RZ, 0x10 ;  /* 0x00000010ff0a7803 */ /* 0x000fe20000000000 */
[----:B------:R-:W-:Y:S01]  /*4d90*/  IMAD.IADD R0, R11, 0x1, -R0 ;  /* 0x000000010b007824 */ /* 0x000fe200078e0a00 */
[----:B------:R-:W-:Y:S01]  /*4da0*/  LOP3.LUT R47, R47, 0x1c0, RZ, 0xc0, !PT ;  /* 0x000001c02f2f7812 */ /* 0x000fe200078ec0ff */
[----:B------:R-:W-:Y:S01]  /*4db0*/  IMAD.IADD R31, R37, 0x1, R30 ;  /* 0x00000001251f7824 */ /* 0x000fe200078e021e */
[----:B------:R-:W-:Y:S01]  /*4dc0*/  @!P1 SHF.R.S32.HI R17, RZ, 0x1f, R22 ;  /* 0x0000001fff119819 */ /* 0x000fe20000011416 */
[----:B------:R-:W-:Y:S01]  /*4dd0*/  IMAD.IADD R29, R15, 0x1, R28 ;  /* 0x000000010f1d7824 */ /* 0x000fe200078e021c */
[----:B------:R-:W-:Y:S01]  /*4de0*/  LOP3.LUT P3, RZ, R0, 0x4, RZ, 0xc0, !PT ;  /* 0x0000000400ff7812 */ /* 0x000fe2000786c0ff */
[----:B------:R-:W-:Y:S01]  /*4df0*/  IMAD.MOV.U32 R30, RZ, RZ, R36 ;  /* 0x000000ffff1e7224 */ /* 0x000fe200078e0024 */
[----:B------:R-:W-:Y:S01]  /*4e00*/  @!P1 SHF.R.S32.HI R13, RZ, 0x1f, R6 ;  /* 0x0000001fff0d9819 */ /* 0x000fe20000011406 */
[----:B------:R-:W-:Y:S01]  /*4e10*/  IMAD R10, R89, c[0x0][0x210], RZ ;  /* 0x00008400590a7a24 */ /* 0x000fe200078e02ff */
[----:B------:R-:W-:Y:S01]  /*4e20*/  @!P1 SHF.R.S32.HI R5, RZ, 0x1f, R4 ;  /* 0x0000001fff059819 */ /* 0x000fe20000011404 */
[----:B------:R-:W-:Y:S01]  /*4e30*/  IMAD.MOV.U32 R28, RZ, RZ, R14 ;  /* 0x000000ffff1c7224 */ /* 0x000fe200078e000e */
[----:B------:R-:W-:Y:S01]  /*4e40*/  LOP3.LUT R44, R44, 0xfffffe00, RZ, 0xc0, !PT ;  /* 0xfffffe002c2c7812 */ /* 0x000fe200078ec0ff */
[----:B------:R-:W-:Y:S01]  /*4e50*/  IMAD.SHL.U32 R15, R0, 0x40, RZ ;  /* 0x00000040000f7824 */ /* 0x000fe200078e00ff */
[----:B------:R-:W-:Y:S01]  /*4e60*/  SHF.R.U32.HI R45, RZ, 0x3, R47 ;  /* 0x00000003ff2d7819 */ /* 0x000fe2000001162f */
[----:B------:R-:W-:Y:S01]  /*4e70*/  IMAD R11, R223, c[0x0][0x214], R10 ;  /* 0x00008500df0b7a24 */ /* 0x000fe200078e020a */
[----:B------:R-:W-:Y:S01]  /*4e80*/  @!P1 LEA.HI R13, R13, R6, RZ, 0x3 ;  /* 0x000000060d0d9211 */ /* 0x000fe200078f18ff */
[----:B------:R-:W-:Y:S01]  /*4e90*/  IMAD.WIDE.U32 R36, R223, c[0x0][0x1e8], R30 ;  /* 0x00007a00df247a25 */ /* 0x000fe200078e001e */
[----:B------:R-:W-:-:S02]  /*4ea0*/  LOP3.LUT R15, R15, 0x1c0, RZ, 0xc0, !PT ;  /* 0x000001c00f0f7812 */ /* 0x000fc400078ec0ff */
[----:B------:R-:W-:Y:S01]  /*4eb0*/  @!P1 LEA.HI R5, R5, R4, RZ, 0x3 ;  /* 0x0000000405059211 */ /* 0x000fe200078f18ff */
[----:B------:R-:W-:Y:S01]  /*4ec0*/  IMAD.SHL.U32 R10, R19, 0x8, RZ ;  /* 0x00000008130a7824 */ /* 0x000fe200078e00ff */
[----:B------:R-:W-:Y:S01]  /*4ed0*/  ISETP.GE.AND P6, PT, R22, c[0x0][0x198], PT ;  /* 0x0000660016007a0c */ /* 0x000fe20003fc6270 */
[----:B------:R-:W-:Y:S01]  /*4ee0*/  IMAD.WIDE.U32 R30, R223, c[0x0][0x210], R28 ;  /* 0x00008400df1e7a25 */ /* 0x000fe200078e001c */
[----:B-1----:R-:W-:Y:S02]  /*4ef0*/  @!P1 LEA R28, P0, R32, R24, 0x1 ;  /* 0x00000018201c9211 */ /* 0x002fe400078008ff */
[----:B------:R-:W-:Y:S01]  /*4f00*/  LOP3.LUT R10, R15, 0x8, R10, 0xf8, !PT ;  /* 0x000000080f0a7812 */ /* 0x000fe200078ef80a */
[----:B------:R-:W-:Y:S01]  /*4f10*/  IMAD.SHL.U32 R18, R18, 0x40, RZ ;  /* 0x0000004012127824 */ /* 0x000fe200078e00ff */
[----:B---3--:R-:W-:Y:S01]  /*4f20*/  @!P1 LEA.HI.X R29, R32, R25, R43, 0x1, P0 ;  /* 0x00000019201d9211 */ /* 0x008fe200000f0c2b */
[----:B------:R-:W-:Y:S01]  /*4f30*/  IMAD R230, R89, c[0x0][0x1e8], RZ ;  /* 0x00007a0059e67a24 */ /* 0x000fe200078e02ff */
[----:B------:R-:W-:Y:S01]  /*4f40*/  SHF.R.U32.HI R15, RZ, 0x3, R15 ;  /* 0x00000003ff0f7819 */ /* 0x000fe2000001160f */
[----:B------:R-:W-:Y:S01]  /*4f50*/  IMAD.IADD R11, R11, 0x1, R31 ;  /* 0x000000010b0b7824 */ /* 0x000fe200078e021f */
[----:B------:R-:W-:Y:S01]  /*4f60*/  LOP3.LUT P0, RZ, R0, 0x2, RZ, 0xc0, !PT ;  /* 0x0000000200ff7812 */ /* 0x000fe2000780c0ff */
[----:B------:R-:W-:Y:S01]  /*4f70*/  IMAD.MOV.U32 R0, RZ, RZ, 0x10 ;  /* 0x00000010ff007424 */ /* 0x000fe200078e00ff */
[----:B------:R-:W-:Y:S01]  /*4f80*/  LOP3.LUT R15, R10, R15, RZ, 0x3c, !PT ;  /* 0x0000000f0a0f7212 */ /* 0x000fe200078e3cff */
[----:B------:R-:W-:Y:S01]  /*4f90*/  IMAD R230, R223, c[0x0][0x1ec], R230 ;  /* 0x00007b00dfe67a24 */ /* 0x000fe200078e02e6 */
[----:B------:R-:W-:Y:S01]  /*4fa0*/  @!P1 LOP3.LUT R13, R13, 0xfffffff8, RZ, 0xc0, !PT ;  /* 0xfffffff80d0d9812 */ /* 0x000fe200078ec0ff */
[----:B------:R-:W-:Y:S01]  /*4fb0*/  IMAD.MOV.U32 R10, RZ, RZ, R30 ;  /* 0x000000ffff0a7224 */ /* 0x000fe200078e001e */
[----:B------:R-:W-:Y:S01]  /*4fc0*/  SEL R0, R0, 0xfffffff0, !P0 ;  /* 0xfffffff000007807 */ /* 0x000fe20004000000 */
[----:B------:R-:W-:Y:S01]  /*4fd0*/  IMAD.IADD R231, R230, 0x1, R37 ;  /* 0x00000001e6e77824 */ /* 0x000fe200078e0225 */
[----:B------:R-:W-:Y:S01]  /*4fe0*/  ISETP.NE.AND P0, PT, R2, RZ, PT ;  /* 0x000000ff0200720c */ /* 0x000fe20003f05270 */
[----:B------:R-:W-:Y:S01]  /*4ff0*/  IMAD.MOV.U32 R230, RZ, RZ, R36 ;  /* 0x000000ffffe67224 */ /* 0x000fe200078e0024 */
[----:B------:R-:W-:-:S02]  /*5000*/  LOP3.LUT R2, R15, 0xfffffe00, R18, 0xf8, !PT ;  /* 0xfffffe000f027812 */ /* 0x000fc400078ef812 */
[----:B------:R-:W-:Y:S02]  /*5010*/  @!P1 LOP3.LUT R5, R5, 0xfffffff8, RZ, 0xc0, !PT ;  /* 0xfffffff805059812 */ /* 0x000fe400078ec0ff */
[----:B--2---:R-:W-:Y:S01]  /*5020*/  @P2 SHF.R.S32.HI R27, RZ, 0x1f, R26 ;  /* 0x0000001fff1b2819 */ /* 0x004fe2000001141a */
[----:B------:R-:W-:Y:S02]  /*5030*/  @!P2 IMAD.MOV.U32 R26, RZ, RZ, R224 ;  /* 0x000000ffff1aa224 */ /* 0x000fe400078e00e0 */
[----:B------:R-:W-:Y:S01]  /*5040*/  @!P2 IMAD.MOV.U32 R27, RZ, RZ, R3 ;  /* 0x000000ffff1ba224 */ /* 0x000fe200078e0003 */
[----:B------:R-:W-:Y:S02]  /*5050*/  ISETP.NE.U32.AND P2, PT, RZ, c[0x0][0x350], PT ;  /* 0x0000d400ff007a0c */ /* 0x000fe40003f45070 */
[----:B------:R-:W-:Y:S02]  /*5060*/  LOP3.LUT R3, R47, 0x38, R42, 0xf8, !PT ;  /* 0x000000382f037812 */ /* 0x000fe400078ef82a */
[----:B------:R-:W-:-:S02]  /*5070*/  ISETP.NE.AND.EX P2, PT, RZ, c[0x0][0x354], PT, P2 ;  /* 0x0000d500ff007a0c */ /* 0x000fc40003f45320 */
[----:B------:R-:W-:Y:S02]  /*5080*/  LOP3.LUT R3, R44, R3, R45, 0xf6, !PT ;  /* 0x000000032c037212 */ /* 0x000fe400078ef62d */
[----:B------:R-:W-:Y:S02]  /*5090*/  SEL R226, R26, RZ, !P2 ;  /* 0x000000ff1ae27207 */ /* 0x000fe40005000000 */
[----:B------:R-:W-:Y:S01]  /*50a0*/  SEL R12, R27, RZ, !P2 ;  /* 0x000000ff1b0c7207 */ /* 0x000fe20005000000 */
[----:B------:R1:W2:Y:S01]  /*50b0*/  SHFL.IDX PT, R26, R9, 0x1, 0x181f ;  /* 0x00381f00091a7f89 */ /* 0x0002a200000e0000 */
[----:B------:R-:W-:Y:S01]  /*50c0*/  ISETP.GE.AND P2, PT, R32, c[0x0][0x198], PT ;  /* 0x0000660020007a0c */ /* 0x000fe20003f46270 */
[----:B------:R-:W-:Y:S02]  /*50d0*/  IMAD.WIDE.U32 R230, R226, c[0x0][0x1f0], R230 ;  /* 0x00007c00e2e67a25 */ /* 0x000fe400078e00e6 */
[----:B------:R1:W3:Y:S01]  /*50e0*/  SHFL.IDX PT, R27, R8, 0x1, 0x181f ;  /* 0x00381f00081b7f89 */ /* 0x0002e200000e0000 */
[----:B------:R-:W-:Y:S01]  /*50f0*/  P2R R14, PR, RZ, 0x4 ;  /* 0x00000004ff0e7803 */ /* 0x000fe20000000000 */
[----:B------:R-:W-:Y:S01]  /*5100*/  IMAD R233, R12, c[0x0][0x1f0], RZ ;  /* 0x00007c000ce97a24 */ /* 0x000fe200078e02ff */
[----:B------:R-:W-:Y:S01]  /*5110*/  @!P1 LEA.HI R14, R17, R22, RZ, 0x3 ;  /* 0x00000016110e9211 */ /* 0x000fe200078f18ff */
[----:B------:R-:W-:-:S02]  /*5120*/  @!P1 IMAD.SHL.U32 R17, R3, 0x2, RZ ;  /* 0x0000000203119824 */ /* 0x000fc400078e00ff */
[----:B------:R-:W-:Y:S01]  /*5130*/  IMAD R225, R12, c[0x0][0x218], RZ ;  /* 0x000086000ce17a24 */ /* 0x000fe200078e02ff */
[----:B------:R-:W-:Y:S01]  /*5140*/  @!P1 LOP3.LUT R15, R14, 0xfffffff8, RZ, 0xc0, !PT ;  /* 0xfffffff80e0f9812 */ /* 0x000fe200078ec0ff */
[C---:B------:R-:W-:Y:S02]  /*5150*/  IMAD R233, R226.reuse, c[0x0][0x1f4], R233 ;  /* 0x00007d00e2e97a24 */ /* 0x040fe400078e02e9 */
[----:B------:R-:W-:Y:S01]  /*5160*/  IMAD R225, R226, c[0x0][0x21c], R225 ;  /* 0x00008700e2e17a24 */ /* 0x000fe200078e02e1 */
[----:B------:R4:W-:Y:S01]  /*5170*/  @!P1 LDGSTS.E.BYPASS.LTC128B.128 [R17+0x10080], [R28.64], !P2 ;  /* 0x100800001c119fae */ /* 0x0009e2000d101d4a */
[----:B------:R-:W-:Y:S01]  /*5180*/  @!P1 IMAD.WIDE R30, R15, 0x2, R24 ;  /* 0x000000020f1e9825 */ /* 0x000fe200078e0218 */
[----:B------:R-:W-:-:S03]  /*5190*/  ISETP.GE.AND P2, PT, R42, c[0x0][0x1d4], PT ;  /* 0x000075002a007a0c */ /* 0x000fc60003f46270 */
[--C-:B------:R-:W-:Y:S01]  /*51a0*/  @!P1 IMAD.WIDE R14, R13, 0x2, R24.reuse ;  /* 0x000000020d0e9825 */ /* 0x100fe200078e0218 */
[----:B------:R4:W-:Y:S03]  /*51b0*/  @!P1 LDGSTS.E.BYPASS.LTC128B.128 [R17+0x14080], [R30.64], !P6 ;  /* 0x140800001e119fae */ /* 0x0009e6000f101d4a */
[----:B------:R-:W-:Y:S01]  /*51c0*/  @!P1 IMAD.WIDE R24, R5, 0x2, R24 ;  /* 0x0000000205189825 */ /* 0x000fe200078e0218 */
[----:B------:R4:W-:Y:S01]  /*51d0*/  @!P1 LDGSTS.E.BYPASS.LTC128B.128 [R17+0x18080], [R14.64], !P5 ;  /* 0x180800000e119fae */ /* 0x0009e2000e901d4a */
[----:B------:R-:W-:Y:S02]  /*51e0*/  ISETP.GE.AND P5, PT, R22, c[0x0][0x1d4], PT ;  /* 0x0000750016007a0c */ /* 0x000fe40003fa6270 */
[----:B------:R-:W-:Y:S01]  /*51f0*/  IMAD.MOV.U32 R5, RZ, RZ, 0x20 ;  /* 0x00000020ff057424 */ /* 0x000fe200078e00ff */
[----:B------:R4:W-:Y:S01]  /*5200*/  @!P1 LDGSTS.E.BYPASS.LTC128B.128 [R17+0x1c080], [R24.64], !P4 ;  /* 0x1c08000018119fae */ /* 0x0009e2000e101d4a */
[----:B------:R-:W-:Y:S01]  /*5210*/  IMAD.WIDE.U32 R226, R226, c[0x0][0x218], R10 ;  /* 0x00008600e2e27a25 */ /* 0x000fe200078e000a */
[----:B------:R-:W-:-:S02]  /*5220*/  IADD3 R11, R42, 0x80, RZ ;  /* 0x000000802a0b7810 */ /* 0x000fc40007ffe0ff */
[----:B------:R-:W-:Y:S01]  /*5230*/  IADD3 R10, R42, 0xc0, RZ ;  /* 0x000000c02a0a7810 */ /* 0x000fe20007ffe0ff */
[----:B------:R-:W-:Y:S01]  /*5240*/  IMAD.IADD R233, R231, 0x1, R233 ;  /* 0x00000001e7e97824 */ /* 0x000fe200078e02e9 */
[----:B------:R-:W-:Y:S01]  /*5250*/  SEL R5, R5, 0xffffffe0, !P3 ;  /* 0xffffffe005057807 */ /* 0x000fe20005800000 */
[----:B------:R-:W-:Y:S01]  /*5260*/  IMAD.IADD R225, R227, 0x1, R225 ;  /* 0x00000001e3e17824 */ /* 0x000fe200078e02e1 */
[----:B------:R-:W-:Y:S02]  /*5270*/  ISETP.GE.AND P4, PT, R11, c[0x0][0x1d4], PT ;  /* 0x000075000b007a0c */ /* 0x000fe40003f86270 */
[----:B------:R-:W-:Y:S02]  /*5280*/  ISETP.GE.AND P3, PT, R10, c[0x0][0x1d4], PT ;  /* 0x000075000a007a0c */ /* 0x000fe40003f66270 */
[----:B----4-:R-:W-:Y:S01]  /*5290*/  SEL R17, RZ, 0x1, P2 ;  /* 0x00000001ff117807 */ /* 0x010fe20001000000 */
[----:B------:R-:W-:Y:S05]  /*52a0*/  @P0 BRA `(.L_x_78) ;  /* 0x000001c000000947 */ /* 0x000fea0003800000 */
[C---:B-123--:R-:W-:Y:S01]  /*52b0*/  IADD3 R13, R32.reuse, 0x80, RZ ;  /* 0x00000080200d7810 */ /* 0x04efe20007ffe0ff */
[----:B------:R-:W-:Y:S01]  /*52c0*/  IMAD.SHL.U32 R31, R3, 0x2, RZ ;  /* 0x00000002031f7824 */ /* 0x000fe200078e00ff */
[----:B------:R-:W-:-:S02]  /*52d0*/  IADD3 R11, R32, 0xc0, RZ ;  /* 0x000000c0200b7810 */ /* 0x000fc40007ffe0ff */
[----:B------:R-:W-:Y:S02]  /*52e0*/  SHF.R.S32.HI R25, RZ, 0x1f, R22 ;  /* 0x0000001fff197819 */ /* 0x000fe40000011416 */
[----:B------:R-:W-:Y:S02]  /*52f0*/  SHF.R.S32.HI R12, RZ, 0x1f, R13 ;  /* 0x0000001fff0c7819 */ /* 0x000fe4000001140d */
[----:B------:R-:W-:Y:S02]  /*5300*/  LEA R28, P0, R32, R26, 0x1 ;  /* 0x0000001a201c7211 */ /* 0x000fe400078008ff */
[----:B------:R-:W-:Y:S02]  /*5310*/  SHF.R.S32.HI R10, RZ, 0x1f, R11 ;  /* 0x0000001fff0a7819 */ /* 0x000fe4000001140b */
[----:B------:R-:W-:Y:S02]  /*5320*/  P2R R18, PR, RZ, 0x4 ;  /* 0x00000004ff127803 */ /* 0x000fe40000000000 */
[----:B------:R-:W-:-:S02]  /*5330*/  LEA.HI R14, R25, R22, RZ, 0x3 ;  /* 0x00000016190e7211 */ /* 0x000fc400078f18ff */
[----:B------:R-:W-:Y:S02]  /*5340*/  ISETP.GE.AND P2, PT, R32, c[0x0][0x198], PT ;  /* 0x0000660020007a0c */ /* 0x000fe40003f46270 */
[----:B------:R-:W-:Y:S02]  /*5350*/  P2R R15, PR, RZ, 0x2 ;  /* 0x00000002ff0f7803 */ /* 0x000fe40000000000 */
[----:B------:R-:W-:Y:S02]  /*5360*/  LEA.HI R12, R12, R13, RZ, 0x3 ;  /* 0x0000000d0c0c7211 */ /* 0x000fe400078f18ff */
[----:B------:R-:W-:Y:S02]  /*5370*/  LEA.HI.X R29, R32, R27, R43, 0x1, P0 ;  /* 0x0000001b201d7211 */ /* 0x000fe400000f0c2b */
[----:B------:R-:W-:Y:S02]  /*5380*/  LEA.HI R10, R10, R11, RZ, 0x3 ;  /* 0x0000000b0a0a7211 */ /* 0x000fe400078f18ff */
[----:B------:R-:W-:-:S02]  /*5390*/  ISETP.GE.AND P1, PT, R6, c[0x0][0x198], PT ;  /* 0x0000660006007a0c */ /* 0x000fc40003f26270 */
[----:B------:R-:W-:Y:S01]  /*53a0*/  ISETP.GE.AND P0, PT, R4, c[0x0][0x198], PT ;  /* 0x0000660004007a0c */ /* 0x000fe20003f06270 */
[----:B------:R1:W-:Y:S01]  /*53b0*/  LDGSTS.E.BYPASS.LTC128B.128 [R31+0x11080], [R28.64], !P2 ;  /* 0x110800001c1f7fae */ /* 0x0003e2000d101d4a */
[----:B------:R-:W-:Y:S02]  /*53c0*/  LOP3.LUT R11, R14, 0xfffffff8, RZ, 0xc0, !PT ;  /* 0xfffffff80e0b7812 */ /* 0x000fe400078ec0ff */
[----:B------:R-:W-:Y:S02]  /*53d0*/  LOP3.LUT R13, R12, 0xfffffff8, RZ, 0xc0, !PT ;  /* 0xfffffff80c0d7812 */ /* 0x000fe400078ec0ff */
[----:B------:R-:W-:Y:S01]  /*53e0*/  LOP3.LUT R25, R10, 0xfffffff8, RZ, 0xc0, !PT ;  /* 0xfffffff80a197812 */ /* 0x000fe200078ec0ff */
[----:B------:R-:W-:Y:S01]  /*53f0*/  IMAD.WIDE R10, R11, 0x2, R26 ;  /* 0x000000020b0a7825 */ /* 0x000fe200078e021a */
[----:B------:R-:W-:-:S03]  /*5400*/  ISETP.NE.AND P2, PT, R18, RZ, PT ;  /* 0x000000ff1200720c */ /* 0x000fc60003f45270 */
[--C-:B------:R-:W-:Y:S01]  /*5410*/  IMAD.WIDE R12, R13, 0x2, R26.reuse ;  /* 0x000000020d0c7825 */ /* 0x100fe200078e021a */
[----:B------:R1:W-:Y:S03]  /*5420*/  LDGSTS.E.BYPASS.LTC128B.128 [R31+0x15080], [R10.64], !P6 ;  /* 0x150800000a1f7fae */ /* 0x0003e6000f101d4a */
[----:B------:R-:W-:Y:S01]  /*5430*/  IMAD.WIDE R26, R25, 0x2, R26 ;  /* 0x00000002191a7825 */ /* 0x000fe200078e021a */
[----:B------:R1:W-:Y:S01]  /*5440*/  LDGSTS.E.BYPASS.LTC128B.128 [R31+0x19080], [R12.64], !P1 ;  /* 0x190800000c1f7fae */ /* 0x0003e2000c901d4a */
[----:B------:R-:W-:-:S03]  /*5450*/  ISETP.NE.AND P1, PT, R15, RZ, PT ;  /* 0x000000ff0f00720c */ /* 0x000fc60003f25270 */
[----:B------:R1:W-:Y:S05]  /*5460*/  LDGSTS.E.BYPASS.LTC128B.128 [R31+0x1d080], [R26.64], !P0 ;  /* 0x1d0800001a1f7fae */ /* 0x0003ea000c101d4a */
.L_x_78:
[----:B-123--:R-:W-:Y:S05]  /*5470*/  BSYNC B0 ;  /* 0x0000000000007941 */ /* 0x00efea0003800000 */
.L_x_77:
[----:B------:R-:W-:Y:S01]  /*5480*/  IADD3 R11, R7, 0x40, RZ ;  /* 0x00000040070b7810 */ /* 0x000fe20007ffe0ff */
[----:B------:R1:W2:Y:S01]  /*5490*/  SHFL.IDX PT, R27, R8, 0x2, 0x181f ;  /* 0x00581f00081b7f89 */ /* 0x0002a200000e0000 */
[----:B------:R-:W-:Y:S02]  /*54a0*/  BSSY B0, `(.L_x_79) ;  /* 0x0000021000007945 */ /* 0x000fe40003800000 */
[----:B------:R-:W-:Y:S01]  /*54b0*/  ISETP.GE.AND P0, PT, R11, R34, PT ;  /* 0x000000220b00720c */ /* 0x000fe20003f06270 */
[----:B------:R1:W3:-:S12]  /*54c0*/  SHFL.IDX PT, R26, R9, 0x2, 0x181f ;  /* 0x00581f00091a7f89 */ /* 0x0002d800000e0000 */
[----:B------:R-:W-:Y:S05]  /*54d0*/  @P0 BRA `(.L_x_80) ;  /* 0x000001d000000947 */ /* 0x000fea0003800000 */
[C---:B------:R-:W-:Y:S01]  /*54e0*/  IADD3 R13, R32.reuse, 0x80, RZ ;  /* 0x00000080200d7810 */ /* 0x040fe20007ffe0ff */
[----:B------:R-:W-:Y:S01]  /*54f0*/  IMAD.SHL.U32 R31, R3, 0x2, RZ ;  /* 0x00000002031f7824 */ /* 0x000fe200078e00ff */
[C---:B------:R-:W-:Y:S02]  /*5500*/  IADD3 R11, R32.reuse, 0xc0, RZ ;  /* 0x000000c0200b7810 */ /* 0x040fe40007ffe0ff */
[----:B------:R-:W-:Y:S02]  /*5510*/  SHF.R.S32.HI R25, RZ, 0x1f, R22 ;  /* 0x0000001fff197819 */ /* 0x000fe40000011416 */
[----:B------:R-:W-:Y:S02]  /*5520*/  SHF.R.S32.HI R12, RZ, 0x1f, R13 ;  /* 0x0000001fff0c7819 */ /* 0x000fe4000001140d */
[----:B---3--:R-:W-:Y:S02]  /*5530*/  LEA R28, P0, R32, R26, 0x1 ;  /* 0x0000001a201c7211 */ /* 0x008fe400078008ff */
[----:B------:R-:W-:-:S02]  /*5540*/  SHF.R.S32.HI R10, RZ, 0x1f, R11 ;  /* 0x0000001fff0a7819 */ /* 0x000fc4000001140b */
[----:B------:R-:W-:Y:S02]  /*5550*/  P2R R18, PR, RZ, 0x4 ;  /* 0x00000004ff127803 */ /* 0x000fe40000000000 */
[----:B------:R-:W-:Y:S02]  /*5560*/  LEA.HI R14, R25, R22, RZ, 0x3 ;  /* 0x00000016190e7211 */ /* 0x000fe400078f18ff */
[----:B------:R-:W-:Y:S02]  /*5570*/  ISETP.GE.AND P2, PT, R32, c[0x0][0x198], PT ;  /* 0x0000660020007a0c */ /* 0x000fe40003f46270 */
[----:B------:R-:W-:Y:S02]  /*5580*/  P2R R15, PR, RZ, 0x2 ;  /* 0x00000002ff0f7803 */ /* 0x000fe40000000000 */
[----:B------:R-:W-:Y:S02]  /*5590*/  LEA.HI R12, R12, R13, RZ, 0x3 ;  /* 0x0000000d0c0c7211 */ /* 0x000fe400078f18ff */
[----:B--2---:R-:W-:-:S02]  /*55a0*/  LEA.HI.X R29, R32, R27, R43, 0x1, P0 ;  /* 0x0000001b201d7211 */ /* 0x004fc400000f0c2b */
[----:B------:R-:W-:Y:S02]  /*55b0*/  LEA.HI R10, R10, R11, RZ, 0x3 ;  /* 0x0000000b0a0a7211 */ /* 0x000fe400078f18ff */
[----:B------:R-:W-:Y:S02]  /*55c0*/  ISETP.GE.AND P1, PT, R6, c[0x0][0x198], PT ;  /* 0x0000660006007a0c */ /* 0x000fe40003f26270 */
[----:B------:R-:W-:Y:S01]  /*55d0*/  ISETP.GE.AND P0, PT, R4, c[0x0][0x198], PT ;  /* 0x0000660004007a0c */ /* 0x000fe20003f06270 */
[----:B------:R-:W-:Y:S01]  /*55e0*/  @!PT LDS RZ, [RZ] ;  /* 0x00000000fffff984 */ /* 0x000fe20000000800 */
        /* <DEDUP_REMOVED lines=12> */
.L_x_80:
[----:B------:R-:W-:Y:S05]  /*56b0*/  BSYNC B0 ;  /* 0x0000000000007941 */ /* 0x000fea0003800000 */
.L_x_79:
[----:B------:R-:W-:Y:S01]  /*56c0*/  IADD3 R7, R7, 0x60, RZ ;  /* 0x0000006007077810 */ /* 0x000fe20007ffe0ff */
[----:B--2---:R2:W4:Y:S01]  /*56d0*/  SHFL.IDX PT, R13, R8, 0x3, 0x181f ;  /* 0x00781f00080d7f89 */ /* 0x00452200000e0000 */
[----:B------:R-:W-:Y:S02]  /*56e0*/  BSSY B0, `(.L_x_81) ;  /* 0x000001d000007945 */ /* 0x000fe40003800000 */
[----:B------:R-:W-:Y:S01]  /*56f0*/  ISETP.GE.AND P0, PT, R7, R34, PT ;  /* 0x000000220700720c */ /* 0x000fe20003f06270 */
[----:B------:R2:W1:-:S12]  /*5700*/  SHFL.IDX PT, R12, R9, 0x3, 0x181f ;  /* 0x00781f00090c7f89 */ /* 0x00045800000e0000 */
[----:B------:R-:W-:Y:S05]  /*5710*/  @P0 BRA `(.L_x_82) ;  /* 0x0000019000000947 */ /* 0x000fea0003800000 */
[C---:B-1----:R-:W-:Y:S01]  /*5720*/  LEA R14, P0, R32.reuse, R12, 0x1 ;  /* 0x0000000c200e7211 */ /* 0x042fe200078008ff */
[----:B------:R-:W-:Y:S01]  /*5730*/  IMAD.SHL.U32 R11, R3, 0x2, RZ ;  /* 0x00000002030b7824 */ /* 0x000fe200078e00ff */
[----:B------:R-:W-:Y:S02]  /*5740*/  SHF.R.S32.HI R7, RZ, 0x1f, R22 ;  /* 0x0000001fff077819 */ /* 0x000fe40000011416 */
[C---:B----4-:R-:W-:Y:S02]  /*5750*/  LEA.HI.X R15, R32.reuse, R13, R43, 0x1, P0 ;  /* 0x0000000d200f7211 */ /* 0x050fe400000f0c2b */
[C---:B------:R-:W-:Y:S02]  /*5760*/  ISETP.GE.AND P0, PT, R32.reuse, c[0x0][0x198], PT ;  /* 0x0000660020007a0c */ /* 0x040fe40003f06270 */
[----:B------:R-:W-:Y:S02]  /*5770*/  LEA.HI R7, R7, R22, RZ, 0x3 ;  /* 0x0000001607077211 */ /* 0x000fe400078f18ff */
[----:B------:R-:W-:-:S02]  /*5780*/  IADD3 R10, R32, 0x80, RZ ;  /* 0x00000080200a7810 */ /* 0x000fc40007ffe0ff */
[----:B------:R-:W-:Y:S02]  /*5790*/  LOP3.LUT R7, R7, 0xfffffff8, RZ, 0xc0, !PT ;  /* 0xfffffff807077812 */ /* 0x000fe400078ec0ff */
[----:B--2---:R-:W-:Y:S02]  /*57a0*/  IADD3 R8, R32, 0xc0, RZ ;  /* 0x000000c020087810 */ /* 0x004fe40007ffe0ff */
[----:B------:R-:W-:Y:S01]  /*57b0*/  SHF.R.S32.HI R9, RZ, 0x1f, R10 ;  /* 0x0000001fff097819 */ /* 0x000fe2000001140a */
[----:B------:R-:W-:Y:S01]  /*57c0*/  IMAD.WIDE R24, R7, 0x2, R12 ;  /* 0x0000000207187825 */ /* 0x000fe200078e020c */
[----:B------:R-:W-:Y:S01]  /*57d0*/  SHF.R.S32.HI R7, RZ, 0x1f, R8 ;  /* 0x0000001fff077819 */ /* 0x000fe20000011408 */
[----:B------:R-:W-:Y:S01]  /*57e0*/  @!PT LDS RZ, [RZ] ;  /* 0x00000000fffff984 */ /* 0x000fe20000000800 */
[----:B------:R1:W-:Y:S01]  /*57f0*/  LDGSTS.E.BYPASS.LTC128B.128 [R11+0x13080], [R14.64], !P0 ;  /* 0x130800000e0b7fae */ /* 0x0003e2000c101d4a */
[----:B------:R-:W-:Y:S02]  /*5800*/  LEA.HI R9, R9, R10, RZ, 0x3 ;  /* 0x0000000a09097211 */ /* 0x000fe400078f18ff */
[----:B------:R-:W-:Y:S01]  /*5810*/  LEA.HI R7, R7, R8, RZ, 0x3 ;  /* 0x0000000807077211 */ /* 0x000fe200078f18ff */
[----:B------:R1:W-:Y:S01]  /*5820*/  LDGSTS.E.BYPASS.LTC128B.128 [R11+0x17080], [R24.64], !P6 ;  /* 0x17080000180b7fae */ /* 0x0003e2000f101d4a */
[----:B------:R-:W-:-:S02]  /*5830*/  ISETP.GE.AND P6, PT, R6, c[0x0][0x198], PT ;  /* 0x0000660006007a0c */ /* 0x000fc40003fc6270 */
[----:B------:R-:W-:Y:S02]  /*5840*/  ISETP.GE.AND P0, PT, R4, c[0x0][0x198], PT ;  /* 0x0000660004007a0c */ /* 0x000fe40003f06270 */
[----:B------:R-:W-:Y:S02]  /*5850*/  LOP3.LUT R9, R9, 0xfffffff8, RZ, 0xc0, !PT ;  /* 0xfffffff809097812 */ /* 0x000fe400078ec0ff */
[----:B------:R-:W-:-:S03]  /*5860*/  LOP3.LUT R7, R7, 0xfffffff8, RZ, 0xc0, !PT ;  /* 0xfffffff807077812 */ /* 0x000fc600078ec0ff */
[----:B------:R-:W-:-:S04]  /*5870*/  IMAD.WIDE R8, R9, 0x2, R12 ;  /* 0x0000000209087825 */ /* 0x000fc800078e020c */
[----:B------:R-:W-:Y:S01]  /*5880*/  IMAD.WIDE R12, R7, 0x2, R12 ;  /* 0x00000002070c7825 */ /* 0x000fe200078e020c */
[----:B------:R1:W-:Y:S04]  /*5890*/  LDGSTS.E.BYPASS.LTC128B.128 [R11+0x1b080], [R8.64], !P6 ;  /* 0x1b080000080b7fae */ /* 0x0003e8000f101d4a */
[----:B------:R1:W-:Y:S02]  /*58a0*/  LDGSTS.E.BYPASS.LTC128B.128 [R11+0x1f080], [R12.64], !P0 ;  /* 0x1f0800000c0b7fae */ /* 0x0003e4000c101d4a */
.L_x_82:
[----:B------:R-:W-:Y:S05]  /*58b0*/  BSYNC B0 ;  /* 0x0000000000007941 */ /* 0x000fea0003800000 */
.L_x_81:
[----:B------:R-:W-:Y:S01]  /*58c0*/  LEA.HI.SX32 R18, R149, 0xffffffff, 0x1b ;  /* 0xffffffff95127811 */ /* 0x000fe200078fdaff */
[----:B------:R-:W-:Y:S01]  /*58d0*/  IMAD.IADD R7, R63, 0x1, -R21 ;  /* 0x000000013f077824 */ /* 0x000fe200078e0a15 */
[----:B------:R-:W0:Y:S01]  /*58e0*/  LDGDEPBAR ;  /* 0x00000000000079af */ /* 0x000e220000000000 */
[----:B------:R-:W-:Y:S01]  /*58f0*/  BSSY B0, `(.L_x_83) ;  /* 0x0000019000007945 */ /* 0x000fe20003800000 */
[----:B------:R-:W-:Y:S01]  /*5900*/  SHF.R.S32.HI R20, RZ, 0x1f, R18 ;  /* 0x0000001fff147819 */ /* 0x000fe20000011412 */
[----:B------:R-:W-:-:S02]  /*5910*/  IMAD R4, R18, -0x20, R7 ;  /* 0xffffffe012047824 */ /* 0x000fc400078e0207 */
[----:B------:R-:W-:Y:S01]  /*5920*/  IMAD.MOV.U32 R7, RZ, RZ, c[0x0][0x1e0] ;  /* 0x00007800ff077624 */ /* 0x000fe200078e00ff */
[----:B------:R-:W-:Y:S02]  /*5930*/  BAR.SYNC.DEFER_BLOCKING 0x0 ;  /* 0x0000000000007b1d */ /* 0x000fe40000010000 */
[----:B------:R-:W-:Y:S02]  /*5940*/  ISETP.GE.AND P0, PT, R4, 0x1, PT ;  /* 0x000000010400780c */ /* 0x000fe40003f06270 */
[----:B------:R-:W-:-:S04]  /*5950*/  MOV R4, 0x5 ;  /* 0x0000000500047802 */ /* 0x000fc80000000f00 */
[C---:B------:R-:W-:Y:S01]  /*5960*/  SHF.L.U64.HI R4, R7.reuse, R4, c[0x0][0x1e4] ;  /* 0x0000790007047619 */ /* 0x040fe20000010204 */
[----:B------:R-:W-:-:S06]  /*5970*/  IMAD.SHL.U32 R7, R7, 0x20, RZ ;  /* 0x0000002007077824 */ /* 0x000fcc00078e00ff */
[----:B------:R-:W-:Y:S05]  /*5980*/  @!P0 BRA `(.L_x_84) ;  /* 0x000000f000008947 */ /* 0x000fea0003800000 */
[----:B------:R-:W-:Y:S01]  /*5990*/  MOV R232, R230 ;  /* 0x000000e600e87202 */ /* 0x000fe20000000f00 */
[----:B------:R-:W-:-:S04]  /*59a0*/  IMAD R6, R4, R18, RZ ;  /* 0x0000001204067224 */ /* 0x000fc800078e02ff */
[----:B-12---:R-:W-:-:S04]  /*59b0*/  IMAD.WIDE.U32 R8, R18, R7, R232 ;  /* 0x0000000712087225 */ /* 0x006fc800078e00e8 */
[----:B------:R-:W-:Y:S01]  /*59c0*/  IMAD R6, R20, R7, R6 ;  /* 0x0000000714067224 */ /* 0x000fe200078e0206 */
[----:B------:R-:W-:-:S04]  /*59d0*/  LEA R10, P0, R8, c[0x0][0x1c8], 0x1 ;  /* 0x00007200080a7a11 */ /* 0x000fc800078008ff */
[----:B------:R-:W-:-:S04]  /*59e0*/  IADD3 R6, R9, R6, RZ ;  /* 0x0000000609067210 */ /* 0x000fc80007ffe0ff */
[----:B------:R-:W-:Y:S02]  /*59f0*/  LEA.HI.X R11, R8, c[0x0][0x1cc], R6, 0x1, P0 ;  /* 0x00007300080b7a11 */ /* 0x000fe400000f0c06 */
[----:B------:R-:W-:-:S05]  /*5a00*/  SHF.L.U32 R6, R3, 0x1, RZ ;  /* 0x0000000103067819 */ /* 0x000fca00000006ff */
[----:B------:R-:W-:Y:S01]  /*5a10*/  @!PT LDS RZ, [RZ] ;  /* 0x00000000fffff984 */ /* 0x000fe20000000800 */
[----:B------:R-:W-:Y:S01]  /*5a20*/  @!PT LDS RZ, [RZ] ;  /* 0x00000000fffff984 */ /* 0x000fe20000000800 */
[----:B------:R-:W-:Y:S01]  /*5a30*/  @!PT LDS RZ, [RZ] ;  /* 0x00000000fffff984 */ /* 0x000fe20000000800 */
[----:B------:R1:W-:Y:S04]  /*5a40*/  LDGSTS.E.BYPASS.LTC128B.128 [R6+0xc080], [R10.64], !P2 ;  /* 0x0c0800000a067fae */ /* 0x0003e8000d101d4a */
[----:B------:R1:W-:Y:S04]  /*5a50*/  LDGSTS.E.BYPASS.LTC128B.128 [R6+0xd080], [R10.64+0x80], !P5 ;  /* 0x0d0800800a067fae */ /* 0x0003e8000e901d4a */
[----:B------:R1:W-:Y:S04]  /*5a60*/  LDGSTS.E.BYPASS.LTC128B.128 [R6+0xe080], [R10.64+0x100], !P4 ;  /* 0x0e0801000a067fae */ /* 0x0003e8000e101d4a */
[----:B------:R1:W-:Y:S02]  /*5a70*/  LDGSTS.E.BYPASS.LTC128B.128 [R6+0xf080], [R10.64+0x180], !P3 ;  /* 0x0f0801800a067fae */ /* 0x0003e4000d901d4a */
.L_x_84:
[----:B------:R-:W-:Y:S05]  /*5a80*/  BSYNC B0 ;  /* 0x0000000000007941 */ /* 0x000fea0003800000 */
.L_x_83:
[----:B------:R-:W-:Y:S01]  /*5a90*/  ISETP.LT.AND P0, PT, RZ, c[0x0][0x27c], PT ;  /* 0x00009f00ff007a0c */ /* 0x000fe20003f01270 */
[----:B------:R-:W0:-:S12]  /*5aa0*/  LDGDEPBAR ;  /* 0x00000000000079af */ /* 0x000e180000000000 */
[----:B------:R-:W-:Y:S05]  /*5ab0*/  @P0 BRA `(.L_x_85) ;  /* 0x0000002000000947 */ /* 0x000fea0003800000 */
[----:B------:R-:W-:-:S04]  /*5ac0*/  DEPBAR.LE SB0, 0x1 ;  /* 0x000080400000791a */ /* 0x000fc80000000000 */
[----:B------:R-:W-:Y:S05]  /*5ad0*/  BRA `(.L_x_86) ;  /* 0x00006c1000007947 */ /* 0x000fea0003800000 */
.L_x_85:
[----:B-12---:R-:W-:Y:S01]  /*5ae0*/  SHF.R.S32.HI R9, RZ, 0x1f, R66 ;  /* 0x0000001fff097819 */ /* 0x006fe20000011442 */
[----:B------:R-:W-:Y:S01]  /*5af0*/  ULDC.U8 UR4, c[0x0][0x298] ;  /* 0x0000a60000047ab9 */ /* 0x000fe20000000000 */
[----:B----4-:R-:W-:Y:S01]  /*5b00*/  IMAD.WIDE.U32 R12, R66, c[0x0][0x280], RZ ;  /* 0x0000a000420c7a25 */ /* 0x010fe200078e00ff */
[----:B------:R-:W-:Y:S01]  /*5b10*/  ISETP.NE.AND P6, PT, RZ, UR4, PT ;  /* 0x00000004ff007c0c */ /* 0x000fe2000bfc5270 */
[----:B------:R-:W-:Y:S02]  /*5b20*/  BSSY B2, `(.L_x_86) ;  /* 0x00006bc000027945 */ /* 0x000fe40003800000 */
[C---:B------:R-:W-:Y:S01]  /*5b30*/  IMAD R11, R9.reuse, c[0x0][0x280], RZ ;  /* 0x0000a000090b7a24 */ /* 0x040fe200078e02ff */
[----:B------:R-:W-:Y:S01]  /*5b40*/  LEA R36, P0, R12, c[0x0][0x270], 0x1 ;  /* 0x00009c000c247a11 */ /* 0x000fe200078008ff */
[----:B------:R-:W-:Y:S02]  /*5b50*/  IMAD R9, R9, c[0x0][0x290], RZ ;  /* 0x0000a40009097a24 */ /* 0x000fe400078e02ff */
[----:B------:R-:W-:-:S02]  /*5b60*/  IMAD R6, R66, c[0x0][0x284], R11 ;  /* 0x0000a10042067a24 */ /* 0x000fc400078e020b */
[----:B------:R-:W-:-:S03]  /*5b70*/  IMAD.WIDE.U32 R10, R66, c[0x0][0x290], RZ ;  /* 0x0000a400420a7a25 */ /* 0x000fc600078e00ff */
[----:B------:R-:W-:Y:S01]  /*5b80*/  IADD3 R6, R6, R13, RZ ;  /* 0x0000000d06067210 */ /* 0x000fe20007ffe0ff */
[----:B------:R-:W-:-:S03]  /*5b90*/  IMAD R66, R66, c[0x0][0x294], R9 ;  /* 0x0000a50042427a24 */ /* 0x000fc600078e0209 */
[----:B------:R-:W-:Y:S02]  /*5ba0*/  LEA.HI.X R37, R12, c[0x0][0x274], R6, 0x1, P0 ;  /* 0x00009d000c257a11 */ /* 0x000fe400000f0c06 */
[----:B------:R-:W-:Y:S02]  /*5bb0*/  LEA R38, P0, R10, c[0x0][0x288], 0x1 ;  /* 0x0000a2000a267a11 */ /* 0x000fe400078008ff */
[----:B------:R-:W-:Y:S02]  /*5bc0*/  IADD3 R66, R66, R11, RZ ;  /* 0x0000000b42427210 */ /* 0x000fe40007ffe0ff */
[----:B------:R-:W-:Y:S02]  /*5bd0*/  SHF.L.U32 R6, R3, 0x1, RZ ;  /* 0x0000000103067819 */ /* 0x000fe400000006ff */
[----:B------:R-:W-:Y:S01]  /*5be0*/  LEA.HI.X R39, R10, c[0x0][0x28c], R66, 0x1, P0 ;  /* 0x0000a3000a277a11 */ /* 0x000fe200000f0c42 */
[----:B------:R-:W-:Y:S05]  /*5bf0*/  @!P6 BRA `(.L_x_87) ;  /* 0x000031e00000e947 */ /* 0x000fea0003800000 */
[----:B------:R-:W-:Y:S01]  /*5c00*/  BSSY B0, `(.L_x_88) ;  /* 0x0000033000007945 */ /* 0x000fe20003800000 */
[----:B------:R-:W-:Y:S01]  /*5c10*/  SHF.L.U32 R12, R16, 0x2, RZ ;  /* 0x00000002100c7819 */ /* 0x000fe200000006ff */
[----:B------:R-:W-:Y:S01]  /*5c20*/  CS2R R14, SRZ ;  /* 0x00000000000e7805 */ /* 0x000fe2000001ff00 */
[----:B------:R-:W-:Y:S01]  /*5c30*/  CS2R R28, SRZ ;  /* 0x00000000001c7805 */ /* 0x000fe2000001ff00 */
[----:B------:R-:W-:Y:S01]  /*5c40*/  CS2R R32, SRZ ;  /* 0x0000000000207805 */ /* 0x000fe2000001ff00 */
[----:B---3--:R-:W-:Y:S01]  /*5c50*/  CS2R R26, SRZ ;  /* 0x00000000001a7805 */ /* 0x008fe2000001ff00 */
[----:B------:R-:W-:Y:S01]  /*5c60*/  CS2R R50, SRZ ;  /* 0x0000000000327805 */ /* 0x000fe2000001ff00 */
[----:B------:R-:W-:Y:S01]  /*5c70*/  CS2R R8, SRZ ;  /* 0x0000000000087805 */ /* 0x000fe2000001ff00 */
[----:B------:R-:W-:Y:S01]  /*5c80*/  CS2R R10, SRZ ;  /* 0x00000000000a7805 */ /* 0x000fe2000001ff00 */
[----:B------:R-:W-:Y:S01]  /*5c90*/  CS2R R24, SRZ ;  /* 0x0000000000187805 */ /* 0x000fe2000001ff00 */
[----:B------:R-:W-:Y:S05]  /*5ca0*/  @P1 BRA `(.L_x_89) ;  /* 0x0000028000001947 */ /* 0x000fea0003800000 */
[C---:B------:R-:W-:Y:S01]  /*5cb0*/  ISETP.GE.AND P0, PT, R12.reuse, c[0x0][0x27c], PT ;  /* 0x00009f000c007a0c */ /* 0x040fe20003f06270 */
[----:B------:R-:W-:Y:S01]  /*5cc0*/  CS2R R26, SRZ ;  /* 0x00000000001a7805 */ /* 0x000fe2000001ff00 */
[----:B------:R-:W-:Y:S01]  /*5cd0*/  CS2R R24, SRZ ;  /* 0x0000000000187805 */ /* 0x000fe2000001ff00 */
[----:B------:R-:W-:-:S02]  /*5ce0*/  IADD3 R10, R12, 0x20, RZ ;  /* 0x000000200c0a7810 */ /* 0x000fc40007ffe0ff */
[C---:B------:R-:W-:Y:S02]  /*5cf0*/  IADD3 R9, R12.reuse, 0x40, RZ ;  /* 0x000000400c097810 */ /* 0x040fe40007ffe0ff */
[----:B------:R-:W-:-:S06]  /*5d00*/  IADD3 R8, R12, 0x60, RZ ;  /* 0x000000600c087810 */ /* 0x000fcc0007ffe0ff */
[----:B------:R-:W-:-:S04]  /*5d10*/  @!P0 IMAD.WIDE R30, R12, 0x2, R36 ;  /* 0x000000020c1e8825 */ /* 0x000fc800078e0224 */
[----:B------:R-:W-:Y:S01]  /*5d20*/  @!P0 IMAD.WIDE R28, R12, 0x2, R38 ;  /* 0x000000020c1c8825 */ /* 0x000fe200078e0226 */
[----:B------:R1:W5:Y:S01]  /*5d30*/  @!P0 LD.E.64 R26, [R30.64] ;  /* 0x0000000a1e1a8980 */ /* 0x000362000c101b00 */
[----:B------:R-:W-:Y:S02]  /*5d40*/  ISETP.GE.AND P6, PT, R10, c[0x0][0x27c], PT ;  /* 0x00009f000a007a0c */ /* 0x000fe40003fc6270 */
[----:B------:R-:W-:Y:S01]  /*5d50*/  ISETP.GE.AND P1, PT, R9, c[0x0][0x27c], PT ;  /* 0x00009f0009007a0c */ /* 0x000fe20003f26270 */
[----:B------:R2:W5:Y:S01]  /*5d60*/  @!P0 LD.E.64 R24, [R28.64] ;  /* 0x0000000a1c188980 */ /* 0x000562000c101b00 */
[----:B------:R-:W-:Y:S01]  /*5d70*/  ISETP.GE.AND P0, PT, R8, c[0x0][0x27c], PT ;  /* 0x00009f0008007a0c */ /* 0x000fe20003f06270 */
[----:B------:R-:W-:-:S08]  /*5d80*/  CS2R R32, SRZ ;  /* 0x0000000000207805 */ /* 0x000fd0000001ff00 */
[----:B------:R-:W-:Y:S02]  /*5d90*/  @!P6 SHF.R.S32.HI R13, RZ, 0x1f, R10 ;  /* 0x0000001fff0de819 */ /* 0x000fe4000001140a */
[----:B------:R-:W-:Y:S02]  /*5da0*/  @!P1 SHF.R.S32.HI R14, RZ, 0x1f, R9 ;  /* 0x0000001fff0e9819 */ /* 0x000fe40000011409 */
[----:B------:R-:W-:Y:S02]  /*5db0*/  @!P0 SHF.R.S32.HI R11, RZ, 0x1f, R8 ;  /* 0x0000001fff0b8819 */ /* 0x000fe40000011408 */
[----:B------:R-:W-:Y:S02]  /*5dc0*/  @!P6 LEA.HI R13, R13, R10, RZ, 0x2 ;  /* 0x0000000a0d0de211 */ /* 0x000fe400078f10ff */
[----:B------:R-:W-:Y:S02]  /*5dd0*/  @!P1 LEA.HI R14, R14, R9, RZ, 0x2 ;  /* 0x000000090e0e9211 */ /* 0x000fe400078f10ff */
[----:B------:R-:W-:-:S02]  /*5de0*/  @!P0 LEA.HI R9, R11, R8, RZ, 0x2 ;  /* 0x000000080b098211 */ /* 0x000fc400078f10ff */
[----:B------:R-:W-:Y:S02]  /*5df0*/  @!P6 LOP3.LUT R13, R13, 0xfffffffc, RZ, 0xc0, !PT ;  /* 0xfffffffc0d0de812 */ /* 0x000fe400078ec0ff */
[----:B------:R-:W-:Y:S02]  /*5e00*/  @!P1 LOP3.LUT R11, R14, 0xfffffffc, RZ, 0xc0, !PT ;  /* 0xfffffffc0e0b9812 */ /* 0x000fe400078ec0ff */
[----:B------:R-:W-:Y:S01]  /*5e10*/  @!P0 LOP3.LUT R9, R9, 0xfffffffc, RZ, 0xc0, !PT ;  /* 0xfffffffc09098812 */ /* 0x000fe200078ec0ff */
[--C-:B------:R-:W-:Y:S01]  /*5e20*/  @!P6 IMAD.WIDE R44, R13, 0x2, R36.reuse ;  /* 0x000000020d2ce825 */ /* 0x100fe200078e0224 */
[----:B--2---:R-:W-:Y:S01]  /*5e30*/  CS2R R28, SRZ ;  /* 0x00000000001c7805 */ /* 0x004fe2000001ff00 */
[----:B------:R-:W-:Y:S02]  /*5e40*/  CS2R R14, SRZ ;  /* 0x00000000000e7805 */ /* 0x000fe4000001ff00 */
[----:B-1----:R-:W-:Y:S01]  /*5e50*/  @!P1 IMAD.WIDE R30, R11, 0x2, R36 ;  /* 0x000000020b1e9825 */ /* 0x002fe200078e0224 */
[----:B------:R-:W-:Y:S01]  /*5e60*/  CS2R R50, SRZ ;  /* 0x0000000000327805 */ /* 0x000fe2000001ff00 */
[----:B------:R1:W5:Y:S02]  /*5e70*/  @!P6 LD.E.64 R32, [R44.64] ;  /* 0x0000000a2c20e980 */ /* 0x000364000c101b00 */
[----:B------:R-:W-:-:S02]  /*5e80*/  @!P6 IMAD.WIDE R40, R13, 0x2, R38 ;  /* 0x000000020d28e825 */ /* 0x000fc400078e0226 */
[----:B------:R1:W5:Y:S02]  /*5e90*/  @!P1 LD.E.64 R28, [R30.64] ;  /* 0x0000000a1e1c9980 */ /* 0x000364000c101b00 */
[----:B------:R-:W-:Y:S02]  /*5ea0*/  @!P1 IMAD.WIDE R42, R11, 0x2, R38 ;  /* 0x000000020b2a9825 */ /* 0x000fe400078e0226 */
[----:B------:R-:W-:Y:S02]  /*5eb0*/  CS2R R10, SRZ ;  /* 0x00000000000a7805 */ /* 0x000fe4000001ff00 */
[----:B------:R-:W-:-:S04]  /*5ec0*/  @!P0 IMAD.WIDE R36, R9, 0x2, R36 ;  /* 0x0000000209248825 */ /* 0x000fc800078e0224 */
[----:B------:R-:W-:Y:S01]  /*5ed0*/  @!P0 IMAD.WIDE R38, R9, 0x2, R38 ;  /* 0x0000000209268825 */ /* 0x000fe200078e0226 */
[----:B------:R1:W5:Y:S01]  /*5ee0*/  @!P6 LD.E.64 R10, [R40.64] ;  /* 0x0000000a280ae980 */ /* 0x000362000c101b00 */
[----:B------:R-:W-:-:S03]  /*5ef0*/  CS2R R8, SRZ ;  /* 0x0000000000087805 */ /* 0x000fc6000001ff00 */
[----:B------:R1:W5:Y:S04]  /*5f00*/  @!P0 LD.E.64 R14, [R36.64] ;  /* 0x0000000a240e8980 */ /* 0x000368000c101b00 */
[----:B------:R1:W5:Y:S04]  /*5f10*/  @!P1 LD.E.64 R8, [R42.64] ;  /* 0x0000000a2a089980 */ /* 0x000368000c101b00 */
[----:B------:R1:W5:Y:S02]  /*5f20*/  @!P0 LD.E.64 R50, [R38.64] ;  /* 0x0000000a26328980 */ /* 0x000364000c101b00 */
.L_x_89:
[----:B------:R-:W-:Y:S05]  /*5f30*/  BSYNC B0 ;  /* 0x0000000000007941 */ /* 0x000fea0003800000 */
.L_x_88:
[----:B-1---5:R-:W-:Y:S01]  /*5f40*/  IMAD.MOV.U32 R44, RZ, RZ, R32 ;  /* 0x000000ffff2c7224 */ /* 0x022fe200078e0020 */
[----:B------:R-:W-:Y:S01]  /*5f50*/  SHF.R.U64 R31, R32, 0x10, R33 ;  /* 0x00000010201f7819 */ /* 0x000fe20000001221 */
[--C-:B------:R-:W-:Y:S01]  /*5f60*/  IMAD.MOV.U32 R46, RZ, RZ, R27.reuse ;  /* 0x000000ffff2e7224 */ /* 0x100fe200078e001b */
[--C-:B------:R-:W-:Y:S01]  /*5f70*/  SHF.R.U64 R36, R26, 0x10, R27.reuse ;  /* 0x000000101a247819 */ /* 0x100fe2000000121b */
[----:B------:R-:W-:Y:S01]  /*5f80*/  IMAD.MOV.U32 R32, RZ, RZ, R28 ;  /* 0x000000ffff207224 */ /* 0x000fe200078e001c */
[----:B------:R-:W-:Y:S01]  /*5f90*/  SHF.R.U32.HI R35, RZ, 0x10, R27 ;  /* 0x00000010ff237819 */ /* 0x000fe2000001161b */
[----:B------:R-:W-:Y:S01]  /*5fa0*/  IMAD R34, R65, -0x80, R34 ;  /* 0xffffff8041227824 */ /* 0x000fe200078e0222 */
[----:B------:R-:W-:Y:S01]  /*5fb0*/  SHF.R.U64 R27, R28, 0x10, R29 ;  /* 0x000000101c1b7819 */ /* 0x000fe2000000121d */
[----:B------:R-:W-:Y:S01]  /*5fc0*/  IMAD.MOV.U32 R48, RZ, RZ, R26 ;  /* 0x000000ffff307224 */ /* 0x000fe200078e001a */
[--C-:B------:R-:W-:Y:S01]  /*5fd0*/  SHF.R.U32.HI R30, RZ, 0x10, R33.reuse ;  /* 0x00000010ff1e7819 */ /* 0x100fe20000011621 */
[----:B------:R-:W-:Y:S01]  /*5fe0*/  IMAD.MOV.U32 R47, RZ, RZ, R33 ;  /* 0x000000ffff2f7224 */ /* 0x000fe200078e0021 */
[----:B------:R-:W-:Y:S01]  /*5ff0*/  PRMT R27, R32, 0x5410, R27 ;  /* 0x00005410201b7816 */ /* 0x000fe2000000001b */
[--C-:B------:R-:W-:Y:S01]  /*6000*/  IMAD.MOV.U32 R45, RZ, RZ, R29.reuse ;  /* 0x000000ffff2d7224 */ /* 0x100fe200078e001d */
[----:B------:R-:W-:Y:S01]  /*6010*/  IMNMX R32, R34, 0x80, PT ;  /* 0x0000008022207817 */ /* 0x000fe20003800200 */
[----:B------:R-:W-:Y:S01]  /*6020*/  IMAD.MOV.U32 R41, RZ, RZ, R24 ;  /* 0x000000ffff297224 */ /* 0x000fe200078e0018 */
[----:B------:R-:W-:Y:S01]  /*6030*/  SHF.R.U32.HI R26, RZ, 0x10, R29 ;  /* 0x00000010ff1a7819 */ /* 0x000fe2000001161d */
[--C-:B------:R-:W-:Y:S01]  /*6040*/  IMAD.MOV.U32 R39, RZ, RZ, R25.reuse ;  /* 0x000000ffff277224 */ /* 0x100fe200078e0019 */
[----:B------:R-:W-:Y:S01]  /*6050*/  ISETP.GE.AND P0, PT, R21, R32, PT ;  /* 0x000000201500720c */ /* 0x000fe20003f06270 */
[----:B------:R-:W-:Y:S01]  /*6060*/  IMAD.MOV.U32 R38, RZ, RZ, R10 ;  /* 0x000000ffff267224 */ /* 0x000fe200078e000a */
[----:B------:R-:W-:Y:S01]  /*6070*/  SHF.R.U64 R40, R24, 0x10, R25 ;  /* 0x0000001018287819 */ /* 0x000fe20000001219 */
[----:B------:R-:W-:Y:S01]  /*6080*/  IMAD.MOV.U32 R37, RZ, RZ, R11 ;  /* 0x000000ffff257224 */ /* 0x000fe200078e000b */
[----:B------:R-:W-:Y:S01]  /*6090*/  SHF.R.U32.HI R33, RZ, 0x10, R25 ;  /* 0x00000010ff217819 */ /* 0x000fe20000011619 */
[----:B------:R-:W-:Y:S01]  /*60a0*/  IMAD.MOV.U32 R43, RZ, RZ, R14 ;  /* 0x000000ffff2b7224 */ /* 0x000fe200078e000e */
[--C-:B------:R-:W-:Y:S01]  /*60b0*/  SHF.R.U64 R29, R10, 0x10, R11.reuse ;  /* 0x000000100a1d7819 */ /* 0x100fe2000000120b */
[----:B------:R-:W-:Y:S01]  /*60c0*/  IMAD.MOV.U32 R10, RZ, RZ, R8 ;  /* 0x000000ffff0a7224 */ /* 0x000fe200078e0008 */
[----:B------:R-:W-:Y:S01]  /*60d0*/  SHF.R.U32.HI R28, RZ, 0x10, R11 ;  /* 0x00000010ff1c7819 */ /* 0x000fe2000001160b */
[--C-:B------:R-:W-:Y:S01]  /*60e0*/  IMAD.MOV.U32 R11, RZ, RZ, R9.reuse ;  /* 0x000000ffff0b7224 */ /* 0x100fe200078e0009 */
[----:B------:R-:W-:Y:S01]  /*60f0*/  SHF.R.U64 R25, R8, 0x10, R9 ;  /* 0x0000001008197819 */ /* 0x000fe20000001209 */
[----:B------:R-:W-:Y:S01]  /*6100*/  IMAD.MOV.U32 R42, RZ, RZ, R15 ;  /* 0x000000ffff2a7224 */ /* 0x000fe200078e000f */
[----:B------:R-:W-:Y:S01]  /*6110*/  SHF.R.U32.HI R24, RZ, 0x10, R9 ;  /* 0x00000010ff187819 */ /* 0x000fe20000011609 */
[----:B------:R-:W-:Y:S01]  /*6120*/  IMAD.MOV.U32 R9, RZ, RZ, R50 ;  /* 0x000000ffff097224 */ /* 0x000fe200078e0032 */
[----:B------:R-:W-:Y:S01]  /*6130*/  SHF.R.U64 R22, R14, 0x10, R15 ;  /* 0x000000100e167819 */ /* 0x000fe2000000120f */
[----:B------:R-:W-:Y:S01]  /*6140*/  IMAD.MOV.U32 R8, RZ, RZ, R51 ;  /* 0x000000ffff087224 */ /* 0x000fe200078e0033 */
[----:B------:R-:W-:Y:S01]  /*6150*/  SHF.R.U32.HI R15, RZ, 0x10, R15 ;  /* 0x00000010ff0f7819 */ /* 0x000fe2000001160f */
[----:B------:R-:W-:-:S04]  /*6160*/  DEPBAR.LE SB0, 0x1 ;  /* 0x000080400000791a */ /* 0x000fc80000000000 */
[--C-:B------:R-:W-:Y:S01]  /*6170*/  SHF.R.U64 R14, R50, 0x10, R51.reuse ;  /* 0x00000010320e7819 */ /* 0x100fe20000001233 */
[----:B------:R-:W-:Y:S01]  /*6180*/  BSSY B1, `(.L_x_90) ;  /* 0x00000bc000017945 */ /* 0x000fe20003800000 */
[----:B------:R-:W-:Y:S02]  /*6190*/  SHF.R.U32.HI R13, RZ, 0x10, R51 ;  /* 0x00000010ff0d7819 */ /* 0x000fe40000011633 */
[----:B------:R-:W-:Y:S02]  /*61a0*/  PRMT R36, R48, 0x5410, R36 ;  /* 0x0000541030247816 */ /* 0x000fe40000000024 */
[----:B------:R-:W-:Y:S02]  /*61b0*/  PRMT R35, R46, 0x5410, R35 ;  /* 0x000054102e237816 */ /* 0x000fe40000000023 */
[----:B------:R-:W-:Y:S02]  /*61c0*/  PRMT R31, R44, 0x5410, R31 ;  /* 0x000054102c1f7816 */ /* 0x000fe4000000001f */
[----:B------:R-:W-:-:S02]  /*61d0*/  PRMT R30, R47, 0x5410, R30 ;  /* 0x000054102f1e7816 */ /* 0x000fc4000000001e */
[----:B------:R-:W-:Y:S02]  /*61e0*/  PRMT R26, R45, 0x5410, R26 ;  /* 0x000054102d1a7816 */ /* 0x000fe4000000001a */
[----:B------:R-:W-:Y:S02]  /*61f0*/  PRMT R22, R43, 0x5410, R22 ;  /* 0x000054102b167816 */ /* 0x000fe40000000016 */
        /* <DEDUP_REMOVED lines=8> */
[----:B------:R-:W-:Y:S01]  /*6280*/  PRMT R13, R8, 0x5410, R13 ;  /* 0x00005410080d7816 */ /* 0x000fe2000000000d */
[----:B------:R-:W-:Y:S06]  /*6290*/  BAR.SYNC.DEFER_BLOCKING 0x0 ;  /* 0x0000000000007b1d */ /* 0x000fec0000010000 */
[----:B------:R-:W-:Y:S05]  /*62a0*/  @P0 BRA `(.L_x_91) ;  /* 0x00000a9000000947 */ /* 0x000fea0003800000 */
[----:B------:R-:W-:Y:S01]  /*62b0*/  ISETP.GE.AND P0, PT, R12, c[0x0][0x27c], PT ;  /* 0x00009f000c007a0c */ /* 0x000fe20003f06270 */
[----:B------:R-:W-:-:S12]  /*62c0*/  BSSY B0, `(.L_x_92) ;  /* 0x0000028000007945 */ /* 0x000fd80003800000 */
[----:B------:R-:W-:Y:S05]  /*62d0*/  @P0 BRA `(.L_x_93) ;  /* 0x0000026000000947 */ /* 0x000fea0003800000 */
[----:B------:R-:W1:Y:S01]  /*62e0*/  LDS.128 R8, [R6+0x10080] ;  /* 0x0100800006087984 */ /* 0x000e620000000c00 */
[----:B------:R-:W-:Y:S01]  /*62f0*/  SHF.L.U32 R42, R36, 0x10, RZ ;  /* 0x00000010242a7819 */ /* 0x000fe200000006ff */
[C---:B------:R-:W-:Y:S01]  /*6300*/  IMAD.U32 R40, R34.reuse, 0x10000, RZ ;  /* 0x0001000022287824 */ /* 0x040fe200078e00ff */
[----:B------:R-:W-:Y:S02]  /*6310*/  LOP3.LUT R39, R34, 0xffff0000, RZ, 0xc0, !PT ;  /* 0xffff000022277812 */ /* 0x000fe400078ec0ff */
[----:B------:R-:W-:Y:S02]  /*6320*/  LOP3.LUT R41, R36, 0xffff0000, RZ, 0xc0, !PT ;  /* 0xffff000024297812 */ /* 0x000fe400078ec0ff */
[C---:B-1----:R-:W-:Y:S02]  /*6330*/  LOP3.LUT R37, R8.reuse, 0xffff0000, RZ, 0xc0, !PT ;  /* 0xffff000008257812 */ /* 0x042fe400078ec0ff */
[----:B------:R-:W-:Y:S02]  /*6340*/  LOP3.LUT R46, R9, 0xffff0000, RZ, 0xc0, !PT ;  /* 0xffff0000092e7812 */ /* 0x000fe400078ec0ff */
[----:B------:R-:W-:-:S02]  /*6350*/  SHF.L.U32 R38, R8, 0x10, RZ ;  /* 0x0000001008267819 */ /* 0x000fc400000006ff */
[----:B------:R-:W-:Y:S01]  /*6360*/  SHF.L.U32 R8, R9, 0x10, RZ ;  /* 0x0000001009087819 */ /* 0x000fe200000006ff */
[C---:B------:R-:W-:Y:S01]  /*6370*/  FMUL.FTZ R9, R37.reuse, R40 ;  /* 0x0000002825097220 */ /* 0x040fe20000410000 */
[C---:B------:R-:W-:Y:S01]  /*6380*/  SHF.L.U32 R44, R10.reuse, 0x10, RZ ;  /* 0x000000100a2c7819 */ /* 0x040fe200000006ff */
[-C--:B------:R-:W-:Y:S01]  /*6390*/  FMUL.FTZ R37, R37, R42.reuse ;  /* 0x0000002a25257220 */ /* 0x080fe20000410000 */
[----:B------:R-:W-:Y:S01]  /*63a0*/  LOP3.LUT R43, R10, 0xffff0000, RZ, 0xc0, !PT ;  /* 0xffff00000a2b7812 */ /* 0x000fe200078ec0ff */
[C---:B------:R-:W-:Y:S01]  /*63b0*/  IMAD.U32 R10, R11.reuse, 0x10000, RZ ;  /* 0x000100000b0a7824 */ /* 0x040fe200078e00ff */
[----:B------:R-:W-:Y:S01]  /*63c0*/  LOP3.LUT R45, R11, 0xffff0000, RZ, 0xc0, !PT ;  /* 0xffff00000b2d7812 */ /* 0x000fe200078ec0ff */
[----:B------:R-:W-:Y:S02]  /*63d0*/  FMUL.FTZ R11, R46, R39 ;  /* 0x000000272e0b7220 */ /* 0x000fe40000410000 */
[C---:B------:R-:W-:Y:S01]  /*63e0*/  FFMA.FTZ R9, R38.reuse, R42, -R9 ;  /* 0x0000002a26097223 */ /* 0x040fe20000010809 */
[----:B------:R-:W-:Y:S01]  /*63f0*/  SHF.L.U32 R42, R35, 0x10, RZ ;  /* 0x00000010232a7819 */ /* 0x000fe200000006ff */
[----:B------:R-:W-:Y:S01]  /*6400*/  FFMA.FTZ R38, R38, R40, R37 ;  /* 0x0000002826267223 */ /* 0x000fe20000010025 */
[C---:B------:R-:W-:Y:S01]  /*6410*/  SHF.L.U32 R40, R33.reuse, 0x10, RZ ;  /* 0x0000001021287819 */ /* 0x040fe200000006ff */
[-C--:B------:R-:W-:Y:S01]  /*6420*/  FMUL.FTZ R46, R46, R41.reuse ;  /* 0x000000292e2e7220 */ /* 0x080fe20000410000 */
[----:B------:R-:W-:Y:S01]  /*6430*/  LOP3.LUT R37, R33, 0xffff0000, RZ, 0xc0, !PT ;  /* 0xffff000021257812 */ /* 0x000fe200078ec0ff */
[C---:B------:R-:W-:Y:S01]  /*6440*/  FFMA.FTZ R11, R8.reuse, R41, -R11 ;  /* 0x00000029080b7223 */ /* 0x040fe2000001080b */
[----:B------:R-:W-:Y:S01]  /*6450*/  LOP3.LUT R41, R35, 0xffff0000, RZ, 0xc0, !PT ;  /* 0xffff000023297812 */ /* 0x000fe200078ec0ff */
[----:B------:R-:W-:-:S02]  /*6460*/  FFMA.FTZ R46, R8, R39, R46 ;  /* 0x00000027082e7223 */ /* 0x000fc4000001002e */
[----:B------:R-:W-:Y:S02]  /*6470*/  FMUL.FTZ R39, R43, R40 ;  /* 0x000000282b277220 */ /* 0x000fe40000410000 */
[----:B------:R-:W-:Y:S02]  /*6480*/  FMUL.FTZ R8, R45, R37 ;  /* 0x000000252d087220 */ /* 0x000fe40000410000 */
[-C--:B------:R-:W-:Y:S02]  /*6490*/  FMUL.FTZ R43, R43, R42.reuse ;  /* 0x0000002a2b2b7220 */ /* 0x080fe40000410000 */
[----:B------:R-:W-:Y:S02]  /*64a0*/  FMUL.FTZ R45, R45, R41 ;  /* 0x000000292d2d7220 */ /* 0x000fe40000410000 */
[C---:B------:R-:W-:Y:S02]  /*64b0*/  FFMA.FTZ R39, R44.reuse, R42, -R39 ;  /* 0x0000002a2c277223 */ /* 0x040fe40000010827 */
[----:B------:R-:W-:-:S02]  /*64c0*/  FFMA.FTZ R40, R44, R40, R43 ;  /* 0x000000282c287223 */ /* 0x000fc4000001002b */
[----:B------:R-:W-:Y:S01]  /*64d0*/  FFMA.FTZ R41, R10, R41, -R8 ;  /* 0x000000290a297223 */ /* 0x000fe20000010808 */
[----:B------:R-:W-:Y:S01]  /*64e0*/  F2FP.BF16.PACK_AB R8, R38, R9 ;  /* 0x000000092608723e */ /* 0x000fe200000010ff */
[----:B------:R-:W-:Y:S01]  /*64f0*/  FFMA.FTZ R42, R10, R37, R45 ;  /* 0x000000250a2a7223 */ /* 0x000fe2000001002d */
[----:B------:R-:W-:Y:S02]  /*6500*/  F2FP.BF16.PACK_AB R9, R46, R11 ;  /* 0x0000000b2e09723e */ /* 0x000fe400000010ff */
[----:B------:R-:W-:Y:S02]  /*6510*/  F2FP.BF16.PACK_AB R10, R40, R39 ;  /* 0x00000027280a723e */ /* 0x000fe400000010ff */
[----:B------:R-:W-:-:S05]  /*6520*/  F2FP.BF16.PACK_AB R11, R42, R41 ;  /* 0x000000292a0b723e */ /* 0x000fca00000010ff */
[----:B------:R1:W-:Y:S02]  /*6530*/  STS.128 [R6+0x10080], R8 ;  /* 0x0100800806007388 */ /* 0x0003e40000000c00 */
.L_x_93:
[----:B------:R-:W-:Y:S05]  /*6540*/  BSYNC B0 ;  /* 0x0000000000007941 */ /* 0x000fea0003800000 */
.L_x_92:
[----:B-1----:R-:W-:Y:S01]  /*6550*/  IADD3 R8, R12, 0x20, RZ ;  /* 0x000000200c087810 */ /* 0x002fe20007ffe0ff */
[----:B------:R-:W-:Y:S03]  /*6560*/  BSSY B0, `(.L_x_94) ;  /* 0x0000029000007945 */ /* 0x000fe60003800000 */
[----:B------:R-:W-:-:S13]  /*6570*/  ISETP.GE.AND P0, PT, R8, c[0x0][0x27c], PT ;  /* 0x00009f0008007a0c */ /* 0x000fda0003f06270 */
        /* <DEDUP_REMOVED lines=17> */
[----:B------:R-:W-:Y:S01]  /*6690*/  FFMA.FTZ R9, R38, R42, -R9 ;  /* 0x0000002a26097223 */ /* 0x000fe20000010809 */
[----:B------:R-:W-:Y:S01]  /*66a0*/  SHF.L.U32 R42, R30, 0x10, RZ ;  /* 0x000000101e2a7819 */ /* 0x000fe200000006ff */
[----:B------:R-:W-:Y:S01]  /*66b0*/  FFMA.FTZ R38, R38, R40, R37 ;  /* 0x0000002826267223 */ /* 0x000fe20000010025 */
[----:B------:R-:W-:Y:S01]  /*66c0*/  SHF.L.U32 R40, R28, 0x10, RZ ;  /* 0x000000101c287819 */ /* 0x000fe200000006ff */
[-C--:B------:R-:W-:Y:S01]  /*66d0*/  FMUL.FTZ R46, R46, R41.reuse ;  /* 0x000000292e2e7220 */ /* 0x080fe20000410000 */
[----:B------:R-:W-:Y:S01]  /*66e0*/  LOP3.LUT R37, R28, 0xffff0000, RZ, 0xc0, !PT ;  /* 0xffff00001c257812 */ /* 0x000fe200078ec0ff */
[----:B------:R-:W-:Y:S01]  /*66f0*/  FFMA.FTZ R11, R8, R41, -R11 ;  /* 0x00000029080b7223 */ /* 0x000fe2000001080b */
        /* <DEDUP_REMOVED lines=15> */
.L_x_95:
[----:B------:R-:W-:Y:S05]  /*67f0*/  BSYNC B0 ;  /* 0x0000000000007941 */ /* 0x000fea0003800000 */
.L_x_94:
        /* <DEDUP_REMOVED lines=42> */
.L_x_97:
[----:B------:R-:W-:Y:S05]  /*6aa0*/  BSYNC B0 ;  /* 0x0000000000007941 */ /* 0x000fea0003800000 */
.L_x_96:
[----:B-1----:R-:W-:-:S04]  /*6ab0*/  IADD3 R8, R12, 0x60, RZ ;  /* 0x000000600c087810 */ /* 0x002fc80007ffe0ff */
        /* <DEDUP_REMOVED lines=40> */
.L_x_91:
[----:B------:R-:W-:Y:S05]  /*6d40*/  BSYNC B1 ;  /* 0x0000000000017941 */ /* 0x000fea0003800000 */
.L_x_90:
[----:B-1----:R-:W-:Y:S01]  /*6d50*/  IADD3 R9, R21, 0x20, RZ ;  /* 0x0000002015097810 */ /* 0x002fe20007ffe0ff */
[----:B------:R-:W-:Y:S03]  /*6d60*/  BSSY B1, `(.L_x_98) ;  /* 0x00000ac000017945 */ /* 0x000fe60003800000 */
[----:B------:R-:W-:-:S13]  /*6d70*/  ISETP.GE.AND P0, PT, R9, R32, PT ;  /* 0x000000200900720c */ /* 0x000fda0003f06270 */
[----:B------:R-:W-:Y:S05]  /*6d80*/  @P0 BRA `(.L_x_99) ;  /* 0x00000a9000000947 */ /* 0x000fea0003800000 */
[----:B------:R-:W-:Y:S01]  /*6d90*/  ISETP.GE.AND P0, PT, R12, c[0x0][0x27c], PT ;  /* 0x00009f000c007a0c */ /* 0x000fe20003f06270 */
[----:B------:R-:W-:-:S12]  /*6da0*/  BSSY B0, `(.L_x_100) ;  /* 0x0000028000007945 */ /* 0x000fd80003800000 */
[----:B------:R-:W-:Y:S05]  /*6db0*/  @P0 BRA `(.L_x_101) ;  /* 0x0000026000000947 */ /* 0x000fea0003800000 */
[----:B------:R-:W1:Y:S01]  /*6dc0*/  LDS.128 R8, [R6+0x11080] ;  /* 0x0110800006087984 */ /* 0x000e620000000c00 */
[----:B------:R-:W-:Y:S01]  /*6dd0*/  SHF.L.U32 R40, R36, 0x10, RZ ;  /* 0x0000001024287819 */ /* 0x000fe200000006ff */
[----:B------:R-:W-:Y:S01]  /*6de0*/  IMAD.U32 R39, R34, 0x10000, RZ ;  /* 0x0001000022277824 */ /* 0x000fe200078e00ff */
[----:B------:R-:W-:Y:S02]  /*6df0*/  LOP3.LUT R41, R36, 0xffff0000, RZ, 0xc0, !PT ;  /* 0xffff000024297812 */ /* 0x000fe400078ec0ff */
[C---:B-1----:R-:W-:Y:S02]  /*6e00*/  SHF.L.U32 R38, R8.reuse, 0x10, RZ ;  /* 0x0000001008267819 */ /* 0x042fe400000006ff */
[----:B------:R-:W-:Y:S02]  /*6e10*/  LOP3.LUT R37, R8, 0xffff0000, RZ, 0xc0, !PT ;  /* 0xffff000008257812 */ /* 0x000fe400078ec0ff */
[C---:B------:R-:W-:Y:S02]  /*6e20*/  SHF.L.U32 R8, R9.reuse, 0x10, RZ ;  /* 0x0000001009087819 */ /* 0x040fe400000006ff */
[----:B------:R-:W-:Y:S01]  /*6e30*/  LOP3.LUT R46, R9, 0xffff0000, RZ, 0xc0, !PT ;  /* 0xffff0000092e7812 */ /* 0x000fe200078ec0ff */
[-C--:B------:R-:W-:Y:S01]  /*6e40*/  FMUL.FTZ R43, R39, R37.reuse ;  /* 0x00000025272b7220 */ /* 0x080fe20000410000 */
[----:B------:R-:W-:Y:S01]  /*6e50*/  LOP3.LUT R9, R34, 0xffff0000, RZ, 0xc0, !PT ;  /* 0xffff000022097812 */ /* 0x000fe200078ec0ff */
[----:B------:R-:W-:Y:S01]  /*6e60*/  FMUL.FTZ R37, R40, R37 ;  /* 0x0000002528257220 */ /* 0x000fe20000410000 */
[----:B------:R-:W-:Y:S01]  /*6e70*/  SHF.L.U32 R44, R10, 0x10, RZ ;  /* 0x000000100a2c7819 */ /* 0x000fe200000006ff */
[----:B------:R-:W-:Y:S01]  /*6e80*/  FFMA.FTZ R43, R40, R38, -R43 ;  /* 0x00000026282b7223 */ /* 0x000fe2000001082b */
[----:B------:R-:W-:Y:S01]  /*6e90*/  LOP3.LUT R42, R10, 0xffff0000, RZ, 0xc0, !PT ;  /* 0xffff00000a2a7812 */ /* 0x000fe200078ec0ff */
[C---:B------:R-:W-:Y:S01]  /*6ea0*/  IMAD.U32 R10, R11.reuse, 0x10000, RZ ;  /* 0x000100000b0a7824 */ /* 0x040fe200078e00ff */
[----:B------:R-:W-:Y:S01]  /*6eb0*/  LOP3.LUT R45, R11, 0xffff0000, RZ, 0xc0, !PT ;  /* 0xffff00000b2d7812 */ /* 0x000fe200078ec0ff */
[----:B------:R-:W-:Y:S01]  /*6ec0*/  FMUL.FTZ R11, R9, R46 ;  /* 0x0000002e090b7220 */ /* 0x000fe20000410000 */
[----:B------:R-:W-:Y:S01]  /*6ed0*/  LOP3.LUT R40, R35, 0xffff0000, RZ, 0xc0, !PT ;  /* 0xffff000023287812 */ /* 0x000fe200078ec0ff */
[----:B------:R-:W-:Y:S01]  /*6ee0*/  FFMA.FTZ R38, R39, R38, R37 ;  /* 0x0000002627267223 */ /* 0x000fe20000010025 */
[----:B------:R-:W-:Y:S01]  /*6ef0*/  SHF.L.U32 R39, R33, 0x10, RZ ;  /* 0x0000001021277819 */ /* 0x000fe200000006ff */
[----:B------:R-:W-:Y:S01]  /*6f00*/  FMUL.FTZ R46, R41, R46 ;  /* 0x0000002e292e7220 */ /* 0x000fe20000410000 */
[----:B------:R-:W-:Y:S01]  /*6f10*/  LOP3.LUT R37, R33, 0xffff0000, RZ, 0xc0, !PT ;  /* 0xffff000021257812 */ /* 0x000fe200078ec0ff */
[-C--:B------:R-:W-:Y:S01]  /*6f20*/  FFMA.FTZ R11, R41, R8.reuse, -R11 ;  /* 0x00000008290b7223 */ /* 0x080fe2000001080b */
[----:B------:R-:W-:Y:S01]  /*6f30*/  SHF.L.U32 R41, R35, 0x10, RZ ;  /* 0x0000001023297819 */ /* 0x000fe200000006ff */
[----:B------:R-:W-:-:S02]  /*6f40*/  FFMA.FTZ R46, R9, R8, R46 ;  /* 0x00000008092e7223 */ /* 0x000fc4000001002e */
[-C--:B------:R-:W-:Y:S02]  /*6f50*/  FMUL.FTZ R8, R39, R42.reuse ;  /* 0x0000002a27087220 */ /* 0x080fe40000410000 */
[-C--:B------:R-:W-:Y:S02]  /*6f60*/  FMUL.FTZ R9, R37, R45.reuse ;  /* 0x0000002d25097220 */ /* 0x080fe40000410000 */
[C---:B------:R-:W-:Y:S02]  /*6f70*/  FMUL.FTZ R42, R41.reuse, R42 ;  /* 0x0000002a292a7220 */ /* 0x040fe40000410000 */
[----:B------:R-:W-:Y:S02]  /*6f80*/  FMUL.FTZ R45, R40, R45 ;  /* 0x0000002d282d7220 */ /* 0x000fe40000410000 */
[-C--:B------:R-:W-:Y:S01]  /*6f90*/  FFMA.FTZ R41, R41, R44.reuse, -R8 ;  /* 0x0000002c29297223 */ /* 0x080fe20000010808 */
[----:B------:R-:W-:Y:S01]  /*6fa0*/  F2FP.BF16.PACK_AB R8, R38, R43 ;  /* 0x0000002b2608723e */ /* 0x000fe200000010ff */
[----:B------:R-:W-:-:S02]  /*6fb0*/  FFMA.FTZ R42, R39, R44, R42 ;  /* 0x0000002c272a7223 */ /* 0x000fc4000001002a */
[-C--:B------:R-:W-:Y:S01]  /*6fc0*/  FFMA.FTZ R40, R40, R10.reuse, -R9 ;  /* 0x0000000a28287223 */ /* 0x080fe20000010809 */
[----:B------:R-:W-:Y:S01]  /*6fd0*/  F2FP.BF16.PACK_AB R9, R46, R11 ;  /* 0x0000000b2e09723e */ /* 0x000fe200000010ff */
[----:B------:R-:W-:Y:S01]  /*6fe0*/  FFMA.FTZ R45, R37, R10, R45 ;  /* 0x0000000a252d7223 */ /* 0x000fe2000001002d */
[----:B------:R-:W-:-:S04]  /*6ff0*/  F2FP.BF16.PACK_AB R10, R42, R41 ;  /* 0x000000292a0a723e */ /* 0x000fc800000010ff */
[----:B------:R-:W-:-:S05]  /*7000*/  F2FP.BF16.PACK_AB R11, R45, R40 ;  /* 0x000000282d0b723e */ /* 0x000fca00000010ff */
[----:B------:R1:W-:Y:S02]  /*7010*/  STS.128 [R6+0x11080], R8 ;  /* 0x0110800806007388 */ /* 0x0003e40000000c00 */
.L_x_101:
[----:B------:R-:W-:Y:S05]  /*7020*/  BSYNC B0 ;  /* 0x0000000000007941 */ /* 0x000fea0003800000 */
.L_x_100:
[----:B-1----:R-:W-:Y:S01]  /*7030*/  IADD3 R8, R12, 0x20, RZ ;  /* 0x000000200c087810 */ /* 0x002fe20007ffe0ff */
[----:B------:R-:W-:Y:S03]  /*7040*/  BSSY B0, `(.L_x_102) ;  /* 0x0000029000007945 */ /* 0x000fe60003800000 */
[----:B------:R-:W-:-:S13]  /*7050*/  ISETP.GE.AND P0, PT, R8, c[0x0][0x27c], PT ;  /* 0x00009f0008007a0c */ /* 0x000fda0003f06270 */
        /* <DEDUP_REMOVED lines=20> */
[C---:B------:R-:W-:Y:S01]  /*71a0*/  SHF.L.U32 R39, R28.reuse, 0x10, RZ ;  /* 0x000000101c277819 */ /* 0x040fe200000006ff */
[C---:B------:R-:W-:Y:S01]  /*71b0*/  FMUL.FTZ R46, R41.reuse, R46 ;  /* 0x0000002e292e7220 */ /* 0x040fe20000410000 */
        /* <DEDUP_REMOVED lines=17> */
.L_x_103:
[----:B------:R-:W-:Y:S05]  /*72d0*/  BSYNC B0 ;  /* 0x0000000000007941 */ /* 0x000fea0003800000 */
.L_x_102:
        /* <DEDUP_REMOVED lines=42> */
.L_x_105:
[----:B------:R-:W-:Y:S05]  /*7580*/  BSYNC B0 ;  /* 0x0000000000007941 */ /* 0x000fea0003800000 */
.L_x_104:
[----:B-1----:R-:W-:-:S04]  /*7590*/  IADD3 R8, R12, 0x60, RZ ;  /* 0x000000600c087810 */ /* 0x002fc80007ffe0ff */
        /* <DEDUP_REMOVED lines=40> */
.L_x_99:
[----:B------:R-:W-:Y:S05]  /*7820*/  BSYNC B1 ;  /* 0x0000000000017941 */ /* 0x000fea0003800000 */
.L_x_98:
        /* <DEDUP_REMOVED lines=45> */
.L_x_109:
[----:B------:R-:W-:Y:S05]  /*7b00*/  BSYNC B0 ;  /* 0x0000000000007941 */ /* 0x000fea0003800000 */
.L_x_108:
        /* <DEDUP_REMOVED lines=42> */
.L_x_111:
[----:B------:R-:W-:Y:S05]  /*7db0*/  BSYNC B0 ;  /* 0x0000000000007941 */ /* 0x000fea0003800000 */
.L_x_110:
        /* <DEDUP_REMOVED lines=42> */
.L_x_113:
[----:B------:R-:W-:Y:S05]  /*8060*/  BSYNC B0 ;  /* 0x0000000000007941 */ /* 0x000fea0003800000 */
.L_x_112:
        /* <DEDUP_REMOVED lines=41> */
.L_x_107:
[----:B------:R-:W-:Y:S05]  /*8300*/  BSYNC B1 ;  /* 0x0000000000017941 */ /* 0x000fea0003800000 */
.L_x_106:
[----:B-1----:R-:W-:-:S04]  /*8310*/  IADD3 R9, R21, 0x60, RZ ;  /* 0x0000006015097810 */ /* 0x002fc80007ffe0ff */
[----:B------:R-:W-:-:S13]  /*8320*/  ISETP.GE.AND P0, PT, R9, R32, PT ;  /* 0x000000200900720c */ /* 0x000fda0003f06270 */
[----:B------:R-:W-:Y:S05]  /*8330*/  @P0 BRA `(.L_x_114) ;  /* 0x000043a000000947 */ /* 0x000fea0003800000 */
[----:B------:R-:W-:Y:S01]  /*8340*/  ISETP.GE.AND P0, PT, R12, c[0x0][0x27c], PT ;  /* 0x00009f000c007a0c */ /* 0x000fe20003f06270 */
[----:B------:R-:W-:-:S12]  /*8350*/  BSSY B0, `(.L_x_115) ;  /* 0x0000028000007945 */ /* 0x000fd80003800000 */
[----:B------:R-:W-:Y:S05]  /*8360*/  @P0 BRA `(.L_x_116) ;  /* 0x0000026000000947 */ /* 0x000fea0003800000 */
[----:B------:R-:W1:Y:S01]  /*8370*/  LDS.128 R8, [R6+0x13080] ;  /* 0x0130800006087984 */ /* 0x000e620000000c00 */
[----:B------:R-:W-:Y:S02]  /*8380*/  LOP3.LUT R39, R36, 0xffff0000, RZ, 0xc0, !PT ;  /* 0xffff000024277812 */ /* 0x000fe400078ec0ff */
[----:B------:R-:W-:Y:S02]  /*8390*/  LOP3.LUT R41, R34, 0xffff0000, RZ, 0xc0, !PT ;  /* 0xffff000022297812 */ /* 0x000fe400078ec0ff */
[C---:B-1----:R-:W-:Y:S02]  /*83a0*/  SHF.L.U32 R37, R8.reuse, 0x10, RZ ;  /* 0x0000001008257819 */ /* 0x042fe400000006ff */
[----:B------:R-:W-:Y:S02]  /*83b0*/  LOP3.LUT R32, R8, 0xffff0000, RZ, 0xc0, !PT ;  /* 0xffff000008207812 */ /* 0x000fe400078ec0ff */
[C---:B------:R-:W-:Y:S02]  /*83c0*/  SHF.L.U32 R8, R9.reuse, 0x10, RZ ;  /* 0x0000001009087819 */ /* 0x040fe400000006ff */
[----:B------:R-:W-:-:S02]  /*83d0*/  LOP3.LUT R38, R9, 0xffff0000, RZ, 0xc0, !PT ;  /* 0xffff000009267812 */ /* 0x000fc400078ec0ff */
[----:B------:R-:W-:Y:S01]  /*83e0*/  SHF.L.U32 R9, R36, 0x10, RZ ;  /* 0x0000001024097819 */ /* 0x000fe200000006ff */
[----:B------:R-:W-:Y:S01]  /*83f0*/  IMAD.U32 R36, R34, 0x10000, RZ ;  /* 0x0001000022247824 */ /* 0x000fe200078e00ff */
[C---:B------:R-:W-:Y:S01]  /*8400*/  SHF.L.U32 R42, R10.reuse, 0x10, RZ ;  /* 0x000000100a2a7819 */ /* 0x040fe200000006ff */
[C---:B------:R-:W-:Y:S01]  /*8410*/  IMAD.U32 R34, R11.reuse, 0x10000, RZ ;  /* 0x000100000b227824 */ /* 0x040fe200078e00ff */
[----:B------:R-:W-:Y:S01]  /*8420*/  LOP3.LUT R40, R10, 0xffff0000, RZ, 0xc0, !PT ;  /* 0xffff00000a287812 */ /* 0x000fe200078ec0ff */
[----:B------:R-:W-:Y:S01]  /*8430*/  FMUL.FTZ R10, R36, R32 ;  /* 0x00000020240a7220 */ /* 0x000fe20000410000 */
[----:B------:R-:W-:Y:S01]  /*8440*/  LOP3.LUT R43, R11, 0xffff0000, RZ, 0xc0, !PT ;  /* 0xffff00000b2b7812 */ /* 0x000fe200078ec0ff */
[----:B------:R-:W-:Y:S02]  /*8450*/  FMUL.FTZ R11, R41, R38 ;  /* 0x00000026290b7220 */ /* 0x000fe40000410000 */
[C---:B------:R-:W-:Y:S02]  /*8460*/  FMUL.FTZ R32, R9.reuse, R32 ;  /* 0x0000002009207220 */ /* 0x040fe40000410000 */
[----:B------:R-:W-:-:S02]  /*8470*/  FFMA.FTZ R10, R9, R37, -R10 ;  /* 0x00000025090a7223 */ /* 0x000fc4000001080a */
[----:B------:R-:W-:Y:S01]  /*8480*/  FFMA.FTZ R9, R39, R8, -R11 ;  /* 0x0000000827097223 */ /* 0x000fe2000001080b */
[----:B------:R-:W-:Y:S01]  /*8490*/  SHF.L.U32 R11, R33, 0x10, RZ ;  /* 0x00000010210b7819 */ /* 0x000fe200000006ff */
[----:B------:R-:W-:Y:S01]  /*84a0*/  FMUL.FTZ R38, R39, R38 ;  /* 0x0000002627267220 */ /* 0x000fe20000410000 */
[----:B------:R-:W-:Y:S01]  /*84b0*/  SHF.L.U32 R39, R35, 0x10, RZ ;  /* 0x0000001023277819 */ /* 0x000fe200000006ff */
[----:B------:R-:W-:Y:S01]  /*84c0*/  FFMA.FTZ R37, R36, R37, R32 ;  /* 0x0000002524257223 */ /* 0x000fe20000010020 */
[----:B------:R-:W-:Y:S01]  /*84d0*/  LOP3.LUT R33, R33, 0xffff0000, RZ, 0xc0, !PT ;  /* 0xffff000021217812 */ /* 0x000fe200078ec0ff */
[----:B------:R-:W-:Y:S01]  /*84e0*/  FFMA.FTZ R38, R41, R8, R38 ;  /* 0x0000000829267223 */ /* 0x000fe20000010026 */
[----:B------:R-:W-:Y:S01]  /*84f0*/  LOP3.LUT R35, R35, 0xffff0000, RZ, 0xc0, !PT ;  /* 0xffff000023237812 */ /* 0x000fe200078ec0ff */
[-C--:B------:R-:W-:Y:S02]  /*8500*/  FMUL.FTZ R8, R11, R40.reuse ;  /* 0x000000280b087220 */ /* 0x080fe40000410000 */
[----:B------:R-:W-:Y:S01]  /*8510*/  FMUL.FTZ R40, R39, R40 ;  /* 0x0000002827287220 */ /* 0x000fe20000410000 */
[----:B------:R-:W-:Y:S01]  /*8520*/  F2FP.BF16.PACK_AB R9, R38, R9 ;  /* 0x000000092609723e */ /* 0x000fe200000010ff */
[----:B------:R-:W-:-:S02]  /*8530*/  FMUL.FTZ R32, R33, R43 ;  /* 0x0000002b21207220 */ /* 0x000fc40000410000 */
[----:B------:R-:W-:Y:S02]  /*8540*/  FMUL.FTZ R43, R35, R43 ;  /* 0x0000002b232b7220 */ /* 0x000fe40000410000 */
[----:B------:R-:W-:Y:S02]  /*8550*/  FFMA.FTZ R40, R11, R42, R40 ;  /* 0x0000002a0b287223 */ /* 0x000fe40000010028 */
[----:B------:R-:W-:Y:S02]  /*8560*/  FFMA.FTZ R11, R35, R34, -R32 ;  /* 0x00000022230b7223 */ /* 0x000fe40000010820 */
[----:B------:R-:W-:Y:S01]  /*8570*/  FFMA.FTZ R39, R39, R42, -R8 ;  /* 0x0000002a27277223 */ /* 0x000fe20000010808 */
[----:B------:R-:W-:Y:S01]  /*8580*/  F2FP.BF16.PACK_AB R8, R37, R10 ;  /* 0x0000000a2508723e */ /* 0x000fe200000010ff */
[----:B------:R-:W-:-:S03]  /*8590*/  FFMA.FTZ R34, R33, R34, R43 ;  /* 0x0000002221227223 */ /* 0x000fc6000001002b */
[----:B------:R-:W-:Y:S02]  /*85a0*/  F2FP.BF16.PACK_AB R10, R40, R39 ;  /* 0x00000027280a723e */ /* 0x000fe400000010ff */
[----:B------:R-:W-:-:S05]  /*85b0*/  F2FP.BF16.PACK_AB R11, R34, R11 ;  /* 0x0000000b220b723e */ /* 0x000fca00000010ff */
[----:B------:R1:W-:Y:S02]  /*85c0*/  STS.128 [R6+0x13080], R8 ;  /* 0x0130800806007388 */ /* 0x0003e40000000c00 */
.L_x_116:
[----:B------:R-:W-:Y:S05]  /*85d0*/  BSYNC B0 ;  /* 0x0000000000007941 */ /* 0x000fea0003800000 */
.L_x_115:
[----:B-1----:R-:W-:Y:S01]  /*85e0*/  IADD3 R8, R12, 0x20, RZ ;  /* 0x000000200c087810 */ /* 0x002fe20007ffe0ff */
[----:B------:R-:W-:Y:S03]  /*85f0*/  BSSY B0, `(.L_x_117) ;  /* 0x0000029000007945 */ /* 0x000fe60003800000 */
[----:B------:R-:W-:-:S13]  /*8600*/  ISETP.GE.AND P0, PT, R8, c[0x0][0x27c], PT ;  /* 0x00009f0008007a0c */ /* 0x000fda0003f06270 */
[----:B------:R-:W-:Y:S05]  /*8610*/  @P0 BRA `(.L_x_118) ;  /* 0x0000026000000947 */ /* 0x000fea0003800000 */
[----:B------:R-:W1:Y:S01]  /*8620*/  LDS.128 R8, [R6+0x17080] ;  /* 0x0170800006087984 */ /* 0x000e620000000c00 */
[----:B------:R-:W-:Y:S02]  /*8630*/  LOP3.LUT R35, R31, 0xffff0000, RZ, 0xc0, !PT ;  /* 0xffff00001f237812 */ /* 0x000fe400078ec0ff */
[C---:B-1----:R-:W-:Y:S01]  /*8640*/  SHF.L.U32 R33, R8.reuse, 0x10, RZ ;  /* 0x0000001008217819 */ /* 0x042fe200000006ff */
[----:B------:R-:W-:Y:S01]  /*8650*/  IMAD.U32 R36, R11, 0x10000, RZ ;  /* 0x000100000b247824 */ /* 0x000fe200078e00ff */
[----:B------:R-:W-:Y:S02]  /*8660*/  LOP3.LUT R32, R8, 0xffff0000, RZ, 0xc0, !PT ;  /* 0xffff000008207812 */ /* 0x000fe400078ec0ff */
[C---:B------:R-:W-:Y:S02]  /*8670*/  SHF.L.U32 R8, R9.reuse, 0x10, RZ ;  /* 0x0000001009087819 */ /* 0x040fe400000006ff */
[----:B------:R-:W-:Y:S02]  /*8680*/  LOP3.LUT R34, R9, 0xffff0000, RZ, 0xc0, !PT ;  /* 0xffff000009227812 */ /* 0x000fe400078ec0ff */
[----:B------:R-:W-:Y:S01]  /*8690*/  SHF.L.U32 R9, R31, 0x10, RZ ;  /* 0x000000101f097819 */ /* 0x000fe200000006ff */
[C---:B------:R-:W-:Y:S01]  /*86a0*/  IMAD.U32 R31, R29.reuse, 0x10000, RZ ;  /* 0x000100001d1f7824 */ /* 0x040fe200078e00ff */
[----:B------:R-:W-:-:S02]  /*86b0*/  LOP3.LUT R29, R29, 0xffff0000, RZ, 0xc0, !PT ;  /* 0xffff00001d1d7812 */ /* 0x000fc400078ec0ff */
[C---:B------:R-:W-:Y:S02]  /*86c0*/  SHF.L.U32 R38, R10.reuse, 0x10, RZ ;  /* 0x000000100a267819 */ /* 0x040fe400000006ff */
[----:B------:R-:W-:Y:S01]  /*86d0*/  LOP3.LUT R37, R10, 0xffff0000, RZ, 0xc0, !PT ;  /* 0xffff00000a257812 */ /* 0x000fe200078ec0ff */
[----:B------:R-:W-:Y:S01]  /*86e0*/  FMUL.FTZ R10, R31, R32 ;  /* 0x000000201f0a7220 */ /* 0x000fe20000410000 */
[----:B------:R-:W-:Y:S01]  /*86f0*/  LOP3.LUT R39, R11, 0xffff0000, RZ, 0xc0, !PT ;  /* 0xffff00000b277812 */ /* 0x000fe200078ec0ff */
[----:B------:R-:W-:Y:S02]  /*8700*/  FMUL.FTZ R11, R29, R34 ;  /* 0x000000221d0b7220 */ /* 0x000fe40000410000 */
[C---:B------:R-:W-:Y:S02]  /*8710*/  FMUL.FTZ R32, R9.reuse, R32 ;  /* 0x0000002009207220 */ /* 0x040fe40000410000 */
[-C--:B------:R-:W-:Y:S02]  /*8720*/  FFMA.FTZ R10, R9, R33.reuse, -R10 ;  /* 0x00000021090a7223 */ /* 0x080fe4000001080a */
[----:B------:R-:W-:Y:S01]  /*8730*/  FFMA.FTZ R9, R35, R8, -R11 ;  /* 0x0000000823097223 */ /* 0x000fe2000001080b */
[----:B------:R-:W-:Y:S01]  /*8740*/  SHF.L.U32 R11, R28, 0x10, RZ ;  /* 0x000000101c0b7819 */ /* 0x000fe200000006ff */
[----:B------:R-:W-:Y:S01]  /*8750*/  FFMA.FTZ R31, R31, R33, R32 ;  /* 0x000000211f1f7223 */ /* 0x000fe20000010020 */
[----:B------:R-:W-:Y:S01]  /*8760*/  SHF.L.U32 R32, R30, 0x10, RZ ;  /* 0x000000101e207819 */ /* 0x000fe200000006ff */
[----:B------:R-:W-:Y:S01]  /*8770*/  FMUL.FTZ R34, R35, R34 ;  /* 0x0000002223227220 */ /* 0x000fe20000410000 */
[----:B------:R-:W-:-:S02]  /*8780*/  LOP3.LUT R28, R28, 0xffff0000, RZ, 0xc0, !PT ;  /* 0xffff00001c1c7812 */ /* 0x000fc400078ec0ff */
[----:B------:R-:W-:Y:S01]  /*8790*/  LOP3.LUT R30, R30, 0xffff0000, RZ, 0xc0, !PT ;  /* 0xffff00001e1e7812 */ /* 0x000fe200078ec0ff */
[----:B------:R-:W-:Y:S01]  /*87a0*/  FFMA.FTZ R34, R29, R8, R34 ;  /* 0x000000081d227223 */ /* 0x000fe20000010022 */
[----:B------:R-:W-:Y:S01]  /*87b0*/  F2FP.BF16.PACK_AB R8, R31, R10 ;  /* 0x0000000a1f08723e */ /* 0x000fe200000010ff */
[-C--:B------:R-:W-:Y:S02]  /*87c0*/  FMUL.FTZ R29, R11, R37.reuse ;  /* 0x000000250b1d7220 */ /* 0x080fe40000410000 */
[----:B------:R-:W-:Y:S01]  /*87d0*/  FMUL.FTZ R37, R32, R37 ;  /* 0x0000002520257220 */ /* 0x000fe20000410000 */
[----:B------:R-:W-:Y:S01]  /*87e0*/  F2FP.BF16.PACK_AB R9, R34, R9 ;  /* 0x000000092209723e */ /* 0x000fe200000010ff */
[-C--:B------:R-:W-:Y:S02]  /*87f0*/  FMUL.FTZ R33, R28, R39.reuse ;  /* 0x000000271c217220 */ /* 0x080fe40000410000 */
[----:B------:R-:W-:Y:S02]  /*8800*/  FMUL.FTZ R39, R30, R39 ;  /* 0x000000271e277220 */ /* 0x000fe40000410000 */
[----:B------:R-:W-:-:S02]  /*8810*/  FFMA.FTZ R29, R32, R38, -R29 ;  /* 0x00000026201d7223 */ /* 0x000fc4000001081d */
[----:B------:R-:W-:Y:S02]  /*8820*/  FFMA.FTZ R38, R11, R38, R37 ;  /* 0x000000260b267223 */ /* 0x000fe40000010025 */
[-C--:B------:R-:W-:Y:S02]  /*8830*/  FFMA.FTZ R11, R30, R36.reuse, -R33 ;  /* 0x000000241e0b7223 */ /* 0x080fe40000010821 */
[----:B------:R-:W-:Y:S01]  /*8840*/  FFMA.FTZ R28, R28, R36, R39 ;  /* 0x000000241c1c7223 */ /* 0x000fe20000010027 */
[----:B------:R-:W-:-:S04]  /*8850*/  F2FP.BF16.PACK_AB R10, R38, R29 ;  /* 0x0000001d260a723e */ /* 0x000fc800000010ff */
[----:B------:R-:W-:-:S05]  /*8860*/  F2FP.BF16.PACK_AB R11, R28, R11 ;  /* 0x0000000b1c0b723e */ /* 0x000fca00000010ff */
[----:B------:R1:W-:Y:S02]  /*8870*/  STS.128 [R6+0x17080], R8 ;  /* 0x0170800806007388 */ /* 0x0003e40000000c00 */
.L_x_118:
[----:B------:R-:W-:Y:S05]  /*8880*/  BSYNC B0 ;  /* 0x0000000000007941 */ /* 0x000fea0003800000 */
.L_x_117:
        /* <DEDUP_REMOVED lines=42> */
.L_x_120:
[----:B------:R-:W-:Y:S05]  /*8b30*/  BSYNC B0 ;  /* 0x0000000000007941 */ /* 0x000fea0003800000 */
.L_x_119:
[----:B------:R-:W-:-:S04]  /*8b40*/  IADD3 R12, R12, 0x60, RZ ;  /* 0x000000600c0c7810 */ /* 0x000fc80007ffe0ff */
[----:B------:R-:W-:-:S13]  /*8b50*/  ISETP.GE.AND P0, PT, R12, c[0x0][0x27c], PT ;  /* 0x00009f000c007a0c */ /* 0x000fda0003f06270 */
[----:B------:R-:W-:Y:S05]  /*8b60*/  @P0 BRA `(.L_x_114) ;  /* 0x00003b7000000947 */ /* 0x000fea0003800000 */
[----:B-1----:R-:W1:Y:S01]  /*8b70*/  LDS.128 R8, [R6+0x1f080] ;  /* 0x01f0800006087984 */ /* 0x002e620000000c00 */
[C---:B------:R-:W-:Y:S01]  /*8b80*/  IMAD.U32 R27, R14.reuse, 0x10000, RZ ;  /* 0x000100000e1b7824 */ /* 0x040fe200078e00ff */
[----:B------:R-:W-:Y:S02]  /*8b90*/  LOP3.LUT R14, R14, 0xffff0000, RZ, 0xc0, !PT ;  /* 0xffff00000e0e7812 */ /* 0x000fe400078ec0ff */
[C---:B-1----:R-:W-:Y:S01]  /*8ba0*/  SHF.L.U32 R24, R8.reuse, 0x10, RZ ;  /* 0x0000001008187819 */ /* 0x042fe200000006ff */
[----:B------:R-:W-:Y:S01]  /*8bb0*/  IMAD.U32 R26, R11, 0x10000, RZ ;  /* 0x000100000b1a7824 */ /* 0x000fe200078e00ff */
[----:B------:R-:W-:Y:S02]  /*8bc0*/  LOP3.LUT R12, R8, 0xffff0000, RZ, 0xc0, !PT ;  /* 0xffff0000080c7812 */ /* 0x000fe400078ec0ff */
[C---:B------:R-:W-:Y:S02]  /*8bd0*/  SHF.L.U32 R8, R9.reuse, 0x10, RZ ;  /* 0x0000001009087819 */ /* 0x040fe400000006ff */
[----:B------:R-:W-:-:S02]  /*8be0*/  LOP3.LUT R25, R9, 0xffff0000, RZ, 0xc0, !PT ;  /* 0xffff000009197812 */ /* 0x000fc400078ec0ff */
[----:B------:R-:W-:Y:S02]  /*8bf0*/  SHF.L.U32 R9, R22, 0x10, RZ ;  /* 0x0000001016097819 */ /* 0x000fe400000006ff */
[C---:B------:R-:W-:Y:S02]  /*8c00*/  SHF.L.U32 R29, R10.reuse, 0x10, RZ ;  /* 0x000000100a1d7819 */ /* 0x040fe400000006ff */
[----:B------:R-:W-:Y:S01]  /*8c10*/  LOP3.LUT R28, R10, 0xffff0000, RZ, 0xc0, !PT ;  /* 0xffff00000a1c7812 */ /* 0x000fe200078ec0ff */
[-C--:B------:R-:W-:Y:S01]  /*8c20*/  FMUL.FTZ R10, R27, R12.reuse ;  /* 0x0000000c1b0a7220 */ /* 0x080fe20000410000 */
[----:B------:R-:W-:Y:S01]  /*8c30*/  LOP3.LUT R22, R22, 0xffff0000, RZ, 0xc0, !PT ;  /* 0xffff000016167812 */ /* 0x000fe200078ec0ff */
[----:B------:R-:W-:Y:S01]  /*8c40*/  FMUL.FTZ R12, R9, R12 ;  /* 0x0000000c090c7220 */ /* 0x000fe20000410000 */
[----:B------:R-:W-:Y:S01]  /*8c50*/  LOP3.LUT R30, R11, 0xffff0000, RZ, 0xc0, !PT ;  /* 0xffff00000b1e7812 */ /* 0x000fe200078ec0ff */
[----:B------:R-:W-:Y:S02]  /*8c60*/  FMUL.FTZ R11, R14, R25 ;  /* 0x000000190e0b7220 */ /* 0x000fe40000410000 */
[----:B------:R-:W-:-:S02]  /*8c70*/  FFMA.FTZ R10, R9, R24, -R10 ;  /* 0x00000018090a7223 */ /* 0x000fc4000001080a */
[C---:B------:R-:W-:Y:S01]  /*8c80*/  FFMA.FTZ R9, R22.reuse, R8, -R11 ;  /* 0x0000000816097223 */ /* 0x040fe2000001080b */
[----:B------:R-:W-:Y:S01]  /*8c90*/  SHF.L.U32 R11, R13, 0x10, RZ ;  /* 0x000000100d0b7819 */ /* 0x000fe200000006ff */
[----:B------:R-:W-:Y:S01]  /*8ca0*/  FFMA.FTZ R27, R27, R24, R12 ;  /* 0x000000181b1b7223 */ /* 0x000fe2000001000c */
[----:B------:R-:W-:Y:S01]  /*8cb0*/  SHF.L.U32 R12, R15, 0x10, RZ ;  /* 0x000000100f0c7819 */ /* 0x000fe200000006ff */
[----:B------:R-:W-:Y:S01]  /*8cc0*/  FMUL.FTZ R25, R22, R25 ;  /* 0x0000001916197220 */ /* 0x000fe20000410000 */
[----:B------:R-:W-:Y:S02]  /*8cd0*/  LOP3.LUT R13, R13, 0xffff0000, RZ, 0xc0, !PT ;  /* 0xffff00000d0d7812 */ /* 0x000fe400078ec0ff */
[----:B------:R-:W-:Y:S01]  /*8ce0*/  LOP3.LUT R15, R15, 0xffff0000, RZ, 0xc0, !PT ;  /* 0xffff00000f0f7812 */ /* 0x000fe200078ec0ff */
[----:B------:R-:W-:Y:S02]  /*8cf0*/  FFMA.FTZ R14, R14, R8, R25 ;  /* 0x000000080e0e7223 */ /* 0x000fe40000010019 */
[----:B------:R-:W-:-:S02]  /*8d00*/  FMUL.FTZ R8, R11, R28 ;  /* 0x0000001c0b087220 */ /* 0x000fc40000410000 */
[----:B------:R-:W-:Y:S01]  /*8d10*/  FMUL.FTZ R28, R12, R28 ;  /* 0x0000001c0c1c7220 */ /* 0x000fe20000410000 */
[----:B------:R-:W-:Y:S01]  /*8d20*/  F2FP.BF16.PACK_AB R9, R14, R9 ;  /* 0x000000090e09723e */ /* 0x000fe200000010ff */
[-C--:B------:R-:W-:Y:S02]  /*8d30*/  FMUL.FTZ R22, R13, R30.reuse ;  /* 0x0000001e0d167220 */ /* 0x080fe40000410000 */
[----:B------:R-:W-:Y:S02]  /*8d40*/  FMUL.FTZ R30, R15, R30 ;  /* 0x0000001e0f1e7220 */ /* 0x000fe40000410000 */
[-C--:B------:R-:W-:Y:S01]  /*8d50*/  FFMA.FTZ R12, R12, R29.reuse, -R8 ;  /* 0x0000001d0c0c7223 */ /* 0x080fe20000010808 */
[----:B------:R-:W-:Y:S01]  /*8d60*/  F2FP.BF16.PACK_AB R8, R27, R10 ;  /* 0x0000000a1b08723e */ /* 0x000fe200000010ff */
[----:B------:R-:W-:Y:S02]  /*8d70*/  FFMA.FTZ R11, R11, R29, R28 ;  /* 0x0000001d0b0b7223 */ /* 0x000fe4000001001c */
[----:B------:R-:W-:-:S02]  /*8d80*/  FFMA.FTZ R22, R15, R26, -R22 ;  /* 0x0000001a0f167223 */ /* 0x000fc40000010816 */
[----:B------:R-:W-:Y:S01]  /*8d90*/  FFMA.FTZ R13, R13, R26, R30 ;  /* 0x0000001a0d0d7223 */ /* 0x000fe2000001001e */
[----:B------:R-:W-:-:S04]  /*8da0*/  F2FP.BF16.PACK_AB R10, R11, R12 ;  /* 0x0000000c0b0a723e */ /* 0x000fc800000010ff */
[----:B------:R-:W-:-:S05]  /*8db0*/  F2FP.BF16.PACK_AB R11, R13, R22 ;  /* 0x000000160d0b723e */ /* 0x000fca00000010ff */
[----:B------:R1:W-:Y:S01]  /*8dc0*/  STS.128 [R6+0x1f080], R8 ;  /* 0x01f0800806007388 */ /* 0x0003e20000000c00 */
[----:B------:R-:W-:Y:S05]  /*8dd0*/  BRA `(.L_x_114) ;  /* 0x0000390000007947 */ /* 0x000fea0003800000 */
.L_x_87:
[----:B------:R-:W-:Y:S01]  /*8de0*/  BSSY B0, `(.L_x_121) ;  /* 0x000001f000007945 */ /* 0x000fe20003800000 */
[----:B------:R-:W-:Y:S01]  /*8df0*/  CS2R R30, SRZ ;  /* 0x00000000001e7805 */ /* 0x000fe2000001ff00 */
[----:B------:R-:W-:Y:S01]  /*8e00*/  CS2R R28, SRZ ;  /* 0x00000000001c7805 */ /* 0x000fe2000001ff00 */
[----:B---3--:R-:W-:Y:S01]  /*8e10*/  CS2R R26, SRZ ;  /* 0x00000000001a7805 */ /* 0x008fe2000001ff00 */
[----:B------:R-:W-:Y:S01]  /*8e20*/  CS2R R24, SRZ ;  /* 0x0000000000187805 */ /* 0x000fe2000001ff00 */
[----:B------:R-:W-:Y:S01]  /*8e30*/  CS2R R14, SRZ ;  /* 0x00000000000e7805 */ /* 0x000fe2000001ff00 */
[----:B------:R-:W-:Y:S01]  /*8e40*/  CS2R R12, SRZ ;  /* 0x00000000000c7805 */ /* 0x000fe2000001ff00 */
[----:B------:R-:W-:Y:S01]  /*8e50*/  CS2R R10, SRZ ;  /* 0x00000000000a7805 */ /* 0x000fe2000001ff00 */
[----:B------:R-:W-:Y:S01]  /*8e60*/  CS2R R8, SRZ ;  /* 0x0000000000087805 */ /* 0x000fe2000001ff00 */
[----:B------:R-:W-:Y:S05]  /*8e70*/  @P1 BRA `(.L_x_122) ;  /* 0x0000015000001947 */ /* 0x000fea0003800000 */
[----:B------:R-:W-:Y:S01]  /*8e80*/  ISETP.GE.AND P0, PT, R32, c[0x0][0x27c], PT ;  /* 0x00009f0020007a0c */ /* 0x000fe20003f06270 */
[----:B------:R-:W-:Y:S01]  /*8e90*/  CS2R R30, SRZ ;  /* 0x00000000001e7805 */ /* 0x000fe2000001ff00 */
[----:B------:R-:W-:-:S11]  /*8ea0*/  ISETP.GE.AND P1, PT, R22, c[0x0][0x27c], PT ;  /* 0x00009f0016007a0c */ /* 0x000fd60003f26270 */
[C---:B------:R-:W-:Y:S01]  /*8eb0*/  @!P0 IMAD.SHL.U32 R15, R32.reuse, 0x2, RZ ;  /* 0x00000002200f8824 */ /* 0x040fe200078e00ff */
[----:B------:R-:W-:Y:S02]  /*8ec0*/  @!P0 SHF.L.U64.HI R13, R32, 0x1, R43 ;  /* 0x00000001200d8819 */ /* 0x000fe4000001022b */
[----:B------:R-:W-:Y:S02]  /*8ed0*/  @!P1 SHF.R.S32.HI R29, RZ, 0x1f, R22 ;  /* 0x0000001fff1d9819 */ /* 0x000fe40000011416 */
[----:B------:R-:W-:Y:S02]  /*8ee0*/  @!P0 IADD3 R40, P6, R15, R36, RZ ;  /* 0x000000240f288210 */ /* 0x000fe40007fde0ff */
[----:B------:R-:W-:Y:S02]  /*8ef0*/  @!P1 LEA.HI R12, R29, R22, RZ, 0x3 ;  /* 0x000000161d0c9211 */ /* 0x000fe400078f18ff */
[----:B------:R-:W-:Y:S01]  /*8f00*/  CS2R R28, SRZ ;  /* 0x00000000001c7805 */ /* 0x000fe2000001ff00 */
[----:B------:R-:W-:Y:S01]  /*8f10*/  @!P0 IMAD.X R41, R13, 0x1, R37, P6 ;  /* 0x000000010d298824 */ /* 0x000fe200030e0625 */
[----:B------:R-:W-:-:S02]  /*8f20*/  @!P0 IADD3 R48, P6, R15, R38, RZ ;  /* 0x000000260f308210 */ /* 0x000fc40007fde0ff */
[----:B------:R-:W-:Y:S01]  /*8f30*/  @!P1 LOP3.LUT R12, R12, 0xfffffff8, RZ, 0xc0, !PT ;  /* 0xfffffff80c0c9812 */ /* 0x000fe200078ec0ff */
[----:B------:R-:W-:Y:S01]  /*8f40*/  CS2R R14, SRZ ;  /* 0x00000000000e7805 */ /* 0x000fe2000001ff00 */
[----:B------:R1:W5:Y:S01]  /*8f50*/  @!P0 LD.E.128 R24, [R40.64] ;  /* 0x0000000a28188980 */ /* 0x000362000c101d00 */
[----:B------:R-:W-:Y:S02]  /*8f60*/  @!P0 IMAD.X R49, R13, 0x1, R39, P6 ;  /* 0x000000010d318824 */ /* 0x000fe400030e0627 */
[----:B------:R-:W-:-:S03]  /*8f70*/  @!P1 IMAD.WIDE R36, R12, 0x2, R36 ;  /* 0x000000020c249825 */ /* 0x000fc600078e0224 */
[----:B------:R1:W5:Y:S01]  /*8f80*/  @!P0 LD.E.128 R8, [R48.64] ;  /* 0x0000000a30088980 */ /* 0x000362000c101d00 */
[----:B------:R-:W-:Y:S02]  /*8f90*/  @!P1 IMAD.WIDE R38, R12, 0x2, R38 ;  /* 0x000000020c269825 */ /* 0x000fe400078e0226 */
[----:B------:R-:W-:Y:S01]  /*8fa0*/  CS2R R12, SRZ ;  /* 0x00000000000c7805 */ /* 0x000fe2000001ff00 */
[----:B------:R1:W5:Y:S05]  /*8fb0*/  @!P1 LD.E.128 R28, [R36.64] ;  /* 0x0000000a241c9980 */ /* 0x00036a000c101d00 */
[----:B------:R1:W5:Y:S02]  /*8fc0*/  @!P1 LD.E.128 R12, [R38.64] ;  /* 0x0000000a260c9980 */ /* 0x000364000c101d00 */
.L_x_122:
[----:B------:R-:W-:Y:S05]  /*8fd0*/  BSYNC B0 ;  /* 0x0000000000007941 */ /* 0x000fea0003800000 */
.L_x_121:
[----:B------:R-:W-:Y:S01]  /*8fe0*/  IMAD R34, R65, -0x80, R34 ;  /* 0xffffff8041227824 */ /* 0x000fe200078e0222 */
[--C-:B-1---5:R-:W-:Y:S01]  /*8ff0*/  SHF.R.U64 R41, R24, 0x10, R25.reuse ;  /* 0x0000001018297819 */ /* 0x122fe20000001219 */
[--C-:B------:R-:W-:Y:S01]  /*9000*/  IMAD.MOV.U32 R40, RZ, RZ, R25.reuse ;  /* 0x000000ffff287224 */ /* 0x100fe200078e0019 */
[----:B------:R-:W-:Y:S01]  /*9010*/  SHF.R.U32.HI R55, RZ, 0x10, R25 ;  /* 0x00000010ff377819 */ /* 0x000fe20000011619 */
[----:B------:R-:W-:Y:S01]  /*9020*/  IMAD.MOV.U32 R56, RZ, RZ, R24 ;  /* 0x000000ffff387224 */ /* 0x000fe200078e0018 */
[----:B------:R-:W-:Y:S01]  /*9030*/  IMNMX R34, R34, 0x80, PT ;  /* 0x0000008022227817 */ /* 0x000fe20003800200 */
[----:B------:R-:W-:Y:S01]  /*9040*/  IMAD.MOV.U32 R58, RZ, RZ, R26 ;  /* 0x000000ffff3a7224 */ /* 0x000fe200078e001a */
[--C-:B------:R-:W-:Y:S01]  /*9050*/  SHF.R.U64 R39, R26, 0x10, R27.reuse ;  /* 0x000000101a277819 */ /* 0x100fe2000000121b */
[--C-:B------:R-:W-:Y:S01]  /*9060*/  IMAD.MOV.U32 R38, RZ, RZ, R27.reuse ;  /* 0x000000ffff267224 */ /* 0x100fe200078e001b */
[----:B------:R-:W-:Y:S01]  /*9070*/  ISETP.GE.AND P0, PT, R21, R34, PT ;  /* 0x000000221500720c */ /* 0x000fe20003f06270 */
[----:B------:R-:W-:Y:S01]  /*9080*/  IMAD.MOV.U32 R60, RZ, RZ, R28 ;  /* 0x000000ffff3c7224 */ /* 0x000fe200078e001c */
[----:B------:R-:W-:Y:S01]  /*9090*/  SHF.R.U32.HI R57, RZ, 0x10, R27 ;  /* 0x00000010ff397819 */ /* 0x000fe2000001161b */
[--C-:B------:R-:W-:Y:S01]  /*90a0*/  IMAD.MOV.U32 R25, RZ, RZ, R29.reuse ;  /* 0x000000ffff197224 */ /* 0x100fe200078e001d */
[----:B------:R-:W-:Y:S01]  /*90b0*/  SHF.R.U64 R49, R28, 0x10, R29 ;  /* 0x000000101c317819 */ /* 0x000fe2000000121d */
[--C-:B------:R-:W-:Y:S01]  /*90c0*/  IMAD.MOV.U32 R36, RZ, RZ, R9.reuse ;  /* 0x000000ffff247224 */ /* 0x100fe200078e0009 */
[--C-:B------:R-:W-:Y:S01]  /*90d0*/  SHF.R.U64 R37, R8, 0x10, R9.reuse ;  /* 0x0000001008257819 */ /* 0x100fe20000001209 */
[----:B------:R-:W-:Y:S01]  /*90e0*/  IMAD.MOV.U32 R48, RZ, RZ, R10 ;  /* 0x000000ffff307224 */ /* 0x000fe200078e000a */
[----:B------:R-:W-:Y:S01]  /*90f0*/  SHF.R.U32.HI R53, RZ, 0x10, R9 ;  /* 0x00000010ff357819 */ /* 0x000fe20000011609 */
[--C-:B------:R-:W-:Y:S01]  /*9100*/  IMAD.MOV.U32 R33, RZ, RZ, R11.reuse ;  /* 0x000000ffff217224 */ /* 0x100fe200078e000b */
[--C-:B------:R-:W-:Y:S01]  /*9110*/  SHF.R.U64 R35, R10, 0x10, R11.reuse ;  /* 0x000000100a237819 */ /* 0x100fe2000000120b */
[----:B------:R-:W-:Y:S01]  /*9120*/  IMAD.MOV.U32 R50, RZ, RZ, R30 ;  /* 0x000000ffff327224 */ /* 0x000fe200078e001e */
[----:B------:R-:W-:Y:S01]  /*9130*/  SHF.R.U32.HI R54, RZ, 0x10, R11 ;  /* 0x00000010ff367819 */ /* 0x000fe2000001160b */
[----:B------:R-:W-:Y:S01]  /*9140*/  IMAD.MOV.U32 R28, RZ, RZ, R31 ;  /* 0x000000ffff1c7224 */ /* 0x000fe200078e001f */
[----:B------:R-:W-:Y:S01]  /*9150*/  SHF.R.U32.HI R52, RZ, 0x10, R29 ;  /* 0x00000010ff347819 */ /* 0x000fe2000001161d */
[----:B------:R-:W-:Y:S01]  /*9160*/  IMAD.MOV.U32 R46, RZ, RZ, R8 ;  /* 0x000000ffff2e7224 */ /* 0x000fe200078e0008 */
[--C-:B------:R-:W-:Y:S01]  /*9170*/  SHF.R.U64 R27, R12, 0x10, R13.reuse ;  /* 0x000000100c1b7819 */ /* 0x100fe2000000120d */
[----:B------:R-:W-:Y:S01]  /*9180*/  IMAD.MOV.U32 R10, RZ, RZ, R12 ;  /* 0x000000ffff0a7224 */ /* 0x000fe200078e000c */
[--C-:B------:R-:W-:Y:S01]  /*9190*/  SHF.R.U32.HI R11, RZ, 0x10, R13.reuse ;  /* 0x00000010ff0b7819 */ /* 0x100fe2000001160d */
[----:B------:R-:W-:Y:S01]  /*91a0*/  IMAD.MOV.U32 R26, RZ, RZ, R13 ;  /* 0x000000ffff1a7224 */ /* 0x000fe200078e000d */
[--C-:B------:R-:W-:Y:S01]  /*91b0*/  SHF.R.U64 R29, R30, 0x10, R31.reuse ;  /* 0x000000101e1d7819 */ /* 0x100fe2000000121f */
[----:B------:R-:W-:Y:S01]  /*91c0*/  IMAD.MOV.U32 R9, RZ, RZ, R14 ;  /* 0x000000ffff097224 */ /* 0x000fe200078e000e */
[----:B------:R-:W-:Y:S01]  /*91d0*/  SHF.R.U32.HI R51, RZ, 0x10, R31 ;  /* 0x00000010ff337819 */ /* 0x000fe2000001161f */
[--C-:B------:R-:W-:Y:S01]  /*91e0*/  IMAD.MOV.U32 R24, RZ, RZ, R15.reuse ;  /* 0x000000ffff187224 */ /* 0x100fe200078e000f */
[----:B------:R-:W-:Y:S01]  /*91f0*/  SHF.R.U64 R8, R14, 0x10, R15 ;  /* 0x000000100e087819 */ /* 0x000fe2000000120f */
[----:B------:R-:W-:-:S04]  /*9200*/  DEPBAR.LE SB0, 0x1 ;  /* 0x000080400000791a */ /* 0x000fc80000000000 */
[----:B------:R-:W-:Y:S01]  /*9210*/  SHF.R.U32.HI R13, RZ, 0x10, R15 ;  /* 0x00000010ff0d7819 */ /* 0x000fe2000001160f */
[----:B------:R-:W-:Y:S01]  /*9220*/  BSSY B1, `(.L_x_123) ;  /* 0x00000d1000017945 */ /* 0x000fe20003800000 */
        /* <DEDUP_REMOVED lines=21> */
[----:B------:R-:W-:Y:S01]  /*9380*/  MOV R9, c[0x0][0x27c] ;  /* 0x00009f0000097a02 */ /* 0x000fe20000000f00 */
[----:B------:R-:W1:Y:S01]  /*9390*/  LDS.128 R12, [R6+0x10080] ;  /* 0x01008000060c7984 */ /* 0x000e620000000c00 */
[----:B------:R-:W-:Y:S01]  /*93a0*/  SHF.L.U32 R56, R37, 0x10, RZ ;  /* 0x0000001025387819 */ /* 0x000fe200000006ff */
[----:B------:R-:W-:Y:S01]  /*93b0*/  IMAD.U32 R68, R41, 0x10000, RZ ;  /* 0x0001000029447824 */ /* 0x000fe200078e00ff */
[----:B------:R-:W-:Y:S02]  /*93c0*/  LEA.HI R9, R9, R16, RZ, 0x1d ;  /* 0x0000001009097211 */ /* 0x000fe400078fe8ff */
[----:B------:R-:W-:Y:S02]  /*93d0*/  LOP3.LUT R61, R40, 0xffff0000, RZ, 0xc0, !PT ;  /* 0xffff0000283d7812 */ /* 0x000fe400078ec0ff */
[----:B------:R-:W-:Y:S01]  /*93e0*/  SHF.R.S32.HI R8, RZ, 0x1f, R9 ;  /* 0x0000001fff087819 */ /* 0x000fe20000011409 */
[----:B------:R-:W-:-:S03]  /*93f0*/  IMAD.SHL.U32 R10, R9, 0x8, RZ ;  /* 0x00000008090a7824 */ /* 0x000fc600078e00ff */
[----:B------:R-:W-:Y:S02]  /*9400*/  LEA.HI R8, R8, R9, RZ, 0x3 ;  /* 0x0000000908087211 */ /* 0x000fe400078f18ff */
[----:B------:R-:W-:Y:S02]  /*9410*/  LOP3.LUT R10, R47, 0x38, R10, 0xf8, !PT ;  /* 0x000000382f0a7812 */ /* 0x000fe400078ef80a */
[----:B------:R-:W-:Y:S02]  /*9420*/  SHF.L.U32 R8, R8, 0xa, RZ ;  /* 0x0000000a08087819 */ /* 0x000fe400000006ff */
[----:B------:R-:W-:Y:S02]  /*9430*/  LOP3.LUT R9, R10, R45, RZ, 0x3c, !PT ;  /* 0x0000002d0a097212 */ /* 0x000fe400078e3cff */
[----:B------:R-:W-:-:S04]  /*9440*/  LOP3.LUT R8, R8, 0x7fffe000, RZ, 0xc0, !PT ;  /* 0x7fffe00008087812 */ /* 0x000fc800078ec0ff */
[----:B------:R-:W-:-:S05]  /*9450*/  IADD3 R46, R9, R8, R44 ;  /* 0x00000008092e7210 */ /* 0x000fca0007ffe02c */
[----:B------:R-:W-:-:S05]  /*9460*/  IMAD.SHL.U32 R46, R46, 0x2, RZ ;  /* 0x000000022e2e7824 */ /* 0x000fca00078e00ff */
[----:B------:R-:W2:Y:S01]  /*9470*/  LDS.128 R8, [R46+0x10080] ;  /* 0x010080002e087984 */ /* 0x000ea20000000c00 */
[C---:B-1----:R-:W-:Y:S01]  /*9480*/  SHF.L.U32 R49, R12.reuse, 0x10, RZ ;  /* 0x000000100c317819 */ /* 0x042fe200000006ff */
[C---:B------:R-:W-:Y:S01]  /*9490*/  IMAD.U32 R50, R13.reuse, 0x10000, RZ ;  /* 0x000100000d327824 */ /* 0x040fe200078e00ff */
[----:B------:R-:W-:Y:S02]  /*94a0*/  LOP3.LUT R52, R12, 0xffff0000, RZ, 0xc0, !PT ;  /* 0xffff00000c347812 */ /* 0x000fe400078ec0ff */
[----:B------:R-:W-:Y:S01]  /*94b0*/  LOP3.LUT R12, R13, 0xffff0000, RZ, 0xc0, !PT ;  /* 0xffff00000d0c7812 */ /* 0x000fe200078ec0ff */
[C---:B------:R-:W-:Y:S01]  /*94c0*/  IMAD.U32 R13, R15.reuse, 0x10000, RZ ;  /* 0x000100000f0d7824 */ /* 0x040fe200078e00ff */
[C---:B------:R-:W-:Y:S02]  /*94d0*/  SHF.L.U32 R51, R14.reuse, 0x10, RZ ;  /* 0x000000100e337819 */ /* 0x040fe400000006ff */
[----:B------:R-:W-:Y:S02]  /*94e0*/  LOP3.LUT R48, R14, 0xffff0000, RZ, 0xc0, !PT ;  /* 0xffff00000e307812 */ /* 0x000fe400078ec0ff */
[----:B------:R-:W-:-:S02]  /*94f0*/  LOP3.LUT R14, R15, 0xffff0000, RZ, 0xc0, !PT ;  /* 0xffff00000f0e7812 */ /* 0x000fc400078ec0ff */
[C---:B--2---:R-:W-:Y:S01]  /*9500*/  SHF.L.U32 R55, R8.reuse, 0x10, RZ ;  /* 0x0000001008377819 */ /* 0x044fe200000006ff */
[C---:B------:R-:W-:Y:S01]  /*9510*/  IMAD.U32 R62, R11.reuse, 0x10000, RZ ;  /* 0x000100000b3e7824 */ /* 0x040fe200078e00ff */
[----:B------:R-:W-:Y:S02]  /*9520*/  LOP3.LUT R58, R11, 0xffff0000, RZ, 0xc0, !PT ;  /* 0xffff00000b3a7812 */ /* 0x000fe400078ec0ff */
[----:B------:R-:W-:Y:S01]  /*9530*/  LOP3.LUT R53, R8, 0xffff0000, RZ, 0xc0, !PT ;  /* 0xffff000008357812 */ /* 0x000fe200078ec0ff */
[----:B------:R-:W-:Y:S01]  /*9540*/  FMUL.FTZ R54, R55, R56 ;  /* 0x0000003837367220 */ /* 0x000fe20000410000 */
[----:B------:R-:W-:Y:S01]  /*9550*/  LOP3.LUT R11, R37, 0xffff0000, RZ, 0xc0, !PT ;  /* 0xffff0000250b7812 */ /* 0x000fe200078ec0ff */
[-C--:B------:R-:W-:Y:S01]  /*9560*/  FMUL.FTZ R55, R55, R68.reuse ;  /* 0x0000004437377220 */ /* 0x080fe20000410000 */
[C---:B------:R-:W-:Y:S01]  /*9570*/  SHF.L.U32 R66, R10.reuse, 0x10, RZ ;  /* 0x000000100a427819 */ /* 0x040fe200000006ff */
[----:B------:R-:W-:Y:S01]  /*9580*/  IMAD.U32 R8, R9, 0x10000, RZ ;  /* 0x0001000009087824 */ /* 0x000fe200078e00ff */
[----:B------:R-:W-:Y:S01]  /*9590*/  LOP3.LUT R15, R10, 0xffff0000, RZ, 0xc0, !PT ;  /* 0xffff00000a0f7812 */ /* 0x000fe200078ec0ff */
[----:B------:R-:W-:Y:S01]  /*95a0*/  FFMA.FTZ R54, R49, R68, -R54 ;  /* 0x0000004431367223 */ /* 0x000fe20000010836 */
[----:B------:R-:W-:Y:S01]  /*95b0*/  LOP3.LUT R60, R9, 0xffff0000, RZ, 0xc0, !PT ;  /* 0xffff0000093c7812 */ /* 0x000fe200078ec0ff */
[----:B------:R-:W-:Y:S01]  /*95c0*/  FMUL.FTZ R59, R53, R11 ;  /* 0x0000000b353b7220 */ /* 0x000fe20000410000 */
[----:B------:R-:W-:Y:S01]  /*95d0*/  LOP3.LUT R10, R41, 0xffff0000, RZ, 0xc0, !PT ;  /* 0xffff0000290a7812 */ /* 0x000fe200078ec0ff */
[----:B------:R-:W-:Y:S01]  /*95e0*/  FFMA.FTZ R49, R49, R56, R55 ;  /* 0x0000003831317223 */ /* 0x000fe20000010037 */
[----:B------:R-:W-:Y:S01]  /*95f0*/  SHF.L.U32 R9, R36, 0x10, RZ ;  /* 0x0000001024097819 */ /* 0x000fe200000006ff */
[----:B------:R-:W-:-:S02]  /*9600*/  IMAD.U32 R55, R40, 0x10000, RZ ;  /* 0x0001000028377824 */ /* 0x000fc400078e00ff */
[-C--:B------:R-:W-:Y:S02]  /*9610*/  FMUL.FTZ R57, R53, R10.reuse ;  /* 0x0000000a35397220 */ /* 0x080fe40000410000 */
[----:B------:R-:W-:Y:S02]  /*9620*/  FMUL.FTZ R56, R8, R9 ;  /* 0x0000000908387220 */ /* 0x000fe40000410000 */
[----:B------:R-:W-:Y:S01]  /*9630*/  FFMA.FTZ R53, R52, R10, -R59 ;  /* 0x0000000a34357223 */ /* 0x000fe2000001083b */
[----:B------:R-:W-:Y:S01]  /*9640*/  SHF.L.U32 R59, R35, 0x10, RZ ;  /* 0x00000010233b7819 */ /* 0x000fe200000006ff */
[----:B------:R-:W-:Y:S02]  /*9650*/  FMUL.FTZ R10, R8, R55 ;  /* 0x00000037080a7220 */ /* 0x000fe40000410000 */
[----:B------:R-:W-:Y:S01]  /*9660*/  FFMA.FTZ R8, R52, R11, R57 ;  /* 0x0000000b34087223 */ /* 0x000fe20000010039 */
[----:B------:R-:W-:Y:S01]  /*9670*/  LOP3.LUT R57, R39, 0xffff0000, RZ, 0xc0, !PT ;  /* 0xffff000027397812 */ /* 0x000fe200078ec0ff */
[----:B------:R-:W-:Y:S01]  /*9680*/  FFMA.FTZ R52, R50, R55, -R56 ;  /* 0x0000003732347223 */ /* 0x000fe20000010838 */
[----:B------:R-:W-:Y:S01]  /*9690*/  SHF.L.U32 R11, R33, 0x10, RZ ;  /* 0x00000010210b7819 */ /* 0x000fe200000006ff */
[----:B------:R-:W-:Y:S01]  /*96a0*/  IMAD.U32 R56, R39, 0x10000, RZ ;  /* 0x0001000027387824 */ /* 0x000fe200078e00ff */
[----:B------:R-:W-:Y:S01]  /*96b0*/  F2FP.BF16.PACK_AB R8, R8, R49 ;  /* 0x000000310808723e */ /* 0x000fe200000010ff */
[----:B------:R-:W-:Y:S01]  /*96c0*/  FFMA.FTZ R50, R50, R9, R10 ;  /* 0x0000000932327223 */ /* 0x000fe2000001000a */
[----:B------:R-:W-:Y:S01]  /*96d0*/  LOP3.LUT R10, R35, 0xffff0000, RZ, 0xc0, !PT ;  /* 0xffff0000230a7812 */ /* 0x000fe200078ec0ff */
[----:B------:R-:W-:-:S02]  /*96e0*/  FMUL.FTZ R9, R66, R59 ;  /* 0x0000003b42097220 */ /* 0x000fc40000410000 */
[-C--:B------:R-:W-:Y:S02]  /*96f0*/  FMUL.FTZ R66, R66, R56.reuse ;  /* 0x0000003842427220 */ /* 0x080fe40000410000 */
[----:B------:R-:W-:Y:S01]  /*9700*/  FFMA.FTZ R56, R51, R56, -R9 ;  /* 0x0000003833387223 */ /* 0x000fe20000010809 */
[----:B------:R-:W-:Y:S01]  /*9710*/  SHF.L.U32 R9, R38, 0x10, RZ ;  /* 0x0000001026097819 */ /* 0x000fe200000006ff */
[C---:B------:R-:W-:Y:S02]  /*9720*/  FMUL.FTZ R55, R15.reuse, R10 ;  /* 0x0000000a0f377220 */ /* 0x040fe40000410000 */
[----:B------:R-:W-:Y:S02]  /*9730*/  FMUL.FTZ R15, R15, R57 ;  /* 0x000000390f0f7220 */ /* 0x000fe40000410000 */
[----:B------:R-:W-:Y:S02]  /*9740*/  FFMA.FTZ R51, R51, R59, R66 ;  /* 0x0000003b33337223 */ /* 0x000fe40000010042 */
[----:B------:R-:W-:-:S02]  /*9750*/  FMUL.FTZ R66, R62, R11 ;  /* 0x0000000b3e427220 */ /* 0x000fc40000410000 */
[C---:B------:R-:W-:Y:S01]  /*9760*/  FFMA.FTZ R55, R48.reuse, R57, -R55 ;  /* 0x0000003930377223 */ /* 0x040fe20000010837 */
[----:B------:R-:W-:Y:S01]  /*9770*/  LOP3.LUT R57, R33, 0xffff0000, RZ, 0xc0, !PT ;  /* 0xffff000021397812 */ /* 0x000fe200078ec0ff */
[----:B------:R-:W-:Y:S01]  /*9780*/  FFMA.FTZ R10, R48, R10, R15 ;  /* 0x0000000a300a7223 */ /* 0x000fe2000001000f */
[----:B------:R-:W-:Y:S01]  /*9790*/  LOP3.LUT R15, R38, 0xffff0000, RZ, 0xc0, !PT ;  /* 0xffff0000260f7812 */ /* 0x000fe200078ec0ff */
[-C--:B------:R-:W-:Y:S02]  /*97a0*/  FMUL.FTZ R62, R62, R9.reuse ;  /* 0x000000093e3e7220 */ /* 0x080fe40000410000 */
[C---:B------:R-:W-:Y:S01]  /*97b0*/  FFMA.FTZ R48, R13.reuse, R9, -R66 ;  /* 0x000000090d307223 */ /* 0x040fe20000010842 */
[----:B------:R-:W-:Y:S01]  /*97c0*/  LOP3.LUT R9, R36, 0xffff0000, RZ, 0xc0, !PT ;  /* 0xffff000024097812 */ /* 0x000fe200078ec0ff */
[----:B------:R-:W-:Y:S01]  /*97d0*/  FFMA.FTZ R11, R13, R11, R62 ;  /* 0x0000000b0d0b7223 */ /* 0x000fe2000001003e */
[----:B------:R-:W-:Y:S01]  /*97e0*/  F2FP.BF16.PACK_AB R10, R10, R51 ;  /* 0x000000330a0a723e */ /* 0x000fe200000010ff */
[----:B------:R-:W-:-:S02]  /*97f0*/  FMUL.FTZ R59, R58, R57 ;  /* 0x000000393a3b7220 */ /* 0x000fc40000410000 */
[C---:B------:R-:W-:Y:S02]  /*9800*/  FMUL.FTZ R13, R60.reuse, R9 ;  /* 0x000000093c0d7220 */ /* 0x040fe40000410000 */
[----:B------:R-:W-:Y:S02]  /*9810*/  FMUL.FTZ R60, R60, R61 ;  /* 0x0000003d3c3c7220 */ /* 0x000fe40000410000 */
[----:B------:R-:W-:Y:S02]  /*9820*/  FMUL.FTZ R58, R58, R15 ;  /* 0x0000000f3a3a7220 */ /* 0x000fe40000410000 */
[----:B------:R-:W-:Y:S02]  /*9830*/  FFMA.FTZ R13, R12, R61, -R13 ;  /* 0x0000003d0c0d7223 */ /* 0x000fe4000001080d */
[----:B------:R-:W-:Y:S02]  /*9840*/  FFMA.FTZ R15, R14, R15, -R59 ;  /* 0x0000000f0e0f7223 */ /* 0x000fe4000001083b */
[----:B------:R-:W-:Y:S01]  /*9850*/  FFMA.FTZ R9, R12, R9, R60 ;  /* 0x000000090c097223 */ /* 0x000fe2000001003c */
[----:B------:R-:W-:Y:S01]  /*9860*/  F2FP.BF16.PACK_AB R12, R53, R54 ;  /* 0x00000036350c723e */ /* 0x000fe200000010ff */
[----:B------:R-:W-:Y:S01]  /*9870*/  FFMA.FTZ R58, R14, R57, R58 ;  /* 0x000000390e3a7223 */ /* 0x000fe2000001003a */
[----:B------:R-:W-:-:S02]  /*9880*/  F2FP.BF16.PACK_AB R14, R55, R56 ;  /* 0x00000038370e723e */ /* 0x000fc400000010ff */
[----:B------:R-:W-:Y:S02]  /*9890*/  F2FP.BF16.PACK_AB R13, R13, R52 ;  /* 0x000000340d0d723e */ /* 0x000fe400000010ff */
[----:B------:R-:W-:Y:S02]  /*98a0*/  F2FP.BF16.PACK_AB R15, R15, R48 ;  /* 0x000000300f0f723e */ /* 0x000fe400000010ff */
[----:B------:R-:W-:Y:S02]  /*98b0*/  F2FP.BF16.PACK_AB R9, R9, R50 ;  /* 0x000000320909723e */ /* 0x000fe400000010ff */
[----:B------:R-:W-:Y:S01]  /*98c0*/  F2FP.BF16.PACK_AB R11, R58, R11 ;  /* 0x0000000b3a0b723e */ /* 0x000fe200000010ff */
[----:B------:R1:W-:Y:S04]  /*98d0*/  STS.128 [R6+0x10080], R12 ;  /* 0x0100800c06007388 */ /* 0x0003e80000000c00 */
[----:B------:R1:W-:Y:S02]  /*98e0*/  STS.128 [R46+0x10080], R8 ;  /* 0x010080082e007388 */ /* 0x0003e40000000c00 */
.L_x_126:
[----:B------:R-:W-:Y:S05]  /*98f0*/  BSYNC B0 ;  /* 0x0000000000007941 */ /* 0x000fea0003800000 */
.L_x_125:
[----:B------:R-:W-:-:S13]  /*9900*/  ISETP.GE.AND P0, PT, R22, c[0x0][0x27c], PT ;  /* 0x00009f0016007a0c */ /* 0x000fda0003f06270 */
[----:B------:R-:W-:Y:S05]  /*9910*/  @P0 BRA `(.L_x_124) ;  /* 0x0000061000000947 */ /* 0x000fea0003800000 */
[----:B-1----:R-:W-:Y:S01]  /*9920*/  SHF.R.S32.HI R11, RZ, 0x1f, R22 ;  /* 0x0000001fff0b7819 */ /* 0x002fe20000011416 */
[----:B------:R-:W-:Y:S01]  /*9930*/  IMAD.MOV.U32 R9, RZ, RZ, c[0x0][0x27c] ;  /* 0x00009f00ff097624 */ /* 0x000fe200078e00ff */
[----:B------:R-:W-:Y:S01]  /*9940*/  SHF.L.U32 R50, R31, 0x10, RZ ;  /* 0x000000101f327819 */ /* 0x000fe200000006ff */
[----:B------:R-:W-:Y:S01]  /*9950*/  IMAD.U32 R52, R27, 0x10000, RZ ;  /* 0x000100001b347824 */ /* 0x000fe200078e00ff */
[CC--:B------:R-:W-:Y:S01]  /*9960*/  LEA.HI R8, R11.reuse, R22.reuse, RZ, 0x3 ;  /* 0x000000160b087211 */ /* 0x0c0fe200078f18ff */
[----:B------:R-:W-:Y:S01]  /*9970*/  IMAD.U32 R60, R24, 0x10000, RZ ;  /* 0x00010000183c7824 */ /* 0x000fe200078e00ff */
[----:B------:R-:W-:Y:S02]  /*9980*/  LEA.HI R10, R11, R22, RZ, 0x6 ;  /* 0x000000160b0a7211 */ /* 0x000fe400078f30ff */
[--C-:B------:R-:W-:Y:S02]  /*9990*/  SHF.R.S32.HI R6, RZ, 0x3, R8.reuse ;  /* 0x00000003ff067819 */ /* 0x100fe40000011408 */
[----:B------:R-:W-:Y:S01]  /*99a0*/  LOP3.LUT R8, R47, 0x38, R8, 0xf8, !PT ;  /* 0x000000382f087812 */ /* 0x000fe200078ef808 */
[----:B------:R-:W-:Y:S01]  /*99b0*/  IMAD.SHL.U32 R10, R10, 0x80, RZ ;  /* 0x000000800a0a7824 */ /* 0x000fe200078e00ff */
[----:B------:R-:W-:-:S02]  /*99c0*/  LEA.HI R9, R9, R6, RZ, 0x1d ;  /* 0x0000000609097211 */ /* 0x000fc400078fe8ff */
[----:B------:R-:W-:Y:S02]  /*99d0*/  LOP3.LUT R11, R8, R45, RZ, 0x3c, !PT ;  /* 0x0000002d080b7212 */ /* 0x000fe400078e3cff */
[----:B------:R-:W-:Y:S02]  /*99e0*/  SHF.R.S32.HI R6, RZ, 0x1f, R9 ;  /* 0x0000001fff067819 */ /* 0x000fe40000011409 */
[----:B------:R-:W-:Y:S02]  /*99f0*/  SHF.L.U32 R8, R9, 0x3, RZ ;  /* 0x0000000309087819 */ /* 0x000fe400000006ff */
[----:B------:R-:W-:Y:S02]  /*9a00*/  LEA.HI R6, R6, R9, RZ, 0x3 ;  /* 0x0000000906067211 */ /* 0x000fe400078f18ff */
[----:B------:R-:W-:Y:S02]  /*9a10*/  LOP3.LUT R8, R47, 0x38, R8, 0xf8, !PT ;  /* 0x000000382f087812 */ /* 0x000fe400078ef808 */
[----:B------:R-:W-:Y:S01]  /*9a20*/  LOP3.LUT R10, R10, 0x7fffe000, RZ, 0xc0, !PT ;  /* 0x7fffe0000a0a7812 */ /* 0x000fe200078ec0ff */
[----:B------:R-:W-:Y:S01]  /*9a30*/  IMAD.SHL.U32 R9, R6, 0x400, RZ ;  /* 0x0000040006097824 */ /* 0x000fe200078e00ff */
[----:B------:R-:W-:-:S02]  /*9a40*/  LOP3.LUT R45, R8, R45, RZ, 0x3c, !PT ;  /* 0x0000002d082d7212 */ /* 0x000fc400078e3cff */
[--C-:B------:R-:W-:Y:S02]  /*9a50*/  IADD3 R10, R11, R10, R44.reuse ;  /* 0x0000000a0b0a7210 */ /* 0x100fe40007ffe02c */
[----:B------:R-:W-:Y:S02]  /*9a60*/  LOP3.LUT R9, R9, 0x7fffe000, RZ, 0xc0, !PT ;  /* 0x7fffe00009097812 */ /* 0x000fe400078ec0ff */
[----:B------:R-:W-:Y:S01]  /*9a70*/  LOP3.LUT R51, R31, 0xffff0000, RZ, 0xc0, !PT ;  /* 0xffff00001f337812 */ /* 0x000fe200078ec0ff */
[----:B------:R-:W-:Y:S01]  /*9a80*/  IMAD.SHL.U32 R6, R10, 0x2, RZ ;  /* 0x000000020a067824 */ /* 0x000fe200078e00ff */
[----:B------:R-:W-:Y:S02]  /*9a90*/  IADD3 R44, R45, R9, R44 ;  /* 0x000000092d2c7210 */ /* 0x000fe40007ffe02c */
[----:B------:R-:W-:Y:S02]  /*9aa0*/  SHF.L.U32 R62, R28, 0x10, RZ ;  /* 0x000000101c3e7819 */ /* 0x000fe400000006ff */
[----:B------:R-:W-:Y:S01]  /*9ab0*/  SHF.L.U32 R44, R44, 0x1, RZ ;  /* 0x000000012c2c7819 */ /* 0x000fe200000006ff */
[----:B------:R-:W1:Y:S01]  /*9ac0*/  LDS.128 R12, [R6+0x10080] ;  /* 0x01008000060c7984 */ /* 0x000e620000000c00 */
[----:B------:R-:W-:-:S03]  /*9ad0*/  LOP3.LUT R59, R30, 0xffff0000, RZ, 0xc0, !PT ;  /* 0xffff00001e3b7812 */ /* 0x000fc600078ec0ff */
[----:B------:R-:W2:Y:S01]  /*9ae0*/  LDS.128 R8, [R44+0x10080] ;  /* 0x010080002c087984 */ /* 0x000ea20000000c00 */
[C---:B-1----:R-:W-:Y:S01]  /*9af0*/  IMAD.U32 R45, R12.reuse, 0x10000, RZ ;  /* 0x000100000c2d7824 */ /* 0x042fe200078e00ff */
[----:B------:R-:W-:Y:S01]  /*9b00*/  LOP3.LUT R49, R12, 0xffff0000, RZ, 0xc0, !PT ;  /* 0xffff00000c317812 */ /* 0x000fe200078ec0ff */
[C---:B------:R-:W-:Y:S01]  /*9b10*/  IMAD.U32 R48, R13.reuse, 0x10000, RZ ;  /* 0x000100000d307824 */ /* 0x040fe200078e00ff */
[----:B------:R-:W-:Y:S01]  /*9b20*/  LOP3.LUT R12, R13, 0xffff0000, RZ, 0xc0, !PT ;  /* 0xffff00000d0c7812 */ /* 0x000fe200078ec0ff */
[----:B--2---:R-:W-:Y:S01]  /*9b30*/  IMAD.U32 R57, R8, 0x10000, RZ ;  /* 0x0001000008397824 */ /* 0x004fe200078e00ff */
[C---:B------:R-:W-:Y:S01]  /*9b40*/  SHF.L.U32 R47, R14.reuse, 0x10, RZ ;  /* 0x000000100e2f7819 */ /* 0x040fe200000006ff */
[----:B------:R-:W-:Y:S01]  /*9b50*/  IMAD.U32 R13, R15, 0x10000, RZ ;  /* 0x000100000f0d7824 */ /* 0x000fe200078e00ff */
[----:B------:R-:W-:Y:S01]  /*9b60*/  LOP3.LUT R46, R14, 0xffff0000, RZ, 0xc0, !PT ;  /* 0xffff00000e2e7812 */ /* 0x000fe200078ec0ff */
[----:B------:R-:W-:Y:S01]  /*9b70*/  FMUL.FTZ R54, R57, R52 ;  /* 0x0000003439367220 */ /* 0x000fe20000410000 */
[----:B------:R-:W-:Y:S01]  /*9b80*/  LOP3.LUT R14, R15, 0xffff0000, RZ, 0xc0, !PT ;  /* 0xffff00000f0e7812 */ /* 0x000fe200078ec0ff */
[-C--:B------:R-:W-:Y:S01]  /*9b90*/  FMUL.FTZ R57, R57, R50.reuse ;  /* 0x0000003239397220 */ /* 0x080fe20000410000 */
[----:B------:R-:W-:Y:S01]  /*9ba0*/  SHF.L.U32 R15, R9, 0x10, RZ ;  /* 0x00000010090f7819 */ /* 0x000fe200000006ff */
[----:B------:R-:W-:Y:S01]  /*9bb0*/  FFMA.FTZ R54, R45, R50, -R54 ;  /* 0x000000322d367223 */ /* 0x000fe20000010836 */
[----:B------:R-:W-:Y:S01]  /*9bc0*/  LOP3.LUT R56, R9, 0xffff0000, RZ, 0xc0, !PT ;  /* 0xffff000009387812 */ /* 0x000fe200078ec0ff */
[----:B------:R-:W-:Y:S01]  /*9bd0*/  IMAD.U32 R53, R10, 0x10000, RZ ;  /* 0x000100000a357824 */ /* 0x000fe200078e00ff */
[----:B------:R-:W-:Y:S01]  /*9be0*/  SHF.L.U32 R9, R11, 0x10, RZ ;  /* 0x000000100b097819 */ /* 0x000fe200000006ff */
[----:B------:R-:W-:Y:S01]  /*9bf0*/  FFMA.FTZ R45, R45, R52, R57 ;  /* 0x000000342d2d7223 */ /* 0x000fe20000010039 */
[----:B------:R-:W-:Y:S01]  /*9c00*/  LOP3.LUT R58, R11, 0xffff0000, RZ, 0xc0, !PT ;  /* 0xffff00000b3a7812 */ /* 0x000fe200078ec0ff */
[----:B------:R-:W-:Y:S01]  /*9c10*/  IMAD.U32 R50, R25, 0x10000, RZ ;  /* 0x0001000019327824 */ /* 0x000fe200078e00ff */
[----:B------:R-:W-:-:S02]  /*9c20*/  LOP3.LUT R8, R8, 0xffff0000, RZ, 0xc0, !PT ;  /* 0xffff000008087812 */ /* 0x000fc400078ec0ff */
[----:B------:R-:W-:Y:S01]  /*9c30*/  LOP3.LUT R11, R27, 0xffff0000, RZ, 0xc0, !PT ;  /* 0xffff00001b0b7812 */ /* 0x000fe200078ec0ff */
[----:B------:R-:W-:Y:S01]  /*9c40*/  FMUL.FTZ R57, R53, R50 ;  /* 0x0000003235397220 */ /* 0x000fe20000410000 */
[----:B------:R-:W-:Y:S02]  /*9c50*/  LOP3.LUT R55, R10, 0xffff0000, RZ, 0xc0, !PT ;  /* 0xffff00000a377812 */ /* 0x000fe400078ec0ff */
[----:B------:R-:W-:Y:S01]  /*9c60*/  SHF.L.U32 R52, R29, 0x10, RZ ;  /* 0x000000101d347819 */ /* 0x000fe200000006ff */
[C---:B------:R-:W-:Y:S02]  /*9c70*/  FMUL.FTZ R10, R8.reuse, R11 ;  /* 0x0000000b080a7220 */ /* 0x040fe40000410000 */
[-C--:B------:R-:W-:Y:S02]  /*9c80*/  FMUL.FTZ R8, R8, R51.reuse ;  /* 0x0000003308087220 */ /* 0x080fe40000410000 */
[----:B------:R-:W-:Y:S01]  /*9c90*/  FFMA.FTZ R51, R49, R51, -R10 ;  /* 0x0000003331337223 */ /* 0x000fe2000001080a */
[----:B------:R-:W-:Y:S01]  /*9ca0*/  LOP3.LUT R10, R25, 0xffff0000, RZ, 0xc0, !PT ;  /* 0xffff0000190a7812 */ /* 0x000fe200078ec0ff */
[----:B------:R-:W-:-:S02]  /*9cb0*/  FMUL.FTZ R53, R53, R52 ;  /* 0x0000003435357220 */ /* 0x000fc40000410000 */
[----:B------:R-:W-:Y:S01]  /*9cc0*/  FFMA.FTZ R8, R49, R11, R8 ;  /* 0x0000000b31087223 */ /* 0x000fe20000010008 */
[----:B------:R-:W-:Y:S01]  /*9cd0*/  LOP3.LUT R49, R29, 0xffff0000, RZ, 0xc0, !PT ;  /* 0xffff00001d317812 */ /* 0x000fe200078ec0ff */
[C---:B------:R-:W-:Y:S01]  /*9ce0*/  FFMA.FTZ R52, R47.reuse, R52, -R57 ;  /* 0x000000342f347223 */ /* 0x040fe20000010839 */
[----:B------:R-:W-:Y:S01]  /*9cf0*/  SHF.L.U32 R11, R26, 0x10, RZ ;  /* 0x000000101a0b7819 */ /* 0x000fe200000006ff */
[----:B------:R-:W-:Y:S01]  /*9d00*/  FFMA.FTZ R47, R47, R50, R53 ;  /* 0x000000322f2f7223 */ /* 0x000fe20000010035 */
[----:B------:R-:W-:Y:S01]  /*9d10*/  F2FP.BF16.PACK_AB R8, R8, R45 ;  /* 0x0000002d0808723e */ /* 0x000fe200000010ff */
[C---:B------:R-:W-:Y:S02]  /*9d20*/  FMUL.FTZ R53, R55.reuse, R10 ;  /* 0x0000000a37357220 */ /* 0x040fe40000410000 */
[----:B------:R-:W-:Y:S02]  /*9d30*/  IMAD.U32 R50, R30, 0x10000, RZ ;  /* 0x000100001e327824 */ /* 0x000fe400078e00ff */
[----:B------:R-:W-:-:S02]  /*9d40*/  FMUL.FTZ R55, R55, R49 ;  /* 0x0000003137377220 */ /* 0x000fc40000410000 */
[----:B------:R-:W-:Y:S02]  /*9d50*/  FFMA.FTZ R49, R46, R49, -R53 ;  /* 0x000000312e317223 */ /* 0x000fe40000010835 */
[CC--:B------:R-:W-:Y:S02]  /*9d60*/  FMUL.FTZ R53, R15.reuse, R11.reuse ;  /* 0x0000000b0f357220 */ /* 0x0c0fe40000410000 */
[-C--:B------:R-:W-:Y:S02]  /*9d70*/  FMUL.FTZ R15, R15, R50.reuse ;  /* 0x000000320f0f7220 */ /* 0x080fe40000410000 */
[----:B------:R-:W-:Y:S01]  /*9d80*/  FFMA.FTZ R50, R48, R50, -R53 ;  /* 0x0000003230327223 */ /* 0x000fe20000010835 */
[----:B------:R-:W-:Y:S01]  /*9d90*/  LOP3.LUT R53, R24, 0xffff0000, RZ, 0xc0, !PT ;  /* 0xffff000018357812 */ /* 0x000fe200078ec0ff */
[----:B------:R-:W-:Y:S02]  /*9da0*/  FFMA.FTZ R10, R46, R10, R55 ;  /* 0x0000000a2e0a7223 */ /* 0x000fe40000010037 */
[----:B------:R-:W-:Y:S01]  /*9db0*/  FFMA.FTZ R48, R48, R11, R15 ;  /* 0x0000000b30307223 */ /* 0x000fe2000001000f */
[----:B------:R-:W-:Y:S01]  /*9dc0*/  LOP3.LUT R15, R28, 0xffff0000, RZ, 0xc0, !PT ;  /* 0xffff00001c0f7812 */ /* 0x000fe200078ec0ff */
[C---:B------:R-:W-:Y:S01]  /*9dd0*/  FMUL.FTZ R46, R9.reuse, R60 ;  /* 0x0000003c092e7220 */ /* 0x040fe20000410000 */
[----:B------:R-:W-:Y:S01]  /*9de0*/  F2FP.BF16.PACK_AB R10, R10, R47 ;  /* 0x0000002f0a0a723e */ /* 0x000fe200000010ff */
[-C--:B------:R-:W-:Y:S01]  /*9df0*/  FMUL.FTZ R11, R9, R62.reuse ;  /* 0x0000003e090b7220 */ /* 0x080fe20000410000 */
[----:B------:R-:W-:Y:S01]  /*9e00*/  LOP3.LUT R9, R26, 0xffff0000, RZ, 0xc0, !PT ;  /* 0xffff00001a097812 */ /* 0x000fe200078ec0ff */
[----:B------:R-:W-:-:S02]  /*9e10*/  FFMA.FTZ R46, R13, R62, -R46 ;  /* 0x0000003e0d2e7223 */ /* 0x000fc4000001082e */
[----:B------:R-:W-:Y:S02]  /*9e20*/  FFMA.FTZ R11, R13, R60, R11 ;  /* 0x0000003c0d0b7223 */ /* 0x000fe4000001000b */
[C---:B------:R-:W-:Y:S02]  /*9e30*/  FMUL.FTZ R13, R56.reuse, R9 ;  /* 0x00000009380d7220 */ /* 0x040fe40000410000 */
[----:B------:R-:W-:Y:S02]  /*9e40*/  FMUL.FTZ R57, R56, R59 ;  /* 0x0000003b38397220 */ /* 0x000fe40000410000 */
[C---:B------:R-:W-:Y:S02]  /*9e50*/  FMUL.FTZ R56, R58.reuse, R53 ;  /* 0x000000353a387220 */ /* 0x040fe40000410000 */
[----:B------:R-:W-:Y:S02]  /*9e60*/  FMUL.FTZ R55, R58, R15 ;  /* 0x0000000f3a377220 */ /* 0x000fe40000410000 */
[----:B------:R-:W-:-:S02]  /*9e70*/  FFMA.FTZ R13, R12, R59, -R13 ;  /* 0x0000003b0c0d7223 */ /* 0x000fc4000001080d */
[----:B------:R-:W-:Y:S02]  /*9e80*/  FFMA.FTZ R15, R14, R15, -R56 ;  /* 0x0000000f0e0f7223 */ /* 0x000fe40000010838 */
[----:B------:R-:W-:Y:S01]  /*9e90*/  FFMA.FTZ R9, R12, R9, R57 ;  /* 0x000000090c097223 */ /* 0x000fe20000010039 */
[----:B------:R-:W-:Y:S01]  /*9ea0*/  F2FP.BF16.PACK_AB R12, R51, R54 ;  /* 0x00000036330c723e */ /* 0x000fe200000010ff */
[----:B------:R-:W-:Y:S01]  /*9eb0*/  FFMA.FTZ R56, R14, R53, R55 ;  /* 0x000000350e387223 */ /* 0x000fe20000010037 */
[----:B------:R-:W-:Y:S02]  /*9ec0*/  F2FP.BF16.PACK_AB R14, R49, R52 ;  /* 0x00000034310e723e */ /* 0x000fe400000010ff */
[----:B------:R-:W-:Y:S02]  /*9ed0*/  F2FP.BF16.PACK_AB R13, R13, R50 ;  /* 0x000000320d0d723e */ /* 0x000fe400000010ff */
[----:B------:R-:W-:Y:S02]  /*9ee0*/  F2FP.BF16.PACK_AB R15, R15, R46 ;  /* 0x0000002e0f0f723e */ /* 0x000fe400000010ff */
[----:B------:R-:W-:-:S02]  /*9ef0*/  F2FP.BF16.PACK_AB R9, R9, R48 ;  /* 0x000000300909723e */ /* 0x000fc400000010ff */
[----:B------:R-:W-:Y:S01]  /*9f00*/  F2FP.BF16.PACK_AB R11, R56, R11 ;  /* 0x0000000b380b723e */ /* 0x000fe200000010ff */
[----:B------:R1:W-:Y:S04]  /*9f10*/  STS.128 [R6+0x10080], R12 ;  /* 0x0100800c06007388 */ /* 0x0003e80000000c00 */
[----:B------:R1:W-:Y:S02]  /*9f20*/  STS.128 [R44+0x10080], R8 ;  /* 0x010080082c007388 */ /* 0x0003e40000000c00 */
.L_x_124:
[----:B------:R-:W-:Y:S05]  /*9f30*/  BSYNC B1 ;  /* 0x0000000000017941 */ /* 0x000fea0003800000 */
.L_x_123:
[----:B------:R-:W-:Y:S01]  /*9f40*/  IADD3 R45, R21, 0x20, RZ ;  /* 0x00000020152d7810 */ /* 0x000fe20007ffe0ff */
[----:B------:R-:W-:Y:S03]  /*9f50*/  BSSY B1, `(.L_x_127) ;  /* 0x00000d2000017945 */ /* 0x000fe60003800000 */
[----:B------:R-:W-:-:S13]  /*9f60*/  ISETP.GE.AND P0, PT, R45, R34, PT ;  /* 0x000000222d00720c */ /* 0x000fda0003f06270 */
[----:B------:R-:W-:Y:S05]  /*9f70*/  @P0 BRA `(.L_x_128) ;  /* 0x00000cf000000947 */ /* 0x000fea0003800000 */
[----:B------:R-:W-:Y:S01]  /*9f80*/  ISETP.GE.AND P0, PT, R32, c[0x0][0x27c], PT ;  /* 0x00009f0020007a0c */ /* 0x000fe20003f06270 */
[----:B------:R-:W-:-:S12]  /*9f90*/  BSSY B0, `(.L_x_129) ;  /* 0x0000063000007945 */ /* 0x000fd80003800000 */
[----:B------:R-:W-:Y:S05]  /*9fa0*/  @P0 BRA `(.L_x_130) ;  /* 0x0000061000000947 */ /* 0x000fea0003800000 */
[----:B-1----:R-:W-:Y:S01]  /*9fb0*/  IMAD.MOV.U32 R11, RZ, RZ, c[0x0][0x27c] ;  /* 0x00009f00ff0b7624 */ /* 0x002fe200078e00ff */
[----:B------:R-:W-:Y:S01]  /*9fc0*/  SHF.R.S32.HI R6, RZ, 0x1f, R45 ;  /* 0x0000001fff067819 */ /* 0x000fe2000001142d */
[----:B------:R-:W-:Y:S01]  /*9fd0*/  IMAD.SHL.U32 R12, R45, 0x40, RZ ;  /* 0x000000402d0c7824 */ /* 0x000fe200078e00ff */
[----:B------:R-:W-:Y:S01]  /*9fe0*/  SHF.L.U32 R62, R38, 0x10, RZ ;  /* 0x00000010263e7819 */ /* 0x000fe200000006ff */
[----:B------:R-:W-:Y:S01]  /*9ff0*/  IMAD.U32 R52, R35, 0x10000, RZ ;  /* 0x0001000023347824 */ /* 0x000fe200078e00ff */
[----:B------:R-:W-:Y:S01]  /*a000*/  LEA.HI R11, R11, R16, RZ, 0x1d ;  /* 0x000000100b0b7211 */ /* 0x000fe200078fe8ff */
[----:B------:R-:W-:Y:S01]  /*a010*/  IMAD.U32 R54, R39, 0x10000, RZ ;  /* 0x0001000027367824 */ /* 0x000fe200078e00ff */
[----:B------:R-:W-:Y:S01]  /*a020*/  LEA.HI R6, R6, R45, RZ, 0x3 ;  /* 0x0000002d06067211 */ /* 0x000fe200078f18ff */
[----:B------:R-:W-:Y:S01]  /*a030*/  IMAD.U32 R60, R37, 0x10000, RZ ;  /* 0x00010000253c7824 */ /* 0x000fe200078e00ff */
[----:B------:R-:W-:Y:S01]  /*a040*/  SHF.R.S32.HI R8, RZ, 0x1f, R11 ;  /* 0x0000001fff087819 */ /* 0x000fe2000001140b */
[----:B------:R-:W-:Y:S01]  /*a050*/  IMAD.SHL.U32 R9, R11, 0x8, RZ ;  /* 0x000000080b097824 */ /* 0x000fe200078e00ff */
[----:B------:R-:W-:-:S02]  /*a060*/  LOP3.LUT R12, R12, 0x1c0, RZ, 0xc0, !PT ;  /* 0x000001c00c0c7812 */ /* 0x000fc400078ec0ff */
[----:B------:R-:W-:Y:S02]  /*a070*/  LEA.HI R8, R8, R11, RZ, 0x3 ;  /* 0x0000000b08087211 */ /* 0x000fe400078f18ff */
[----:B------:R-:W-:Y:S02]  /*a080*/  SHF.L.U32 R6, R6, 0x6, RZ ;  /* 0x0000000606067819 */ /* 0x000fe400000006ff */
[----:B------:R-:W-:Y:S01]  /*a090*/  LOP3.LUT R10, R12, 0x38, R42, 0xf8, !PT ;  /* 0x000000380c0a7812 */ /* 0x000fe200078ef82a */
[----:B------:R-:W-:Y:S01]  /*a0a0*/  IMAD.SHL.U32 R8, R8, 0x400, RZ ;  /* 0x0000040008087824 */ /* 0x000fe200078e00ff */
[----:B------:R-:W-:Y:S02]  /*a0b0*/  SHF.R.U32.HI R13, RZ, 0x3, R12 ;  /* 0x00000003ff0d7819 */ /* 0x000fe4000001160c */
[----:B------:R-:W-:Y:S02]  /*a0c0*/  LOP3.LUT R6, R6, 0xfffffe00, RZ, 0xc0, !PT ;  /* 0xfffffe0006067812 */ /* 0x000fe400078ec0ff */
[----:B------:R-:W-:-:S02]  /*a0d0*/  LOP3.LUT R12, R12, 0x38, R9, 0xf8, !PT ;  /* 0x000000380c0c7812 */ /* 0x000fc400078ef809 */
[----:B------:R-:W-:Y:S02]  /*a0e0*/  LOP3.LUT R10, R6, R10, R13, 0xf6, !PT ;  /* 0x0000000a060a7212 */ /* 0x000fe400078ef60d */
[----:B------:R-:W-:Y:S02]  /*a0f0*/  LOP3.LUT R13, R12, R13, RZ, 0x3c, !PT ;  /* 0x0000000d0c0d7212 */ /* 0x000fe400078e3cff */
[----:B------:R-:W-:Y:S02]  /*a100*/  LOP3.LUT R8, R8, 0x7fffe000, RZ, 0xc0, !PT ;  /* 0x7fffe00008087812 */ /* 0x000fe400078ec0ff */
[----:B------:R-:W-:Y:S02]  /*a110*/  SHF.L.U32 R44, R10, 0x1, RZ ;  /* 0x000000010a2c7819 */ /* 0x000fe400000006ff */
[----:B------:R-:W-:-:S03]  /*a120*/  IADD3 R6, R13, R8, R6 ;  /* 0x000000080d067210 */ /* 0x000fc60007ffe006 */
[----:B------:R-:W1:Y:S02]  /*a130*/  LDS.128 R12, [R44+0x10080] ;  /* 0x010080002c0c7984 */ /* 0x000e640000000c00 */
[----:B------:R-:W-:-:S05]  /*a140*/  IMAD.SHL.U32 R6, R6, 0x2, RZ ;  /* 0x0000000206067824 */ /* 0x000fca00078e00ff */
[----:B------:R-:W2:Y:S01]  /*a150*/  LDS.128 R8, [R6+0x10080] ;  /* 0x0100800006087984 */ /* 0x000ea20000000c00 */
[----:B-1----:R-:W-:Y:S01]  /*a160*/  IMAD.U32 R51, R14, 0x10000, RZ ;  /* 0x000100000e337824 */ /* 0x002fe200078e00ff */
[C---:B------:R-:W-:Y:S01]  /*a170*/  LOP3.LUT R46, R12.reuse, 0xffff0000, RZ, 0xc0, !PT ;  /* 0xffff00000c2e7812 */ /* 0x040fe200078ec0ff */
[----:B------:R-:W-:Y:S01]  /*a180*/  IMAD.U32 R47, R12, 0x10000, RZ ;  /* 0x000100000c2f7824 */ /* 0x000fe200078e00ff */
[C---:B------:R-:W-:Y:S02]  /*a190*/  SHF.L.U32 R48, R13.reuse, 0x10, RZ ;  /* 0x000000100d307819 */ /* 0x040fe400000006ff */
[----:B------:R-:W-:Y:S02]  /*a1a0*/  LOP3.LUT R12, R13, 0xffff0000, RZ, 0xc0, !PT ;  /* 0xffff00000d0c7812 */ /* 0x000fe400078ec0ff */
[C---:B--2---:R-:W-:Y:S02]  /*a1b0*/  SHF.L.U32 R57, R10.reuse, 0x10, RZ ;  /* 0x000000100a397819 */ /* 0x044fe400000006ff */
[----:B------:R-:W-:-:S02]  /*a1c0*/  LOP3.LUT R53, R10, 0xffff0000, RZ, 0xc0, !PT ;  /* 0xffff00000a357812 */ /* 0x000fc400078ec0ff */
[----:B------:R-:W-:Y:S01]  /*a1d0*/  LOP3.LUT R49, R14, 0xffff0000, RZ, 0xc0, !PT ;  /* 0xffff00000e317812 */ /* 0x000fe200078ec0ff */
[-C--:B------:R-:W-:Y:S01]  /*a1e0*/  FMUL.FTZ R55, R52, R57.reuse ;  /* 0x0000003934377220 */ /* 0x080fe20000410000 */
[----:B------:R-:W-:Y:S01]  /*a1f0*/  LOP3.LUT R10, R35, 0xffff0000, RZ, 0xc0, !PT ;  /* 0xffff0000230a7812 */ /* 0x000fe200078ec0ff */
[C---:B------:R-:W-:Y:S01]  /*a200*/  FMUL.FTZ R57, R54.reuse, R57 ;  /* 0x0000003936397220 */ /* 0x040fe20000410000 */
[C---:B------:R-:W-:Y:S01]  /*a210*/  SHF.L.U32 R13, R15.reuse, 0x10, RZ ;  /* 0x000000100f0d7819 */ /* 0x040fe200000006ff */
[-C--:B------:R-:W-:Y:S01]  /*a220*/  FFMA.FTZ R55, R54, R51.reuse, -R55 ;  /* 0x0000003336377223 */ /* 0x080fe20000010837 */
[----:B------:R-:W-:Y:S01]  /*a230*/  LOP3.LUT R14, R15, 0xffff0000, RZ, 0xc0, !PT ;  /* 0xffff00000f0e7812 */ /* 0x000fe200078ec0ff */
[C---:B------:R-:W-:Y:S01]  /*a240*/  IMAD.U32 R15, R8.reuse, 0x10000, RZ ;  /* 0x00010000080f7824 */ /* 0x040fe200078e00ff */
[----:B------:R-:W-:Y:S01]  /*a250*/  LOP3.LUT R50, R8, 0xffff0000, RZ, 0xc0, !PT ;  /* 0xffff000008327812 */ /* 0x000fe200078ec0ff */
[----:B------:R-:W-:Y:S01]  /*a260*/  FFMA.FTZ R51, R52, R51, R57 ;  /* 0x0000003334337223 */ /* 0x000fe20000010039 */
[----:B------:R-:W-:-:S02]  /*a270*/  SHF.L.U32 R8, R9, 0x10, RZ ;  /* 0x0000001009087819 */ /* 0x000fc400000006ff */
[----:B------:R-:W-:Y:S02]  /*a280*/  LOP3.LUT R58, R9, 0xffff0000, RZ, 0xc0, !PT ;  /* 0xffff0000093a7812 */ /* 0x000fe400078ec0ff */
[----:B------:R-:W-:Y:S02]  /*a290*/  LOP3.LUT R54, R39, 0xffff0000, RZ, 0xc0, !PT ;  /* 0xffff000027367812 */ /* 0x000fe400078ec0ff */
[C---:B------:R-:W-:Y:S02]  /*a2a0*/  SHF.L.U32 R9, R11.reuse, 0x10, RZ ;  /* 0x000000100b097819 */ /* 0x040fe400000006ff */
[----:B------:R-:W-:Y:S01]  /*a2b0*/  LOP3.LUT R56, R11, 0xffff0000, RZ, 0xc0, !PT ;  /* 0xffff00000b387812 */ /* 0x000fe200078ec0ff */
[-C--:B------:R-:W-:Y:S01]  /*a2c0*/  FMUL.FTZ R11, R10, R53.reuse ;  /* 0x000000350a0b7220 */ /* 0x080fe20000410000 */
[----:B------:R-:W-:Y:S01]  /*a2d0*/  SHF.L.U32 R52, R41, 0x10, RZ ;  /* 0x0000001029347819 */ /* 0x000fe200000006ff */
[C---:B------:R-:W-:Y:S01]  /*a2e0*/  FMUL.FTZ R53, R54.reuse, R53 ;  /* 0x0000003536357220 */ /* 0x040fe20000410000 */
[----:B------:R-:W-:Y:S01]  /*a2f0*/  LOP3.LUT R57, R37, 0xffff0000, RZ, 0xc0, !PT ;  /* 0xffff000025397812 */ /* 0x000fe200078ec0ff */
[----:B------:R-:W-:-:S02]  /*a300*/  FFMA.FTZ R54, R54, R49, -R11 ;  /* 0x0000003136367223 */ /* 0x000fc4000001080b */
[-C--:B------:R-:W-:Y:S02]  /*a310*/  FMUL.FTZ R11, R60, R15.reuse ;  /* 0x0000000f3c0b7220 */ /* 0x080fe40000410000 */
[----:B------:R-:W-:Y:S02]  /*a320*/  FMUL.FTZ R15, R52, R15 ;  /* 0x0000000f340f7220 */ /* 0x000fe40000410000 */
[----:B------:R-:W-:Y:S01]  /*a330*/  FFMA.FTZ R10, R10, R49, R53 ;  /* 0x000000310a0a7223 */ /* 0x000fe20000010035 */
[----:B------:R-:W-:Y:S01]  /*a340*/  LOP3.LUT R49, R41, 0xffff0000, RZ, 0xc0, !PT ;  /* 0xffff000029317812 */ /* 0x000fe200078ec0ff */
[-C--:B------:R-:W-:Y:S01]  /*a350*/  FFMA.FTZ R52, R52, R47.reuse, -R11 ;  /* 0x0000002f34347223 */ /* 0x080fe2000001080b */
[----:B------:R-:W-:Y:S01]  /*a360*/  SHF.L.U32 R11, R36, 0x10, RZ ;  /* 0x00000010240b7819 */ /* 0x000fe200000006ff */
[----:B------:R-:W-:Y:S01]  /*a370*/  FFMA.FTZ R47, R60, R47, R15 ;  /* 0x0000002f3c2f7223 */ /* 0x000fe2000001000f */
[----:B------:R-:W-:Y:S01]  /*a380*/  F2FP.BF16.PACK_AB R10, R10, R51 ;  /* 0x000000330a0a723e */ /* 0x000fe200000010ff */
[----:B------:R-:W-:-:S02]  /*a390*/  FMUL.FTZ R53, R57, R50 ;  /* 0x0000003239357220 */ /* 0x000fc40000410000 */
[----:B------:R-:W-:Y:S02]  /*a3a0*/  IMAD.U32 R15, R40, 0x10000, RZ ;  /* 0x00010000280f7824 */ /* 0x000fe400078e00ff */
[C---:B------:R-:W-:Y:S02]  /*a3b0*/  FMUL.FTZ R59, R49.reuse, R50 ;  /* 0x00000032313b7220 */ /* 0x040fe40000410000 */
[----:B------:R-:W-:Y:S02]  /*a3c0*/  FFMA.FTZ R49, R49, R46, -R53 ;  /* 0x0000002e31317223 */ /* 0x000fe40000010835 */
[-C--:B------:R-:W-:Y:S02]  /*a3d0*/  FMUL.FTZ R50, R11, R8.reuse ;  /* 0x000000080b327220 */ /* 0x080fe40000410000 */
[----:B------:R-:W-:Y:S02]  /*a3e0*/  FMUL.FTZ R53, R15, R8 ;  /* 0x000000080f357220 */ /* 0x000fe40000410000 */
[----:B------:R-:W-:-:S02]  /*a3f0*/  IMAD.U32 R60, R33, 0x10000, RZ ;  /* 0x00010000213c7824 */ /* 0x000fc400078e00ff */
[----:B------:R-:W-:Y:S01]  /*a400*/  FFMA.FTZ R50, R15, R48, -R50 ;  /* 0x000000300f327223 */ /* 0x000fe20000010832 */
[----:B------:R-:W-:Y:S01]  /*a410*/  LOP3.LUT R15, R38, 0xffff0000, RZ, 0xc0, !PT ;  /* 0xffff0000260f7812 */ /* 0x000fe200078ec0ff */
[----:B------:R-:W-:Y:S01]  /*a420*/  FFMA.FTZ R8, R57, R46, R59 ;  /* 0x0000002e39087223 */ /* 0x000fe2000001003b */
[----:B------:R-:W-:Y:S01]  /*a430*/  LOP3.LUT R59, R40, 0xffff0000, RZ, 0xc0, !PT ;  /* 0xffff0000283b7812 */ /* 0x000fe200078ec0ff */
[----:B------:R-:W-:Y:S01]  /*a440*/  FFMA.FTZ R48, R11, R48, R53 ;  /* 0x000000300b307223 */ /* 0x000fe20000010035 */
[----:B------:R-:W-:Y:S01]  /*a450*/  LOP3.LUT R53, R33, 0xffff0000, RZ, 0xc0, !PT ;  /* 0xffff000021357812 */ /* 0x000fe200078ec0ff */
[----:B------:R-:W-:Y:S01]  /*a460*/  FMUL.FTZ R46, R60, R9 ;  /* 0x000000093c2e7220 */ /* 0x000fe20000410000 */
[----:B------:R-:W-:Y:S01]  /*a470*/  F2FP.BF16.PACK_AB R8, R8, R47 ;  /* 0x0000002f0808723e */ /* 0x000fe200000010ff */
[----:B------:R-:W-:Y:S01]  /*a480*/  FMUL.FTZ R11, R62, R9 ;  /* 0x000000093e0b7220 */ /* 0x000fe20000410000 */
[----:B------:R-:W-:Y:S01]  /*a490*/  LOP3.LUT R9, R36, 0xffff0000, RZ, 0xc0, !PT ;  /* 0xffff000024097812 */ /* 0x000fe200078ec0ff */
[----:B------:R-:W-:-:S02]  /*a4a0*/  FFMA.FTZ R46, R62, R13, -R46 ;  /* 0x0000000d3e2e7223 */ /* 0x000fc4000001082e */
[----:B------:R-:W-:Y:S02]  /*a4b0*/  FFMA.FTZ R11, R60, R13, R11 ;  /* 0x0000000d3c0b7223 */ /* 0x000fe4000001000b */
[----:B------:R-:W-:Y:S02]  /*a4c0*/  FMUL.FTZ R13, R9, R58 ;  /* 0x0000003a090d7220 */ /* 0x000fe40000410000 */
[----:B------:R-:W-:Y:S02]  /*a4d0*/  FMUL.FTZ R57, R53, R56 ;  /* 0x0000003835397220 */ /* 0x000fe40000410000 */
[----:B------:R-:W-:Y:S02]  /*a4e0*/  FMUL.FTZ R58, R59, R58 ;  /* 0x0000003a3b3a7220 */ /* 0x000fe40000410000 */
        /* <DEDUP_REMOVED lines=13> */
.L_x_130:
[----:B------:R-:W-:Y:S05]  /*a5c0*/  BSYNC B0 ;  /* 0x0000000000007941 */ /* 0x000fea0003800000 */
.L_x_129:
[----:B------:R-:W-:-:S13]  /*a5d0*/  ISETP.GE.AND P0, PT, R22, c[0x0][0x27c], PT ;  /* 0x00009f0016007a0c */ /* 0x000fda0003f06270 */
[----:B------:R-:W-:Y:S05]  /*a5e0*/  @P0 BRA `(.L_x_128) ;  /* 0x0000068000000947 */ /* 0x000fea0003800000 */
[----:B-1----:R-:W-:Y:S01]  /*a5f0*/  SHF.R.S32.HI R11, RZ, 0x1f, R22 ;  /* 0x0000001fff0b7819 */ /* 0x002fe20000011416 */
[----:B------:R-:W-:Y:S01]  /*a600*/  IMAD.MOV.U32 R12, RZ, RZ, c[0x0][0x27c] ;  /* 0x00009f00ff0c7624 */ /* 0x000fe200078e00ff */
[----:B------:R-:W-:Y:S01]  /*a610*/  SHF.R.S32.HI R8, RZ, 0x1f, R45 ;  /* 0x0000001fff087819 */ /* 0x000fe2000001142d */
[----:B------:R-:W-:Y:S01]  /*a620*/  IMAD.SHL.U32 R13, R45, 0x40, RZ ;  /* 0x000000402d0d7824 */ /* 0x000fe200078e00ff */
[----:B------:R-:W-:Y:S01]  /*a630*/  LEA.HI R6, R11, R22, RZ, 0x3 ;  /* 0x000000160b067211 */ /* 0x000fe200078f18ff */
[----:B------:R-:W-:Y:S01]  /*a640*/  IMAD.U32 R55, R27, 0x10000, RZ ;  /* 0x000100001b377824 */ /* 0x000fe200078e00ff */
[----:B------:R-:W-:Y:S01]  /*a650*/  LEA.HI R8, R8, R45, RZ, 0x3 ;  /* 0x0000002d08087211 */ /* 0x000fe200078f18ff */
[----:B------:R-:W-:Y:S01]  /*a660*/  IMAD.U32 R53, R31, 0x10000, RZ ;  /* 0x000100001f357824 */ /* 0x000fe200078e00ff */
[----:B------:R-:W-:Y:S02]  /*a670*/  SHF.R.S32.HI R9, RZ, 0x3, R6 ;  /* 0x00000003ff097819 */ /* 0x000fe40000011406 */
[----:B------:R-:W-:Y:S01]  /*a680*/  LOP3.LUT R13, R13, 0x1c0, RZ, 0xc0, !PT ;  /* 0x000001c00d0d7812 */ /* 0x000fe200078ec0ff */
[----:B------:R-:W-:Y:S01]  /*a690*/  IMAD.SHL.U32 R8, R8, 0x40, RZ ;  /* 0x0000004008087824 */ /* 0x000fe200078e00ff */
[----:B------:R-:W-:-:S02]  /*a6a0*/  LEA.HI R12, R12, R9, RZ, 0x1d ;  /* 0x000000090c0c7211 */ /* 0x000fc400078fe8ff */
[----:B------:R-:W-:Y:S02]  /*a6b0*/  LOP3.LUT R15, R13, 0x38, R6, 0xf8, !PT ;  /* 0x000000380d0f7812 */ /* 0x000fe400078ef806 */
[----:B------:R-:W-:Y:S01]  /*a6c0*/  SHF.R.S32.HI R9, RZ, 0x1f, R12 ;  /* 0x0000001fff097819 */ /* 0x000fe2000001140c */
[----:B------:R-:W-:Y:S01]  /*a6d0*/  IMAD.SHL.U32 R10, R12, 0x8, RZ ;  /* 0x000000080c0a7824 */ /* 0x000fe200078e00ff */
[----:B------:R-:W-:Y:S02]  /*a6e0*/  SHF.R.U32.HI R6, RZ, 0x3, R13 ;  /* 0x00000003ff067819 */ /* 0x000fe4000001160d */
[----:B------:R-:W-:Y:S02]  /*a6f0*/  LEA.HI R9, R9, R12, RZ, 0x3 ;  /* 0x0000000c09097211 */ /* 0x000fe400078f18ff */
[----:B------:R-:W-:Y:S02]  /*a700*/  LEA.HI R11, R11, R22, RZ, 0x6 ;  /* 0x000000160b0b7211 */ /* 0x000fe400078f30ff */
[----:B------:R-:W-:Y:S01]  /*a710*/  LOP3.LUT R13, R13, 0x38, R10, 0xf8, !PT ;  /* 0x000000380d0d7812 */ /* 0x000fe200078ef80a */
[----:B------:R-:W-:Y:S01]  /*a720*/  IMAD.SHL.U32 R9, R9, 0x400, RZ ;  /* 0x0000040009097824 */ /* 0x000fe200078e00ff */
[----:B------:R-:W-:-:S02]  /*a730*/  SHF.L.U32 R11, R11, 0x7, RZ ;  /* 0x000000070b0b7819 */ /* 0x000fc400000006ff */
[-C--:B------:R-:W-:Y:S02]  /*a740*/  LOP3.LUT R14, R15, R6.reuse, RZ, 0x3c, !PT ;  /* 0x000000060f0e7212 */ /* 0x080fe400078e3cff */
[----:B------:R-:W-:Y:S02]  /*a750*/  LOP3.LUT R13, R13, R6, RZ, 0x3c, !PT ;  /* 0x000000060d0d7212 */ /* 0x000fe400078e3cff */
[----:B------:R-:W-:Y:S02]  /*a760*/  LOP3.LUT R8, R8, 0xfffffe00, RZ, 0xc0, !PT ;  /* 0xfffffe0008087812 */ /* 0x000fe400078ec0ff */
[----:B------:R-:W-:Y:S02]  /*a770*/  LOP3.LUT R6, R9, 0x7fffe000, RZ, 0xc0, !PT ;  /* 0x7fffe00009067812 */ /* 0x000fe400078ec0ff */
[----:B------:R-:W-:Y:S02]  /*a780*/  LOP3.LUT R11, R11, 0x7fffe000, RZ, 0xc0, !PT ;  /* 0x7fffe0000b0b7812 */ /* 0x000fe400078ec0ff */
[----:B------:R-:W-:-:S02]  /*a790*/  IADD3 R6, R13, R6, R8 ;  /* 0x000000060d067210 */ /* 0x000fc40007ffe008 */
[----:B------:R-:W-:Y:S02]  /*a7a0*/  IADD3 R11, R14, R11, R8 ;  /* 0x0000000b0e0b7210 */ /* 0x000fe40007ffe008 */
[----:B------:R-:W-:Y:S02]  /*a7b0*/  SHF.L.U32 R6, R6, 0x1, RZ ;  /* 0x0000000106067819 */ /* 0x000fe400000006ff */
[----:B------:R-:W-:Y:S01]  /*a7c0*/  LOP3.LUT R57, R31, 0xffff0000, RZ, 0xc0, !PT ;  /* 0xffff00001f397812 */ /* 0x000fe200078ec0ff */
[----:B------:R-:W-:Y:S02]  /*a7d0*/  IMAD.SHL.U32 R44, R11, 0x2, RZ ;  /* 0x000000020b2c7824 */ /* 0x000fe400078e00ff */
[----:B------:R-:W1:Y:S04]  /*a7e0*/  LDS.128 R8, [R6+0x10080] ;  /* 0x0100800006087984 */ /* 0x000e680000000c00 */
[----:B------:R-:W2:Y:S01]  /*a7f0*/  LDS.128 R12, [R44+0x10080] ;  /* 0x010080002c0c7984 */ /* 0x000ea20000000c00 */
[C---:B-1----:R-:W-:Y:S01]  /*a800*/  IMAD.U32 R54, R8.reuse, 0x10000, RZ ;  /* 0x0001000008367824 */ /* 0x042fe200078e00ff */
[C---:B------:R-:W-:Y:S01]  /*a810*/  LOP3.LUT R59, R11.reuse, 0xffff0000, RZ, 0xc0, !PT ;  /* 0xffff00000b3b7812 */ /* 0x040fe200078ec0ff */
[----:B------:R-:W-:Y:S01]  /*a820*/  IMAD.U32 R47, R11, 0x10000, RZ ;  /* 0x000100000b2f7824 */ /* 0x000fe200078e00ff */
[----:B------:R-:W-:Y:S01]  /*a830*/  LOP3.LUT R49, R8, 0xffff0000, RZ, 0xc0, !PT ;  /* 0xffff000008317812 */ /* 0x000fe200078ec0ff */
[C---:B--2---:R-:W-:Y:S01]  /*a840*/  IMAD.U32 R46, R12.reuse, 0x10000, RZ ;  /* 0x000100000c2e7824 */ /* 0x044fe200078e00ff */
[----:B------:R-:W-:Y:S01]  /*a850*/  LOP3.LUT R11, R27, 0xffff0000, RZ, 0xc0, !PT ;  /* 0xffff00001b0b7812 */ /* 0x000fe200078ec0ff */
[-C--:B------:R-:W-:Y:S01]  /*a860*/  FMUL.FTZ R58, R55, R54.reuse ;  /* 0x00000036373a7220 */ /* 0x080fe20000410000 */
[----:B------:R-:W-:Y:S01]  /*a870*/  LOP3.LUT R50, R12, 0xffff0000, RZ, 0xc0, !PT ;  /* 0xffff00000c327812 */ /* 0x000fe200078ec0ff */
[----:B------:R-:W-:Y:S01]  /*a880*/  FMUL.FTZ R54, R53, R54 ;  /* 0x0000003635367220 */ /* 0x000fe20000410000 */
[----:B------:R-:W-:Y:S01]  /*a890*/  SHF.L.U32 R8, R9, 0x10, RZ ;  /* 0x0000001009087819 */ /* 0x000fe200000006ff */
[-C--:B------:R-:W-:Y:S01]  /*a8a0*/  FFMA.FTZ R58, R53, R46.reuse, -R58 ;  /* 0x0000002e353a7223 */ /* 0x080fe2000001083a */
[----:B------:R-:W-:Y:S01]  /*a8b0*/  LOP3.LUT R48, R9, 0xffff0000, RZ, 0xc0, !PT ;  /* 0xffff000009307812 */ /* 0x000fe200078ec0ff */
[----:B------:R-:W-:Y:S01]  /*a8c0*/  FFMA.FTZ R46, R55, R46, R54 ;  /* 0x0000002e372e7223 */ /* 0x000fe20000010036 */
[C---:B------:R-:W-:Y:S01]  /*a8d0*/  SHF.L.U32 R9, R10.reuse, 0x10, RZ ;  /* 0x000000100a097819 */ /* 0x040fe200000006ff */
[-C--:B------:R-:W-:Y:S01]  /*a8e0*/  FMUL.FTZ R53, R11, R49.reuse ;  /* 0x000000310b357220 */ /* 0x080fe20000410000 */
[----:B------:R-:W-:Y:S01]  /*a8f0*/  LOP3.LUT R52, R10, 0xffff0000, RZ, 0xc0, !PT ;  /* 0xffff00000a347812 */ /* 0x000fe200078ec0ff */
[----:B------:R-:W-:Y:S01]  /*a900*/  IMAD.U32 R10, R25, 0x10000, RZ ;  /* 0x00010000190a7824 */ /* 0x000fe200078e00ff */
[----:B------:R-:W-:Y:S01]  /*a910*/  SHF.L.U32 R54, R29, 0x10, RZ ;  /* 0x000000101d367819 */ /* 0x000fe200000006ff */
[C---:B------:R-:W-:Y:S01]  /*a920*/  FMUL.FTZ R56, R57.reuse, R49 ;  /* 0x0000003139387220 */ /* 0x040fe20000410000 */
[----:B------:R-:W-:Y:S01]  /*a930*/  SHF.L.U32 R51, R14, 0x10, RZ ;  /* 0x000000100e337819 */ /* 0x000fe200000006ff */
[-C--:B------:R-:W-:Y:S01]  /*a940*/  FFMA.FTZ R57, R57, R50.reuse, -R53 ;  /* 0x0000003239397223 */ /* 0x080fe20000010835 */
[----:B------:R-:W-:Y:S01]  /*a950*/  LOP3.LUT R49, R25, 0xffff0000, RZ, 0xc0, !PT ;  /* 0xffff000019317812 */ /* 0x000fe200078ec0ff */
[-C--:B------:R-:W-:Y:S01]  /*a960*/  FMUL.FTZ R55, R10, R9.reuse ;  /* 0x000000090a377220 */ /* 0x080fe20000410000 */
[----:B------:R-:W-:Y:S01]  /*a970*/  LOP3.LUT R14, R14, 0xffff0000, RZ, 0xc0, !PT ;  /* 0xffff00000e0e7812 */ /* 0x000fe200078ec0ff */
[C---:B------:R-:W-:Y:S01]  /*a980*/  FMUL.FTZ R53, R54.reuse, R9 ;  /* 0x0000000936357220 */ /* 0x040fe20000410000 */
[----:B------:R-:W-:Y:S01]  /*a990*/  LOP3.LUT R45, R13, 0xffff0000, RZ, 0xc0, !PT ;  /* 0xffff00000d2d7812 */ /* 0x000fe200078ec0ff */
[----:B------:R-:W-:Y:S01]  /*a9a0*/  FFMA.FTZ R9, R11, R50, R56 ;  /* 0x000000320b097223 */ /* 0x000fe20000010038 */
[----:B------:R-:W-:Y:S01]  /*a9b0*/  LOP3.LUT R11, R29, 0xffff0000, RZ, 0xc0, !PT ;  /* 0xffff00001d0b7812 */ /* 0x000fe200078ec0ff */
[----:B------:R-:W-:-:S02]  /*a9c0*/  FFMA.FTZ R50, R54, R51, -R55 ;  /* 0x0000003336327223 */ /* 0x000fc40000010837 */
[----:B------:R-:W-:Y:S02]  /*a9d0*/  FFMA.FTZ R10, R10, R51, R53 ;  /* 0x000000330a0a7223 */ /* 0x000fe40000010035 */
[----:B------:R-:W-:Y:S02]  /*a9e0*/  IMAD.U32 R51, R26, 0x10000, RZ ;  /* 0x000100001a337824 */ /* 0x000fe400078e00ff */
[----:B------:R-:W-:Y:S02]  /*a9f0*/  IMAD.U32 R53, R30, 0x10000, RZ ;  /* 0x000100001e357824 */ /* 0x000fe400078e00ff */
[-C--:B------:R-:W-:Y:S02]  /*aa00*/  FMUL.FTZ R54, R49, R52.reuse ;  /* 0x0000003431367220 */ /* 0x080fe40000410000 */
[----:B------:R-:W-:Y:S01]  /*aa10*/  FMUL.FTZ R55, R11, R52 ;  /* 0x000000340b377220 */ /* 0x000fe20000410000 */
[----:B------:R-:W-:Y:S01]  /*aa20*/  SHF.L.U32 R52, R24, 0x10, RZ ;  /* 0x0000001018347819 */ /* 0x000fe200000006ff */
[----:B------:R-:W-:-:S02]  /*aa30*/  FMUL.FTZ R56, R51, R8 ;  /* 0x0000000833387220 */ /* 0x000fc40000410000 */
[----:B------:R-:W-:Y:S02]  /*aa40*/  IMAD.U32 R12, R13, 0x10000, RZ ;  /* 0x000100000d0c7824 */ /* 0x000fe400078e00ff */
[----:B------:R-:W-:Y:S02]  /*aa50*/  FMUL.FTZ R8, R53, R8 ;  /* 0x0000000835087220 */ /* 0x000fe40000410000 */
[-C--:B------:R-:W-:Y:S02]  /*aa60*/  FFMA.FTZ R11, R11, R14.reuse, -R54 ;  /* 0x0000000e0b0b7223 */ /* 0x080fe40000010836 */
[----:B------:R-:W-:Y:S02]  /*aa70*/  IMAD.U32 R54, R28, 0x10000, RZ ;  /* 0x000100001c367824 */ /* 0x000fe400078e00ff */
[----:B------:R-:W-:Y:S01]  /*aa80*/  FFMA.FTZ R55, R49, R14, R55 ;  /* 0x0000000e31377223 */ /* 0x000fe20000010037 */
[----:B------:R-:W-:Y:S01]  /*aa90*/  LOP3.LUT R49, R30, 0xffff0000, RZ, 0xc0, !PT ;  /* 0xffff00001e317812 */ /* 0x000fe200078ec0ff */
[C---:B------:R-:W-:Y:S01]  /*aaa0*/  IMAD.U32 R13, R15.reuse, 0x10000, RZ ;  /* 0x000100000f0d7824 */ /* 0x040fe200078e00ff */
[----:B------:R-:W-:Y:S01]  /*aab0*/  LOP3.LUT R15, R15, 0xffff0000, RZ, 0xc0, !PT ;  /* 0xffff00000f0f7812 */ /* 0x000fe200078ec0ff */
[----:B------:R-:W-:Y:S01]  /*aac0*/  FMUL.FTZ R14, R52, R47 ;  /* 0x0000002f340e7220 */ /* 0x000fe20000410000 */
[----:B------:R-:W-:Y:S01]  /*aad0*/  F2FP.BF16.PACK_AB R10, R55, R10 ;  /* 0x0000000a370a723e */ /* 0x000fe200000010ff */
[----:B------:R-:W-:-:S02]  /*aae0*/  FFMA.FTZ R56, R53, R12, -R56 ;  /* 0x0000000c35387223 */ /* 0x000fc40000010838 */
[----:B------:R-:W-:Y:S01]  /*aaf0*/  FFMA.FTZ R51, R51, R12, R8 ;  /* 0x0000000c33337223 */ /* 0x000fe20000010008 */
[----:B------:R-:W-:Y:S01]  /*ab00*/  LOP3.LUT R12, R26, 0xffff0000, RZ, 0xc0, !PT ;  /* 0xffff00001a0c7812 */ /* 0x000fe200078ec0ff */
[----:B------:R-:W-:Y:S01]  /*ab10*/  FMUL.FTZ R47, R54, R47 ;  /* 0x0000002f362f7220 */ /* 0x000fe20000410000 */
[----:B------:R-:W-:Y:S01]  /*ab20*/  LOP3.LUT R8, R24, 0xffff0000, RZ, 0xc0, !PT ;  /* 0xffff000018087812 */ /* 0x000fe200078ec0ff */
[-C--:B------:R-:W-:Y:S01]  /*ab30*/  FFMA.FTZ R54, R54, R13.reuse, -R14 ;  /* 0x0000000d36367223 */ /* 0x080fe2000001080e */
[----:B------:R-:W-:Y:S01]  /*ab40*/  LOP3.LUT R14, R28, 0xffff0000, RZ, 0xc0, !PT ;  /* 0xffff00001c0e7812 */ /* 0x000fe200078ec0ff */
[-C--:B------:R-:W-:Y:S02]  /*ab50*/  FMUL.FTZ R60, R12, R48.reuse ;  /* 0x000000300c3c7220 */ /* 0x080fe40000410000 */
[----:B------:R-:W-:Y:S02]  /*ab60*/  FFMA.FTZ R52, R52, R13, R47 ;  /* 0x0000000d34347223 */ /* 0x000fe4000001002f */
[----:B------:R-:W-:-:S02]  /*ab70*/  FMUL.FTZ R48, R49, R48 ;  /* 0x0000003031307220 */ /* 0x000fc40000410000 */
[-C--:B------:R-:W-:Y:S02]  /*ab80*/  FMUL.FTZ R47, R8, R59.reuse ;  /* 0x0000003b082f7220 */ /* 0x080fe40000410000 */
[----:B------:R-:W-:Y:S02]  /*ab90*/  FMUL.FTZ R59, R14, R59 ;  /* 0x0000003b0e3b7220 */ /* 0x000fe40000410000 */
[-C--:B------:R-:W-:Y:S02]  /*aba0*/  FFMA.FTZ R13, R49, R45.reuse, -R60 ;  /* 0x0000002d310d7223 */ /* 0x080fe4000001083c */
[----:B------:R-:W-:Y:S01]  /*abb0*/  FFMA.FTZ R48, R12, R45, R48 ;  /* 0x0000002d0c307223 */ /* 0x000fe20000010030 */
[----:B------:R-:W-:Y:S01]  /*abc0*/  F2FP.BF16.PACK_AB R12, R57, R58 ;  /* 0x0000003a390c723e */ /* 0x000fe200000010ff */
[-C--:B------:R-:W-:Y:S01]  /*abd0*/  FFMA.FTZ R45, R14, R15.reuse, -R47 ;  /* 0x0000000f0e2d7223 */ /* 0x080fe2000001082f */
        /* <DEDUP_REMOVED lines=9> */
.L_x_128:
[----:B------:R-:W-:Y:S05]  /*ac70*/  BSYNC B1 ;  /* 0x0000000000017941 */ /* 0x000fea0003800000 */
.L_x_127:
        /* <DEDUP_REMOVED lines=104> */
.L_x_134:
[----:B------:R-:W-:Y:S05]  /*b300*/  BSYNC B0 ;  /* 0x0000000000007941 */ /* 0x000fea0003800000 */
.L_x_133:
        /* <DEDUP_REMOVED lines=106> */
.L_x_132:
[----:B------:R-:W-:Y:S05]  /*b9b0*/  BSYNC B1 ;  /* 0x0000000000017941 */ /* 0x000fea0003800000 */
.L_x_131:
[----:B------:R-:W-:-:S04]  /*b9c0*/  IADD3 R45, R21, 0x60, RZ ;  /* 0x00000060152d7810 */ /* 0x000fc80007ffe0ff */
        /* <DEDUP_REMOVED lines=10> */
[----:B------:R-:W-:Y:S02]  /*ba70*/  LEA.HI R6, R11, R16, RZ, 0x1d ;  /* 0x000000100b067211 */ /* 0x000fe400078fe8ff */
[----:B------:R-:W-:Y:S02]  /*ba80*/  LEA.HI R8, R8, R45, RZ, 0x3 ;  /* 0x0000002d08087211 */ /* 0x000fe400078f18ff */
        /* <DEDUP_REMOVED lines=14> */
[----:B------:R-:W-:Y:S02]  /*bb70*/  IADD3 R6, R13, R6, R8 ;  /* 0x000000060d067210 */ /* 0x000fe40007ffe008 */
[----:B------:R-:W-:Y:S01]  /*bb80*/  LOP3.LUT R41, R41, 0xffff0000, RZ, 0xc0, !PT ;  /* 0xffff000029297812 */ /* 0x000fe200078ec0ff */
[----:B------:R-:W1:Y:S01]  /*bb90*/  LDS.128 R12, [R32+0x10080] ;  /* 0x01008000200c7984 */ /* 0x000e620000000c00 */
[----:B------:R-:W-:Y:S01]  /*bba0*/  LOP3.LUT R35, R35, 0xffff0000, RZ, 0xc0, !PT ;  /* 0xffff000023237812 */ /* 0x000fe200078ec0ff */
[----:B------:R-:W-:-:S05]  /*bbb0*/  IMAD.SHL.U32 R6, R6, 0x2, RZ ;  /* 0x0000000206067824 */ /* 0x000fca00078e00ff */
[----:B------:R-:W2:Y:S01]  /*bbc0*/  LDS.128 R8, [R6+0x10080] ;  /* 0x0100800006087984 */ /* 0x000ea20000000c00 */
[C---:B-1----:R-:W-:Y:S01]  /*bbd0*/  IMAD.U32 R42, R12.reuse, 0x10000, RZ ;  /* 0x000100000c2a7824 */ /* 0x042fe200078e00ff */
[----:B------:R-:W-:Y:S01]  /*bbe0*/  LOP3.LUT R34, R12, 0xffff0000, RZ, 0xc0, !PT ;  /* 0xffff00000c227812 */ /* 0x000fe200078ec0ff */
[----:B------:R-:W-:Y:S01]  /*bbf0*/  IMAD.U32 R43, R14, 0x10000, RZ ;  /* 0x000100000e2b7824 */ /* 0x000fe200078e00ff */
[C---:B------:R-:W-:Y:S02]  /*bc00*/  SHF.L.U32 R12, R13.reuse, 0x10, RZ ;  /* 0x000000100d0c7819 */ /* 0x040fe400000006ff */
[----:B------:R-:W-:Y:S02]  /*bc10*/  LOP3.LUT R44, R13, 0xffff0000, RZ, 0xc0, !PT ;  /* 0xffff00000d2c7812 */ /* 0x000fe400078ec0ff */
[C---:B------:R-:W-:Y:S01]  /*bc20*/  SHF.L.U32 R13, R15.reuse, 0x10, RZ ;  /* 0x000000100f0d7819 */ /* 0x040fe200000006ff */
[----:B--2---:R-:W-:Y:S01]  /*bc30*/  IMAD.U32 R46, R8, 0x10000, RZ ;  /* 0x00010000082e7824 */ /* 0x004fe200078e00ff */
[----:B------:R-:W-:Y:S01]  /*bc40*/  LOP3.LUT R47, R15, 0xffff0000, RZ, 0xc0, !PT ;  /* 0xffff00000f2f7812 */ /* 0x000fe200078ec0ff */
[----:B------:R-:W-:Y:S01]  /*bc50*/  IMAD.U32 R51, R10, 0x10000, RZ ;  /* 0x000100000a337824 */ /* 0x000fe200078e00ff */
[----:B------:R-:W-:-:S02]  /*bc60*/  LOP3.LUT R15, R8, 0xffff0000, RZ, 0xc0, !PT ;  /* 0xffff0000080f7812 */ /* 0x000fc400078ec0ff */
[C---:B------:R-:W-:Y:S02]  /*bc70*/  SHF.L.U32 R8, R9.reuse, 0x10, RZ ;  /* 0x0000001009087819 */ /* 0x040fe400000006ff */
[----:B------:R-:W-:Y:S01]  /*bc80*/  LOP3.LUT R52, R9, 0xffff0000, RZ, 0xc0, !PT ;  /* 0xffff000009347812 */ /* 0x000fe200078ec0ff */
[C---:B------:R-:W-:Y:S01]  /*bc90*/  IMAD.U32 R9, R37.reuse, 0x10000, RZ ;  /* 0x0001000025097824 */ /* 0x040fe200078e00ff */
[----:B------:R-:W-:Y:S02]  /*bca0*/  LOP3.LUT R50, R10, 0xffff0000, RZ, 0xc0, !PT ;  /* 0xffff00000a327812 */ /* 0x000fe400078ec0ff */
[----:B------:R-:W-:Y:S01]  /*bcb0*/  LOP3.LUT R37, R37, 0xffff0000, RZ, 0xc0, !PT ;  /* 0xffff000025257812 */ /* 0x000fe200078ec0ff */
[-C--:B------:R-:W-:Y:S01]  /*bcc0*/  FMUL.FTZ R10, R9, R46.reuse ;  /* 0x0000002e090a7220 */ /* 0x080fe20000410000 */
[----:B------:R-:W-:Y:S01]  /*bcd0*/  LOP3.LUT R14, R14, 0xffff0000, RZ, 0xc0, !PT ;  /* 0xffff00000e0e7812 */ /* 0x000fe200078ec0ff */
[----:B------:R-:W-:Y:S01]  /*bce0*/  FMUL.FTZ R46, R49, R46 ;  /* 0x0000002e312e7220 */ /* 0x000fe20000410000 */
[----:B------:R-:W-:Y:S01]  /*bcf0*/  SHF.L.U32 R48, R11, 0x10, RZ ;  /* 0x000000100b307819 */ /* 0x000fe200000006ff */
[----:B------:R-:W-:Y:S01]  /*bd00*/  FFMA.FTZ R10, R49, R42, -R10 ;  /* 0x0000002a310a7223 */ /* 0x000fe2000001080a */
[----:B------:R-:W-:Y:S01]  /*bd10*/  LOP3.LUT R11, R11, 0xffff0000, RZ, 0xc0, !PT ;  /* 0xffff00000b0b7812 */ /* 0x000fe200078ec0ff */
[----:B------:R-:W-:-:S02]  /*bd20*/  FMUL.FTZ R49, R37, R15 ;  /* 0x0000000f25317220 */ /* 0x000fc40000410000 */
[----:B------:R-:W-:Y:S01]  /*bd30*/  FFMA.FTZ R46, R9, R42, R46 ;  /* 0x0000002a092e7223 */ /* 0x000fe2000001002e */
[----:B------:R-:W-:Y:S01]  /*bd40*/  SHF.L.U32 R42, R39, 0x10, RZ ;  /* 0x00000010272a7819 */ /* 0x000fe200000006ff */
[----:B------:R-:W-:Y:S01]  /*bd50*/  FMUL.FTZ R15, R41, R15 ;  /* 0x0000000f290f7220 */ /* 0x000fe20000410000 */
[----:B------:R-:W-:Y:S01]  /*bd60*/  LOP3.LUT R39, R39, 0xffff0000, RZ, 0xc0, !PT ;  /* 0xffff000027277812 */ /* 0x000fe200078ec0ff */
[-C--:B------:R-:W-:Y:S02]  /*bd70*/  FMUL.FTZ R9, R54, R51.reuse ;  /* 0x0000003336097220 */ /* 0x080fe40000410000 */
[-C--:B------:R-:W-:Y:S01]  /*bd80*/  FFMA.FTZ R15, R37, R34.reuse, R15 ;  /* 0x00000022250f7223 */ /* 0x080fe2000001000f */
[----:B------:R-:W-:Y:S01]  /*bd90*/  SHF.L.U32 R37, R36, 0x10, RZ ;  /* 0x0000001024257819 */ /* 0x000fe200000006ff */
[----:B------:R-:W-:Y:S02]  /*bda0*/  FFMA.FTZ R49, R41, R34, -R49 ;  /* 0x0000002229317223 */ /* 0x000fe40000010831 */
[----:B------:R-:W-:-:S02]  /*bdb0*/  FMUL.FTZ R51, R42, R51 ;  /* 0x000000332a337220 */ /* 0x000fc40000410000 */
[-C--:B------:R-:W-:Y:S02]  /*bdc0*/  FMUL.FTZ R34, R35, R50.reuse ;  /* 0x0000003223227220 */ /* 0x080fe40000410000 */
[----:B------:R-:W-:Y:S02]  /*bdd0*/  IMAD.U32 R41, R40, 0x10000, RZ ;  /* 0x0001000028297824 */ /* 0x000fe400078e00ff */
[-C--:B------:R-:W-:Y:S01]  /*bde0*/  FFMA.FTZ R9, R42, R43.reuse, -R9 ;  /* 0x0000002b2a097223 */ /* 0x080fe20000010809 */
[----:B------:R-:W-:Y:S01]  /*bdf0*/  SHF.L.U32 R42, R38, 0x10, RZ ;  /* 0x00000010262a7819 */ /* 0x000fe200000006ff */
[----:B------:R-:W-:Y:S01]  /*be00*/  FFMA.FTZ R51, R54, R43, R51 ;  /* 0x0000002b36337223 */ /* 0x000fe20000010033 */
[----:B------:R-:W-:Y:S01]  /*be10*/  LOP3.LUT R38, R38, 0xffff0000, RZ, 0xc0, !PT ;  /* 0xffff000026267812 */ /* 0x000fe200078ec0ff */
[C---:B------:R-:W-:Y:S02]  /*be20*/  FMUL.FTZ R50, R39.reuse, R50 ;  /* 0x0000003227327220 */ /* 0x040fe40000410000 */
[----:B------:R-:W-:-:S02]  /*be30*/  FFMA.FTZ R34, R39, R14, -R34 ;  /* 0x0000000e27227223 */ /* 0x000fc40000010822 */
[-C--:B------:R-:W-:Y:S02]  /*be40*/  FMUL.FTZ R43, R37, R8.reuse ;  /* 0x00000008252b7220 */ /* 0x080fe40000410000 */
[----:B------:R-:W-:Y:S02]  /*be50*/  IMAD.U32 R39, R33, 0x10000, RZ ;  /* 0x0001000021277824 */ /* 0x000fe400078e00ff */
[----:B------:R-:W-:Y:S02]  /*be60*/  FMUL.FTZ R8, R41, R8 ;  /* 0x0000000829087220 */ /* 0x000fe40000410000 */
[----:B------:R-:W-:Y:S01]  /*be70*/  FFMA.FTZ R50, R35, R14, R50 ;  /* 0x0000000e23327223 */ /* 0x000fe20000010032 */
[----:B------:R-:W-:Y:S01]  /*be80*/  LOP3.LUT R35, R36, 0xffff0000, RZ, 0xc0, !PT ;  /* 0xffff000024237812 */ /* 0x000fe200078ec0ff */
[----:B------:R-:W-:Y:S02]  /*be90*/  FMUL.FTZ R14, R39, R48 ;  /* 0x00000030270e7220 */ /* 0x000fe40000410000 */
[-C--:B------:R-:W-:Y:S01]  /*bea0*/  FFMA.FTZ R37, R37, R12.reuse, R8 ;  /* 0x0000000c25257223 */ /* 0x080fe20000010008 */
[----:B------:R-:W-:Y:S01]  /*beb0*/  LOP3.LUT R8, R33, 0xffff0000, RZ, 0xc0, !PT ;  /* 0xffff000021087812 */ /* 0x000fe200078ec0ff */
[----:B------:R-:W-:Y:S01]  /*bec0*/  FFMA.FTZ R43, R41, R12, -R43 ;  /* 0x0000000c292b7223 */ /* 0x000fe2000001082b */
[----:B------:R-:W-:Y:S01]  /*bed0*/  LOP3.LUT R41, R40, 0xffff0000, RZ, 0xc0, !PT ;  /* 0xffff000028297812 */ /* 0x000fe200078ec0ff */
[----:B------:R-:W-:-:S02]  /*bee0*/  FMUL.FTZ R48, R42, R48 ;  /* 0x000000302a307220 */ /* 0x000fc40000410000 */
[----:B------:R-:W-:Y:S01]  /*bef0*/  FFMA.FTZ R42, R42, R13, -R14 ;  /* 0x0000000d2a2a7223 */ /* 0x000fe2000001080e */
[----:B------:R-:W-:Y:S01]  /*bf00*/  F2FP.BF16.PACK_AB R14, R34, R9 ;  /* 0x00000009220e723e */ /* 0x000fe200000010ff */
[----:B------:R-:W-:Y:S02]  /*bf10*/  FFMA.FTZ R48, R39, R13, R48 ;  /* 0x0000000d27307223 */ /* 0x000fe40000010030 */
[-C--:B------:R-:W-:Y:S02]  /*bf20*/  FMUL.FTZ R36, R35, R52.reuse ;  /* 0x0000003423247220 */ /* 0x080fe40000410000 */
[-C--:B------:R-:W-:Y:S02]  /*bf30*/  FMUL.FTZ R13, R8, R11.reuse ;  /* 0x0000000b080d7220 */ /* 0x080fe40000410000 */
[----:B------:R-:W-:Y:S02]  /*bf40*/  FMUL.FTZ R52, R41, R52 ;  /* 0x0000003429347220 */ /* 0x000fe40000410000 */
[----:B------:R-:W-:-:S02]  /*bf50*/  FMUL.FTZ R12, R38, R11 ;  /* 0x0000000b260c7220 */ /* 0x000fc40000410000 */
[-C--:B------:R-:W-:Y:S02]  /*bf60*/  FFMA.FTZ R36, R41, R44.reuse, -R36 ;  /* 0x0000002c29247223 */ /* 0x080fe40000010824 */
[----:B------:R-:W-:Y:S02]  /*bf70*/  FFMA.FTZ R11, R38, R47, -R13 ;  /* 0x0000002f260b7223 */ /* 0x000fe4000001080d */
[----:B------:R-:W-:Y:S01]  /*bf80*/  FFMA.FTZ R44, R35, R44, R52 ;  /* 0x0000002c232c7223 */ /* 0x000fe20000010034 */
[----:B------:R-:W-:Y:S01]  /*bf90*/  F2FP.BF16.PACK_AB R13, R36, R43 ;  /* 0x0000002b240d723e */ /* 0x000fe200000010ff */
[----:B------:R-:W-:Y:S01]  /*bfa0*/  FFMA.FTZ R47, R8, R47, R12 ;  /* 0x0000002f082f7223 */ /* 0x000fe2000001000c */
[----:B------:R-:W-:Y:S02]  /*bfb0*/  F2FP.BF16.PACK_AB R8, R15, R46 ;  /* 0x0000002e0f08723e */ /* 0x000fe400000010ff */
[----:B------:R-:W-:Y:S02]  /*bfc0*/  F2FP.BF16.PACK_AB R12, R49, R10 ;  /* 0x0000000a310c723e */ /* 0x000fe400000010ff */
[----:B------:R-:W-:-:S02]  /*bfd0*/  F2FP.BF16.PACK_AB R15, R11, R42 ;  /* 0x0000002a0b0f723e */ /* 0x000fc400000010ff */
[----:B------:R-:W-:Y:S02]  /*bfe0*/  F2FP.BF16.PACK_AB R10, R50, R51 ;  /* 0x00000033320a723e */ /* 0x000fe400000010ff */
[----:B------:R-:W-:Y:S01]  /*bff0*/  F2FP.BF16.PACK_AB R9, R44, R37 ;  /* 0x000000252c09723e */ /* 0x000fe200000010ff */
[----:B------:R1:W-:Y:S01]  /*c000*/  STS.128 [R32+0x10080], R12 ;  /* 0x0100800c20007388 */ /* 0x0003e20000000c00 */
[----:B------:R-:W-:-:S05]  /*c010*/  F2FP.BF16.PACK_AB R11, R47, R48 ;  /* 0x000000302f0b723e */ /* 0x000fca00000010ff */
[----:B------:R1:W-:Y:S02]  /*c020*/  STS.128 [R6+0x10080], R8 ;  /* 0x0100800806007388 */ /* 0x0003e40000000c00 */
.L_x_136:
[----:B------:R-:W-:Y:S05]  /*c030*/  BSYNC B0 ;  /* 0x0000000000007941 */ /* 0x000fea0003800000 */
.L_x_135:
[----:B------:R-:W-:-:S13]  /*c040*/  ISETP.GE.AND P0, PT, R22, c[0x0][0x27c], PT ;  /* 0x00009f0016007a0c */ /* 0x000fda0003f06270 */
[----:B------:R-:W-:Y:S05]  /*c050*/  @P0 BRA `(.L_x_114) ;  /* 0x0000068000000947 */ /* 0x000fea0003800000 */
[----:B-1----:R-:W-:Y:S01]  /*c060*/  SHF.R.S32.HI R11, RZ, 0x1f, R22 ;  /* 0x0000001fff0b7819 */ /* 0x002fe20000011416 */
[----:B------:R-:W-:Y:S01]  /*c070*/  IMAD.SHL.U32 R12, R45, 0x40, RZ ;  /* 0x000000402d0c7824 */ /* 0x000fe200078e00ff */
[----:B------:R-:W-:Y:S01]  /*c080*/  SHF.R.S32.HI R6, RZ, 0x1f, R45 ;  /* 0x0000001fff067819 */ /* 0x000fe2000001142d */
[----:B------:R-:W-:Y:S01]  /*c090*/  IMAD.MOV.U32 R10, RZ, RZ, c[0x0][0x27c] ;  /* 0x00009f00ff0a7624 */ /* 0x000fe200078e00ff */
[----:B------:R-:W-:Y:S02]  /*c0a0*/  LEA.HI R13, R11, R22, RZ, 0x3 ;  /* 0x000000160b0d7211 */ /* 0x000fe400078f18ff */
[----:B------:R-:W-:Y:S02]  /*c0b0*/  LOP3.LUT R12, R12, 0x1c0, RZ, 0xc0, !PT ;  /* 0x000001c00c0c7812 */ /* 0x000fe400078ec0ff */
[--C-:B------:R-:W-:Y:S02]  /*c0c0*/  SHF.R.S32.HI R9, RZ, 0x3, R13.reuse ;  /* 0x00000003ff097819 */ /* 0x100fe4000001140d */
[----:B------:R-:W-:-:S02]  /*c0d0*/  LOP3.LUT R13, R12, 0x38, R13, 0xf8, !PT ;  /* 0x000000380c0d7812 */ /* 0x000fc400078ef80d */
[----:B------:R-:W-:Y:S02]  /*c0e0*/  LEA.HI R10, R10, R9, RZ, 0x1d ;  /* 0x000000090a0a7211 */ /* 0x000fe400078fe8ff */
[----:B------:R-:W-:Y:S02]  /*c0f0*/  SHF.R.U32.HI R8, RZ, 0x3, R12 ;  /* 0x00000003ff087819 */ /* 0x000fe4000001160c */
[----:B------:R-:W-:Y:S02]  /*c100*/  SHF.R.S32.HI R9, RZ, 0x1f, R10 ;  /* 0x0000001fff097819 */ /* 0x000fe4000001140a */
[----:B------:R-:W-:Y:S02]  /*c110*/  LEA.HI R11, R11, R22, RZ, 0x6 ;  /* 0x000000160b0b7211 */ /* 0x000fe400078f30ff */
[----:B------:R-:W-:Y:S02]  /*c120*/  LEA.HI R6, R6, R45, RZ, 0x3 ;  /* 0x0000002d06067211 */ /* 0x000fe400078f18ff */
[----:B------:R-:W-:Y:S01]  /*c130*/  LOP3.LUT R14, R13, R8, RZ, 0x3c, !PT ;  /* 0x000000080d0e7212 */ /* 0x000fe200078e3cff */
[----:B------:R-:W-:Y:S01]  /*c140*/  IMAD.SHL.U32 R13, R10, 0x8, RZ ;  /* 0x000000080a0d7824 */ /* 0x000fe200078e00ff */
[----:B------:R-:W-:Y:S01]  /*c150*/  LEA.HI R9, R9, R10, RZ, 0x3 ;  /* 0x0000000a09097211 */ /* 0x000fe200078f18ff */
[----:B------:R-:W-:Y:S01]  /*c160*/  IMAD.SHL.U32 R11, R11, 0x80, RZ ;  /* 0x000000800b0b7824 */ /* 0x000fe200078e00ff */
[----:B------:R-:W-:-:S02]  /*c170*/  SHF.L.U32 R6, R6, 0x6, RZ ;  /* 0x0000000606067819 */ /* 0x000fc400000006ff */
[----:B------:R-:W-:Y:S01]  /*c180*/  LOP3.LUT R13, R12, 0x38, R13, 0xf8, !PT ;  /* 0x000000380c0d7812 */ /* 0x000fe200078ef80d */
[----:B------:R-:W-:Y:S01]  /*c190*/  IMAD.SHL.U32 R9, R9, 0x400, RZ ;  /* 0x0000040009097824 */ /* 0x000fe200078e00ff */
[----:B------:R-:W-:Y:S02]  /*c1a0*/  LOP3.LUT R11, R11, 0x7fffe000, RZ, 0xc0, !PT ;  /* 0x7fffe0000b0b7812 */ /* 0x000fe400078ec0ff */
[----:B------:R-:W-:Y:S02]  /*c1b0*/  LOP3.LUT R6, R6, 0xfffffe00, RZ, 0xc0, !PT ;  /* 0xfffffe0006067812 */ /* 0x000fe400078ec0ff */
[----:B------:R-:W-:Y:S02]  /*c1c0*/  LOP3.LUT R8, R13, R8, RZ, 0x3c, !PT ;  /* 0x000000080d087212 */ /* 0x000fe400078e3cff */
[----:B------:R-:W-:Y:S02]  /*c1d0*/  LOP3.LUT R9, R9, 0x7fffe000, RZ, 0xc0, !PT ;  /* 0x7fffe00009097812 */ /* 0x000fe400078ec0ff */
[----:B------:R-:W-:-:S02]  /*c1e0*/  IADD3 R11, R14, R11, R6 ;  /* 0x0000000b0e0b7210 */ /* 0x000fc40007ffe006 */
[----:B------:R-:W-:-:S03]  /*c1f0*/  IADD3 R6, R8, R9, R6 ;  /* 0x0000000908067210 */ /* 0x000fc60007ffe006 */
[----:B------:R-:W-:Y:S01]  /*c200*/  IMAD.SHL.U32 R22, R11, 0x2, RZ ;  /* 0x000000020b167824 */ /* 0x000fe200078e00ff */
[----:B------:R-:W-:-:S04]  /*c210*/  SHF.L.U32 R6, R6, 0x1, RZ ;  /* 0x0000000106067819 */ /* 0x000fc800000006ff */
[----:B------:R-:W1:Y:S04]  /*c220*/  LDS.128 R12, [R22+0x10080] ;  /* 0x01008000160c7984 */ /* 0x000e680000000c00 */
[----:B------:R-:W2:Y:S01]  /*c230*/  LDS.128 R8, [R6+0x10080] ;  /* 0x0100800006087984 */ /* 0x000ea20000000c00 */
[C---:B-1----:R-:W-:Y:S01]  /*c240*/  IMAD.U32 R33, R12.reuse, 0x10000, RZ ;  /* 0x000100000c217824 */ /* 0x042fe200078e00ff */
[----:B------:R-:W-:Y:S01]  /*c250*/  LOP3.LUT R32, R12, 0xffff0000, RZ, 0xc0, !PT ;  /* 0xffff00000c207812 */ /* 0x000fe200078ec0ff */
[C---:B------:R-:W-:Y:S01]  /*c260*/  IMAD.U32 R12, R13.reuse, 0x10000, RZ ;  /* 0x000100000d0c7824 */ /* 0x040fe200078e00ff */
[----:B------:R-:W-:Y:S01]  /*c270*/  LOP3.LUT R35, R13, 0xffff0000, RZ, 0xc0, !PT ;  /* 0xffff00000d237812 */ /* 0x000fe200078ec0ff */
[C---:B--2---:R-:W-:Y:S01]  /*c280*/  IMAD.U32 R38, R8.reuse, 0x10000, RZ ;  /* 0x0001000008267824 */ /* 0x044fe200078e00ff */
[----:B------:R-:W-:Y:S01]  /*c290*/  LOP3.LUT R37, R8, 0xffff0000, RZ, 0xc0, !PT ;  /* 0xffff000008257812 */ /* 0x000fe200078ec0ff */
[C---:B------:R-:W-:Y:S01]  /*c2a0*/  IMAD.U32 R13, R15.reuse, 0x10000, RZ ;  /* 0x000100000f0d7824 */ /* 0x040fe200078e00ff */
[----:B------:R-:W-:Y:S01]  /*c2b0*/  LOP3.LUT R39, R15, 0xffff0000, RZ, 0xc0, !PT ;  /* 0xffff00000f277812 */ /* 0x000fe200078ec0ff */
[----:B------:R-:W-:Y:S01]  /*c2c0*/  IMAD.U32 R8, R9, 0x10000, RZ ;  /* 0x0001000009087824 */ /* 0x000fe200078e00ff */
[----:B------:R-:W-:Y:S01]  /*c2d0*/  SHF.L.U32 R36, R10, 0x10, RZ ;  /* 0x000000100a247819 */ /* 0x000fe200000006ff */
[----:B------:R-:W-:Y:S01]  /*c2e0*/  IMAD.U32 R15, R25, 0x10000, RZ ;  /* 0x00010000190f7824 */ /* 0x000fe200078e00ff */
[----:B------:R-:W-:Y:S01]  /*c2f0*/  LOP3.LUT R42, R9, 0xffff0000, RZ, 0xc0, !PT ;  /* 0xffff0000092a7812 */ /* 0x000fe200078ec0ff */
[----:B------:R-:W-:Y:S01]  /*c300*/  IMAD.U32 R40, R11, 0x10000, RZ ;  /* 0x000100000b287824 */ /* 0x000fe200078e00ff */
[----:B------:R-:W-:-:S02]  /*c310*/  SHF.L.U32 R9, R29, 0x10, RZ ;  /* 0x000000101d097819 */ /* 0x000fc400000006ff */
[----:B------:R-:W-:Y:S01]  /*c320*/  LOP3.LUT R41, R10, 0xffff0000, RZ, 0xc0, !PT ;  /* 0xffff00000a297812 */ /* 0x000fe200078ec0ff */
[-C--:B------:R-:W-:Y:S01]  /*c330*/  FMUL.FTZ R10, R15, R36.reuse ;  /* 0x000000240f0a7220 */ /* 0x080fe20000410000 */
[C---:B------:R-:W-:Y:S01]  /*c340*/  SHF.L.U32 R34, R14.reuse, 0x10, RZ ;  /* 0x000000100e227819 */ /* 0x040fe200000006ff */
[----:B------:R-:W-:Y:S01]  /*c350*/  FMUL.FTZ R36, R9, R36 ;  /* 0x0000002409247220 */ /* 0x000fe20000410000 */
[----:B------:R-:W-:Y:S02]  /*c360*/  LOP3.LUT R25, R25, 0xffff0000, RZ, 0xc0, !PT ;  /* 0xffff000019197812 */ /* 0x000fe400078ec0ff */
[----:B------:R-:W-:Y:S01]  /*c370*/  LOP3.LUT R29, R29, 0xffff0000, RZ, 0xc0, !PT ;  /* 0xffff00001d1d7812 */ /* 0x000fe200078ec0ff */
[-C--:B------:R-:W-:Y:S01]  /*c380*/  FFMA.FTZ R10, R9, R34.reuse, -R10 ;  /* 0x00000022090a7223 */ /* 0x080fe2000001080a */
[----:B------:R-:W-:Y:S01]  /*c390*/  LOP3.LUT R14, R14, 0xffff0000, RZ, 0xc0, !PT ;  /* 0xffff00000e0e7812 */ /* 0x000fe200078ec0ff */
[----:B------:R-:W-:Y:S01]  /*c3a0*/  FFMA.FTZ R36, R15, R34, R36 ;  /* 0x000000220f247223 */ /* 0x000fe20000010024 */
[----:B------:R-:W-:Y:S01]  /*c3b0*/  SHF.L.U32 R15, R31, 0x10, RZ ;  /* 0x000000101f0f7819 */ /* 0x000fe200000006ff */
[C---:B------:R-:W-:Y:S01]  /*c3c0*/  IMAD.U32 R9, R27.reuse, 0x10000, RZ ;  /* 0x000100001b097824 */ /* 0x040fe200078e00ff */
[----:B------:R-:W-:Y:S01]  /*c3d0*/  LOP3.LUT R27, R27, 0xffff0000, RZ, 0xc0, !PT ;  /* 0xffff00001b1b7812 */ /* 0x000fe200078ec0ff */
[-C--:B------:R-:W-:Y:S01]  /*c3e0*/  FMUL.FTZ R43, R25, R41.reuse ;  /* 0x00000029192b7220 */ /* 0x080fe20000410000 */
[----:B------:R-:W-:Y:S01]  /*c3f0*/  LOP3.LUT R31, R31, 0xffff0000, RZ, 0xc0, !PT ;  /* 0xffff00001f1f7812 */ /* 0x000fe200078ec0ff */
[----:B------:R-:W-:Y:S01]  /*c400*/  FMUL.FTZ R41, R29, R41 ;  /* 0x000000291d297220 */ /* 0x000fe20000410000 */
[----:B------:R-:W-:Y:S01]  /*c410*/  LOP3.LUT R11, R11, 0xffff0000, RZ, 0xc0, !PT ;  /* 0xffff00000b0b7812 */ /* 0x000fe200078ec0ff */
[----:B------:R-:W-:-:S02]  /*c420*/  FMUL.FTZ R34, R9, R38 ;  /* 0x0000002609227220 */ /* 0x000fc40000410000 */
[----:B------:R-:W-:Y:S02]  /*c430*/  FMUL.FTZ R38, R15, R38 ;  /* 0x000000260f267220 */ /* 0x000fe40000410000 */
[-C--:B------:R-:W-:Y:S02]  /*c440*/  FFMA.FTZ R43, R29, R14.reuse, -R43 ;  /* 0x0000000e1d2b7223 */ /* 0x080fe4000001082b */
[----:B------:R-:W-:Y:S02]  /*c450*/  FFMA.FTZ R41, R25, R14, R41 ;  /* 0x0000000e19297223 */ /* 0x000fe40000010029 */
[----:B------:R-:W-:Y:S02]  /*c460*/  FFMA.FTZ R38, R9, R33, R38 ;  /* 0x0000002109267223 */ /* 0x000fe40000010026 */
[----:B------:R-:W-:Y:S02]  /*c470*/  FMUL.FTZ R14, R27, R37 ;  /* 0x000000251b0e7220 */ /* 0x000fe40000410000 */
[----:B------:R-:W-:-:S02]  /*c480*/  FFMA.FTZ R34, R15, R33, -R34 ;  /* 0x000000210f227223 */ /* 0x000fc40000010822 */
[C---:B------:R-:W-:Y:S01]  /*c490*/  IMAD.U32 R9, R26.reuse, 0x10000, RZ ;  /* 0x000100001a097824 */ /* 0x040fe200078e00ff */
[----:B------:R-:W-:Y:S01]  /*c4a0*/  LOP3.LUT R26, R26, 0xffff0000, RZ, 0xc0, !PT ;  /* 0xffff00001a1a7812 */ /* 0x000fe200078ec0ff */
[C---:B------:R-:W-:Y:S01]  /*c4b0*/  IMAD.U32 R15, R30.reuse, 0x10000, RZ ;  /* 0x000100001e0f7824 */ /* 0x040fe200078e00ff */
[----:B------:R-:W-:Y:S01]  /*c4c0*/  LOP3.LUT R30, R30, 0xffff0000, RZ, 0xc0, !PT ;  /* 0xffff00001e1e7812 */ /* 0x000fe200078ec0ff */
[C---:B------:R-:W-:Y:S02]  /*c4d0*/  FMUL.FTZ R37, R31.reuse, R37 ;  /* 0x000000251f257220 */ /* 0x040fe40000410000 */
[----:B------:R-:W-:Y:S01]  /*c4e0*/  FFMA.FTZ R31, R31, R32, -R14 ;  /* 0x000000201f1f7223 */ /* 0x000fe2000001080e */
[C---:B------:R-:W-:Y:S01]  /*c4f0*/  SHF.L.U32 R14, R24.reuse, 0x10, RZ ;  /* 0x00000010180e7819 */ /* 0x040fe200000006ff */
[-C--:B------:R-:W-:Y:S01]  /*c500*/  FMUL.FTZ R29, R9, R8.reuse ;  /* 0x00000008091d7220 */ /* 0x080fe20000410000 */
[----:B------:R-:W-:Y:S01]  /*c510*/  LOP3.LUT R24, R24, 0xffff0000, RZ, 0xc0, !PT ;  /* 0xffff000018187812 */ /* 0x000fe200078ec0ff */
[C---:B------:R-:W-:Y:S01]  /*c520*/  IMAD.U32 R25, R28.reuse, 0x10000, RZ ;  /* 0x000100001c197824 */ /* 0x040fe200078e00ff */
[----:B------:R-:W-:Y:S01]  /*c530*/  LOP3.LUT R28, R28, 0xffff0000, RZ, 0xc0, !PT ;  /* 0xffff00001c1c7812 */ /* 0x000fe200078ec0ff */
[----:B------:R-:W-:-:S02]  /*c540*/  FMUL.FTZ R8, R15, R8 ;  /* 0x000000080f087220 */ /* 0x000fc40000410000 */
[----:B------:R-:W-:Y:S02]  /*c550*/  FFMA.FTZ R37, R27, R32, R37 ;  /* 0x000000201b257223 */ /* 0x000fe40000010025 */
[-C--:B------:R-:W-:Y:S02]  /*c560*/  FFMA.FTZ R29, R15, R12.reuse, -R29 ;  /* 0x0000000c0f1d7223 */ /* 0x080fe4000001081d */
[----:B------:R-:W-:Y:S02]  /*c570*/  FFMA.FTZ R9, R9, R12, R8 ;  /* 0x0000000c09097223 */ /* 0x000fe40000010008 */
[----:B------:R-:W-:Y:S02]  /*c580*/  FMUL.FTZ R32, R14, R40 ;  /* 0x000000280e207220 */ /* 0x000fe40000410000 */
[----:B------:R-:W-:Y:S02]  /*c590*/  FMUL.FTZ R12, R26, R42 ;  /* 0x0000002a1a0c7220 */ /* 0x000fe40000410000 */
[----:B------:R-:W-:-:S02]  /*c5a0*/  FMUL.FTZ R8, R24, R11 ;  /* 0x0000000b18087220 */ /* 0x000fc40000410000 */
[C---:B------:R-:W-:Y:S02]  /*c5b0*/  FMUL.FTZ R40, R25.reuse, R40 ;  /* 0x0000002819287220 */ /* 0x040fe40000410000 */
[----:B------:R-:W-:Y:S02]  /*c5c0*/  FMUL.FTZ R42, R30, R42 ;  /* 0x0000002a1e2a7220 */ /* 0x000fe40000410000 */
[----:B------:R-:W-:Y:S02]  /*c5d0*/  FMUL.FTZ R11, R28, R11 ;  /* 0x0000000b1c0b7220 */ /* 0x000fe40000410000 */
[----:B------:R-:W-:Y:S02]  /*c5e0*/  FFMA.FTZ R15, R25, R13, -R32 ;  /* 0x0000000d190f7223 */ /* 0x000fe40000010820 */
[----:B------:R-:W-:Y:S01]  /*c5f0*/  FFMA.FTZ R30, R30, R35, -R12 ;  /* 0x000000231e1e7223 */ /* 0x000fe2000001080c */
[----:B------:R-:W-:Y:S01]  /*c600*/  F2FP.BF16.PACK_AB R12, R31, R34 ;  /* 0x000000221f0c723e */ /* 0x000fe200000010ff */
[----:B------:R-:W-:Y:S01]  /*c610*/  FFMA.FTZ R28, R28, R39, -R8 ;  /* 0x000000271c1c7223 */ /* 0x000fe20000010808 */
[----:B------:R-:W-:Y:S01]  /*c620*/  F2FP.BF16.PACK_AB R8, R37, R38 ;  /* 0x000000262508723e */ /* 0x000fe200000010ff */
[----:B------:R-:W-:Y:S01]  /*c630*/  FFMA.FTZ R40, R14, R13, R40 ;  /* 0x0000000d0e287223 */ /* 0x000fe20000010028 */
[----:B------:R-:W-:Y:S01]  /*c640*/  F2FP.BF16.PACK_AB R14, R43, R10 ;  /* 0x0000000a2b0e723e */ /* 0x000fe200000010ff */
[----:B------:R-:W-:Y:S01]  /*c650*/  FFMA.FTZ R26, R26, R35, R42 ;  /* 0x000000231a1a7223 */ /* 0x000fe2000001002a */
[----:B------:R-:W-:Y:S01]  /*c660*/  F2FP.BF16.PACK_AB R13, R30, R29 ;  /* 0x0000001d1e0d723e */ /* 0x000fe200000010ff */
[----:B------:R-:W-:Y:S01]  /*c670*/  FFMA.FTZ R11, R24, R39, R11 ;  /* 0x00000027180b7223 */ /* 0x000fe2000001000b */
[----:B------:R-:W-:-:S02]  /*c680*/  F2FP.BF16.PACK_AB R15, R28, R15 ;  /* 0x0000000f1c0f723e */ /* 0x000fc400000010ff */
[----:B------:R-:W-:Y:S02]  /*c690*/  F2FP.BF16.PACK_AB R10, R41, R36 ;  /* 0x00000024290a723e */ /* 0x000fe400000010ff */
[----:B------:R-:W-:Y:S01]  /*c6a0*/  F2FP.BF16.PACK_AB R9, R26, R9 ;  /* 0x000000091a09723e */ /* 0x000fe200000010ff */
[----:B------:R1:W-:Y:S01]  /*c6b0*/  STS.128 [R22+0x10080], R12 ;  /* 0x0100800c16007388 */ /* 0x0003e20000000c00 */
[----:B------:R-:W-:-:S05]  /*c6c0*/  F2FP.BF16.PACK_AB R11, R11, R40 ;  /* 0x000000280b0b723e */ /* 0x000fca00000010ff */
[----:B------:R1:W-:Y:S02]  /*c6d0*/  STS.128 [R6+0x10080], R8 ;  /* 0x0100800806007388 */ /* 0x0003e40000000c00 */
.L_x_114:
[----:B------:R-:W-:Y:S05]  /*c6e0*/  BSYNC B2 ;  /* 0x0000000000027941 */ /* 0x000fea0003800000 */
.L_x_86:
[----:B-1----:R-:W-:Y:S01]  /*c6f0*/  IMAD.SHL.U32 R11, R16, 0x40, RZ ;  /* 0x00000040100b7824 */ /* 0x002fe200078e00ff */
[----:B------:R-:W-:-:S04]  /*c700*/  DEPBAR.LE SB0, 0x0 ;  /* 0x000080000000791a */ /* 0x000fc80000000000 */
[----:B------:R-:W-:Y:S01]  /*c710*/  LEA.HI R6, R23, R64, RZ, 0x5 ;  /* 0x0000004017067211 */ /* 0x000fe200078f28ff */
[----:B--2---:R-:W-:Y:S01]  /*c720*/  IMAD.SHL.U32 R8, R21, 0x8, RZ ;  /* 0x0000000815087824 */ /* 0x004fe200078e00ff */
[----:B------:R-:W-:Y:S01]  /*c730*/  LOP3.LUT R11, R11, 0x1c0, RZ, 0xc0, !PT ;  /* 0x000001c00b0b7812 */ /* 0x000fe200078ec0ff */
[----:B------:R-:W-:Y:S01]  /*c740*/  IMAD.WIDE.U32 R14, R18, c[0x0][0x208], RZ ;  /* 0x00008200120e7a25 */ /* 0x000fe200078e00ff */
[----:B------:R-:W-:Y:S01]  /*c750*/  BAR.SYNC.DEFER_BLOCKING 0x0 ;  /* 0x0000000000007b1d */ /* 0x000fe20000010000 */
[----:B------:R-:W-:Y:S02]  /*c760*/  LOP3.LUT P1, RZ, R16, 0x2, RZ, 0xc0, !PT ;  /* 0x0000000210ff7812 */ /* 0x000fe4000782c0ff */
[----:B------:R-:W-:Y:S01]  /*c770*/  IMAD.SHL.U32 R9, R6, 0x20, RZ ;  /* 0x0000002006097824 */ /* 0x000fe200078e00ff */
[----:B------:R-:W-:Y:S01]  /*c780*/  LOP3.LUT R8, R11, 0x8, R8, 0xf8, !PT ;  /* 0x000000080b087812 */ /* 0x000fe200078ef808 */
[----:B------:R-:W-:Y:S01]  /*c790*/  IMAD R56, R18, -0x20, R63 ;  /* 0xffffffe012387824 */ /* 0x000fe200078e023f */
[----:B------:R-:W-:Y:S01]  /*c7a0*/  SHF.R.U32.HI R11, RZ, 0x3, R11 ;  /* 0x00000003ff0b7819 */ /* 0x000fe2000001160b */
[----:B------:R-:W-:Y:S01]  /*c7b0*/  IMAD.SHL.U32 R228, R3, 0x2, RZ ;  /* 0x0000000203e47824 */ /* 0x000fe200078e00ff */
[----:B------:R-:W-:Y:S01]  /*c7c0*/  LOP3.LUT R9, R9, 0x7ffffc00, RZ, 0xc0, !PT ;  /* 0x7ffffc0009097812 */ /* 0x000fe200078ec0ff */
[----:B------:R-:W-:Y:S01]  /*c7d0*/  IMAD.SHL.U32 R219, R2, 0x2, RZ ;  /* 0x0000000202db7824 */ /* 0x000fe200078e00ff */
[----:B------:R-:W-:-:S02]  /*c7e0*/  LOP3.LUT R8, R8, R11, RZ, 0x3c, !PT ;  /* 0x0000000b08087212 */ /* 0x000fc400078e3cff */
[----:B------:R-:W-:Y:S01]  /*c7f0*/  SEL R11, RZ, 0x2, P5 ;  /* 0x00000002ff0b7807 */ /* 0x000fe20002800000 */
[----:B------:R-:W-:Y:S01]  /*c800*/  IMAD.IADD R222, R2, 0x1, R9 ;  /* 0x0000000102de7824 */ /* 0x000fe200078e0209 */
[----:B------:R-:W-:Y:S01]  /*c810*/  SEL R12, RZ, 0x4, P4 ;  /* 0x00000004ff0c7807 */ /* 0x000fe20002000000 */
[----:B------:R-:W-:Y:S01]  /*c820*/  IMAD R221, R19, 0x200, R8 ;  /* 0x0000020013dd7824 */ /* 0x000fe200078e0208 */
[----:B------:R-:W-:Y:S01]  /*c830*/  LEA R8, P0, R14, R226, 0x5 ;  /* 0x000000e20e087211 */ /* 0x000fe200078028ff */
[----:B------:R-:W-:Y:S01]  /*c840*/  IMAD R9, R20, c[0x0][0x208], RZ ;  /* 0x0000820014097a24 */ /* 0x000fe200078e02ff */
[----:B------:R-:W-:Y:S01]  /*c850*/  IADD3 R12, R12, R11, R17 ;  /* 0x0000000b0c0c7210 */ /* 0x000fe20007ffe011 */
[----:B------:R-:W-:Y:S01]  /*c860*/  IMAD.SHL.U32 R222, R222, 0x2, RZ ;  /* 0x00000002dede7824 */ /* 0x000fe200078e00ff */
[----:B------:R-:W-:Y:S01]  /*c870*/  ISETP.LE.OR P6, PT, R56, R21, P2 ;  /* 0x000000153800720c */ /* 0x000fe200017c3670 */
[----:B------:R-:W-:Y:S02]  /*c880*/  IMAD.SHL.U32 R221, R221, 0x2, RZ ;  /* 0x00000002dddd7824 */ /* 0x000fe400078e00ff */
[----:B------:R-:W-:Y:S01]  /*c890*/  IMAD R9, R18, c[0x0][0x20c], R9 ;  /* 0x0000830012097a24 */ /* 0x000fe200078e0209 */
[----:B------:R-:W-:Y:S01]  /*c8a0*/  LDSM.16.M88.4 R48, [R222+0x10080] ;  /* 0x01008000de30783b */ /* 0x000fe20000000200 */
[--C-:B------:R-:W-:Y:S01]  /*c8b0*/  IMAD R218, R0, 0x2, R222.reuse ;  /* 0x0000000200da7824 */ /* 0x100fe200078e02de */
[----:B------:R-:W-:Y:S01]  /*c8c0*/  IADD3 R220, R221, 0xc0a0, RZ ;  /* 0x0000c0a0dddc7810 */ /* 0x000fe20007ffe0ff */
[----:B------:R-:W-:Y:S01]  /*c8d0*/  IMAD.IADD R10, R15, 0x1, R9 ;  /* 0x000000010f0a7824 */ /* 0x000fe200078e0209 */
[----:B---3--:R-:W1:Y:S01]  /*c8e0*/  LDSM.16.M88.4 R24, [R221+0xc080] ;  /* 0x00c08000dd18783b */ /* 0x008e620000000200 */
[----:B------:R-:W-:Y:S01]  /*c8f0*/  IADD3 R9, R221, 0xc080, RZ ;  /* 0x0000c080dd097810 */ /* 0x000fe20007ffe0ff */
[----:B------:R-:W-:-:S02]  /*c900*/  IMAD R217, R5, 0x2, R222 ;  /* 0x0000000205d97824 */ /* 0x000fc400078e02de */
[----:B------:R-:W2:Y:S01]  /*c910*/  LDSM.16.M88.4 R36, [R221+0xc880] ;  /* 0x00c88000dd24783b */ /* 0x000ea20000000200 */
[----:B------:R-:W-:Y:S01]  /*c920*/  @P1 IADD3 R220, R9, -0x20, RZ ;  /* 0xffffffe009dc1810 */ /* 0x000fe20007ffe0ff */
[----:B------:R-:W-:Y:S01]  /*c930*/  IMAD R215, R5, 0x2, R218 ;  /* 0x0000000205d77824 */ /* 0x000fe200078e02da */
[----:B------:R-:W-:Y:S01]  /*c940*/  SEL R9, RZ, 0x8, P3 ;  /* 0x00000008ff097807 */ /* 0x000fe20001800000 */
[--C-:B------:R-:W-:Y:S01]  /*c950*/  IMAD R214, R0, 0x2, R219.reuse ;  /* 0x0000000200d67824 */ /* 0x100fe200078e02db */
[----:B------:R-:W-:Y:S01]  /*c960*/  LOP3.LUT P1, RZ, R16, 0x4, RZ, 0xc0, !PT ;  /* 0x0000000410ff7812 */ /* 0x000fe2000782c0ff */
[----:B------:R-:W-:Y:S01]  /*c970*/  LDSM.16.M88.4 R32, [R220+0x800] ;  /* 0x00080000dc20783b */ /* 0x000fe20000000200 */
[----:B------:R-:W-:Y:S01]  /*c980*/  LEA.HI.X R11, R14, R225, R10, 0x5, P0 ;  /* 0x000000e10e0b7211 */ /* 0x000fe200000f2c0a */
[----:B------:R-:W-:Y:S01]  /*c990*/  IMAD.IADD R12, R9, 0x1, R12 ;  /* 0x00000001090c7824 */ /* 0x000fe200078e020c */
[C---:B------:R-:W-:Y:S01]  /*c9a0*/  LEA R40, P0, R8.reuse, c[0x0][0x1f8], 0x1 ;  /* 0x00007e0008287a11 */ /* 0x040fe200078008ff */
[----:B------:R-:W-:Y:S01]  /*c9b0*/  IMAD.MOV.U32 R9, RZ, RZ, 0x40 ;  /* 0x00000040ff097424 */ /* 0x000fe200078e00ff */
[----:B------:R-:W-:Y:S01]  /*c9c0*/  LDSM.16.M88.4 R16, [R218+0x10080] ;  /* 0x01008000da10783b */ /* 0x000fe20000000200 */
[C---:B------:R-:W-:Y:S01]  /*c9d0*/  IMAD R213, R5.reuse, 0x2, R219 ;  /* 0x0000000205d57824 */ /* 0x040fe200078e02db */
[----:B------:R-:W-:Y:S01]  /*c9e0*/  LEA.HI.X R41, R8, c[0x0][0x1fc], R11, 0x1, P0 ;  /* 0x00007f0008297a11 */ /* 0x000fe200000f0c0b */
[----:B------:R-:W-:Y:S01]  /*c9f0*/  IMAD R212, R5, 0x2, R214 ;  /* 0x0000000205d47824 */ /* 0x000fe200078e02d6 */
[----:B------:R-:W-:-:S02]  /*ca00*/  SEL R3, R9, 0xffffffc0, !P1 ;  /* 0xffffffc009037807 */ /* 0x000fc40004800000 */
[C---:B------:R-:W-:Y:S01]  /*ca10*/  LOP3.LUT P1, RZ, R12.reuse, 0x2, RZ, 0xc0, !PT ;  /* 0x000000020cff7812 */ /* 0x040fe2000782c0ff */
[----:B------:R-:W3:Y:S01]  /*ca20*/  LDSM.16.M88.4 R8, [R220] ;  /* 0x00000000dc08783b */ /* 0x000ee20000000200 */
[----:B------:R-:W-:Y:S01]  /*ca30*/  LOP3.LUT P0, RZ, R12, 0x4, RZ, 0xc0, !PT ;  /* 0x000000040cff7812 */ /* 0x000fe2000780c0ff */
[----:B------:R-:W-:Y:S01]  /*ca40*/  IMAD.IADD R216, R221, 0x1, R3 ;  /* 0x00000001ddd87824 */ /* 0x000fe200078e0203 */
[-C--:B------:R-:W-:Y:S01]  /*ca50*/  ISETP.LE.OR P1, PT, R56, R21.reuse, !P1 ;  /* 0x000000153800720c */ /* 0x080fe20004f23670 */
[----:B------:R-:W-:Y:S01]  /*ca60*/  @!PT LDS RZ, [RZ] ;  /* 0x00000000fffff984 */ /* 0x000fe20000000800 */
[----:B------:R-:W-:Y:S01]  /*ca70*/  @!PT LDS RZ, [RZ] ;  /* 0x00000000fffff984 */ /* 0x000fe20000000800 */
[----:B------:R-:W-:Y:S01]  /*ca80*/  @!PT LDS RZ, [RZ] ;  /* 0x00000000fffff984 */ /* 0x000fe20000000800 */
[----:B------:R5:W-:Y:S01]  /*ca90*/  LDGSTS.E.BYPASS.LTC128B.128 [R228+0x8080], [R40.64], !P6 ;  /* 0x0808000028e47fae */ /* 0x000be2000f101d4a */
[----:B------:R-:W-:Y:S01]  /*caa0*/  LOP3.LUT P6, RZ, R12, 0x8, RZ, 0xc0, !PT ;  /* 0x000000080cff7812 */ /* 0x000fe200078cc0ff */
[----:B------:R-:W-:Y:S01]  /*cab0*/  IMAD.IADD R210, R3, 0x1, R220 ;  /* 0x0000000103d27824 */ /* 0x000fe200078e02dc */
[----:B------:R-:W-:Y:S02]  /*cac0*/  P2R R12, PR, RZ, 0x2 ;  /* 0x00000002ff0c7803 */ /* 0x000fe40000000000 */
[----:B------:R-:W-:-:S02]  /*cad0*/  ISETP.LE.OR P1, PT, R56, R21, !P0 ;  /* 0x000000153800720c */ /* 0x000fc40004723670 */
[----:B------:R-:W-:Y:S02]  /*cae0*/  ISETP.LE.OR P0, PT, R56, R21, !P6 ;  /* 0x000000153800720c */ /* 0x000fe40007703670 */
[----:B------:R-:W-:Y:S02]  /*caf0*/  ISETP.NE.AND P6, PT, R12, RZ, PT ;  /* 0x000000ff0c00720c */ /* 0x000fe40003fc5270 */
[----:B------:R-:W-:Y:S01]  /*cb00*/  LOP3.LUT R3, R6, 0xffffffe0, RZ, 0xc0, !PT ;  /* 0xffffffe006037812 */ /* 0x000fe200078ec0ff */
[----:B-1----:R-:W-:Y:S04]  /*cb10*/  HMMA.16816.F32.BF16 R28, R48, R24, RZ ;  /* 0x00000018301c723c */ /* 0x002fe800000418ff */
[----:B------:R-:W-:-:S05]  /*cb20*/  IMAD.IADD R64, R64, 0x1, -R3 ;  /* 0x0000000140407824 */ /* 0x000fca00078e0a03 */
[----:B------:R-:W-:Y:S01]  /*cb30*/  SHF.R.S32.HI R3, RZ, 0x1f, R64 ;  /* 0x0000001fff037819 */ /* 0x000fe20000011440 */
[C---:B------:R-:W-:Y:S01]  /*cb40*/  HMMA.16816.F32.BF16 R24, R48.reuse, R26, RZ ;  /* 0x0000001a3018723c */ /* 0x040fe200000418ff */
[----:B------:R5:W-:Y:S02]  /*cb50*/  LDGSTS.E.BYPASS.LTC128B.128 [R228+0x9080], [R40.64+0x80], !P6 ;  /* 0x0908008028e47fae */ /* 0x000be4000f101d4a */
[----:B------:R-:W-:Y:S02]  /*cb60*/  LEA.HI R3, R3, R64, RZ, 0x2 ;  /* 0x0000004003037211 */ /* 0x000fe400078f10ff */
[----:B------:R5:W-:Y:S02]  /*cb70*/  LDGSTS.E.BYPASS.LTC128B.128 [R228+0xa080], [R40.64+0x100], !P1 ;  /* 0x0a08010028e47fae */ /* 0x000be4000c901d4a */
[----:B------:R-:W-:Y:S01]  /*cb80*/  LOP3.LUT R3, R3, 0x7ffffffc, RZ, 0xc0, !PT ;  /* 0x7ffffffc03037812 */ /* 0x000fe200078ec0ff */
[C---:B--2---:R-:W-:Y:S01]  /*cb90*/  HMMA.16816.F32.BF16 R20, R48.reuse, R36, RZ ;  /* 0x000000243014723c */ /* 0x044fe200000418ff */
[----:B------:R5:W-:Y:S03]  /*cba0*/  LDGSTS.E.BYPASS.LTC128B.128 [R228+0xb080], [R40.64+0x180], !P0 ;  /* 0x0b08018028e47fae */ /* 0x000be6000c101d4a */
[----:B------:R-:W-:Y:S01]  /*cbb0*/  IMAD.IADD R3, R64, 0x1, -R3 ;  /* 0x0000000140037824 */ /* 0x000fe200078e0a03 */
[----:B------:R-:W-:Y:S03]  /*cbc0*/  LDSM.16.M88.4 R44, [R217+0x10080] ;  /* 0x01008000d92c783b */ /* 0x000fe60000000200 */
[----:B------:R-:W-:Y:S01]  /*cbd0*/  HMMA.16816.F32.BF16 R48, R48, R38, RZ ;  /* 0x000000263030723c */ /* 0x000fe200000418ff */
[----:B----4-:R-:W1:Y:S01]  /*cbe0*/  LDSM.16.M88.4 R12, [R216+0xc080] ;  /* 0x00c08000d80c783b */ /* 0x010e620000000200 */
[----:B------:R-:W-:-:S03]  /*cbf0*/  IMAD R56, R3, -0x2, R56 ;  /* 0xfffffffe03387824 */ /* 0x000fc600078e0238 */
[----:B------:R-:W2:Y:S02]  /*cc00*/  LDSM.16.M88.4 R52, [R216+0xc880] ;  /* 0x00c88000d834783b */ /* 0x000ea40000000200 */
[C---:B------:R-:W-:Y:S01]  /*cc10*/  ISETP.GT.AND P0, PT, R56.reuse, RZ, PT ;  /* 0x000000ff3800720c */ /* 0x040fe20003f04270 */
[C---:B---3--:R-:W-:Y:S01]  /*cc20*/  HMMA.16816.F32.BF16 R28, R16.reuse, R8, R28 ;  /* 0x00000008101c723c */ /* 0x048fe2000004181c */
[----:B------:R-:W-:Y:S01]  /*cc30*/  LDSM.16.M88.4 R36, [R215+0x10080] ;  /* 0x01008000d724783b */ /* 0x000fe20000000200 */
[C---:B------:R-:W-:Y:S02]  /*cc40*/  ISETP.GT.AND P1, PT, R56.reuse, 0x1, PT ;  /* 0x000000013800780c */ /* 0x040fe40003f24270 */
[----:B------:R-:W-:Y:S01]  /*cc50*/  ISETP.GT.AND P6, PT, R56, 0x8, PT ;  /* 0x000000083800780c */ /* 0x000fe20003fc4270 */
[----:B------:R-:W0:Y:S03]  /*cc60*/  LDGDEPBAR ;  /* 0x00000000000079af */ /* 0x000e260000000000 */
[C---:B------:R-:W-:Y:S01]  /*cc70*/  HMMA.16816.F32.BF16 R24, R16.reuse, R10, R24 ;  /* 0x0000000a1018723c */ /* 0x040fe20000041818 */
[----:B------:R-:W3:Y:S04]  /*cc80*/  LDSM.16.M88.4 R8, [R210] ;  /* 0x00000000d208783b */ /* 0x000ee80000000200 */
[----:B-----5:R-:W4:Y:S03]  /*cc90*/  LDSM.16.M88.4 R40, [R210+0x800] ;  /* 0x00080000d228783b */ /* 0x020f260000000200 */
[C---:B------:R-:W-:Y:S08]  /*cca0*/  HMMA.16816.F32.BF16 R20, R16.reuse, R32, R20 ;  /* 0x000000201014723c */ /* 0x040ff00000041814 */
[----:B------:R-:W-:Y:S01]  /*ccb0*/  HMMA.16816.F32.BF16 R48, R16, R34, R48 ;  /* 0x000000221030723c */ /* 0x000fe20000041830 */
[----:B------:R-:W-:Y:S04]  /*ccc0*/  LDSM.16.M88.4 R32, [R221+0xd080] ;  /* 0x00d08000dd20783b */ /* 0x000fe80000000200 */
[----:B------:R-:W-:Y:S03]  /*ccd0*/  LDSM.16.M88.4 R16, [R221+0xd880] ;  /* 0x00d88000dd10783b */ /* 0x000fe60000000200 */
[C---:B-1----:R-:W-:Y:S08]  /*cce0*/  HMMA.16816.F32.BF16 R28, R44.reuse, R12, R28 ;  /* 0x0000000c2c1c723c */ /* 0x042ff0000004181c */
[C---:B------:R-:W-:Y:S01]  /*ccf0*/  HMMA.16816.F32.BF16 R24, R44.reuse, R14, R24 ;  /* 0x0000000e2c18723c */ /* 0x040fe20000041818 */
[----:B------:R-:W1:Y:S07]  /*cd00*/  LDSM.16.M88.4 R12, [R222+0x14080] ;  /* 0x01408000de0c783b */ /* 0x000e6e0000000200 */
[C---:B--2---:R-:W-:Y:S08]  /*cd10*/  HMMA.16816.F32.BF16 R20, R44.reuse, R52, R20 ;  /* 0x000000342c14723c */ /* 0x044ff00000041814 */
[----:B------:R-:W-:Y:S01]  /*cd20*/  HMMA.16816.F32.BF16 R44, R44, R54, R48 ;  /* 0x000000362c2c723c */ /* 0x000fe20000041830 */
[----:B------:R-:W-:Y:S04]  /*cd30*/  LDSM.16.M88.4 R48, [R218+0x14080] ;  /* 0x01408000da30783b */ /* 0x000fe80000000200 */
[----:B------:R-:W-:Y:S03]  /*cd40*/  LDSM.16.M88.4 R52, [R220+0x1800] ;  /* 0x00180000dc34783b */ /* 0x000fe60000000200 */
[C---:B---3--:R-:W-:Y:S08]  /*cd50*/  HMMA.16816.F32.BF16 R28, R36.reuse, R8, R28 ;  /* 0x00000008241c723c */ /* 0x048ff0000004181c */
[C---:B------:R-:W-:Y:S01]  /*cd60*/  HMMA.16816.F32.BF16 R24, R36.reuse, R10, R24 ;  /* 0x0000000a2418723c */ /* 0x040fe20000041818 */
[----:B------:R-:W2:Y:S07]  /*cd70*/  LDSM.16.M88.4 R8, [R220+0x1000] ;  /* 0x00100000dc08783b */ /* 0x000eae0000000200 */
[C---:B----4-:R-:W-:Y:S08]  /*cd80*/  HMMA.16816.F32.BF16 R20, R36.reuse, R40, R20 ;  /* 0x000000282414723c */ /* 0x050ff00000041814 */
[----:B------:R-:W-:Y:S01]  /*cd90*/  HMMA.16816.F32.BF16 R44, R36, R42, R44 ;  /* 0x0000002a242c723c */ /* 0x000fe2000004182c */
[----:B------:R-:W-:Y:S04]  /*cda0*/  LDSM.16.M88.4 R40, [R217+0x14080] ;  /* 0x01408000d928783b */ /* 0x000fe80000000200 */
[----:B------:R-:W3:Y:S03]  /*cdb0*/  LDSM.16.M88.4 R36, [R216+0xd080] ;  /* 0x00d08000d824783b */ /* 0x000ee60000000200 */
[C---:B-1----:R-:W-:Y:S08]  /*cdc0*/  HMMA.16816.F32.BF16 R28, R12.reuse, R32, R28 ;  /* 0x000000200c1c723c */ /* 0x042ff0000004181c */
[C---:B------:R-:W-:Y:S01]  /*cdd0*/  HMMA.16816.F32.BF16 R24, R12.reuse, R34, R24 ;  /* 0x000000220c18723c */ /* 0x040fe20000041818 */
[----:B------:R-:W1:Y:S07]  /*cde0*/  LDSM.16.M88.4 R32, [R216+0xd880] ;  /* 0x00d88000d820783b */ /* 0x000e6e0000000200 */
[C---:B------:R-:W-:Y:S08]  /*cdf0*/  HMMA.16816.F32.BF16 R20, R12.reuse, R16, R20 ;  /* 0x000000100c14723c */ /* 0x040ff00000041814 */
[----:B------:R-:W-:Y:S01]  /*ce00*/  HMMA.16816.F32.BF16 R44, R12, R18, R44 ;  /* 0x000000120c2c723c */ /* 0x000fe2000004182c */
[----:B------:R-:W-:Y:S04]  /*ce10*/  LDSM.16.M88.4 R16, [R215+0x14080] ;  /* 0x01408000d710783b */ /* 0x000fe80000000200 */
[----:B------:R-:W4:Y:S03]  /*ce20*/  LDSM.16.M88.4 R12, [R210+0x1000] ;  /* 0x00100000d20c783b */ /* 0x000f260000000200 */
[C---:B--2---:R-:W-:Y:S08]  /*ce30*/  HMMA.16816.F32.BF16 R28, R48.reuse, R8, R28 ;  /* 0x00000008301c723c */ /* 0x044ff0000004181c */
[C---:B------:R-:W-:Y:S01]  /*ce40*/  HMMA.16816.F32.BF16 R24, R48.reuse, R10, R24 ;  /* 0x0000000a3018723c */ /* 0x040fe20000041818 */
[----:B------:R-:W2:Y:S07]  /*ce50*/  LDSM.16.M88.4 R8, [R210+0x1800] ;  /* 0x00180000d208783b */ /* 0x000eae0000000200 */
[C---:B------:R-:W-:Y:S08]  /*ce60*/  HMMA.16816.F32.BF16 R20, R48.reuse, R52, R20 ;  /* 0x000000343014723c */ /* 0x040ff00000041814 */
[----:B------:R-:W-:Y:S08]  /*ce70*/  HMMA.16816.F32.BF16 R44, R48, R54, R44 ;  /* 0x00000036302c723c */ /* 0x000ff0000004182c */
[C---:B---3--:R-:W-:Y:S08]  /*ce80*/  HMMA.16816.F32.BF16 R28, R40.reuse, R36, R28 ;  /* 0x00000024281c723c */ /* 0x048ff0000004181c */
[C---:B------:R-:W-:Y:S01]  /*ce90*/  HMMA.16816.F32.BF16 R24, R40.reuse, R38, R24 ;  /* 0x000000262818723c */ /* 0x040fe20000041818 */
[----:B------:R-:W-:Y:S07]  /*cea0*/  LDSM.16.M88.4 R36, [R222+0x18080] ;  /* 0x01808000de24783b */ /* 0x000fee0000000200 */
[C---:B-1----:R-:W-:Y:S01]  /*ceb0*/  HMMA.16816.F32.BF16 R48, R40.reuse, R32, R20 ;  /* 0x000000202830723c */ /* 0x042fe20000041814 */
[----:B------:R-:W1:Y:S07]  /*cec0*/  LDSM.16.M88.4 R20, [R221+0xe080] ;  /* 0x00e08000dd14783b */ /* 0x000e6e0000000200 */
[----:B------:R-:W-:Y:S01]  /*ced0*/  HMMA.16816.F32.BF16 R44, R40, R34, R44 ;  /* 0x00000022282c723c */ /* 0x000fe2000004182c */
[----:B------:R-:W3:Y:S04]  /*cee0*/  LDSM.16.M88.4 R32, [R221+0xe880] ;  /* 0x00e88000dd20783b */ /* 0x000ee80000000200 */
[----:B------:R-:W-:Y:S03]  /*cef0*/  LDSM.16.M88.4 R40, [R218+0x18080] ;  /* 0x01808000da28783b */ /* 0x000fe60000000200 */
[C---:B----4-:R-:W-:Y:S08]  /*cf00*/  HMMA.16816.F32.BF16 R28, R16.reuse, R12, R28 ;  /* 0x0000000c101c723c */ /* 0x050ff0000004181c */
[C---:B------:R-:W-:Y:S01]  /*cf10*/  HMMA.16816.F32.BF16 R24, R16.reuse, R14, R24 ;  /* 0x0000000e1018723c */ /* 0x040fe20000041818 */
[----:B------:R-:W4:Y:S07]  /*cf20*/  LDSM.16.M88.4 R12, [R220+0x2000] ;  /* 0x00200000dc0c783b */ /* 0x000f2e0000000200 */
[C---:B--2---:R-:W-:Y:S08]  /*cf30*/  HMMA.16816.F32.BF16 R48, R16.reuse, R8, R48 ;  /* 0x000000081030723c */ /* 0x044ff00000041830 */
[----:B------:R-:W-:Y:S01]  /*cf40*/  HMMA.16816.F32.BF16 R44, R16, R10, R44 ;  /* 0x0000000a102c723c */ /* 0x000fe2000004182c */
[----:B------:R-:W2:Y:S04]  /*cf50*/  LDSM.16.M88.4 R8, [R220+0x2800] ;  /* 0x00280000dc08783b */ /* 0x000ea80000000200 */
[----:B------:R-:W-:Y:S03]  /*cf60*/  LDSM.16.M88.4 R16, [R216+0xe080] ;  /* 0x00e08000d810783b */ /* 0x000fe60000000200 */
[C---:B-1----:R-:W-:Y:S08]  /*cf70*/  HMMA.16816.F32.BF16 R28, R36.reuse, R20, R28 ;  /* 0x00000014241c723c */ /* 0x042ff0000004181c */
[C---:B------:R-:W-:Y:S01]  /*cf80*/  HMMA.16816.F32.BF16 R24, R36.reuse, R22, R24 ;  /* 0x000000162418723c */ /* 0x040fe20000041818 */
[----:B------:R-:W1:Y:S07]  /*cf90*/  LDSM.16.M88.4 R20, [R217+0x18080] ;  /* 0x01808000d914783b */ /* 0x000e6e0000000200 */
[C---:B---3--:R-:W-:Y:S08]  /*cfa0*/  HMMA.16816.F32.BF16 R48, R36.reuse, R32, R48 ;  /* 0x000000202430723c */ /* 0x048ff00000041830 */
        /* <DEDUP_REMOVED lines=19> */
[----:B------:R-:W-:Y:S07]  /*d0e0*/  LDSM.16.M88.4 R12, [R218+0x1c080] ;  /* 0x01c08000da0c783b */ /* 0x000fee0000000200 */
        /* <DEDUP_REMOVED lines=9> */
[----:B------:R-:W-:Y:S04]  /*d180*/  LDSM.16.M88.4 R40, [R215+0x1c080] ;  /* 0x01c08000d728783b */ /* 0x000fe80000000200 */
[----:B------:R-:W-:Y:S03]  /*d190*/  LDSM.16.M88.4 R20, [R210+0x3000] ;  /* 0x00300000d214783b */ /* 0x000fe60000000200 */
[C---:B--2---:R-:W-:Y:S08]  /*d1a0*/  HMMA.16816.F32.BF16 R28, R12.reuse, R8, R28 ;  /* 0x000000080c1c723c */ /* 0x044ff0000004181c */
[C---:B------:R-:W-:Y:S01]  /*d1b0*/  HMMA.16816.F32.BF16 R24, R12.reuse, R10, R24 ;  /* 0x0000000a0c18723c */ /* 0x040fe20000041818 */
[----:B------:R-:W2:Y:S07]  /*d1c0*/  LDSM.16.M88.4 R8, [R216+0xf880] ;  /* 0x00f88000d808783b */ /* 0x000eae0000000200 */
[C---:B------:R-:W-:Y:S08]  /*d1d0*/  HMMA.16816.F32.BF16 R48, R12.reuse, R32, R48 ;  /* 0x000000200c30723c */ /* 0x040ff00000041830 */
[----:B------:R-:W-:Y:S01]  /*d1e0*/  HMMA.16816.F32.BF16 R44, R12, R34, R44 ;  /* 0x000000220c2c723c */ /* 0x000fe2000004182c */
[----:B------:R-:W3:Y:S01]  /*d1f0*/  LDSM.16.M88.4 R12, [R210+0x3800] ;  /* 0x00380000d20c783b */ /* 0x000ee20000000200 */
[----:B------:R-:W-:-:S06]  /*d200*/  DEPBAR.LE SB0, 0x0 ;  /* 0x000080000000791a */ /* 0x000fcc0000000000 */
[C---:B-1----:R-:W-:Y:S08]  /*d210*/  HMMA.16816.F32.BF16 R28, R36.reuse, R16, R28 ;  /* 0x00000010241c723c */ /* 0x042ff0000004181c */
[C---:B------:R-:W-:Y:S08]  /*d220*/  HMMA.16816.F32.BF16 R24, R36.reuse, R18, R24 ;  /* 0x000000122418723c */ /* 0x040ff00000041818 */
[C---:B--2---:R-:W-:Y:S08]  /*d230*/  HMMA.16816.F32.BF16 R48, R36.reuse, R8, R48 ;  /* 0x000000082430723c */ /* 0x044ff00000041830 */
[----:B------:R-:W-:Y:S08]  /*d240*/  HMMA.16816.F32.BF16 R44, R36, R10, R44 ;  /* 0x0000000a242c723c */ /* 0x000ff0000004182c */
[C---:B------:R-:W-:Y:S08]  /*d250*/  HMMA.16816.F32.BF16 R28, R40.reuse, R20, R28 ;  /* 0x00000014281c723c */ /* 0x040ff0000004181c */
[C---:B------:R-:W-:Y:S08]  /*d260*/  HMMA.16816.F32.BF16 R24, R40.reuse, R22, R24 ;  /* 0x000000162818723c */ /* 0x040ff00000041818 */
[C---:B---3--:R-:W-:Y:S08]  /*d270*/  HMMA.16816.F32.BF16 R48, R40.reuse, R12, R48 ;  /* 0x0000000c2830723c */ /* 0x048ff00000041830 */
[----:B------:R-:W-:Y:S01]  /*d280*/  HMMA.16816.F32.BF16 R44, R40, R14, R44 ;  /* 0x0000000e282c723c */ /* 0x000fe2000004182c */
[----:B------:R-:W-:-:S02]  /*d290*/  FSEL R28, R28, -INF , P0 ;  /* 0xff8000001c1c7808 */ /* 0x000fc40000000000 */
[----:B------:R-:W-:Y:S02]  /*d2a0*/  FSEL R29, R29, -INF , P1 ;  /* 0xff8000001d1d7808 */ /* 0x000fe40000800000 */
[----:B------:R-:W-:Y:S01]  /*d2b0*/  FSEL R30, R30, -INF , P0 ;  /* 0xff8000001e1e7808 */ /* 0x000fe20000000000 */
[----:B------:R-:W-:Y:S01]  /*d2c0*/  BAR.SYNC.DEFER_BLOCKING 0x0 ;  /* 0x0000000000007b1d */ /* 0x000fe20000010000 */
[----:B------:R-:W-:Y:S02]  /*d2d0*/  ISETP.GT.AND P0, PT, R56, 0x9, PT ;  /* 0x000000093800780c */ /* 0x000fe40003f04270 */
[----:B------:R-:W-:Y:S02]  /*d2e0*/  FSEL R3, R24, -INF , P6 ;  /* 0xff80000018037808 */ /* 0x000fe40003000000 */
[----:B------:R-:W-:Y:S02]  /*d2f0*/  FMNMX.FTZ R8, R28, R29, !PT ;  /* 0x0000001d1c087209 */ /* 0x000fe40007810000 */
[----:B------:R-:W-:-:S02]  /*d300*/  ISETP.GT.AND P6, PT, R56, 0x10, PT ;  /* 0x000000103800780c */ /* 0x000fc40003fc4270 */
[----:B------:R-:W-:Y:S02]  /*d310*/  FSEL R25, R25, -INF , P0 ;  /* 0xff80000019197808 */ /* 0x000fe40000000000 */
[----:B------:R-:W-:Y:S02]  /*d320*/  FMNMX.FTZ R8, R3, R8, !PT ;  /* 0x0000000803087209 */ /* 0x000fe40007810000 */
[----:B------:R-:W-:Y:S02]  /*d330*/  FSEL R20, R31, -INF , P1 ;  /* 0xff8000001f147808 */ /* 0x000fe40000800000 */
[----:B------:R-:W-:Y:S02]  /*d340*/  ISETP.GT.AND P1, PT, R56, 0x8, PT ;  /* 0x000000083800780c */ /* 0x000fe40003f24270 */
[----:B------:R-:W-:Y:S02]  /*d350*/  FSEL R6, R27, -INF , P0 ;  /* 0xff8000001b067808 */ /* 0x000fe40000000000 */
[----:B------:R-:W-:-:S02]  /*d360*/  FSEL R17, R48, -INF , P6 ;  /* 0xff80000030117808 */ /* 0x000fc40003000000 */
[----:B------:R-:W-:Y:S02]  /*d370*/  FMNMX.FTZ R8, R25, R8, !PT ;  /* 0x0000000819087209 */ /* 0x000fe40007810000 */
[----:B------:R-:W-:Y:S02]  /*d380*/  ISETP.GT.AND P0, PT, R56, 0x11, PT ;  /* 0x000000113800780c */ /* 0x000fe40003f04270 */
[----:B------:R-:W-:Y:S02]  /*d390*/  FSEL R18, R26, -INF , P1 ;  /* 0xff8000001a127808 */ /* 0x000fe40000800000 */
[----:B------:R-:W-:Y:S02]  /*d3a0*/  ISETP.GT.AND P1, PT, R56, 0x18, PT ;  /* 0x000000183800780c */ /* 0x000fe40003f24270 */
[----:B------:R-:W-:Y:S02]  /*d3b0*/  FSEL R15, R49, -INF , P0 ;  /* 0xff800000310f7808 */ /* 0x000fe40000000000 */
[----:B------:R-:W-:-:S02]  /*d3c0*/  FMNMX.FTZ R8, R17, R8, !PT ;  /* 0x0000000811087209 */ /* 0x000fc40007810000 */
[----:B------:R-:W-:Y:S02]  /*d3d0*/  ISETP.GT.AND P0, PT, R56, 0x19, PT ;  /* 0x000000193800780c */ /* 0x000fe40003f04270 */
[----:B------:R-:W-:Y:S02]  /*d3e0*/  FSEL R13, R44, -INF , P1 ;  /* 0xff8000002c0d7808 */ /* 0x000fe40000800000 */
[----:B------:R-:W-:Y:S02]  /*d3f0*/  FMNMX.FTZ R8, R15, R8, !PT ;  /* 0x000000080f087209 */ /* 0x000fe40007810000 */
[----:B------:R-:W-:Y:S02]  /*d400*/  FMNMX.FTZ R19, R30, R20, !PT ;  /* 0x000000141e137209 */ /* 0x000fe40007810000 */
[----:B------:R-:W-:Y:S02]  /*d410*/  FSEL R11, R45, -INF , P0 ;  /* 0xff8000002d0b7808 */ /* 0x000fe40000000000 */
[----:B------:R-:W-:-:S02]  /*d420*/  FMNMX.FTZ R8, R13, R8, !PT ;  /* 0x000000080d087209 */ /* 0x000fc40007810000 */
[----:B------:R-:W-:Y:S02]  /*d430*/  FMNMX.FTZ R19, R18, R19, !PT ;  /* 0x0000001312137209 */ /* 0x000fe40007810000 */
[----:B------:R-:W-:Y:S02]  /*d440*/  FSEL R14, R50, -INF , P6 ;  /* 0xff800000320e7808 */ /* 0x000fe40003000000 */
[----:B------:R-:W-:Y:S02]  /*d450*/  FMNMX.FTZ R16, R11, R8, !PT ;  /* 0x000000080b107209 */ /* 0x000fe40007810000 */
[----:B------:R-:W-:Y:S02]  /*d460*/  ISETP.GT.AND P6, PT, R56, 0x11, PT ;  /* 0x000000113800780c */ /* 0x000fe40003fc4270 */
[----:B------:R-:W-:Y:S01]  /*d470*/  FMNMX.FTZ R19, R6, R19, !PT ;  /* 0x0000001306137209 */ /* 0x000fe20007810000 */
[----:B------:R-:W1:Y:S01]  /*d480*/  SHFL.BFLY PT, R9, R16, 0x2, 0x1f ;  /* 0x0c401f0010097f89 */ /* 0x000e6200000e0000 */
[----:B------:R-:W-:-:S02]  /*d490*/  FSEL R12, R51, -INF , P6 ;  /* 0xff800000330c7808 */ /* 0x000fc40003000000 */
[----:B------:R-:W-:Y:S02]  /*d4a0*/  FMNMX.FTZ R19, R14, R19, !PT ;  /* 0x000000130e137209 */ /* 0x000fe40007810000 */
[----:B------:R-:W-:Y:S02]  /*d4b0*/  FSEL R10, R46, -INF , P1 ;  /* 0xff8000002e0a7808 */ /* 0x000fe40000800000 */
[----:B------:R-:W-:Y:S02]  /*d4c0*/  FMNMX.FTZ R19, R12, R19, !PT ;  /* 0x000000130c137209 */ /* 0x000fe40007810000 */
[----:B------:R-:W-:Y:S02]  /*d4d0*/  FSEL R8, R47, -INF , P0 ;  /* 0xff8000002f087808 */ /* 0x000fe40000000000 */
[----:B------:R-:W-:Y:S02]  /*d4e0*/  FMNMX.FTZ R19, R10, R19, !PT ;  /* 0x000000130a137209 */ /* 0x000fe40007810000 */
[----:B------:R-:W-:-:S02]  /*d4f0*/  ISETP.GE.AND P0, PT, R63, 0x21, PT ;  /* 0x000000213f00780c */ /* 0x000fc40003f06270 */
[----:B------:R-:W-:-:S05]  /*d500*/  FMNMX.FTZ R19, R8, R19, !PT ;  /* 0x0000001308137209 */ /* 0x000fca0007810000 */
[----:B------:R-:W2:Y:S01]  /*d510*/  SHFL.BFLY PT, R22, R19, 0x2, 0x1f ;  /* 0x0c401f0013167f89 */ /* 0x000ea200000e0000 */
[----:B-1----:R-:W-:-:S05]  /*d520*/  FMNMX.FTZ R21, R16, R9, !PT ;  /* 0x0000000910157209 */ /* 0x002fca0007810000 */
[----:B------:R-:W-:Y:S01]  /*d530*/  @P0 LEA.HI.SX32 R26, R149, 0xfffffffe, 0x1b ;  /* 0xfffffffe951a0811 */ /* 0x000fe200078fdaff */
[----:B------:R-:W-:Y:S01]  /*d540*/  @P0 IMAD.MOV.U32 R32, RZ, RZ, R230 ;  /* 0x000000ffff200224 */ /* 0x000fe200078e00e6 */
[----:B------:R-:W1:Y:S02]  /*d550*/  SHFL.BFLY PT, R148, R21, 0x1, 0x1f ;  /* 0x0c201f0015947f89 */ /* 0x000e6400000e0000 */
[----:B------:R-:W-:Y:S01]  /*d560*/  @P0 SHF.R.S32.HI R24, RZ, 0x1f, R26 ;  /* 0x0000001fff180819 */ /* 0x000fe2000001141a */
[----:B------:R-:W-:Y:S02]  /*d570*/  @P0 IMAD.MOV.U32 R33, RZ, RZ, R233 ;  /* 0x000000ffff210224 */ /* 0x000fe400078e00e9 */
[----:B------:R-:W-:Y:S02]  /*d580*/  @P0 IMAD R4, R4, R26, RZ ;  /* 0x0000001a04040224 */ /* 0x000fe400078e02ff */
[----:B------:R-:W-:-:S04]  /*d590*/  @P0 IMAD.WIDE.U32 R26, R26, R7, R32 ;  /* 0x000000071a1a0225 */ /* 0x000fc800078e0020 */
[----:B------:R-:W-:-:S04]  /*d5a0*/  @P0 IMAD R4, R24, R7, R4 ;  /* 0x0000000718040224 */ /* 0x000fc800078e0204 */
[----:B------:R-:W-:Y:S01]  /*d5b0*/  @P0 IMAD.IADD R4, R27, 0x1, R4 ;  /* 0x000000011b040824 */ /* 0x000fe200078e0204 */
[----:B--2---:R-:W-:-:S05]  /*d5c0*/  FMNMX.FTZ R22, R22, R19, !PT ;  /* 0x0000001316167209 */ /* 0x004fca0007810000 */
[----:B------:R-:W2:Y:S01]  /*d5d0*/  SHFL.BFLY PT, R9, R22, 0x1, 0x1f ;  /* 0x0c201f0016097f89 */ /* 0x000ea200000e0000 */
[----:B-1----:R-:W-:-:S04]  /*d5e0*/  FMNMX.FTZ R148, R21, R148, !PT ;  /* 0x0000009415947209 */ /* 0x002fc80007810000 */
[C---:B------:R-:W-:Y:S01]  /*d5f0*/  FSETP.NEU.FTZ.AND P1, PT, R148.reuse, -INF , PT ;  /* 0xff8000009400780b */ /* 0x040fe20003f3d000 */
[----:B------:R-:W-:-:S05]  /*d600*/  FMUL.FTZ R16, R148, c[0x0][0x2d0] ;  /* 0x0000b40094107a20 */ /* 0x000fca0000410000 */
[----:B------:R-:W-:-:S05]  /*d610*/  FSEL R16, R16, RZ, P1 ;  /* 0x000000ff10107208 */ /* 0x000fca0000800000 */
[--C-:B------:R-:W-:Y:S02]  /*d620*/  FFMA.FTZ R151, R3, c[0x0][0x2d0], -R16.reuse ;  /* 0x0000b40003977a23 */ /* 0x100fe40000010810 */
[--C-:B------:R-:W-:Y:S01]  /*d630*/  FFMA.FTZ R205, R28, c[0x0][0x2d0], -R16.reuse ;  /* 0x0000b4001ccd7a23 */ /* 0x100fe20000010810 */
[----:B------:R-:W-:Y:S01]  /*d640*/  @P0 LEA R28, P1, R26, c[0x0][0x1c8], 0x1 ;  /* 0x000072001a1c0a11 */ /* 0x000fe200078208ff */
[--C-:B------:R-:W-:Y:S01]  /*d650*/  FFMA.FTZ R150, R29, c[0x0][0x2d0], -R16.reuse ;  /* 0x0000b4001d967a23 */ /* 0x100fe20000010810 */
[----:B--2---:R-:W-:Y:S01]  /*d660*/  FMNMX.FTZ R3, R22, R9, !PT ;  /* 0x0000000916037209 */ /* 0x004fe20007810000 */
[----:B------:R-:W-:Y:S01]  /*d670*/  FFMA.FTZ R25, R25, c[0x0][0x2d0], -R16 ;  /* 0x0000b40019197a23 */ /* 0x000fe20000010810 */
[----:B------:R-:W-:Y:S01]  /*d680*/  @P0 LEA.HI.X R29, R26, c[0x0][0x1cc], R4, 0x1, P1 ;  /* 0x000073001a1d0a11 */ /* 0x000fe200008f0c04 */
[----:B------:R-:W-:Y:S01]  /*d690*/  MUFU.EX2 R205, R205 ;  /* 0x000000cd00cd7308 */ /* 0x000fe20000000800 */
[C---:B------:R-:W-:Y:S01]  /*d6a0*/  FSETP.NEU.FTZ.AND P1, PT, R3.reuse, -INF , PT ;  /* 0xff8000000300780b */ /* 0x040fe20003f3d000 */
[----:B------:R-:W-:-:S02]  /*d6b0*/  FMUL.FTZ R9, R3, c[0x0][0x2d0] ;  /* 0x0000b40003097a20 */ /* 0x000fc40000410000 */
[----:B------:R1:W-:Y:S01]  /*d6c0*/  @P0 LDGSTS.E.BYPASS.LTC128B.128 [R228+0xc080], [R28.64], !P2 ;  /* 0x0c0800001ce40fae */ /* 0x0003e2000d101d4a */
[--C-:B------:R-:W-:Y:S02]  /*d6d0*/  FFMA.FTZ R206, R17, c[0x0][0x2d0], -R16.reuse ;  /* 0x0000b40011ce7a23 */ /* 0x100fe40000010810 */
[----:B------:R-:W-:Y:S01]  /*d6e0*/  FSEL R9, R9, RZ, P1 ;  /* 0x000000ff09097208 */ /* 0x000fe20000800000 */
[----:B------:R1:W-:Y:S01]  /*d6f0*/  @P0 LDGSTS.E.BYPASS.LTC128B.128 [R228+0xd080], [R28.64+0x80], !P5 ;  /* 0x0d0800801ce40fae */ /* 0x0003e2000e901d4a */
[----:B------:R2:W-:Y:S01]  /*d700*/  MUFU.EX2 R0, R25 ;  /* 0x0000001900007308 */ /* 0x0005e20000000800 */
[--C-:B------:R-:W-:Y:S02]  /*d710*/  FFMA.FTZ R211, R15, c[0x0][0x2d0], -R16.reuse ;  /* 0x0000b4000fd37a23 */ /* 0x100fe40000010810 */
[----:B------:R1:W-:Y:S01]  /*d720*/  @P0 LDGSTS.E.BYPASS.LTC128B.128 [R228+0xe080], [R28.64+0x100], !P4 ;  /* 0x0e0801001ce40fae */ /* 0x0003e2000e101d4a */
[--C-:B------:R-:W-:Y:S02]  /*d730*/  FFMA.FTZ R2, R6, c[0x0][0x2d0], -R9.reuse ;  /* 0x0000b40006027a23 */ /* 0x100fe40000010809 */
[--C-:B------:R-:W-:Y:S01]  /*d740*/  FFMA.FTZ R209, R30, c[0x0][0x2d0], -R9.reuse ;  /* 0x0000b4001ed17a23 */ /* 0x100fe20000010809 */
[----:B------:R1:W-:Y:S01]  /*d750*/  @P0 LDGSTS.E.BYPASS.LTC128B.128 [R228+0xf080], [R28.64+0x180], !P3 ;  /* 0x0f0801801ce40fae */ /* 0x0003e2000d901d4a */
[--C-:B------:R-:W-:Y:S01]  /*d760*/  FFMA.FTZ R204, R20, c[0x0][0x2d0], -R9.reuse ;  /* 0x0000b40014cc7a23 */ /* 0x100fe20000010809 */
[----:B------:R-:W3:Y:S01]  /*d770*/  MUFU.EX2 R150, R150 ;  /* 0x0000009600967308 */ /* 0x000ee20000000800 */
[----:B------:R-:W-:Y:S01]  /*d780*/  FFMA.FTZ R207, R18, c[0x0][0x2d0], -R9 ;  /* 0x0000b40012cf7a23 */ /* 0x000fe20000010809 */
[----:B------:R-:W4:Y:S01]  /*d790*/  LDSM.16.MT88.4 R140, [R219+0x8080] ;  /* 0x00808000db8c783b */ /* 0x000f220000004200 */
[----:B------:R-:W-:-:S02]  /*d7a0*/  FFMA.FTZ R208, R13, c[0x0][0x2d0], -R16 ;  /* 0x0000b4000dd07a23 */ /* 0x000fc40000010810 */
[----:B------:R-:W-:Y:S01]  /*d7b0*/  FFMA.FTZ R237, R11, c[0x0][0x2d0], -R16 ;  /* 0x0000b4000bed7a23 */ /* 0x000fe20000010810 */
[----:B------:R-:W-:Y:S01]  /*d7c0*/  LDSM.16.MT88.4 R32, [R213+0x8080] ;  /* 0x00808000d520783b */ /* 0x000fe20000004200 */
[--C-:B------:R-:W-:Y:S01]  /*d7d0*/  FFMA.FTZ R229, R14, c[0x0][0x2d0], -R9.reuse ;  /* 0x0000b4000ee57a23 */ /* 0x100fe20000010809 */
[----:B------:R-:W5:Y:S01]  /*d7e0*/  MUFU.EX2 R151, R151 ;  /* 0x0000009700977308 */ /* 0x000f620000000800 */
[--C-:B------:R-:W-:Y:S01]  /*d7f0*/  FFMA.FTZ R234, R12, c[0x0][0x2d0], -R9.reuse ;  /* 0x0000b4000cea7a23 */ /* 0x100fe20000010809 */
[----:B--2---:R-:W2:Y:S01]  /*d800*/  LDSM.16.MT88.4 R24, [R214+0x8080] ;  /* 0x00808000d618783b */ /* 0x004ea20000004200 */
[--C-:B------:R-:W-:Y:S02]  /*d810*/  FFMA.FTZ R235, R10, c[0x0][0x2d0], -R9.reuse ;  /* 0x0000b4000aeb7a23 */ /* 0x100fe40000010809 */
[----:B------:R-:W-:Y:S01]  /*d820*/  FFMA.FTZ R236, R8, c[0x0][0x2d0], -R9 ;  /* 0x0000b40008ec7a23 */ /* 0x000fe20000010809 */
[----:B------:R-:W1:Y:S02]  /*d830*/  LDSM.16.MT88.4 R40, [R212+0x8080] ;  /* 0x00808000d428783b */ /* 0x000e640000004200 */
[----:B------:R-:W-:Y:S01]  /*d840*/  MUFU.EX2 R209, R209 ;  /* 0x000000d100d17308 */ /* 0x000fe20000000800 */
[----:B---3--:R-:W-:Y:S01]  /*d850*/  F2FP.BF16.PACK_AB R128, R150, R205 ;  /* 0x000000cd9680723e */ /* 0x008fe200000010ff */
[----:B------:R-:W3:Y:S01]  /*d860*/  LDSM.16.MT88.4 R48, [R219+0x9080] ;  /* 0x00908000db30783b */ /* 0x000ee20000004200 */
[----:B------:R-:W-:-:S03]  /*d870*/  FADD.FTZ R150, R205, R150 ;  /* 0x00000096cd967221 */ /* 0x000fc60000010000 */
[----:B------:R-:W1:Y:S02]  /*d880*/  LDSM.16.MT88.4 R56, [R214+0x9080] ;  /* 0x00908000d638783b */ /* 0x000e640000004200 */
[----:B------:R-:W4:Y:S01]  /*d890*/  MUFU.EX2 R204, R204 ;  /* 0x000000cc00cc7308 */ /* 0x000f220000000800 */
[----:B-----5:R-:W-:Y:S01]  /*d8a0*/  F2FP.BF16.PACK_AB R130, R0, R151 ;  /* 0x000000970082723e */ /* 0x020fe200000010ff */
[----:B------:R-:W5:Y:S01]  /*d8b0*/  LDSM.16.MT88.4 R64, [R213+0x9080] ;  /* 0x00908000d540783b */ /* 0x000f620000004200 */
[----:B------:R-:W-:-:S03]  /*d8c0*/  FADD.FTZ R151, R151, R150 ;  /* 0x0000009697977221 */ /* 0x000fc60000010000 */
[----:B------:R-:W1:Y:S01]  /*d8d0*/  LDSM.16.MT88.4 R72, [R212+0x9080] ;  /* 0x00908000d448783b */ /* 0x000e620000004200 */
[----:B------:R-:W-:Y:S01]  /*d8e0*/  FADD.FTZ R151, R0, R151 ;  /* 0x0000009700977221 */ /* 0x000fe20000010000 */
[----:B------:R-:W-:Y:S02]  /*d8f0*/  MUFU.EX2 R207, R207 ;  /* 0x000000cf00cf7308 */ /* 0x000fe40000000800 */
[----:B------:R-:W1:Y:S04]  /*d900*/  LDSM.16.MT88.4 R80, [R219+0xa080] ;  /* 0x00a08000db50783b */ /* 0x000e680000004200 */
[----:B------:R-:W1:Y:S02]  /*d910*/  LDSM.16.MT88.4 R88, [R214+0xa080] ;  /* 0x00a08000d658783b */ /* 0x000e640000004200 */
[----:B------:R-:W2:Y:S01]  /*d920*/  MUFU.EX2 R2, R2 ;  /* 0x0000000200027308 */ /* 0x000ea20000000800 */
[----:B----4-:R-:W-:Y:S01]  /*d930*/  F2FP.BF16.PACK_AB R129, R204, R209 ;  /* 0x000000d1cc81723e */ /* 0x010fe200000010ff */
[----:B------:R-:W4:Y:S01]  /*d940*/  LDSM.16.MT88.4 R96, [R213+0xa080] ;  /* 0x00a08000d560783b */ /* 0x000f220000004200 */
[----:B------:R-:W-:-:S03]  /*d950*/  FADD.FTZ R204, R209, R204 ;  /* 0x000000ccd1cc7221 */ /* 0x000fc60000010000 */
[----:B------:R-:W3:Y:S02]  /*d960*/  LDSM.16.MT88.4 R104, [R212+0xa080] ;  /* 0x00a08000d468783b */ /* 0x000ee40000004200 */
[----:B------:R-:W-:Y:S02]  /*d970*/  MUFU.EX2 R206, R206 ;  /* 0x000000ce00ce7308 */ /* 0x000fe40000000800 */
[----:B------:R-:W3:Y:S04]  /*d980*/  LDSM.16.MT88.4 R112, [R219+0xb080] ;  /* 0x00b08000db70783b */ /* 0x000ee80000004200 */
[----:B------:R-:W3:Y:S01]  /*d990*/  LDSM.16.MT88.4 R116, [R214+0xb080] ;  /* 0x00b08000d674783b */ /* 0x000ee20000004200 */
[----:B--2---:R-:W-:Y:S01]  /*d9a0*/  F2FP.BF16.PACK_AB R131, R2, R207 ;  /* 0x000000cf0283723e */ /* 0x004fe200000010ff */
[----:B------:R-:W2:Y:S02]  /*d9b0*/  MUFU.EX2 R211, R211 ;  /* 0x000000d300d37308 */ /* 0x000ea40000000800 */
[----:B------:R-:W2:Y:S01]  /*d9c0*/  LDSM.16.MT88.4 R124, [R213+0xb080] ;  /* 0x00b08000d57c783b */ /* 0x000ea20000004200 */
[----:B------:R-:W-:-:S03]  /*d9d0*/  FADD.FTZ R207, R207, R204 ;  /* 0x000000cccfcf7221 */ /* 0x000fc60000010000 */
[----:B------:R-:W2:Y:S01]  /*d9e0*/  LDSM.16.MT88.4 R4, [R212+0xb080] ;  /* 0x00b08000d404783b */ /* 0x000ea20000004200 */
[C---:B------:R-:W-:Y:S01]  /*d9f0*/  HMMA.16816.F32.BF16 R144, R128.reuse, R140, RZ ;  /* 0x0000008c8090723c */ /* 0x040fe200000418ff */
[----:B------:R-:W-:Y:S01]  /*da00*/  FADD.FTZ R2, R2, R207 ;  /* 0x000000cf02027221 */ /* 0x000fe20000010000 */
[----:B------:R-:W-:Y:S01]  /*da10*/  MUFU.EX2 R229, R229 ;  /* 0x000000e500e57308 */ /* 0x000fe20000000800 */
[----:B------:R-:W2:Y:S04]  /*da20*/  LDSM.16.MT88.4 R200, [R219+0x8880] ;  /* 0x00888000dbc8783b */ /* 0x000ea80000004200 */
[----:B------:R-:W2:Y:S01]  /*da30*/  LDSM.16.MT88.4 R196, [R214+0x8880] ;  /* 0x00888000d6c4783b */ /* 0x000ea20000004200 */
[C---:B------:R-:W-:Y:S02]  /*da40*/  HMMA.16816.F32.BF16 R20, R128.reuse, R24, RZ ;  /* 0x000000188014723c */ /* 0x040fe400000418ff */
[----:B------:R-:W2:Y:S01]  /*da50*/  MUFU.EX2 R234, R234 ;  /* 0x000000ea00ea7308 */ /* 0x000ea20000000800 */
[----:B------:R-:W2:Y:S04]  /*da60*/  LDSM.16.MT88.4 R192, [R213+0x8880] ;  /* 0x00888000d5c0783b */ /* 0x000ea80000004200 */
[----:B------:R-:W2:Y:S01]  /*da70*/  LDSM.16.MT88.4 R188, [R212+0x8880] ;  /* 0x00888000d4bc783b */ /* 0x000ea20000004200 */
[C---:B-1----:R-:W-:Y:S02]  /*da80*/  HMMA.16816.F32.BF16 R28, R128.reuse, R32, RZ ;  /* 0x00000020801c723c */ /* 0x042fe400000418ff */
[----:B------:R-:W-:Y:S01]  /*da90*/  MUFU.EX2 R208, R208 ;  /* 0x000000d000d07308 */ /* 0x000fe20000000800 */
[----:B------:R-:W1:Y:S04]  /*daa0*/  LDSM.16.MT88.4 R184, [R219+0x9880] ;  /* 0x00988000dbb8783b */ /* 0x000e680000004200 */
[----:B------:R-:W1:Y:S01]  /*dab0*/  LDSM.16.MT88.4 R180, [R214+0x9880] ;  /* 0x00988000d6b4783b */ /* 0x000e620000004200 */
[C---:B------:R-:W-:Y:S02]  /*dac0*/  HMMA.16816.F32.BF16 R36, R128.reuse, R40, RZ ;  /* 0x000000288024723c */ /* 0x040fe400000418ff */
[----:B------:R-:W1:Y:S01]  /*dad0*/  MUFU.EX2 R237, R237 ;  /* 0x000000ed00ed7308 */ /* 0x000e620000000800 */
[----:B------:R-:W1:Y:S04]  /*dae0*/  LDSM.16.MT88.4 R176, [R213+0x9880] ;  /* 0x00988000d5b0783b */ /* 0x000e680000004200 */
[----:B------:R-:W1:Y:S01]  /*daf0*/  LDSM.16.MT88.4 R172, [R212+0x9880] ;  /* 0x00988000d4ac783b */ /* 0x000e620000004200 */
[C---:B---3--:R-:W-:Y:S02]  /*db00*/  HMMA.16816.F32.BF16 R44, R128.reuse, R48, RZ ;  /* 0x00000030802c723c */ /* 0x048fe400000418ff */
[----:B------:R-:W-:Y:S01]  /*db10*/  MUFU.EX2 R235, R235 ;  /* 0x000000eb00eb7308 */ /* 0x000fe20000000800 */
[----:B------:R-:W3:Y:S04]  /*db20*/  LDSM.16.MT88.4 R168, [R219+0xa880] ;  /* 0x00a88000dba8783b */ /* 0x000ee80000004200 */
[----:B------:R-:W1:Y:S01]  /*db30*/  LDSM.16.MT88.4 R164, [R214+0xa880] ;  /* 0x00a88000d6a4783b */ /* 0x000e620000004200 */
[C---:B------:R-:W-:Y:S02]  /*db40*/  HMMA.16816.F32.BF16 R52, R128.reuse, R56, RZ ;  /* 0x000000388034723c */ /* 0x040fe400000418ff */
[----:B------:R-:W1:Y:S01]  /*db50*/  MUFU.EX2 R236, R236 ;  /* 0x000000ec00ec7308 */ /* 0x000e620000000800 */
[----:B------:R-:W1:Y:S04]  /*db60*/  LDSM.16.MT88.4 R160, [R213+0xa880] ;  /* 0x00a88000d5a0783b */ /* 0x000e680000004200 */
[----:B------:R-:W1:Y:S01]  /*db70*/  LDSM.16.MT88.4 R156, [R212+0xa880] ;  /* 0x00a88000d49c783b */ /* 0x000e620000004200 */
[C---:B-----5:R-:W-:Y:S03]  /*db80*/  HMMA.16816.F32.BF16 R60, R128.reuse, R64, RZ ;  /* 0x00000040803c723c */ /* 0x060fe600000418ff */
[----:B------:R-:W5:Y:S04]  /*db90*/  LDSM.16.MT88.4 R152, [R219+0xb880] ;  /* 0x00b88000db98783b */ /* 0x000f680000004200 */
[----:B------:R-:W1:Y:S01]  /*dba0*/  LDSM.16.MT88.4 R16, [R214+0xb880] ;  /* 0x00b88000d610783b */ /* 0x000e620000004200 */
[C---:B------:R-:W-:Y:S03]  /*dbb0*/  HMMA.16816.F32.BF16 R68, R128.reuse, R72, RZ ;  /* 0x000000488044723c */ /* 0x040fe600000418ff */
[----:B------:R-:W1:Y:S04]  /*dbc0*/  LDSM.16.MT88.4 R12, [R213+0xb880] ;  /* 0x00b88000d50c783b */ /* 0x000e680000004200 */
[----:B------:R-:W1:Y:S01]  /*dbd0*/  LDSM.16.MT88.4 R8, [R212+0xb880] ;  /* 0x00b88000d408783b */ /* 0x000e620000004200 */
[C---:B------:R-:W-:Y:S03]  /*dbe0*/  HMMA.16816.F32.BF16 R76, R128.reuse, R80, RZ ;  /* 0x00000050804c723c */ /* 0x040fe600000418ff */
[----:B------:R-:W0:Y:S05]  /*dbf0*/  LDGDEPBAR ;  /* 0x00000000000079af */ /* 0x000e2a0000000000 */
[C---:B------:R-:W-:Y:S08]  /*dc00*/  HMMA.16816.F32.BF16 R84, R128.reuse, R88, RZ ;  /* 0x000000588054723c */ /* 0x040ff000000418ff */
[C---:B----4-:R-:W-:Y:S08]  /*dc10*/  HMMA.16816.F32.BF16 R92, R128.reuse, R96, RZ ;  /* 0x00000060805c723c */ /* 0x050ff000000418ff */
[C---:B------:R-:W-:Y:S08]  /*dc20*/  HMMA.16816.F32.BF16 R100, R128.reuse, R104, RZ ;  /* 0x000000688064723c */ /* 0x040ff000000418ff */
[C---:B------:R-:W-:Y:S08]  /*dc30*/  HMMA.16816.F32.BF16 R108, R128.reuse, R112, RZ ;  /* 0x00000070806c723c */ /* 0x040ff000000418ff */
[C---:B------:R-:W-:Y:S08]  /*dc40*/  HMMA.16816.F32.BF16 R136, R128.reuse, R116, RZ ;  /* 0x000000748088723c */ /* 0x040ff000000418ff */
[C---:B--2---:R-:W-:Y:S08]  /*dc50*/  HMMA.16816.F32.BF16 R120, R128.reuse, R124, RZ ;  /* 0x0000007c8078723c */ /* 0x044ff000000418ff */
[C---:B------:R-:W-:Y:S08]  /*dc60*/  HMMA.16816.F32.BF16 R140, R128.reuse, R142, RZ ;  /* 0x0000008e808c723c */ /* 0x040ff000000418ff */
        /* <DEDUP_REMOVED lines=14> */
[C---:B------:R-:W-:Y:S07]  /*dd50*/  HMMA.16816.F32.BF16 R132, R128.reuse, R4, RZ ;  /* 0x000000048084723c */ /* 0x040fee00000418ff */
[----:B------:R-:W-:Y:S01]  /*dd60*/  F2FP.BF16.PACK_AB R4, R211, R206 ;  /* 0x000000ced304723e */ /* 0x000fe200000010ff */
[----:B------:R-:W-:Y:S01]  /*dd70*/  HMMA.16816.F32.BF16 R128, R128, R6, RZ ;  /* 0x000000068080723c */ /* 0x000fe200000418ff */
[----:B------:R-:W-:Y:S01]  /*dd80*/  F2FP.BF16.PACK_AB R5, R234, R229 ;  /* 0x000000e5ea05723e */ /* 0x000fe200000010ff */
[----:B------:R-:W-:-:S02]  /*dd90*/  FADD.FTZ R206, R206, R151 ;  /* 0x00000097cece7221 */ /* 0x000fc40000010000 */
[----:B------:R-:W-:Y:S02]  /*dda0*/  FADD.FTZ R229, R229, R2 ;  /* 0x00000002e5e57221 */ /* 0x000fe40000010000 */
[----:B------:R-:W-:Y:S01]  /*ddb0*/  FADD.FTZ R211, R211, R206 ;  /* 0x000000ced3d37221 */ /* 0x000fe20000010000 */
[----:B-1----:R-:W-:Y:S01]  /*ddc0*/  F2FP.BF16.PACK_AB R6, R237, R208 ;  /* 0x000000d0ed06723e */ /* 0x002fe200000010ff */
[----:B------:R-:W-:Y:S01]  /*ddd0*/  FADD.FTZ R234, R234, R229 ;  /* 0x000000e5eaea7221 */ /* 0x000fe20000010000 */
[----:B------:R-:W-:Y:S01]  /*dde0*/  F2FP.BF16.PACK_AB R7, R236, R235 ;  /* 0x000000ebec07723e */ /* 0x000fe200000010ff */
[----:B------:R-:W-:Y:S02]  /*ddf0*/  FADD.FTZ R208, R208, R211 ;  /* 0x000000d3d0d07221 */ /* 0x000fe40000010000 */
[----:B------:R-:W-:Y:S02]  /*de00*/  FADD.FTZ R235, R235, R234 ;  /* 0x000000eaebeb7221 */ /* 0x000fe40000010000 */
[----:B------:R-:W-:-:S02]  /*de10*/  FADD.FTZ R237, R237, R208 ;  /* 0x000000d0eded7221 */ /* 0x000fc40000010000 */
[----:B------:R-:W-:Y:S01]  /*de20*/  HMMA.16816.F32.BF16 R144, R4, R200, R144 ;  /* 0x000000c80490723c */ /* 0x000fe20000041890 */
[----:B------:R-:W-:-:S07]  /*de30*/  FADD.FTZ R235, R236, R235 ;  /* 0x000000ebeceb7221 */ /* 0x000fce0000010000 */
[C---:B------:R-:W-:Y:S08]  /*de40*/  HMMA.16816.F32.BF16 R140, R4.reuse, R202, R140 ;  /* 0x000000ca048c723c */ /* 0x040ff0000004188c */
        /* <DEDUP_REMOVED lines=14> */
[C---:B---3--:R-:W-:Y:S08]  /*df30*/  HMMA.16816.F32.BF16 R76, R4.reuse, R168, R76 ;  /* 0x000000a8044c723c */ /* 0x048ff0000004184c */
[C---:B------:R-:W-:Y:S08]  /*df40*/  HMMA.16816.F32.BF16 R80, R4.reuse, R170, R80 ;  /* 0x000000aa0450723c */ /* 0x040ff00000041850 */
[C---:B------:R-:W-:Y:S08]  /*df50*/  HMMA.16816.F32.BF16 R84, R4.reuse, R164, R84 ;  /* 0x000000a40454723c */ /* 0x040ff00000041854 */
[C---:B------:R-:W-:Y:S08]  /*df60*/  HMMA.16816.F32.BF16 R88, R4.reuse, R166, R88 ;  /* 0x000000a60458723c */ /* 0x040ff00000041858 */
[C---:B------:R-:W-:Y:S08]  /*df70*/  HMMA.16816.F32.BF16 R92, R4.reuse, R160, R92 ;  /* 0x000000a0045c723c */ /* 0x040ff0000004185c */
[C---:B------:R-:W-:Y:S08]  /*df80*/  HMMA.16816.F32.BF16 R96, R4.reuse, R162, R96 ;  /* 0x000000a20460723c */ /* 0x040ff00000041860 */
[C---:B------:R-:W-:Y:S08]  /*df90*/  HMMA.16816.F32.BF16 R100, R4.reuse, R156, R100 ;  /* 0x0000009c0464723c */ /* 0x040ff00000041864 */
[C---:B------:R-:W-:Y:S08]  /*dfa0*/  HMMA.16816.F32.BF16 R104, R4.reuse, R158, R104 ;  /* 0x0000009e0468723c */ /* 0x040ff00000041868 */
[C---:B-----5:R-:W-:Y:S08]  /*dfb0*/  HMMA.16816.F32.BF16 R108, R4.reuse, R152, R108 ;  /* 0x00000098046c723c */ /* 0x060ff0000004186c */
[C---:B------:R-:W-:Y:S08]  /*dfc0*/  HMMA.16816.F32.BF16 R112, R4.reuse, R154, R112 ;  /* 0x0000009a0470723c */ /* 0x040ff00000041870 */
[C---:B------:R-:W-:Y:S08]  /*dfd0*/  HMMA.16816.F32.BF16 R136, R4.reuse, R16, R136 ;  /* 0x000000100488723c */ /* 0x040ff00000041888 */
[C---:B------:R-:W-:Y:S08]  /*dfe0*/  HMMA.16816.F32.BF16 R116, R4.reuse, R18, R116 ;  /* 0x000000120474723c */ /* 0x040ff00000041874 */
[C---:B------:R-:W-:Y:S08]  /*dff0*/  HMMA.16816.F32.BF16 R120, R4.reuse, R12, R120 ;  /* 0x0000000c0478723c */ /* 0x040ff00000041878 */
[C---:B------:R-:W-:Y:S08]  /*e000*/  HMMA.16816.F32.BF16 R124, R4.reuse, R14, R124 ;  /* 0x0000000e047c723c */ /* 0x040ff0000004187c */
[C---:B------:R-:W-:Y:S08]  /*e010*/  HMMA.16816.F32.BF16 R132, R4.reuse, R8, R132 ;  /* 0x000000080484723c */ /* 0x040ff00000041884 */
[----:B------:R-:W-:Y:S01]  /*e020*/  HMMA.16816.F32.BF16 R128, R4, R10, R128 ;  /* 0x0000000a0480723c */ /* 0x000fe20000041880 */
[----:B------:R-:W-:Y:S07]  /*e030*/  @!P0 BRA `(.L_x_137) ;  /* 0x00001db000008947 */ /* 0x000fee0003800000 */
[----:B------:R-:W-:Y:S01]  /*e040*/  LEA.HI.SX32 R229, R149, 0xfffffffe, 0x1b ;  /* 0xfffffffe95e57811 */ /* 0x000fe200078fdaff */
[----:B------:R-:W-:Y:S01]  /*e050*/  IMAD.MOV.U32 R0, RZ, RZ, R3 ;  /* 0x000000ffff007224 */ /* 0x000fe200078e0003 */
[C---:B------:R-:W-:Y:S01]  /*e060*/  IADD3 R211, R220.reuse, 0x800, RZ ;  /* 0x00000800dcd37810 */ /* 0x040fe20007ffe0ff */
[----:B------:R-:W-:Y:S01]  /*e070*/  IMAD.MOV.U32 R149, RZ, RZ, R148 ;  /* 0x000000ffff957224 */ /* 0x000fe200078e0094 */
[C---:B------:R-:W-:Y:S01]  /*e080*/  IADD3 R209, R220.reuse, 0x1000, RZ ;  /* 0x00001000dcd17810 */ /* 0x040fe20007ffe0ff */
[----:B------:R-:W-:Y:S01]  /*e090*/  ULDC.64 UR4, c[0x0][0x118] ;  /* 0x0000460000047ab9 */ /* 0x000fe20000000a00 */
[----:B------:R-:W-:-:S02]  /*e0a0*/  IADD3 R208, R220, 0x1800, RZ ;  /* 0x00001800dcd07810 */ /* 0x000fc40007ffe0ff */
[C---:B------:R-:W-:Y:S02]  /*e0b0*/  IADD3 R207, R220.reuse, 0x2000, RZ ;  /* 0x00002000dccf7810 */ /* 0x040fe40007ffe0ff */
[C---:B------:R-:W-:Y:S02]  /*e0c0*/  IADD3 R206, R220.reuse, 0x2800, RZ ;  /* 0x00002800dcce7810 */ /* 0x040fe40007ffe0ff */
[C---:B------:R-:W-:Y:S02]  /*e0d0*/  IADD3 R205, R220.reuse, 0x3000, RZ ;  /* 0x00003000dccd7810 */ /* 0x040fe40007ffe0ff */
[----:B------:R-:W-:Y:S02]  /*e0e0*/  IADD3 R204, R220, 0x3800, RZ ;  /* 0x00003800dccc7810 */ /* 0x000fe40007ffe0ff */
.L_x_138:
[----:B------:R-:W-:Y:S04]  /*e0f0*/  DEPBAR.LE SB0, 0x0 ;  /* 0x000080000000791a */ /* 0x000fe80000000000 */
[----:B------:R-:W-:Y:S01]  /*e100*/  BAR.SYNC.DEFER_BLOCKING 0x0 ;  /* 0x0000000000007b1d */ /* 0x000fe20000010000 */
[----:B------:R-:W-:Y:S01]  /*e110*/  SHF.R.S32.HI R148, RZ, 0x1f, R229 ;  /* 0x0000001fff947819 */ /* 0x000fe200000114e5 */
[C---:B------:R-:W-:Y:S04]  /*e120*/  IMAD.WIDE.U32 R2, R229.reuse, c[0x0][0x208], RZ ;  /* 0x00008200e5027a25 */ /* 0x040fe800078e00ff */
[----:B------:R-:W-:Y:S01]  /*e130*/  IMAD R148, R148, c[0x0][0x208], RZ ;  /* 0x0000820094947a24 */ /* 0x000fe200078e02ff */
[C---:B------:R-:W-:Y:S03]  /*e140*/  LEA R151, P0, R2.reuse, R226, 0x5 ;  /* 0x000000e202977211 */ /* 0x040fe600078028ff */
[----:B------:R-:W-:Y:S05]  /*e150*/  IMAD R148, R229, c[0x0][0x20c], R148 ;  /* 0x00008300e5947a24 */ /* 0x000fea00078e0294 */
[----:B------:R-:W-:Y:S04]  /*e160*/  IADD3 R148, R3, R148, RZ ;  /* 0x0000009403947210 */ /* 0x000fe80007ffe0ff */
[----:B------:R-:W-:Y:S02]  /*e170*/  LEA.HI.X R148, R2, R225, R148, 0x5, P0 ;  /* 0x000000e102947211 */ /* 0x000fe400000f2c94 */
[C---:B------:R-:W-:Y:S01]  /*e180*/  LEA R2, P0, R151.reuse, c[0x0][0x1f8], 0x1 ;  /* 0x00007e0097027a11 */ /* 0x040fe200078008ff */
[----:B------:R-:W-:Y:S03]  /*e190*/  LDSM.16.M88.4 R156, [R222+0x10080] ;  /* 0x01008000de9c783b */ /* 0x000fe60000000200 */
[----:B------:R-:W-:Y:S02]  /*e1a0*/  LEA.HI.X R3, R151, c[0x0][0x1fc], R148, 0x1, P0 ;  /* 0x00007f0097037a11 */ /* 0x000fe400000f0c94 */
[C---:B------:R-:W-:Y:S02]  /*e1b0*/  ISETP.GT.AND P0, PT, R229.reuse, RZ, PT ;  /* 0x000000ffe500720c */ /* 0x040fe40003f04270 */
[----:B------:R-:W-:Y:S01]  /*e1c0*/  IADD3 R229, R229, -0x1, RZ ;  /* 0xffffffffe5e57810 */ /* 0x000fe20007ffe0ff */
[----:B------:R-:W1:Y:S07]  /*e1d0*/  LDSM.16.M88.4 R160, [R221+0xc080] ;  /* 0x00c08000dda0783b */ /* 0x000e6e0000000200 */
[----:B------:R-:W2:Y:S07]  /*e1e0*/  LDSM.16.M88.4 R164, [R221+0xc880] ;  /* 0x00c88000dda4783b */ /* 0x000eae0000000200 */
[----:B------:R-:W-:Y:S07]  /*e1f0*/  LDSM.16.M88.4 R168, [R218+0x10080] ;  /* 0x01008000daa8783b */ /* 0x000fee0000000200 */
[----:B------:R-:W3:Y:S07]  /*e200*/  LDSM.16.M88.4 R172, [R220] ;  /* 0x00000000dcac783b */ /* 0x000eee0000000200 */
[----:B------:R-:W4:Y:S07]  /*e210*/  LDSM.16.M88.4 R176, [R211] ;  /* 0x00000000d3b0783b */ /* 0x000f2e0000000200 */
[----:B------:R-:W-:Y:S01]  /*e220*/  @!PT LDS RZ, [RZ] ;  /* 0x00000000fffff984 */ /* 0x000fe20000000800 */
[----:B------:R-:W-:Y:S01]  /*e230*/  @!PT LDS RZ, [RZ] ;  /* 0x00000000fffff984 */ /* 0x000fe20000000800 */
[----:B------:R-:W-:Y:S01]  /*e240*/  @!PT LDS RZ, [RZ] ;  /* 0x00000000fffff984 */ /* 0x000fe20000000800 */
[----:B------:R5:W-:Y:S01]  /*e250*/  LDGSTS.E.BYPASS.LTC128B.128 [R228+0x8080], [R2.64], !P2 ;  /* 0x0808000002e47fae */ /* 0x000be2000d101d44 */
[C---:B-1----:R-:W-:Y:S06]  /*e260*/  HMMA.16816.F32.BF16 R4, R156.reuse, R160, RZ ;  /* 0x000000a09c04723c */ /* 0x042fec00000418ff */
[----:B------:R5:W-:Y:S02]  /*e270*/  LDGSTS.E.BYPASS.LTC128B.128 [R228+0x9080], [R2.64+0x80], !P5 ;  /* 0x0908008002e47fae */ /* 0x000be4000e901d44 */
[C---:B------:R-:W-:Y:S05]  /*e280*/  HMMA.16816.F32.BF16 R8, R156.reuse, R162, RZ ;  /* 0x000000a29c08723c */ /* 0x040fea00000418ff */
[----:B------:R5:W-:Y:S03]  /*e290*/  LDGSTS.E.BYPASS.LTC128B.128 [R228+0xa080], [R2.64+0x100], !P4 ;  /* 0x0a08010002e47fae */ /* 0x000be6000e101d44 */
[C---:B--2---:R-:W-:Y:S04]  /*e2a0*/  HMMA.16816.F32.BF16 R12, R156.reuse, R164, RZ ;  /* 0x000000a49c0c723c */ /* 0x044fe800000418ff */
[----:B------:R5:W-:Y:S04]  /*e2b0*/  LDGSTS.E.BYPASS.LTC128B.128 [R228+0xb080], [R2.64+0x180], !P3 ;  /* 0x0b08018002e47fae */ /* 0x000be8000d901d44 */
[----:B------:R-:W-:Y:S03]  /*e2c0*/  HMMA.16816.F32.BF16 R16, R156, R166, RZ ;  /* 0x000000a69c10723c */ /* 0x000fe600000418ff */
[----:B------:R-:W-:Y:S05]  /*e2d0*/  LDSM.16.M88.4 R180, [R217+0x10080] ;  /* 0x01008000d9b4783b */ /* 0x000fea0000000200 */
[C---:B---3--:R-:W-:Y:S02]  /*e2e0*/  HMMA.16816.F32.BF16 R4, R168.reuse, R172, R4 ;  /* 0x000000aca804723c */ /* 0x048fe40000041804 */
[----:B------:R-:W1:Y:S06]  /*e2f0*/  LDSM.16.M88.4 R184, [R216+0xc080] ;  /* 0x00c08000d8b8783b */ /* 0x000e6c0000000200 */
[C---:B------:R-:W-:Y:S01]  /*e300*/  HMMA.16816.F32.BF16 R8, R168.reuse, R174, R8 ;  /* 0x000000aea808723c */ /* 0x040fe20000041808 */
[----:B------:R-:W2:Y:S07]  /*e310*/  LDSM.16.M88.4 R152, [R216+0xc880] ;  /* 0x00c88000d898783b */ /* 0x000eae0000000200 */
[C---:B----4-:R-:W-:Y:S01]  /*e320*/  HMMA.16816.F32.BF16 R12, R168.reuse, R176, R12 ;  /* 0x000000b0a80c723c */ /* 0x050fe2000004180c */
[----:B------:R-:W0:Y:S07]  /*e330*/  LDGDEPBAR ;  /* 0x00000000000079af */ /* 0x000e2e0000000000 */
[----:B------:R-:W-:Y:S01]  /*e340*/  HMMA.16816.F32.BF16 R16, R168, R178, R16 ;  /* 0x000000b2a810723c */ /* 0x000fe20000041810 */
[----:B------:R-:W-:Y:S07]  /*e350*/  LDSM.16.M88.4 R156, [R215+0x10080] ;  /* 0x01008000d79c783b */ /* 0x000fee0000000200 */
[----:B------:R-:W3:Y:S07]  /*e360*/  LDSM.16.M88.4 R160, [R210] ;  /* 0x00000000d2a0783b */ /* 0x000eee0000000200 */
[----:B------:R-:W4:Y:S01]  /*e370*/  LDSM.16.M88.4 R164, [R210+0x800] ;  /* 0x00080000d2a4783b */ /* 0x000f220000000200 */
[C---:B-1----:R-:W-:Y:S06]  /*e380*/  HMMA.16816.F32.BF16 R4, R180.reuse, R184, R4 ;  /* 0x000000b8b404723c */ /* 0x042fec0000041804 */
[----:B------:R-:W-:Y:S02]  /*e390*/  LDSM.16.M88.4 R168, [R222+0x14080] ;  /* 0x01408000dea8783b */ /* 0x000fe40000000200 */
[C---:B------:R-:W-:Y:S05]  /*e3a0*/  HMMA.16816.F32.BF16 R8, R180.reuse, R186, R8 ;  /* 0x000000bab408723c */ /* 0x040fea0000041808 */
[----:B------:R-:W1:Y:S03]  /*e3b0*/  LDSM.16.M88.4 R172, [R221+0xd080] ;  /* 0x00d08000ddac783b */ /* 0x000e660000000200 */
[C---:B--2---:R-:W-:Y:S04]  /*e3c0*/  HMMA.16816.F32.BF16 R12, R180.reuse, R152, R12 ;  /* 0x00000098b40c723c */ /* 0x044fe8000004180c */
[----:B------:R-:W-:Y:S04]  /*e3d0*/  LDSM.16.M88.4 R176, [R218+0x14080] ;  /* 0x01408000dab0783b */ /* 0x000fe80000000200 */
[----:B------:R-:W-:Y:S03]  /*e3e0*/  HMMA.16816.F32.BF16 R16, R180, R154, R16 ;  /* 0x0000009ab410723c */ /* 0x000fe60000041810 */
[----:B------:R-:W2:Y:S05]  /*e3f0*/  LDSM.16.M88.4 R152, [R221+0xd880] ;  /* 0x00d88000dd98783b */ /* 0x000eaa0000000200 */
[C---:B---3--:R-:W-:Y:S02]  /*e400*/  HMMA.16816.F32.BF16 R4, R156.reuse, R160, R4 ;  /* 0x000000a09c04723c */ /* 0x048fe40000041804 */
[----:B------:R-:W3:Y:S06]  /*e410*/  LDSM.16.M88.4 R180, [R209] ;  /* 0x00000000d1b4783b */ /* 0x000eec0000000200 */
[C---:B------:R-:W-:Y:S01]  /*e420*/  HMMA.16816.F32.BF16 R8, R156.reuse, R162, R8 ;  /* 0x000000a29c08723c */ /* 0x040fe20000041808 */
[----:B------:R-:W-:Y:S07]  /*e430*/  LDSM.16.M88.4 R160, [R217+0x14080] ;  /* 0x01408000d9a0783b */ /* 0x000fee0000000200 */
[C---:B----4-:R-:W-:Y:S08]  /*e440*/  HMMA.16816.F32.BF16 R12, R156.reuse, R164, R12 ;  /* 0x000000a49c0c723c */ /* 0x050ff0000004180c */
[----:B------:R-:W-:Y:S01]  /*e450*/  HMMA.16816.F32.BF16 R16, R156, R166, R16 ;  /* 0x000000a69c10723c */ /* 0x000fe20000041810 */
[----:B------:R-:W4:Y:S07]  /*e460*/  LDSM.16.M88.4 R156, [R208] ;  /* 0x00000000d09c783b */ /* 0x000f2e0000000200 */
[C---:B-1----:R-:W-:Y:S01]  /*e470*/  HMMA.16816.F32.BF16 R4, R168.reuse, R172, R4 ;  /* 0x000000aca804723c */ /* 0x042fe20000041804 */
[----:B------:R-:W1:Y:S07]  /*e480*/  LDSM.16.M88.4 R164, [R216+0xd080] ;  /* 0x00d08000d8a4783b */ /* 0x000e6e0000000200 */
[C---:B------:R-:W-:Y:S01]  /*e490*/  HMMA.16816.F32.BF16 R8, R168.reuse, R174, R8 ;  /* 0x000000aea808723c */ /* 0x040fe20000041808 */
[----:B------:R-:W-:Y:S07]  /*e4a0*/  LDSM.16.M88.4 R172, [R210+0x1000] ;  /* 0x00100000d2ac783b */ /* 0x000fee0000000200 */
[C---:B--2---:R-:W-:Y:S08]  /*e4b0*/  HMMA.16816.F32.BF16 R12, R168.reuse, R152, R12 ;  /* 0x00000098a80c723c */ /* 0x044ff0000004180c */
[----:B------:R-:W-:Y:S01]  /*e4c0*/  HMMA.16816.F32.BF16 R16, R168, R154, R16 ;  /* 0x0000009aa810723c */ /* 0x000fe20000041810 */
[----:B------:R-:W2:Y:S07]  /*e4d0*/  LDSM.16.M88.4 R152, [R216+0xd880] ;  /* 0x00d88000d898783b */ /* 0x000eae0000000200 */
[C---:B---3--:R-:W-:Y:S01]  /*e4e0*/  HMMA.16816.F32.BF16 R4, R176.reuse, R180, R4 ;  /* 0x000000b4b004723c */ /* 0x048fe20000041804 */
[----:B------:R-:W3:Y:S07]  /*e4f0*/  LDSM.16.M88.4 R168, [R215+0x14080] ;  /* 0x01408000d7a8783b */ /* 0x000eee0000000200 */
[C---:B------:R-:W-:Y:S01]  /*e500*/  HMMA.16816.F32.BF16 R8, R176.reuse, R182, R8 ;  /* 0x000000b6b008723c */ /* 0x040fe20000041808 */
[----:B------:R-:W-:Y:S07]  /*e510*/  LDSM.16.M88.4 R180, [R221+0xe080] ;  /* 0x00e08000ddb4783b */ /* 0x000fee0000000200 */
[C---:B----4-:R-:W-:Y:S08]  /*e520*/  HMMA.16816.F32.BF16 R12, R176.reuse, R156, R12 ;  /* 0x0000009cb00c723c */ /* 0x050ff0000004180c */
[----:B------:R-:W-:Y:S01]  /*e530*/  HMMA.16816.F32.BF16 R16, R176, R158, R16 ;  /* 0x0000009eb010723c */ /* 0x000fe20000041810 */
[----:B------:R-:W4:Y:S07]  /*e540*/  LDSM.16.M88.4 R156, [R210+0x1800] ;  /* 0x00180000d29c783b */ /* 0x000f2e0000000200 */
[C---:B-1----:R-:W-:Y:S01]  /*e550*/  HMMA.16816.F32.BF16 R4, R160.reuse, R164, R4 ;  /* 0x000000a4a004723c */ /* 0x042fe20000041804 */
[----:B------:R-:W1:Y:S07]  /*e560*/  LDSM.16.M88.4 R176, [R222+0x18080] ;  /* 0x01808000deb0783b */ /* 0x000e6e0000000200 */
[C---:B------:R-:W-:Y:S01]  /*e570*/  HMMA.16816.F32.BF16 R8, R160.reuse, R166, R8 ;  /* 0x000000a6a008723c */ /* 0x040fe20000041808 */
[----:B------:R-:W-:Y:S07]  /*e580*/  LDSM.16.M88.4 R164, [R207] ;  /* 0x00000000cfa4783b */ /* 0x000fee0000000200 */
        /* <DEDUP_REMOVED lines=47> */
[C---:B------:R-:W-:Y:S08]  /*e880*/  HMMA.16816.F32.BF16 R8, R168.reuse, R174, R8 ;  /* 0x000000aea808723c */ /* 0x040ff00000041808 */
[C---:B----4-:R-:W-:Y:S08]  /*e890*/  HMMA.16816.F32.BF16 R12, R168.reuse, R156, R12 ;  /* 0x0000009ca80c723c */ /* 0x050ff0000004180c */
[----:B------:R-:W-:Y:S01]  /*e8a0*/  HMMA.16816.F32.BF16 R16, R168, R158, R16 ;  /* 0x0000009ea810723c */ /* 0x000fe20000041810 */
[----:B------:R-:W4:Y:S01]  /*e8b0*/  LDSM.16.M88.4 R156, [R210+0x3800] ;  /* 0x00380000d29c783b */ /* 0x000f220000000200 */
[----:B------:R-:W-:Y:S06]  /*e8c0*/  DEPBAR.LE SB0, 0x0 ;  /* 0x000080000000791a */ /* 0x000fec0000000000 */
[C---:B-1----:R-:W-:Y:S01]  /*e8d0*/  HMMA.16816.F32.BF16 R4, R176.reuse, R180, R4 ;  /* 0x000000b4b004723c */ /* 0x042fe20000041804 */
[----:B------:R-:W-:Y:S07]  /*e8e0*/  BAR.SYNC.DEFER_BLOCKING 0x0 ;  /* 0x0000000000007b1d */ /* 0x000fee0000010000 */
[C---:B------:R-:W-:Y:S08]  /*e8f0*/  HMMA.16816.F32.BF16 R8, R176.reuse, R182, R8 ;  /* 0x000000b6b008723c */ /* 0x040ff00000041808 */
[C---:B--2---:R-:W-:Y:S08]  /*e900*/  HMMA.16816.F32.BF16 R12, R176.reuse, R152, R12 ;  /* 0x00000098b00c723c */ /* 0x044ff0000004180c */
[----:B------:R-:W-:Y:S08]  /*e910*/  HMMA.16816.F32.BF16 R16, R176, R154, R16 ;  /* 0x0000009ab010723c */ /* 0x000ff00000041810 */
[C---:B---3--:R-:W-:Y:S08]  /*e920*/  HMMA.16816.F32.BF16 R4, R160.reuse, R164, R4 ;  /* 0x000000a4a004723c */ /* 0x048ff00000041804 */
[C---:B------:R-:W-:Y:S08]  /*e930*/  HMMA.16816.F32.BF16 R8, R160.reuse, R166, R8 ;  /* 0x000000a6a008723c */ /* 0x040ff00000041808 */
[C---:B----4-:R-:W-:Y:S08]  /*e940*/  HMMA.16816.F32.BF16 R12, R160.reuse, R156, R12 ;  /* 0x0000009ca00c723c */ /* 0x050ff0000004180c */
[----:B------:R-:W-:Y:S04]  /*e950*/  HMMA.16816.F32.BF16 R16, R160, R158, R16 ;  /* 0x0000009ea010723c */ /* 0x000fe80000041810 */
[----:B-----5:R-:W-:Y:S02]  /*e960*/  FMNMX.FTZ R2, R4, R149, !PT ;  /* 0x0000009504027209 */ /* 0x020fe40007810000 */
        /* <DEDUP_REMOVED lines=15> */
[----:B------:R-:W-:Y:S06]  /*ea60*/  FMNMX.FTZ R153, R19, R2, !PT ;  /* 0x0000000213997209 */ /* 0x000fec0007810000 */
[----:B------:R-:W2:Y:S01]  /*ea70*/  SHFL.BFLY PT, R2, R153, 0x2, 0x1f ;  /* 0x0c401f0099027f89 */ /* 0x000ea200000e0000 */
[----:B-1----:R-:W-:Y:S02]  /*ea80*/  FMNMX.FTZ R155, R152, R3, !PT ;  /* 0x00000003989b7209 */ /* 0x002fe40007810000 */
[----:B------:R-:W-:Y:S04]  /*ea90*/  @P0 SHF.R.S32.HI R152, RZ, 0x1f, R229 ;  /* 0x0000001fff980819 */ /* 0x000fe800000114e5 */
[----:B------:R-:W1:Y:S01]  /*eaa0*/  SHFL.BFLY PT, R148, R155, 0x1, 0x1f ;  /* 0x0c201f009b947f89 */ /* 0x000e6200000e0000 */
[----:B--2---:R-:W-:Y:S01]  /*eab0*/  FMNMX.FTZ R150, R153, R2, !PT ;  /* 0x0000000299967209 */ /* 0x004fe20007810000 */
[----:B------:R-:W-:Y:S05]  /*eac0*/  @P0 IMAD R152, R152, c[0x0][0x1e0], RZ ;  /* 0x0000780098980a24 */ /* 0x000fea00078e02ff */
[----:B------:R-:W2:Y:S01]  /*ead0*/  SHFL.BFLY PT, R3, R150, 0x1, 0x1f ;  /* 0x0c201f0096037f89 */ /* 0x000ea200000e0000 */
[----:B------:R-:W-:Y:S01]  /*eae0*/  @P0 IMAD R152, R229, c[0x0][0x1e4], R152 ;  /* 0x00007900e5980a24 */ /* 0x000fe200078e0298 */
[----:B-1----:R-:W-:Y:S01]  /*eaf0*/  FMNMX.FTZ R148, R155, R148, !PT ;  /* 0x000000949b947209 */ /* 0x002fe20007810000 */
[----:B------:R-:W-:Y:S04]  /*eb00*/  @P0 IMAD.WIDE.U32 R154, R229, c[0x0][0x1e0], RZ ;  /* 0x00007800e59a0a25 */ /* 0x000fe800078e00ff */
[C---:B------:R-:W-:Y:S01]  /*eb10*/  FMUL.FTZ R189, R148.reuse, c[0x0][0x2d0] ;  /* 0x0000b40094bd7a20 */ /* 0x040fe20000410000 */
[----:B------:R-:W-:Y:S01]  /*eb20*/  @P0 IADD3 R155, R155, R152, RZ ;  /* 0x000000989b9b0210 */ /* 0x000fe20007ffe0ff */
[----:B------:R-:W-:Y:S01]  /*eb30*/  FADD.FTZ R2, -R148, R149 ;  /* 0x0000009594027221 */ /* 0x000fe20000010100 */
[----:B--2---:R-:W-:Y:S01]  /*eb40*/  FMNMX.FTZ R3, R150, R3, !PT ;  /* 0x0000000396037209 */ /* 0x004fe20007810000 */
[--C-:B------:R-:W-:Y:S02]  /*eb50*/  FFMA.FTZ R153, R4, c[0x0][0x2d0], -R189.reuse ;  /* 0x0000b40004997a23 */ /* 0x100fe400000108bd */
[----:B------:R-:W-:Y:S02]  /*eb60*/  FMUL.FTZ R151, R2, c[0x0][0x2d0] ;  /* 0x0000b40002977a20 */ /* 0x000fe40000410000 */
[C---:B------:R-:W-:Y:S02]  /*eb70*/  FADD.FTZ R149, -R3.reuse, R0 ;  /* 0x0000000003957221 */ /* 0x040fe40000010100 */
[----:B------:R1:W2:Y:S01]  /*eb80*/  MUFU.EX2 R2, R151 ;  /* 0x0000009700027308 */ /* 0x0002a20000000800 */
[----:B------:R-:W-:Y:S02]  /*eb90*/  FMUL.FTZ R188, R3, c[0x0][0x2d0] ;  /* 0x0000b40003bc7a20 */ /* 0x000fe40000410000 */
[----:B------:R-:W-:Y:S02]  /*eba0*/  FMUL.FTZ R0, R149, c[0x0][0x2d0] ;  /* 0x0000b40095007a20 */ /* 0x000fe40000410000 */
[--C-:B------:R-:W-:Y:S02]  /*ebb0*/  FFMA.FTZ R150, R5, c[0x0][0x2d0], -R189.reuse ;  /* 0x0000b40005967a23 */ /* 0x100fe400000108bd */
[--C-:B------:R-:W-:Y:S02]  /*ebc0*/  FFMA.FTZ R234, R9, c[0x0][0x2d0], -R189.reuse ;  /* 0x0000b40009ea7a23 */ /* 0x100fe400000108bd */
[--C-:B------:R-:W-:Y:S01]  /*ebd0*/  FFMA.FTZ R236, R6, c[0x0][0x2d0], -R188.reuse ;  /* 0x0000b40006ec7a23 */ /* 0x100fe200000108bc */
[----:B------:R3:W-:Y:S01]  /*ebe0*/  MUFU.EX2 R149, R153 ;  /* 0x0000009900957308 */ /* 0x0007e20000000800 */
[--C-:B------:R-:W-:Y:S02]  /*ebf0*/  FFMA.FTZ R239, R7, c[0x0][0x2d0], -R188.reuse ;  /* 0x0000b40007ef7a23 */ /* 0x100fe400000108bc */
[--C-:B------:R-:W-:Y:S02]  /*ec00*/  FFMA.FTZ R238, R10, c[0x0][0x2d0], -R188.reuse ;  /* 0x0000b4000aee7a23 */ /* 0x100fe400000108bc */
[--C-:B------:R-:W-:Y:S02]  /*ec10*/  FFMA.FTZ R241, R11, c[0x0][0x2d0], -R188.reuse ;  /* 0x0000b4000bf17a23 */ /* 0x100fe400000108bc */
[--C-:B------:R-:W-:Y:S02]  /*ec20*/  FFMA.FTZ R240, R12, c[0x0][0x2d0], -R189.reuse ;  /* 0x0000b4000cf07a23 */ /* 0x100fe400000108bd */
[--C-:B------:R-:W-:Y:S01]  /*ec30*/  FFMA.FTZ R243, R13, c[0x0][0x2d0], -R189.reuse ;  /* 0x0000b4000df37a23 */ /* 0x100fe200000108bd */
[----:B------:R-:W4:Y:S01]  /*ec40*/  MUFU.EX2 R0, R0 ;  /* 0x0000000000007308 */ /* 0x000f220000000800 */
[--C-:B------:R-:W-:Y:S02]  /*ec50*/  FFMA.FTZ R242, R14, c[0x0][0x2d0], -R188.reuse ;  /* 0x0000b4000ef27a23 */ /* 0x100fe400000108bc */
[----:B------:R-:W-:Y:S02]  /*ec60*/  FFMA.FTZ R245, R15, c[0x0][0x2d0], -R188 ;  /* 0x0000b4000ff57a23 */ /* 0x000fe400000108bc */
[----:B-1----:R-:W-:Y:S02]  /*ec70*/  FFMA.FTZ R151, R8, c[0x0][0x2d0], -R189 ;  /* 0x0000b40008977a23 */ /* 0x002fe400000108bd */
[C---:B--2---:R-:W-:Y:S02]  /*ec80*/  FMUL.FTZ R4, R2.reuse, R144 ;  /* 0x0000009002047220 */ /* 0x044fe40000410000 */
[C---:B------:R-:W-:Y:S01]  /*ec90*/  FMUL.FTZ R5, R2.reuse, R145 ;  /* 0x0000009102057220 */ /* 0x040fe20000410000 */
[----:B------:R-:W1:Y:S01]  /*eca0*/  MUFU.EX2 R150, R150 ;  /* 0x0000009600967308 */ /* 0x000e620000000800 */
[C---:B------:R-:W-:Y:S02]  /*ecb0*/  FMUL.FTZ R8, R2.reuse, R140 ;  /* 0x0000008c02087220 */ /* 0x040fe40000410000 */
[----:B------:R-:W-:Y:S01]  /*ecc0*/  FMUL.FTZ R9, R2, R141 ;  /* 0x0000008d02097220 */ /* 0x000fe20000410000 */
[----:B---3--:R-:W-:Y:S01]  /*ecd0*/  @P0 LEA R153, P1, R154, R230, 0x5 ;  /* 0x000000e69a990211 */ /* 0x008fe200078228ff */
[C---:B------:R-:W-:Y:S02]  /*ece0*/  FMUL.FTZ R20, R2.reuse, R20 ;  /* 0x0000001402147220 */ /* 0x040fe40000410000 */
[----:B------:R-:W-:Y:S01]  /*ecf0*/  FMUL.FTZ R21, R2, R21 ;  /* 0x0000001502157220 */ /* 0x000fe20000410000 */
[----:B------:R-:W-:Y:S01]  /*ed00*/  @P0 LEA.HI.X R152, R154, R233, R155, 0x5, P1 ;  /* 0x000000e99a980211 */ /* 0x000fe200008f2c9b */
[C---:B------:R-:W-:Y:S01]  /*ed10*/  FMUL.FTZ R12, R2.reuse, R136 ;  /* 0x00000088020c7220 */ /* 0x040fe20000410000 */
[C---:B------:R-:W-:Y:S01]  /*ed20*/  @P0 LEA R190, P1, R153.reuse, c[0x0][0x1c8], 0x1 ;  /* 0x0000720099be0a11 */ /* 0x040fe200078208ff */
[----:B------:R-:W-:Y:S01]  /*ed30*/  MUFU.EX2 R151, R151 ;  /* 0x0000009700977308 */ /* 0x000fe20000000800 */
[----:B------:R-:W-:Y:S02]  /*ed40*/  FMUL.FTZ R13, R2, R137 ;  /* 0x00000089020d7220 */ /* 0x000fe40000410000 */
[----:B------:R-:W-:Y:S01]  /*ed50*/  @P0 LEA.HI.X R191, R153, c[0x0][0x1cc], R152, 0x1, P1 ;  /* 0x0000730099bf0a11 */ /* 0x000fe200008f0c98 */
[C---:B----4-:R-:W-:Y:S02]  /*ed60*/  FMUL.FTZ R6, R0.reuse, R146 ;  /* 0x0000009200067220 */ /* 0x050fe40000410000 */
[C---:B------:R-:W-:Y:S02]  /*ed70*/  FMUL.FTZ R7, R0.reuse, R147 ;  /* 0x0000009300077220 */ /* 0x040fe40000410000 */
[----:B------:R2:W-:Y:S01]  /*ed80*/  @P0 LDGSTS.E.BYPASS.LTC128B.128 [R228+0xc080], [R190.64], !P2 ;  /* 0x0c080000bee40fae */ /* 0x0005e2000d101d44 */
[C---:B------:R-:W-:Y:S01]  /*ed90*/  FMUL.FTZ R10, R0.reuse, R142 ;  /* 0x0000008e000a7220 */ /* 0x040fe20000410000 */
[----:B------:R-:W3:Y:S01]  /*eda0*/  MUFU.EX2 R234, R234 ;  /* 0x000000ea00ea7308 */ /* 0x000ee20000000800 */
[----:B------:R-:W-:Y:S01]  /*edb0*/  FMUL.FTZ R11, R0, R143 ;  /* 0x0000008f000b7220 */ /* 0x000fe20000410000 */
[----:B-1----:R-:W-:Y:S01]  /*edc0*/  F2FP.BF16.PACK_AB R144, R150, R149 ;  /* 0x000000959690723e */ /* 0x002fe200000010ff */
[C---:B------:R-:W-:Y:S02]  /*edd0*/  FMUL.FTZ R22, R0.reuse, R22 ;  /* 0x0000001600167220 */ /* 0x040fe40000410000 */
[----:B------:R2:W-:Y:S01]  /*ede0*/  @P0 LDGSTS.E.BYPASS.LTC128B.128 [R228+0xd080], [R190.64+0x80], !P5 ;  /* 0x0d080080bee40fae */ /* 0x0005e2000e901d44 */
[C---:B------:R-:W-:Y:S02]  /*edf0*/  FMUL.FTZ R23, R0.reuse, R23 ;  /* 0x0000001700177220 */ /* 0x040fe40000410000 */
[C---:B------:R-:W-:Y:S02]  /*ee00*/  FMUL.FTZ R14, R0.reuse, R138 ;  /* 0x0000008a000e7220 */ /* 0x040fe40000410000 */
[----:B------:R-:W-:Y:S01]  /*ee10*/  MUFU.EX2 R236, R236 ;  /* 0x000000ec00ec7308 */ /* 0x000fe20000000800 */
[----:B------:R-:W-:Y:S01]  /*ee20*/  FMUL.FTZ R15, R0, R139 ;  /* 0x0000008b000f7220 */ /* 0x000fe20000410000 */
[----:B------:R2:W-:Y:S01]  /*ee30*/  @P0 LDGSTS.E.BYPASS.LTC128B.128 [R228+0xe080], [R190.64+0x100], !P4 ;  /* 0x0e080100bee40fae */ /* 0x0005e2000e101d44 */
[C---:B------:R-:W-:Y:S02]  /*ee40*/  FMUL.FTZ R24, R2.reuse, R24 ;  /* 0x0000001802187220 */ /* 0x040fe40000410000 */
[----:B------:R-:W-:Y:S02]  /*ee50*/  FMUL.FTZ R25, R2, R25 ;  /* 0x0000001902197220 */ /* 0x000fe40000410000 */
[C---:B------:R-:W-:Y:S02]  /*ee60*/  FMUL.FTZ R26, R0.reuse, R26 ;  /* 0x0000001a001a7220 */ /* 0x040fe40000410000 */
[----:B------:R2:W-:Y:S01]  /*ee70*/  @P0 LDGSTS.E.BYPASS.LTC128B.128 [R228+0xf080], [R190.64+0x180], !P3 ;  /* 0x0f080180bee40fae */ /* 0x0005e2000d901d44 */
[----:B------:R-:W1:Y:S01]  /*ee80*/  MUFU.EX2 R239, R239 ;  /* 0x000000ef00ef7308 */ /* 0x000e620000000800 */
[----:B------:R-:W-:Y:S02]  /*ee90*/  FMUL.FTZ R27, R0, R27 ;  /* 0x0000001b001b7220 */ /* 0x000fe40000410000 */
[----:B------:R-:W-:Y:S01]  /*eea0*/  FMUL.FTZ R28, R2, R28 ;  /* 0x0000001c021c7220 */ /* 0x000fe20000410000 */
[----:B---3--:R-:W-:Y:S01]  /*eeb0*/  F2FP.BF16.PACK_AB R146, R234, R151 ;  /* 0x00000097ea92723e */ /* 0x008fe200000010ff */
[----:B------:R-:W-:Y:S01]  /*eec0*/  FMUL.FTZ R29, R2, R29 ;  /* 0x0000001d021d7220 */ /* 0x000fe20000410000 */
[----:B------:R-:W3:Y:S01]  /*eed0*/  LDSM.16.MT88.4 R152, [R219+0x8080] ;  /* 0x00808000db98783b */ /* 0x000ee20000004200 */
[C---:B------:R-:W-:Y:S02]  /*eee0*/  FMUL.FTZ R30, R0.reuse, R30 ;  /* 0x0000001e001e7220 */ /* 0x040fe40000410000 */
[----:B------:R-:W-:Y:S01]  /*eef0*/  FMUL.FTZ R31, R0, R31 ;  /* 0x0000001f001f7220 */ /* 0x000fe20000410000 */
[----:B------:R-:W-:Y:S01]  /*ef00*/  MUFU.EX2 R238, R238 ;  /* 0x000000ee00ee7308 */ /* 0x000fe20000000800 */
[C---:B------:R-:W-:Y:S02]  /*ef10*/  FMUL.FTZ R32, R2.reuse, R32 ;  /* 0x0000002002207220 */ /* 0x040fe40000410000 */
[----:B------:R-:W4:Y:S01]  /*ef20*/  LDSM.16.MT88.4 R156, [R214+0x8080] ;  /* 0x00808000d69c783b */ /* 0x000f220000004200 */
[----:B------:R-:W-:Y:S02]  /*ef30*/  FMUL.FTZ R33, R2, R33 ;  /* 0x0000002102217220 */ /* 0x000fe40000410000 */
[C---:B------:R-:W-:Y:S02]  /*ef40*/  FMUL.FTZ R34, R0.reuse, R34 ;  /* 0x0000002200227220 */ /* 0x040fe40000410000 */
[----:B------:R-:W-:Y:S02]  /*ef50*/  FMUL.FTZ R35, R0, R35 ;  /* 0x0000002300237220 */ /* 0x000fe40000410000 */
[----:B------:R-:W5:Y:S01]  /*ef60*/  MUFU.EX2 R241, R241 ;  /* 0x000000f100f17308 */ /* 0x000f620000000800 */
[----:B------:R-:W2:Y:S01]  /*ef70*/  LDSM.16.MT88.4 R160, [R213+0x8080] ;  /* 0x00808000d5a0783b */ /* 0x000ea20000004200 */
[C---:B------:R-:W-:Y:S01]  /*ef80*/  FMUL.FTZ R36, R2.reuse, R36 ;  /* 0x0000002402247220 */ /* 0x040fe20000410000 */
[----:B-1----:R-:W-:Y:S01]  /*ef90*/  F2FP.BF16.PACK_AB R145, R239, R236 ;  /* 0x000000ecef91723e */ /* 0x002fe200000010ff */
[----:B------:R-:W-:Y:S02]  /*efa0*/  FMUL.FTZ R37, R2, R37 ;  /* 0x0000002502257220 */ /* 0x000fe40000410000 */
[C---:B------:R-:W-:Y:S02]  /*efb0*/  FMUL.FTZ R38, R0.reuse, R38 ;  /* 0x0000002600267220 */ /* 0x040fe40000410000 */
[----:B------:R-:W1:Y:S01]  /*efc0*/  LDSM.16.MT88.4 R140, [R212+0x8080] ;  /* 0x00808000d48c783b */ /* 0x000e620000004200 */
[----:B------:R-:W-:Y:S01]  /*efd0*/  FMUL.FTZ R39, R0, R39 ;  /* 0x0000002700277220 */ /* 0x000fe20000410000 */
[----:B------:R-:W-:Y:S01]  /*efe0*/  MUFU.EX2 R240, R240 ;  /* 0x000000f000f07308 */ /* 0x000fe20000000800 */
[C---:B------:R-:W-:Y:S02]  /*eff0*/  FMUL.FTZ R40, R2.reuse, R40 ;  /* 0x0000002802287220 */ /* 0x040fe40000410000 */
[----:B------:R-:W-:Y:S02]  /*f000*/  FMUL.FTZ R41, R2, R41 ;  /* 0x0000002902297220 */ /* 0x000fe40000410000 */
[----:B------:R-:W-:Y:S01]  /*f010*/  LDSM.16.MT88.4 R136, [R212+0xb080] ;  /* 0x00b08000d488783b */ /* 0x000fe20000004200 */
[C---:B------:R-:W-:Y:S02]  /*f020*/  FMUL.FTZ R42, R0.reuse, R42 ;  /* 0x0000002a002a7220 */ /* 0x040fe40000410000 */
[----:B------:R-:W-:Y:S02]  /*f030*/  FMUL.FTZ R43, R0, R43 ;  /* 0x0000002b002b7220 */ /* 0x000fe40000410000 */
[C---:B------:R-:W-:Y:S01]  /*f040*/  FMUL.FTZ R44, R2.reuse, R44 ;  /* 0x0000002c022c7220 */ /* 0x040fe20000410000 */
[----:B------:R-:W1:Y:S01]  /*f050*/  MUFU.EX2 R243, R243 ;  /* 0x000000f300f37308 */ /* 0x000e620000000800 */
[----:B------:R-:W-:Y:S01]  /*f060*/  LDSM.16.MT88.4 R164, [R214+0x9880] ;  /* 0x00988000d6a4783b */ /* 0x000fe20000004200 */
[----:B------:R-:W-:Y:S01]  /*f070*/  FMUL.FTZ R45, R2, R45 ;  /* 0x0000002d022d7220 */ /* 0x000fe20000410000 */
[----:B-----5:R-:W-:Y:S01]  /*f080*/  F2FP.BF16.PACK_AB R147, R241, R238 ;  /* 0x000000eef193723e */ /* 0x020fe200000010ff */
[C---:B------:R-:W-:Y:S02]  /*f090*/  FMUL.FTZ R46, R0.reuse, R46 ;  /* 0x0000002e002e7220 */ /* 0x040fe40000410000 */
[----:B------:R-:W-:Y:S02]  /*f0a0*/  FMUL.FTZ R47, R0, R47 ;  /* 0x0000002f002f7220 */ /* 0x000fe40000410000 */
[----:B------:R-:W-:Y:S01]  /*f0b0*/  LDSM.16.MT88.4 R168, [R213+0x9880] ;  /* 0x00988000d5a8783b */ /* 0x000fe20000004200 */
[C---:B------:R-:W-:Y:S01]  /*f0c0*/  FMUL.FTZ R48, R2.reuse, R48 ;  /* 0x0000003002307220 */ /* 0x040fe20000410000 */
[C---:B---3--:R-:W-:Y:S01]  /*f0d0*/  HMMA.16816.F32.BF16 R4, R144.reuse, R152, R4 ;  /* 0x000000989004723c */ /* 0x048fe20000041804 */
[----:B------:R-:W-:Y:S04]  /*f0e0*/  MUFU.EX2 R242, R242 ;  /* 0x000000f200f27308 */ /* 0x000fe80000000800 */
[----:B------:R-:W-:Y:S01]  /*f0f0*/  LDSM.16.MT88.4 R172, [R212+0x9880] ;  /* 0x00988000d4ac783b */ /* 0x000fe20000004200 */
[----:B------:R-:W-:Y:S02]  /*f100*/  FMUL.FTZ R49, R2, R49 ;  /* 0x0000003102317220 */ /* 0x000fe40000410000 */
[C---:B------:R-:W-:Y:S03]  /*f110*/  HMMA.16816.F32.BF16 R8, R144.reuse, R154, R8 ;  /* 0x0000009a9008723c */ /* 0x040fe60000041808 */
[----:B------:R-:W3:Y:S01]  /*f120*/  MUFU.EX2 R245, R245 ;  /* 0x000000f500f57308 */ /* 0x000ee20000000800 */
[----:B------:R-:W5:Y:S01]  /*f130*/  LDSM.16.MT88.4 R152, [R219+0x9080] ;  /* 0x00908000db98783b */ /* 0x000f620000004200 */
[C---:B------:R-:W-:Y:S02]  /*f140*/  FMUL.FTZ R50, R0.reuse, R50 ;  /* 0x0000003200327220 */ /* 0x040fe40000410000 */
[----:B------:R-:W-:Y:S01]  /*f150*/  FMUL.FTZ R51, R0, R51 ;  /* 0x0000003300337220 */ /* 0x000fe20000410000 */
[C---:B----4-:R-:W-:Y:S03]  /*f160*/  HMMA.16816.F32.BF16 R20, R144.reuse, R156, R20 ;  /* 0x0000009c9014723c */ /* 0x050fe60000041814 */
[----:B------:R-:W-:Y:S01]  /*f170*/  LDSM.16.MT88.4 R176, [R219+0xa880] ;  /* 0x00a88000dbb0783b */ /* 0x000fe20000004200 */
[C---:B------:R-:W-:Y:S02]  /*f180*/  FMUL.FTZ R52, R2.reuse, R52 ;  /* 0x0000003402347220 */ /* 0x040fe40000410000 */
[----:B------:R-:W-:Y:S02]  /*f190*/  FMUL.FTZ R53, R2, R53 ;  /* 0x0000003502357220 */ /* 0x000fe40000410000 */
[C---:B------:R-:W-:Y:S02]  /*f1a0*/  HMMA.16816.F32.BF16 R24, R144.reuse, R158, R24 ;  /* 0x0000009e9018723c */ /* 0x040fe40000041818 */
[----:B------:R-:W4:Y:S02]  /*f1b0*/  LDSM.16.MT88.4 R156, [R214+0x9080] ;  /* 0x00908000d69c783b */ /* 0x000f240000004200 */
[C---:B------:R-:W-:Y:S02]  /*f1c0*/  FMUL.FTZ R54, R0.reuse, R54 ;  /* 0x0000003600367220 */ /* 0x040fe40000410000 */
[----:B------:R-:W-:Y:S02]  /*f1d0*/  FMUL.FTZ R55, R0, R55 ;  /* 0x0000003700377220 */ /* 0x000fe40000410000 */
[C---:B--2---:R-:W-:Y:S01]  /*f1e0*/  HMMA.16816.F32.BF16 R28, R144.reuse, R160, R28 ;  /* 0x000000a0901c723c */ /* 0x044fe2000004181c */
[----:B------:R-:W-:Y:S03]  /*f1f0*/  LDSM.16.MT88.4 R180, [R214+0xa880] ;  /* 0x00a88000d6b4783b */ /* 0x000fe60000004200 */
[C---:B------:R-:W-:Y:S02]  /*f200*/  FMUL.FTZ R56, R2.reuse, R56 ;  /* 0x0000003802387220 */ /* 0x040fe40000410000 */
[----:B------:R-:W-:Y:S02]  /*f210*/  FMUL.FTZ R57, R2, R57 ;  /* 0x0000003902397220 */ /* 0x000fe40000410000 */
[C---:B------:R-:W-:Y:S01]  /*f220*/  HMMA.16816.F32.BF16 R32, R144.reuse, R162, R32 ;  /* 0x000000a29020723c */ /* 0x040fe20000041820 */
[----:B------:R-:W-:Y:S03]  /*f230*/  LDSM.16.MT88.4 R160, [R219+0x9880] ;  /* 0x00988000dba0783b */ /* 0x000fe60000004200 */
[C---:B------:R-:W-:Y:S02]  /*f240*/  FMUL.FTZ R58, R0.reuse, R58 ;  /* 0x0000003a003a7220 */ /* 0x040fe40000410000 */
[----:B------:R-:W-:Y:S02]  /*f250*/  FMUL.FTZ R59, R0, R59 ;  /* 0x0000003b003b7220 */ /* 0x000fe40000410000 */
[C---:B-1----:R-:W-:Y:S01]  /*f260*/  HMMA.16816.F32.BF16 R36, R144.reuse, R140, R36 ;  /* 0x0000008c9024723c */ /* 0x042fe20000041824 */
[----:B------:R-:W-:Y:S03]  /*f270*/  LDSM.16.MT88.4 R184, [R213+0xa880] ;  /* 0x00a88000d5b8783b */ /* 0x000fe60000004200 */
[C---:B------:R-:W-:Y:S02]  /*f280*/  FMUL.FTZ R60, R2.reuse, R60 ;  /* 0x0000003c023c7220 */ /* 0x040fe40000410000 */
[----:B------:R-:W-:Y:S02]  /*f290*/  FMUL.FTZ R61, R2, R61 ;  /* 0x0000003d023d7220 */ /* 0x000fe40000410000 */
[C---:B------:R-:W-:Y:S01]  /*f2a0*/  HMMA.16816.F32.BF16 R40, R144.reuse, R142, R40 ;  /* 0x0000008e9028723c */ /* 0x040fe20000041828 */
[----:B------:R-:W1:Y:S03]  /*f2b0*/  LDSM.16.MT88.4 R140, [R213+0x9080] ;  /* 0x00908000d58c783b */ /* 0x000e660000004200 */
[C---:B------:R-:W-:Y:S02]  /*f2c0*/  FMUL.FTZ R62, R0.reuse, R62 ;  /* 0x0000003e003e7220 */ /* 0x040fe40000410000 */
[----:B------:R-:W-:Y:S02]  /*f2d0*/  FMUL.FTZ R63, R0, R63 ;  /* 0x0000003f003f7220 */ /* 0x000fe40000410000 */
[C---:B-----5:R-:W-:Y:S01]  /*f2e0*/  HMMA.16816.F32.BF16 R44, R144.reuse, R152, R44 ;  /* 0x00000098902c723c */ /* 0x060fe2000004182c */
[----:B------:R-:W-:Y:S03]  /*f2f0*/  LDSM.16.MT88.4 R192, [R219+0xb880] ;  /* 0x00b88000dbc0783b */ /* 0x000fe60000004200 */
[C---:B------:R-:W-:Y:S02]  /*f300*/  FMUL.FTZ R64, R2.reuse, R64 ;  /* 0x0000004002407220 */ /* 0x040fe40000410000 */
[----:B------:R-:W-:Y:S02]  /*f310*/  FMUL.FTZ R65, R2, R65 ;  /* 0x0000004102417220 */ /* 0x000fe40000410000 */
[C---:B------:R-:W-:Y:S01]  /*f320*/  HMMA.16816.F32.BF16 R48, R144.reuse, R154, R48 ;  /* 0x0000009a9030723c */ /* 0x040fe20000041830 */
[----:B------:R-:W2:Y:S03]  /*f330*/  LDSM.16.MT88.4 R152, [R212+0x9080] ;  /* 0x00908000d498783b */ /* 0x000ea60000004200 */
[C---:B------:R-:W-:Y:S02]  /*f340*/  FMUL.FTZ R66, R0.reuse, R66 ;  /* 0x0000004200427220 */ /* 0x040fe40000410000 */
[----:B------:R-:W-:Y:S02]  /*f350*/  FMUL.FTZ R67, R0, R67 ;  /* 0x0000004300437220 */ /* 0x000fe40000410000 */
[C---:B----4-:R-:W-:Y:S01]  /*f360*/  HMMA.16816.F32.BF16 R52, R144.reuse, R156, R52 ;  /* 0x0000009c9034723c */ /* 0x050fe20000041834 */
[----:B------:R-:W-:Y:S03]  /*f370*/  LDSM.16.MT88.4 R196, [R214+0xb880] ;  /* 0x00b88000d6c4783b */ /* 0x000fe60000004200 */
[C---:B------:R-:W-:Y:S02]  /*f380*/  FMUL.FTZ R68, R2.reuse, R68 ;  /* 0x0000004402447220 */ /* 0x040fe40000410000 */
[----:B------:R-:W-:Y:S02]  /*f390*/  FMUL.FTZ R69, R2, R69 ;  /* 0x0000004502457220 */ /* 0x000fe40000410000 */
[C---:B------:R-:W-:Y:S01]  /*f3a0*/  HMMA.16816.F32.BF16 R56, R144.reuse, R158, R56 ;  /* 0x0000009e9038723c */ /* 0x040fe20000041838 */
[----:B------:R-:W4:Y:S03]  /*f3b0*/  LDSM.16.MT88.4 R156, [R219+0xa080] ;  /* 0x00a08000db9c783b */ /* 0x000f260000004200 */
[C---:B------:R-:W-:Y:S02]  /*f3c0*/  FMUL.FTZ R70, R0.reuse, R70 ;  /* 0x0000004600467220 */ /* 0x040fe40000410000 */
[----:B------:R-:W-:Y:S02]  /*f3d0*/  FMUL.FTZ R71, R0, R71 ;  /* 0x0000004700477220 */ /* 0x000fe40000410000 */
[----:B------:R-:W-:Y:S01]  /*f3e0*/  LDSM.16.MT88.4 R200, [R212+0xb880] ;  /* 0x00b88000d4c8783b */ /* 0x000fe20000004200 */
[C---:B-1----:R-:W-:Y:S03]  /*f3f0*/  HMMA.16816.F32.BF16 R60, R144.reuse, R140, R60 ;  /* 0x0000008c903c723c */ /* 0x042fe6000004183c */
[C---:B------:R-:W-:Y:S02]  /*f400*/  FMUL.FTZ R72, R2.reuse, R72 ;  /* 0x0000004802487220 */ /* 0x040fe40000410000 */
[----:B------:R-:W-:Y:S01]  /*f410*/  FMUL.FTZ R73, R2, R73 ;  /* 0x0000004902497220 */ /* 0x000fe20000410000 */
[----:B------:R-:W0:Y:S01]  /*f420*/  LDGDEPBAR ;  /* 0x00000000000079af */ /* 0x000e220000000000 */
[C---:B------:R-:W-:Y:S01]  /*f430*/  FMUL.FTZ R74, R0.reuse, R74 ;  /* 0x0000004a004a7220 */ /* 0x040fe20000410000 */
[C---:B------:R-:W-:Y:S04]  /*f440*/  HMMA.16816.F32.BF16 R64, R144.reuse, R142, R64 ;  /* 0x0000008e9040723c */ /* 0x040fe80000041840 */
[----:B------:R-:W-:Y:S01]  /*f450*/  FMUL.FTZ R75, R0, R75 ;  /* 0x0000004b004b7220 */ /* 0x000fe20000410000 */
[----:B------:R-:W1:Y:S01]  /*f460*/  LDSM.16.MT88.4 R140, [R214+0xa080] ;  /* 0x00a08000d68c783b */ /* 0x000e620000004200 */
[C---:B------:R-:W-:Y:S02]  /*f470*/  FMUL.FTZ R76, R2.reuse, R76 ;  /* 0x0000004c024c7220 */ /* 0x040fe40000410000 */
[C---:B--2---:R-:W-:Y:S04]  /*f480*/  HMMA.16816.F32.BF16 R68, R144.reuse, R152, R68 ;  /* 0x000000989044723c */ /* 0x044fe80000041844 */
[----:B------:R-:W-:Y:S02]  /*f490*/  FMUL.FTZ R77, R2, R77 ;  /* 0x0000004d024d7220 */ /* 0x000fe40000410000 */
[C---:B------:R-:W-:Y:S02]  /*f4a0*/  FMUL.FTZ R78, R0.reuse, R78 ;  /* 0x0000004e004e7220 */ /* 0x040fe40000410000 */
[C---:B------:R-:W-:Y:S01]  /*f4b0*/  HMMA.16816.F32.BF16 R72, R144.reuse, R154, R72 ;  /* 0x0000009a9048723c */ /* 0x040fe20000041848 */
[----:B------:R-:W2:Y:S03]  /*f4c0*/  LDSM.16.MT88.4 R152, [R213+0xa080] ;  /* 0x00a08000d598783b */ /* 0x000ea60000004200 */
[----:B------:R-:W-:Y:S02]  /*f4d0*/  FMUL.FTZ R79, R0, R79 ;  /* 0x0000004f004f7220 */ /* 0x000fe40000410000 */
[C---:B------:R-:W-:Y:S02]  /*f4e0*/  FMUL.FTZ R80, R2.reuse, R80 ;  /* 0x0000005002507220 */ /* 0x040fe40000410000 */
[----:B------:R-:W-:Y:S03]  /*f4f0*/  FMUL.FTZ R81, R2, R81 ;  /* 0x0000005102517220 */ /* 0x000fe60000410000 */
[C---:B----4-:R-:W-:Y:S03]  /*f500*/  HMMA.16816.F32.BF16 R76, R144.reuse, R156, R76 ;  /* 0x0000009c904c723c */ /* 0x050fe6000004184c */
[C---:B------:R-:W-:Y:S02]  /*f510*/  FMUL.FTZ R82, R0.reuse, R82 ;  /* 0x0000005200527220 */ /* 0x040fe40000410000 */
[----:B------:R-:W-:Y:S02]  /*f520*/  FMUL.FTZ R83, R0, R83 ;  /* 0x0000005300537220 */ /* 0x000fe40000410000 */
[C---:B------:R-:W-:Y:S02]  /*f530*/  FMUL.FTZ R84, R2.reuse, R84 ;  /* 0x0000005402547220 */ /* 0x040fe40000410000 */
[----:B------:R-:W-:Y:S03]  /*f540*/  FMUL.FTZ R85, R2, R85 ;  /* 0x0000005502557220 */ /* 0x000fe60000410000 */
[C---:B------:R-:W-:Y:S01]  /*f550*/  HMMA.16816.F32.BF16 R80, R144.reuse, R158, R80 ;  /* 0x0000009e9050723c */ /* 0x040fe20000041850 */
[----:B------:R-:W4:Y:S02]  /*f560*/  LDSM.16.MT88.4 R156, [R212+0xa080] ;  /* 0x00a08000d49c783b */ /* 0x000f240000004200 */
[C---:B------:R-:W-:Y:S02]  /*f570*/  FMUL.FTZ R86, R0.reuse, R86 ;  /* 0x0000005600567220 */ /* 0x040fe40000410000 */
[----:B------:R-:W-:Y:S02]  /*f580*/  FMUL.FTZ R87, R0, R87 ;  /* 0x0000005700577220 */ /* 0x000fe40000410000 */
[C---:B------:R-:W-:Y:S02]  /*f590*/  FMUL.FTZ R88, R2.reuse, R88 ;  /* 0x0000005802587220 */ /* 0x040fe40000410000 */
[----:B------:R-:W-:Y:S03]  /*f5a0*/  FMUL.FTZ R89, R2, R89 ;  /* 0x0000005902597220 */ /* 0x000fe60000410000 */
[C---:B-1----:R-:W-:Y:S03]  /*f5b0*/  HMMA.16816.F32.BF16 R84, R144.reuse, R140, R84 ;  /* 0x0000008c9054723c */ /* 0x042fe60000041854 */
[C---:B------:R-:W-:Y:S02]  /*f5c0*/  FMUL.FTZ R90, R0.reuse, R90 ;  /* 0x0000005a005a7220 */ /* 0x040fe40000410000 */
[----:B------:R-:W-:Y:S02]  /*f5d0*/  FMUL.FTZ R91, R0, R91 ;  /* 0x0000005b005b7220 */ /* 0x000fe40000410000 */
[C---:B------:R-:W-:Y:S02]  /*f5e0*/  FMUL.FTZ R92, R2.reuse, R92 ;  /* 0x0000005c025c7220 */ /* 0x040fe40000410000 */
[----:B------:R-:W-:Y:S03]  /*f5f0*/  FMUL.FTZ R93, R2, R93 ;  /* 0x0000005d025d7220 */ /* 0x000fe60000410000 */
[C---:B------:R-:W-:Y:S01]  /*f600*/  HMMA.16816.F32.BF16 R88, R144.reuse, R142, R88 ;  /* 0x0000008e9058723c */ /* 0x040fe20000041858 */
[----:B------:R-:W1:Y:S02]  /*f610*/  LDSM.16.MT88.4 R140, [R219+0xb080] ;  /* 0x00b08000db8c783b */ /* 0x000e640000004200 */
[C---:B------:R-:W-:Y:S02]  /*f620*/  FMUL.FTZ R94, R0.reuse, R94 ;  /* 0x0000005e005e7220 */ /* 0x040fe40000410000 */
[----:B------:R-:W-:Y:S02]  /*f630*/  FMUL.FTZ R95, R0, R95 ;  /* 0x0000005f005f7220 */ /* 0x000fe40000410000 */
[C---:B------:R-:W-:Y:S02]  /*f640*/  FMUL.FTZ R96, R2.reuse, R96 ;  /* 0x0000006002607220 */ /* 0x040fe40000410000 */
[----:B------:R-:W-:Y:S03]  /*f650*/  FMUL.FTZ R97, R2, R97 ;  /* 0x0000006102617220 */ /* 0x000fe60000410000 */
[C---:B--2---:R-:W-:Y:S03]  /*f660*/  HMMA.16816.F32.BF16 R92, R144.reuse, R152, R92 ;  /* 0x00000098905c723c */ /* 0x044fe6000004185c */
[C---:B------:R-:W-:Y:S02]  /*f670*/  FMUL.FTZ R98, R0.reuse, R98 ;  /* 0x0000006200627220 */ /* 0x040fe40000410000 */
[----:B------:R-:W-:Y:S02]  /*f680*/  FMUL.FTZ R99, R0, R99 ;  /* 0x0000006300637220 */ /* 0x000fe40000410000 */
[C---:B------:R-:W-:Y:S02]  /*f690*/  FMUL.FTZ R100, R2.reuse, R100 ;  /* 0x0000006402647220 */ /* 0x040fe40000410000 */
[----:B------:R-:W-:Y:S03]  /*f6a0*/  FMUL.FTZ R101, R2, R101 ;  /* 0x0000006502657220 */ /* 0x000fe60000410000 */
[C---:B------:R-:W-:Y:S01]  /*f6b0*/  HMMA.16816.F32.BF16 R96, R144.reuse, R154, R96 ;  /* 0x0000009a9060723c */ /* 0x040fe20000041860 */
[----:B------:R-:W2:Y:S02]  /*f6c0*/  LDSM.16.MT88.4 R152, [R214+0xb080] ;  /* 0x00b08000d698783b */ /* 0x000ea40000004200 */
[C---:B------:R-:W-:Y:S02]  /*f6d0*/  FMUL.FTZ R102, R0.reuse, R102 ;  /* 0x0000006600667220 */ /* 0x040fe40000410000 */
        /* <DEDUP_REMOVED lines=23> */
[--C-:B------:R-:W-:Y:S01]  /*f850*/  FFMA.FTZ R244, R16, c[0x0][0x2d0], -R189.reuse ;  /* 0x0000b40010f47a23 */ /* 0x100fe200000108bd */
[C---:B--2---:R-:W-:Y:S04]  /*f860*/  HMMA.16816.F32.BF16 R12, R144.reuse, R152, R12 ;  /* 0x00000098900c723c */ /* 0x044fe8000004180c */
[C---:B------:R-:W-:Y:S01]  /*f870*/  FMUL.FTZ R116, R2.reuse, R116 ;  /* 0x0000007402747220 */ /* 0x040fe20000410000 */
[----:B------:R-:W-:Y:S01]  /*f880*/  MUFU.EX2 R244, R244 ;  /* 0x000000f400f47308 */ /* 0x000fe20000000800 */
[----:B------:R-:W-:Y:S01]  /*f890*/  FMUL.FTZ R117, R2, R117 ;  /* 0x0000007502757220 */ /* 0x000fe20000410000 */
[----:B------:R-:W-:Y:S01]  /*f8a0*/  F2FP.BF16.PACK_AB R152, R243, R240 ;  /* 0x000000f0f398723e */ /* 0x000fe200000010ff */
[C---:B------:R-:W-:Y:S01]  /*f8b0*/  FMUL.FTZ R118, R0.reuse, R118 ;  /* 0x0000007600767220 */ /* 0x040fe20000410000 */
[----:B---3--:R-:W-:Y:S03]  /*f8c0*/  F2FP.BF16.PACK_AB R153, R245, R242 ;  /* 0x000000f2f599723e */ /* 0x008fe600000010ff */
[----:B------:R-:W-:Y:S02]  /*f8d0*/  FMUL.FTZ R119, R0, R119 ;  /* 0x0000007700777220 */ /* 0x000fe40000410000 */
[----:B------:R-:W-:Y:S02]  /*f8e0*/  FFMA.FTZ R189, R17, c[0x0][0x2d0], -R189 ;  /* 0x0000b40011bd7a23 */ /* 0x000fe400000108bd */
[----:B------:R-:W-:Y:S02]  /*f8f0*/  FMUL.FTZ R16, R2, R132 ;  /* 0x0000008402107220 */ /* 0x000fe40000410000 */
[----:B------:R-:W2:Y:S01]  /*f900*/  MUFU.EX2 R247, R189 ;  /* 0x000000bd00f77308 */ /* 0x000ea20000000800 */
[C---:B------:R-:W-:Y:S03]  /*f910*/  HMMA.16816.F32.BF16 R116, R144.reuse, R154, R116 ;  /* 0x0000009a9074723c */ /* 0x040fe60000041874 */
[--C-:B------:R-:W-:Y:S02]  /*f920*/  FFMA.FTZ R246, R18, c[0x0][0x2d0], -R188.reuse ;  /* 0x0000b40012f67a23 */ /* 0x100fe400000108bc */
[----:B------:R-:W-:Y:S02]  /*f930*/  FFMA.FTZ R188, R19, c[0x0][0x2d0], -R188 ;  /* 0x0000b40013bc7a23 */ /* 0x000fe400000108bc */
[C---:B------:R-:W-:Y:S01]  /*f940*/  FMUL.FTZ R17, R2.reuse, R133 ;  /* 0x0000008502117220 */ /* 0x040fe20000410000 */
[C---:B----4-:R-:W-:Y:S01]  /*f950*/  HMMA.16816.F32.BF16 R120, R144.reuse, R156, R120 ;  /* 0x0000009c9078723c */ /* 0x050fe20000041878 */
[----:B------:R3:W-:Y:S03]  /*f960*/  MUFU.EX2 R249, R188 ;  /* 0x000000bc00f97308 */ /* 0x0007e60000000800 */
[C---:B------:R-:W-:Y:S02]  /*f970*/  FMUL.FTZ R124, R2.reuse, R124 ;  /* 0x0000007c027c7220 */ /* 0x040fe40000410000 */
[----:B------:R-:W-:Y:S02]  /*f980*/  FMUL.FTZ R125, R2, R125 ;  /* 0x0000007d027d7220 */ /* 0x000fe40000410000 */
[C---:B------:R-:W-:Y:S03]  /*f990*/  FMUL.FTZ R126, R0.reuse, R126 ;  /* 0x0000007e007e7220 */ /* 0x040fe60000410000 */
[----:B------:R-:W4:Y:S01]  /*f9a0*/  MUFU.EX2 R246, R246 ;  /* 0x000000f600f67308 */ /* 0x000f220000000800 */
[C---:B------:R-:W-:Y:S02]  /*f9b0*/  FMUL.FTZ R127, R0.reuse, R127 ;  /* 0x0000007f007f7220 */ /* 0x040fe40000410000 */
[C---:B------:R-:W-:Y:S01]  /*f9c0*/  FMUL.FTZ R18, R0.reuse, R134 ;  /* 0x0000008600127220 */ /* 0x040fe20000410000 */
[----:B--2---:R-:W-:Y:S01]  /*f9d0*/  F2FP.BF16.PACK_AB R154, R247, R244 ;  /* 0x000000f4f79a723e */ /* 0x004fe200000010ff */
[----:B------:R-:W-:Y:S02]  /*f9e0*/  FMUL.FTZ R19, R0, R135 ;  /* 0x0000008700137220 */ /* 0x000fe40000410000 */
[----:B------:R-:W2:Y:S01]  /*f9f0*/  LDSM.16.MT88.4 R132, [R214+0x8880] ;  /* 0x00888000d684783b */ /* 0x000ea20000004200 */
[C---:B------:R-:W-:Y:S03]  /*fa00*/  HMMA.16816.F32.BF16 R124, R144.reuse, R158, R124 ;  /* 0x0000009e907c723c */ /* 0x040fe6000004187c */
[C---:B------:R-:W-:Y:S02]  /*fa10*/  FMUL.FTZ R128, R2.reuse, R128 ;  /* 0x0000008002807220 */ /* 0x040fe40000410000 */
[----:B------:R-:W-:Y:S01]  /*fa20*/  FMUL.FTZ R129, R2, R129 ;  /* 0x0000008102817220 */ /* 0x000fe20000410000 */
[----:B------:R-:W-:Y:S01]  /*fa30*/  LDSM.16.MT88.4 R156, [R212+0x8880] ;  /* 0x00888000d49c783b */ /* 0x000fe20000004200 */
[C---:B------:R-:W-:Y:S01]  /*fa40*/  FMUL.FTZ R130, R0.reuse, R130 ;  /* 0x0000008200827220 */ /* 0x040fe20000410000 */
[C---:B------:R-:W-:Y:S04]  /*fa50*/  HMMA.16816.F32.BF16 R16, R144.reuse, R136, R16 ;  /* 0x000000889010723c */ /* 0x040fe80000041810 */
[----:B------:R-:W-:Y:S01]  /*fa60*/  FMUL.FTZ R131, R0, R131 ;  /* 0x0000008300837220 */ /* 0x000fe20000410000 */
[----:B---3--:R-:W-:Y:S01]  /*fa70*/  LDSM.16.MT88.4 R188, [R212+0xa880] ;  /* 0x00a88000d4bc783b */ /* 0x008fe20000004200 */
[----:B------:R-:W-:Y:S01]  /*fa80*/  FFMA.FTZ R149, R2, R237, R149 ;  /* 0x000000ed02957223 */ /* 0x000fe20000010095 */
[----:B----4-:R-:W-:Y:S01]  /*fa90*/  F2FP.BF16.PACK_AB R155, R249, R246 ;  /* 0x000000f6f99b723e */ /* 0x010fe200000010ff */
[----:B------:R-:W-:Y:S03]  /*faa0*/  FFMA.FTZ R236, R0, R235, R236 ;  /* 0x000000eb00ec7223 */ /* 0x000fe600000100ec */
[----:B------:R-:W-:Y:S01]  /*fab0*/  HMMA.16816.F32.BF16 R128, R144, R138, R128 ;  /* 0x0000008a9080723c */ /* 0x000fe20000041880 */
[----:B------:R-:W3:Y:S02]  /*fac0*/  LDSM.16.MT88.4 R136, [R213+0x8880] ;  /* 0x00888000d588783b */ /* 0x000ee40000004200 */
[----:B------:R-:W-:Y:S01]  /*fad0*/  MOV R0, R3 ;  /* 0x0000000300007202 */ /* 0x000fe20000000f00 */
[----:B------:R-:W-:Y:S02]  /*fae0*/  FADD.FTZ R150, R150, R149 ;  /* 0x0000009596967221 */ /* 0x000fe40000010000 */
[----:B------:R-:W-:Y:S02]  /*faf0*/  FADD.FTZ R239, R239, R236 ;  /* 0x000000ecefef7221 */ /* 0x000fe40000010000 */
[C---:B-1----:R-:W-:Y:S05]  /*fb00*/  HMMA.16816.F32.BF16 R144, R152.reuse, R140, R4 ;  /* 0x0000008c9890723c */ /* 0x042fea0000041804 */
[----:B------:R-:W-:Y:S02]  /*fb10*/  FADD.FTZ R149, R151, R150 ;  /* 0x0000009697957221 */ /* 0x000fe40000010000 */
[----:B------:R-:W-:Y:S01]  /*fb20*/  FADD.FTZ R238, R238, R239 ;  /* 0x000000efeeee7221 */ /* 0x000fe20000010000 */
[C---:B------:R-:W-:Y:S04]  /*fb30*/  HMMA.16816.F32.BF16 R140, R152.reuse, R142, R8 ;  /* 0x0000008e988c723c */ /* 0x040fe80000041808 */
[----:B------:R-:W-:Y:S02]  /*fb40*/  FADD.FTZ R149, R234, R149 ;  /* 0x00000095ea957221 */ /* 0x000fe40000010000 */
[----:B------:R-:W-:Y:S02]  /*fb50*/  FADD.FTZ R241, R241, R238 ;  /* 0x000000eef1f17221 */ /* 0x000fe40000010000 */
[C---:B--2---:R-:W-:Y:S04]  /*fb60*/  HMMA.16816.F32.BF16 R20, R152.reuse, R132, R20 ;  /* 0x000000849814723c */ /* 0x044fe80000041814 */
[----:B------:R-:W-:Y:S01]  /*fb70*/  FADD.FTZ R240, R240, R149 ;  /* 0x00000095f0f07221 */ /* 0x000fe20000010000 */
[----:B------:R-:W-:Y:S01]  /*fb80*/  MOV R149, R148 ;  /* 0x0000009400957202 */ /* 0x000fe20000000f00 */
[----:B------:R-:W-:Y:S02]  /*fb90*/  FADD.FTZ R242, R242, R241 ;  /* 0x000000f1f2f27221 */ /* 0x000fe40000010000 */
[C---:B------:R-:W-:Y:S01]  /*fba0*/  HMMA.16816.F32.BF16 R24, R152.reuse, R134, R24 ;  /* 0x000000869818723c */ /* 0x040fe20000041818 */
[----:B------:R-:W1:Y:S03]  /*fbb0*/  LDSM.16.MT88.4 R132, [R213+0xb880] ;  /* 0x00b88000d584783b */ /* 0x000e660000004200 */
[----:B------:R-:W-:Y:S02]  /*fbc0*/  FADD.FTZ R243, R243, R240 ;  /* 0x000000f0f3f37221 */ /* 0x000fe40000010000 */
[----:B------:R-:W-:Y:S02]  /*fbd0*/  FADD.FTZ R245, R245, R242 ;  /* 0x000000f2f5f57221 */ /* 0x000fe40000010000 */
[----:B------:R-:W-:Y:S01]  /*fbe0*/  FADD.FTZ R244, R244, R243 ;  /* 0x000000f3f4f47221 */ /* 0x000fe20000010000 */
[C---:B---3--:R-:W-:Y:S03]  /*fbf0*/  HMMA.16816.F32.BF16 R28, R152.reuse, R136, R28 ;  /* 0x00000088981c723c */ /* 0x048fe6000004181c */
[----:B------:R-:W-:Y:S02]  /*fc00*/  FADD.FTZ R246, R246, R245 ;  /* 0x000000f5f6f67221 */ /* 0x000fe40000010000 */
[----:B------:R-:W-:Y:S02]  /*fc10*/  FADD.FTZ R237, R247, R244 ;  /* 0x000000f4f7ed7221 */ /* 0x000fe40000010000 */
[----:B------:R-:W-:Y:S01]  /*fc20*/  FADD.FTZ R235, R249, R246 ;  /* 0x000000f6f9eb7221 */ /* 0x000fe20000010000 */
        /* <DEDUP_REMOVED lines=23> */
[C---:B-1----:R-:W-:Y:S08]  /*fda0*/  HMMA.16816.F32.BF16 R120, R152.reuse, R132, R120 ;  /* 0x000000849878723c */ /* 0x042ff00000041878 */
[C---:B------:R-:W-:Y:S08]  /*fdb0*/  HMMA.16816.F32.BF16 R124, R152.reuse, R134, R124 ;  /* 0x00000086987c723c */ /* 0x040ff0000004187c */
[C---:B------:R-:W-:Y:S08]  /*fdc0*/  HMMA.16816.F32.BF16 R132, R152.reuse, R200, R16 ;  /* 0x000000c89884723c */ /* 0x040ff00000041810 */
[----:B------:R-:W-:Y:S01]  /*fdd0*/  HMMA.16816.F32.BF16 R128, R152, R202, R128 ;  /* 0x000000ca9880723c */ /* 0x000fe20000041880 */
[----:B------:R-:W-:-:S07]  /*fde0*/  @P0 BRA `(.L_x_138) ;  /* 0xffffe30000000947 */ /* 0x000fce000383ffff */
.L_x_137:
[----:B------:R-:W1:Y:S01]  /*fdf0*/  SHFL.BFLY PT, R0, R235, 0x2, 0x1f ;  /* 0x0c401f00eb007f89 */ /* 0x000e6200000e0000 */
[----:B------:R-:W-:-:S02]  /*fe00*/  MOV R2, RZ ;  /* 0x000000ff00027202 */ /* 0x000fc40000000f00 */
[----:B------:R-:W-:Y:S01]  /*fe10*/  MOV R4, RZ ;  /* 0x000000ff00047202 */ /* 0x000fe20000000f00 */
[----:B------:R-:W2:Y:S01]  /*fe20*/  SHFL.BFLY PT, R6, R237, 0x2, 0x1f ;  /* 0x0c401f00ed067f89 */ /* 0x000ea200000e0000 */
[----:B------:R-:W-:Y:S02]  /*fe30*/  MOV R10, 0xff800000 ;  /* 0xff800000000a7802 */ /* 0x000fe40000000f00 */
[----:B------:R-:W-:Y:S02]  /*fe40*/  MOV R12, 0xff800000 ;  /* 0xff800000000c7802 */ /* 0x000fe40000000f00 */
[----:B------:R-:W-:Y:S01]  /*fe50*/  PLOP3.LUT P2, PT, PT, PT, PT, 0x8, 0x0 ;  /* 0x000000000000781c */ /* 0x000fe20003f4e170 */
[----:B-1----:R-:W-:Y:S02]  /*fe60*/  FADD.FTZ R7, R0, R235 ;  /* 0x000000eb00077221 */ /* 0x002fe40000010000 */
[----:B--2---:R-:W-:-:S03]  /*fe70*/  FADD.FTZ R6, R6, R237 ;  /* 0x000000ed06067221 */ /* 0x004fc60000010000 */
[----:B------:R-:W1:Y:S04]  /*fe80*/  SHFL.BFLY PT, R0, R7, 0x1, 0x1f ;  /* 0x0c201f0007007f89 */ /* 0x000e6800000e0000 */
[----:B------:R-:W2:Y:S01]  /*fe90*/  SHFL.BFLY PT, R5, R6, 0x1, 0x1f ;  /* 0x0c201f0006057f89 */ /* 0x000ea200000e0000 */
[----:B-1----:R-:W-:Y:S02]  /*fea0*/  FADD.FTZ R0, R0, R7 ;  /* 0x0000000700007221 */ /* 0x002fe40000010000 */
[----:B--2---:R-:W-:-:S03]  /*feb0*/  FADD.FTZ R5, R6, R5 ;  /* 0x0000000506057221 */ /* 0x004fc60000010000 */
[----:B------:R-:W-:Y:S02]  /*fec0*/  FSETP.NE.FTZ.AND P0, PT, R0, RZ, PT ;  /* 0x000000ff0000720b */ /* 0x000fe40003f15000 */
[----:B------:R-:W-:-:S11]  /*fed0*/  FSETP.NE.FTZ.AND P1, PT, R5, RZ, PT ;  /* 0x000000ff0500720b */ /* 0x000fd60003f35000 */
[----:B------:R-:W1:Y:S01]  /*fee0*/  @P0 MUFU.RCP R2, R0 ;  /* 0x0000000000020308 */ /* 0x000e620000001000 */
[----:B------:R-:W-:Y:S02]  /*fef0*/  @P0 MOV R16, 0x3f317218 ;  /* 0x3f31721800100802 */ /* 0x000fe40000000f00 */
[----:B------:R-:W-:-:S05]  /*ff00*/  @P1 MOV R14, 0x3f317218 ;  /* 0x3f317218000e1802 */ /* 0x000fca0000000f00 */
[----:B------:R-:W2:Y:S01]  /*ff10*/  @P1 MUFU.RCP R4, R5 ;  /* 0x0000000500041308 */ /* 0x000ea20000001000 */
[----:B------:R-:W-:-:S07]  /*ff20*/  @P1 FMUL.FTZ R14, R14, c[0x0][0x2d0] ;  /* 0x0000b4000e0e1a20 */ /* 0x000fce0000410000 */
[----:B------:R-:W3:Y:S01]  /*ff30*/  @P0 MUFU.LG2 R0, R0 ;  /* 0x0000000000000308 */ /* 0x000ee20000000c00 */
[C---:B-1----:R-:W-:Y:S02]  /*ff40*/  FMUL.FTZ R146, R2.reuse, R146 ;  /* 0x0000009202927220 */ /* 0x042fe40000410000 */
[C---:B------:R-:W-:Y:S02]  /*ff50*/  FMUL.FTZ R147, R2.reuse, R147 ;  /* 0x0000009302937220 */ /* 0x040fe40000410000 */
[C---:B------:R-:W-:Y:S02]  /*ff60*/  FMUL.FTZ R142, R2.reuse, R142 ;  /* 0x0000008e028e7220 */ /* 0x040fe40000410000 */
[----:B------:R-:W-:Y:S01]  /*ff70*/  FMUL.FTZ R143, R2, R143 ;  /* 0x0000008f028f7220 */ /* 0x000fe20000410000 */
[----:B------:R-:W1:Y:S01]  /*ff80*/  @P1 MUFU.LG2 R5, R5 ;  /* 0x0000000500051308 */ /* 0x000e620000000c00 */
[C---:B--2---:R-:W-:Y:S02]  /*ff90*/  FMUL.FTZ R144, R4.reuse, R144 ;  /* 0x0000009004907220 */ /* 0x044fe40000410000 */
[----:B------:R-:W-:-:S02]  /*ffa0*/  FMUL.FTZ R145, R4, R145 ;  /* 0x0000009104917220 */ /* 0x000fc40000410000 */
[C---:B------:R-:W-:Y:S02]  /*ffb0*/  FMUL.FTZ R140, R4.reuse, R140 ;  /* 0x0000008c048c7220 */ /* 0x040fe40000410000 */
[----:B------:R-:W-:Y:S02]  /*ffc0*/  FMUL.FTZ R141, R4, R141 ;  /* 0x0000008d048d7220 */ /* 0x000fe40000410000 */
[----:B---3--:R-:W-:Y:S02]  /*ffd0*/  @P0 FMUL.FTZ R15, R0, 0.69314718246459960938 ;  /* 0x3f317218000f0820 */ /* 0x008fe40000410000 */
[----:B------:R-:W-:Y:S02]  /*ffe0*/  @P0 FMUL.FTZ R0, R16, c[0x0][0x2d0] ;  /* 0x0000b40010000a20 */ /* 0x000fe40000410000 */
[C---:B------:R-:W-:Y:S02]  /*fff0*/  FMUL.FTZ R20, R4.reuse, R20 ;  /* 0x0000001404147220 */ /* 0x040fe40000410000 */
[----:B------:R-:W-:-:S02]  /*10000*/  FMUL.FTZ R21, R4, R21 ;  /* 0x0000001504157220 */ /* 0x000fc40000410000 */
[----:B-1----:R-:W-:Y:S02]  /*10010*/  @P1 FMUL.FTZ R5, R5, 0.69314718246459960938 ;  /* 0x3f31721805051820 */ /* 0x002fe40000410000 */
        /* <DEDUP_REMOVED lines=120> */
.L_x_76:
[----:B------:R-:W-:Y:S01]  /*107a0*/  ULDC.64 UR4, c[0x0][0x118] ;  /* 0x0000460000047ab9 */ /* 0x000fe20000000a00 */
[----:B------:R-:W-:Y:S01]  /*107b0*/  SHF.R.S32.HI R0, RZ, 0x1f, R223 ;  /* 0x0000001fff007819 */ /* 0x000fe200000114df */
[----:B------:R-:W-:Y:S05]  /*107c0*/  @P2 BRA `(.L_x_139) ;  /* 0x00001a8000002947 */ /* 0x000fea0003800000 */
[----:B------:R-:W1:Y:S01]  /*107d0*/  S2R R2, SR_TID.X ;  /* 0x0000000000027919 */ /* 0x000e620000002100 */
[----:B------:R-:W-:Y:S02]  /*107e0*/  F2FP.BF16.PACK_AB R6, R7, R6 ;  /* 0x000000060706723e */ /* 0x000fe400000010ff */
[----:B------:R-:W-:Y:S01]  /*107f0*/  F2FP.BF16.PACK_AB R8, R11, R8 ;  /* 0x000000080b08723e */ /* 0x000fe200000010ff */
[----:B------:R-:W-:Y:S01]  /*10800*/  BAR.SYNC.DEFER_BLOCKING 0x1, 0x100 ;  /* 0x0044000000007b1d */ /* 0x000fe20000010000 */
        /* <DEDUP_REMOVED lines=10> */
[----:B-1----:R-:W-:Y:S02]  /*108b0*/  SHF.R.S32.HI R3, RZ, 0x1f, R2 ;  /* 0x0000001fff037819 */ /* 0x002fe40000011402 */
[----:B------:R-:W-:Y:S02]  /*108c0*/  F2FP.BF16.PACK_AB R32, R33, R32 ;  /* 0x000000202120723e */ /* 0x000fe400000010ff */
[----:B------:R-:W-:Y:S02]  /*108d0*/  LEA.HI R5, R3, R2, RZ, 0x2 ;  /* 0x0000000203057211 */ /* 0x000fe400078f10ff */
[----:B------:R-:W-:Y:S02]  /*108e0*/  F2FP.BF16.PACK_AB R34, R35, R34 ;  /* 0x000000222322723e */ /* 0x000fe400000010ff */
[----:B------:R-:W-:-:S02]  /*108f0*/  SHF.R.S32.HI R14, RZ, 0x2, R5 ;  /* 0x00000002ff0e7819 */ /* 0x000fc40000011405 */
[----:B------:R-:W-:Y:S02]  /*10900*/  SHF.R.S32.HI R7, RZ, 0x1f, R5 ;  /* 0x0000001fff077819 */ /* 0x000fe40000011405 */
[----:B------:R-:W-:Y:S02]  /*10910*/  LOP3.LUT R5, R5, 0xfffffffc, RZ, 0xc0, !PT ;  /* 0xfffffffc05057812 */ /* 0x000fe400078ec0ff */
[----:B------:R-:W-:Y:S02]  /*10920*/  LEA.HI R7, R7, R14, RZ, 0x3 ;  /* 0x0000000e07077211 */ /* 0x000fe400078f18ff */
[----:B------:R-:W-:Y:S01]  /*10930*/  F2FP.BF16.PACK_AB R36, R37, R36 ;  /* 0x000000242524723e */ /* 0x000fe200000010ff */
[----:B------:R-:W-:Y:S01]  /*10940*/  IMAD.IADD R16, R2, 0x1, -R5 ;  /* 0x0000000102107824 */ /* 0x000fe200078e0a05 */
[----:B------:R-:W-:Y:S02]  /*10950*/  LOP3.LUT R7, R7, 0xfffffff8, RZ, 0xc0, !PT ;  /* 0xfffffff807077812 */ /* 0x000fe400078ec0ff */
[----:B------:R-:W-:-:S02]  /*10960*/  F2FP.BF16.PACK_AB R38, R39, R38 ;  /* 0x000000262726723e */ /* 0x000fc400000010ff */
[----:B------:R-:W-:Y:S01]  /*10970*/  F2FP.BF16.PACK_AB R40, R41, R40 ;  /* 0x000000282928723e */ /* 0x000fe200000010ff */
[----:B------:R-:W-:Y:S01]  /*10980*/  IMAD.IADD R14, R14, 0x1, -R7 ;  /* 0x000000010e0e7824 */ /* 0x000fe200078e0a07 */
[----:B------:R-:W-:Y:S02]  /*10990*/  LEA.HI R7, R3, R2, RZ, 0x5 ;  /* 0x0000000203077211 */ /* 0x000fe400078f28ff */
[----:B------:R-:W-:Y:S01]  /*109a0*/  F2FP.BF16.PACK_AB R42, R43, R42 ;  /* 0x0000002a2b2a723e */ /* 0x000fe200000010ff */
[C---:B------:R-:W-:Y:S01]  /*109b0*/  IMAD.SHL.U32 R15, R14.reuse, 0x40, RZ ;  /* 0x000000400e0f7824 */ /* 0x040fe200078e00ff */
[----:B------:R-:W-:Y:S02]  /*109c0*/  SHF.R.S32.HI R11, RZ, 0x5, R7 ;  /* 0x00000005ff0b7819 */ /* 0x000fe40000011407 */
[----:B------:R-:W-:Y:S02]  /*109d0*/  LOP3.LUT R17, R14, 0x1, RZ, 0xc0, !PT ;  /* 0x000000010e117812 */ /* 0x000fe400078ec0ff */
[----:B------:R-:W-:Y:S01]  /*109e0*/  LOP3.LUT R15, R15, 0x1c0, RZ, 0xc0, !PT ;  /* 0x000001c00f0f7812 */ /* 0x000fe200078ec0ff */
[----:B------:R-:W-:Y:S01]  /*109f0*/  IMAD R5, R11, 0x200, R16 ;  /* 0x000002000b057824 */ /* 0x000fe200078e0210 */
[----:B------:R-:W-:-:S02]  /*10a00*/  ISETP.NE.U32.AND P0, PT, R17, 0x1, PT ;  /* 0x000000011100780c */ /* 0x000fc40003f05070 */
[----:B------:R-:W-:Y:S02]  /*10a10*/  LEA.HI R18, R15, R15, RZ, 0x1d ;  /* 0x0000000f0f127211 */ /* 0x000fe400078fe8ff */
[----:B------:R-:W-:Y:S01]  /*10a20*/  R2P PR, R14, 0x6 ;  /* 0x000000060e007804 */ /* 0x000fe20000000000 */
[----:B------:R-:W-:Y:S01]  /*10a30*/  IMAD.MOV.U32 R14, RZ, RZ, 0x20 ;  /* 0x00000020ff0e7424 */ /* 0x000fe200078e00ff */
[----:B------:R-:W-:Y:S01]  /*10a40*/  F2FP.BF16.PACK_AB R44, R45, R44 ;  /* 0x0000002c2d2c723e */ /* 0x000fe200000010ff */
[----:B------:R-:W-:Y:S01]  /*10a50*/  IMAD.U32 R5, R5, 0x2, R18 ;  /* 0x0000000205057824 */ /* 0x000fe200078e0012 */
[----:B------:R-:W-:Y:S02]  /*10a60*/  F2FP.BF16.PACK_AB R46, R47, R46 ;  /* 0x0000002e2f2e723e */ /* 0x000fe400000010ff */
[----:B------:R-:W-:Y:S01]  /*10a70*/  SEL R14, R14, 0xffffffe0, !P1 ;  /* 0xffffffe00e0e7807 */ /* 0x000fe20004800000 */
[----:B------:R-:W-:Y:S01]  /*10a80*/  IMAD.SHL.U32 R5, R5, 0x2, RZ ;  /* 0x0000000205057824 */ /* 0x000fe200078e00ff */
[----:B------:R-:W-:-:S02]  /*10a90*/  F2FP.BF16.PACK_AB R48, R49, R48 ;  /* 0x000000303130723e */ /* 0x000fc400000010ff */
[----:B------:R-:W-:Y:S01]  /*10aa0*/  F2FP.BF16.PACK_AB R50, R51, R50 ;  /* 0x000000323332723e */ /* 0x000fe200000010ff */
[C---:B------:R-:W-:Y:S01]  /*10ab0*/  IMAD.IADD R19, R5.reuse, 0x1, R14 ;  /* 0x0000000105137824 */ /* 0x040fe200078e020e */
[C---:B------:R-:W-:Y:S01]  /*10ac0*/  IADD3 R17, R5.reuse, 0x80, RZ ;  /* 0x0000008005117810 */ /* 0x040fe20007ffe0ff */
[----:B------:R-:W-:Y:S01]  /*10ad0*/  STS [R5+0x80], R144 ;  /* 0x0000809005007388 */ /* 0x000fe20000000800 */
[----:B------:R-:W-:Y:S02]  /*10ae0*/  IADD3 R15, R5, 0x70, RZ ;  /* 0x00000070050f7810 */ /* 0x000fe40007ffe0ff */
[----:B------:R-:W-:Y:S01]  /*10af0*/  @P0 IADD3 R15, R17, 0x10, RZ ;  /* 0x00000010110f0810 */ /* 0x000fe20007ffe0ff */
[----:B------:R-:W-:Y:S01]  /*10b00*/  IMAD.MOV.U32 R17, RZ, RZ, 0x40 ;  /* 0x00000040ff117424 */ /* 0x000fe200078e00ff */
[----:B------:R-:W-:Y:S01]  /*10b10*/  STS [R5+0x480], R146 ;  /* 0x0004809205007388 */ /* 0x000fe20000000800 */
[----:B------:R-:W-:Y:S02]  /*10b20*/  F2FP.BF16.PACK_AB R52, R53, R52 ;  /* 0x000000343534723e */ /* 0x000fe400000010ff */
[----:B------:R-:W-:Y:S01]  /*10b30*/  F2FP.BF16.PACK_AB R54, R55, R54 ;  /* 0x000000363736723e */ /* 0x000fe200000010ff */
[----:B------:R-:W-:Y:S01]  /*10b40*/  STS [R15], R140 ;  /* 0x0000008c0f007388 */ /* 0x000fe20000000800 */
[----:B------:R-:W-:Y:S01]  /*10b50*/  SEL R18, R17, 0xffffffc0, !P2 ;  /* 0xffffffc011127807 */ /* 0x000fe20005000000 */
[--C-:B------:R-:W-:Y:S01]  /*10b60*/  IMAD.IADD R17, R14, 0x1, R15.reuse ;  /* 0x000000010e117824 */ /* 0x100fe200078e020f */
[----:B------:R-:W-:Y:S01]  /*10b70*/  F2FP.BF16.PACK_AB R56, R57, R56 ;  /* 0x000000383938723e */ /* 0x000fe200000010ff */
[----:B------:R-:W-:Y:S01]  /*10b80*/  STS [R15+0x400], R142 ;  /* 0x0004008e0f007388 */ /* 0x000fe20000000800 */
[----:B------:R-:W-:Y:S01]  /*10b90*/  F2FP.BF16.PACK_AB R58, R59, R58 ;  /* 0x0000003a3b3a723e */ /* 0x000fe200000010ff */
[--C-:B------:R-:W-:Y:S01]  /*10ba0*/  IMAD.IADD R21, R5, 0x1, R18.reuse ;  /* 0x0000000105157824 */ /* 0x100fe200078e0212 */
[----:B------:R-:W-:Y:S01]  /*10bb0*/  F2FP.BF16.PACK_AB R60, R61, R60 ;  /* 0x0000003c3d3c723e */ /* 0x000fe200000010ff */
[C---:B------:R-:W-:Y:S01]  /*10bc0*/  IMAD.IADD R23, R18.reuse, 0x1, R15 ;  /* 0x0000000112177824 */ /* 0x040fe200078e020f */
[----:B------:R-:W-:Y:S01]  /*10bd0*/  STS [R19+0x80], R20 ;  /* 0x0000801413007388 */ /* 0x000fe20000000800 */
[----:B------:R-:W-:Y:S01]  /*10be0*/  IMAD.IADD R25, R18, 0x1, R19 ;  /* 0x0000000112197824 */ /* 0x000fe200078e0213 */
[----:B------:R-:W-:Y:S01]  /*10bf0*/  F2FP.BF16.PACK_AB R13, R13, R62 ;  /* 0x0000003e0d0d723e */ /* 0x000fe200000010ff */
[----:B------:R-:W-:Y:S01]  /*10c00*/  IMAD.IADD R27, R17, 0x1, R18 ;  /* 0x00000001111b7824 */ /* 0x000fe200078e0212 */
[----:B------:R-:W-:Y:S01]  /*10c10*/  STS [R19+0x480], R22 ;  /* 0x0004801613007388 */ /* 0x000fe20000000800 */
[----:B------:R-:W-:-:S02]  /*10c20*/  F2FP.BF16.PACK_AB R4, R67, R4 ;  /* 0x000000044304723e */ /* 0x000fc400000010ff */
[----:B------:R-:W-:Y:S01]  /*10c30*/  F2FP.BF16.PACK_AB R68, R69, R68 ;  /* 0x000000444544723e */ /* 0x000fe200000010ff */
[----:B------:R-:W-:Y:S01]  /*10c40*/  STS [R17], R24 ;  /* 0x0000001811007388 */ /* 0x000fe20000000800 */
[----:B------:R-:W-:Y:S02]  /*10c50*/  F2FP.BF16.PACK_AB R70, R71, R70 ;  /* 0x000000464746723e */ /* 0x000fe400000010ff */
[----:B------:R-:W-:Y:S01]  /*10c60*/  F2FP.BF16.PACK_AB R72, R73, R72 ;  /* 0x000000484948723e */ /* 0x000fe200000010ff */
[----:B------:R-:W-:Y:S01]  /*10c70*/  STS [R17+0x400], R26 ;  /* 0x0004001a11007388 */ /* 0x000fe20000000800 */
        /* <DEDUP_REMOVED lines=8> */
[----:B------:R-:W-:Y:S01]  /*10d00*/  STS [R23], R32 ;  /* 0x0000002017007388 */ /* 0x000fe20000000800 */
        /* <DEDUP_REMOVED lines=39> */
[----:B------:R-:W-:-:S02]  /*10f80*/  ISETP.NE.U32.AND P1, PT, RZ, c[0x0][0x508], PT ;  /* 0x00014200ff007a0c */ /* 0x000fc40003f25070 */
[----:B------:R-:W-:Y:S01]  /*10f90*/  ISETP.NE.U32.AND P0, PT, RZ, c[0x0][0x500], PT ;  /* 0x00014000ff007a0c */ /* 0x000fe20003f05070 */
[----:B------:R-:W-:Y:S01]  /*10fa0*/  STS [R21+0x4080], R60 ;  /* 0x0040803c15007388 */ /* 0x000fe20000000800 */
[----:B------:R-:W-:Y:S02]  /*10fb0*/  ISETP.NE.AND.EX P1, PT, RZ, c[0x0][0x50c], PT, P1 ;  /* 0x00014300ff007a0c */ /* 0x000fe40003f25310 */
[----:B------:R-:W-:Y:S01]  /*10fc0*/  ISETP.NE.AND.EX P0, PT, RZ, c[0x0][0x504], PT, P0 ;  /* 0x00014100ff007a0c */ /* 0x000fe20003f05300 */
        /* <DEDUP_REMOVED lines=25> */
[----:B------:R2:W-:Y:S04]  /*11160*/  STS [R15+0xc000], R8 ;  /* 0x00c000080f007388 */ /* 0x0005e80000000800 */
[----:B------:R3:W-:Y:S04]  /*11170*/  STS [R15+0xc400], R114 ;  /* 0x00c400720f007388 */ /* 0x0007e80000000800 */
[----:B------:R-:W-:Y:S04]  /*11180*/  STS [R19+0xc080], R136 ;  /* 0x00c0808813007388 */ /* 0x000fe80000000800 */
[----:B------:R4:W-:Y:S04]  /*11190*/  STS [R19+0xc480], R138 ;  /* 0x00c4808a13007388 */ /* 0x0009e80000000800 */
[----:B------:R3:W-:Y:S04]  /*111a0*/  STS [R17+0xc000], R116 ;  /* 0x00c0007411007388 */ /* 0x0007e80000000800 */
[----:B------:R3:W-:Y:S01]  /*111b0*/  STS [R17+0xc400], R118 ;  /* 0x00c4007611007388 */ /* 0x0007e20000000800 */
[----:B-1----:R-:W-:-:S03]  /*111c0*/  IMAD.MOV.U32 R5, RZ, RZ, 0x4 ;  /* 0x00000004ff057424 */ /* 0x002fc600078e00ff */
[----:B------:R1:W-:Y:S01]  /*111d0*/  STS [R21+0xc080], R120 ;  /* 0x00c0807815007388 */ /* 0x0003e20000000800 */
[----:B--2---:R-:W-:-:S03]  /*111e0*/  IMAD.WIDE R8, R224, R5, c[0x0][0x500] ;  /* 0x00014000e0087625 */ /* 0x004fc600078e0205 */
[----:B------:R1:W-:Y:S04]  /*111f0*/  STS [R21+0xc480], R122 ;  /* 0x00c4807a15007388 */ /* 0x0003e80000000800 */
[----:B------:R1:W-:Y:S04]  /*11200*/  STS [R23+0xc000], R124 ;  /* 0x00c0007c17007388 */ /* 0x0003e80000000800 */
[----:B------:R1:W-:Y:S04]  /*11210*/  STS [R23+0xc400], R126 ;  /* 0x00c4007e17007388 */ /* 0x0003e80000000800 */
[----:B------:R1:W-:Y:S04]  /*11220*/  STS [R25+0xc080], R132 ;  /* 0x00c0808419007388 */ /* 0x0003e80000000800 */
[----:B------:R1:W-:Y:S04]  /*11230*/  STS [R25+0xc480], R134 ;  /* 0x00c4808619007388 */ /* 0x0003e80000000800 */
[----:B------:R1:W-:Y:S04]  /*11240*/  STS [R27+0xc000], R128 ;  /* 0x00c000801b007388 */ /* 0x0003e80000000800 */
[----:B------:R1:W-:Y:S04]  /*11250*/  STS [R27+0xc400], R130 ;  /* 0x00c400821b007388 */ /* 0x0003e80000000800 */
[----:B------:R-:W-:Y:S01]  /*11260*/  BAR.SYNC.DEFER_BLOCKING 0x1, 0x100 ;  /* 0x0044000000007b1d */ /* 0x000fe20000010000 */
[----:B------:R-:W-:-:S02]  /*11270*/  IMAD.MOV.U32 R4, RZ, RZ, c[0x0][0x388] ;  /* 0x0000e200ff047624 */ /* 0x000fc400078e00ff */
[----:B---3--:R-:W-:-:S03]  /*11280*/  @P1 IMAD.WIDE R14, R224, R5, c[0x0][0x508] ;  /* 0x00014200e00e1625 */ /* 0x008fc600078e0205 */
[----:B------:R-:W2:Y:S04]  /*11290*/  @P0 LDG.E R13, [R8.64] ;  /* 0x00000004080d0981 */ /* 0x000ea8000c1e1900 */
[----:B------:R1:W5:Y:S01]  /*112a0*/  @P1 LDG.E R4, [R14.64] ;  /* 0x000000040e041981 */ /* 0x000362000c1e1900 */
[----:B----4-:R-:W-:Y:S02]  /*112b0*/  CS2R R18, SRZ ;  /* 0x0000000000127805 */ /* 0x010fe4000001ff00 */
[--C-:B--2---:R-:W-:Y:S01]  /*112c0*/  @P0 SHF.R.S32.HI R19, RZ, 0x1f, R13.reuse ;  /* 0x0000001fff130819 */ /* 0x104fe2000001140d */
[----:B------:R-:W-:Y:S01]  /*112d0*/  @P0 IMAD.MOV.U32 R18, RZ, RZ, R13 ;  /* 0x000000ffff120224 */ /* 0x000fe200078e000d */
[----:B------:R-:W-:Y:S05]  /*112e0*/  @P1 BRA `(.L_x_140) ;  /* 0x0000004000001947 */ /* 0x000fea0003800000 */
[----:B-1----:R-:W-:Y:S05]  /*112f0*/  @!P0 BRA `(.L_x_140) ;  /* 0x0000003000008947 */ /* 0x002fea0003800000 */
[----:B-----5:R-:W2:Y:S04]  /*11300*/  LDG.E R4, [R8.64] ;  /* 0x0000000408047981 */ /* 0x020ea8000c1e1900 */
[----:B------:R-:W2:Y:S02]  /*11310*/  LDG.E R5, [R8.64+0x4] ;  /* 0x0000040408057981 */ /* 0x000ea4000c1e1900 */
[----:B--2---:R-:W-:-:S02]  /*11320*/  IADD3 R4, -R4, R5, RZ ;  /* 0x0000000504047210 */ /* 0x004fc40007ffe1ff */
.L_x_140:
[----:B-1----:R-:W-:Y:S01]  /*11330*/  LOP3.LUT R7, R7, 0xffffffe0, RZ, 0xc0, !PT ;  /* 0xffffffe007077812 */ /* 0x002fe200078ec0ff */
[----:B------:R-:W1:Y:S01]  /*11340*/  S2R R73, SR_CTAID.X ;  /* 0x0000000000497919 */ /* 0x000e620000002500 */
[----:B------:R-:W-:Y:S01]  /*11350*/  SHF.R.S32.HI R14, RZ, 0x1f, R11 ;  /* 0x0000001fff0e7819 */ /* 0x000fe2000001140b */
[----:B------:R-:W-:Y:S01]  /*11360*/  IMAD.MOV.U32 R21, RZ, RZ, R19 ;  /* 0x000000ffff157224 */ /* 0x000fe200078e0013 */
[----:B------:R-:W-:Y:S01]  /*11370*/  LEA.HI R8, R16, R16, RZ, 0x1 ;  /* 0x0000001010087211 */ /* 0x000fe200078f08ff */
[----:B------:R-:W-:Y:S01]  /*11380*/  IMAD.IADD R6, R2, 0x1, -R7 ;  /* 0x0000000102067824 */ /* 0x000fe200078e0a07 */
[----:B------:R-:W-:Y:S01]  /*11390*/  LEA.HI R14, R14, R11, RZ, 0x3 ;  /* 0x0000000b0e0e7211 */ /* 0x000fe200078f18ff */
[----:B------:R-:W-:Y:S01]  /*113a0*/  IMAD.MOV.U32 R7, RZ, RZ, c[0x0][0x4e8] ;  /* 0x00013a00ff077624 */ /* 0x000fe200078e00ff */
[----:B------:R-:W-:Y:S01]  /*113b0*/  LOP3.LUT R9, R8, 0x1ffffffe, RZ, 0xc0, !PT ;  /* 0x1ffffffe08097812 */ /* 0x000fe200078ec0ff */
[----:B------:R-:W-:Y:S01]  /*113c0*/  BSSY B0, `(.L_x_141) ;  /* 0x000008b000007945 */ /* 0x000fe20003800000 */
[----:B------:R-:W-:-:S02]  /*113d0*/  SHF.R.S32.HI R5, RZ, 0x1f, R6 ;  /* 0x0000001fff057819 */ /* 0x000fc40000011406 */
[----:B------:R-:W-:Y:S02]  /*113e0*/  LOP3.LUT R14, R14, 0xffffff8, RZ, 0xc0, !PT ;  /* 0x0ffffff80e0e7812 */ /* 0x000fe400078ec0ff */
[----:B------:R-:W-:Y:S02]  /*113f0*/  LEA.HI R5, R5, R6, RZ, 0x2 ;  /* 0x0000000605057211 */ /* 0x000fe400078f10ff */
[----:B------:R-:W-:Y:S02]  /*11400*/  IADD3 R11, R11, -R14, RZ ;  /* 0x8000000e0b0b7210 */ /* 0x000fe40007ffe0ff */
[----:B------:R-:W-:Y:S01]  /*11410*/  SHF.R.S32.HI R8, RZ, 0x2, R5 ;  /* 0x00000002ff087819 */ /* 0x000fe20000011405 */
[----:B------:R-:W-:Y:S01]  /*11420*/  IMAD.IADD R5, R16, 0x1, -R9 ;  /* 0x0000000110057824 */ /* 0x000fe200078e0a09 */
[----:B------:R-:W-:Y:S01]  /*11430*/  LOP3.LUT P2, RZ, R6, 0x3, RZ, 0xc0, !PT ;  /* 0x0000000306ff7812 */ /* 0x000fe2000784c0ff */
[----:B------:R-:W-:Y:S01]  /*11440*/  IMAD.WIDE.U32 R16, R18, c[0x0][0x3a0], RZ ;  /* 0x0000e80012107a25 */ /* 0x000fe200078e00ff */
[----:B------:R-:W-:-:S02]  /*11450*/  ISETP.NE.AND P1, PT, R7, 0x1, PT ;  /* 0x000000010700780c */ /* 0x000fc40003f25270 */
[----:B------:R-:W-:Y:S01]  /*11460*/  MOV R20, R18 ;  /* 0x0000001200147202 */ /* 0x000fe20000000f00 */
[----:B------:R-:W-:Y:S01]  /*11470*/  IMAD R6, R11, 0x10, R8 ;  /* 0x000000100b067824 */ /* 0x000fe200078e0208 */
[CC--:B------:R-:W-:Y:S01]  /*11480*/  LEA.HI R14, R3.reuse, R2.reuse, RZ, 0x3 ;  /* 0x00000002030e7211 */ /* 0x0c0fe200078f18ff */
[----:B------:R-:W-:Y:S01]  /*11490*/  IMAD R8, R0, c[0x0][0x490], RZ ;  /* 0x0001240000087a24 */ /* 0x000fe200078e02ff */
[----:B------:R-:W-:Y:S01]  /*114a0*/  LEA.HI R3, R3, R2, RZ, 0x6 ;  /* 0x0000000203037211 */ /* 0x000fe200078f30ff */
[----:B------:R-:W-:Y:S02]  /*114b0*/  IMAD R7, R19, c[0x0][0x3a0], RZ ;  /* 0x0000e80013077a24 */ /* 0x000fe400078e02ff */
[----:B------:R-:W-:Y:S02]  /*114c0*/  IMAD R9, R223, c[0x0][0x494], R8 ;  /* 0x00012500df097a24 */ /* 0x000fe400078e0208 */
[----:B------:R-:W-:Y:S01]  /*114d0*/  IMAD R8, R5, 0x8, R6 ;  /* 0x0000000805087824 */ /* 0x000fe200078e0206 */
[----:B------:R-:W-:Y:S01]  /*114e0*/  LOP3.LUT R5, R14, 0xfffffff8, RZ, 0xc0, !PT ;  /* 0xfffffff80e057812 */ /* 0x000fe200078ec0ff */
[----:B------:R-:W-:Y:S01]  /*114f0*/  IMAD.WIDE.U32 R20, R223, c[0x0][0x490], R20 ;  /* 0x00012400df147a25 */ /* 0x000fe200078e0014 */
[----:B------:R-:W-:-:S02]  /*11500*/  SHF.R.S32.HI R14, RZ, 0x3, R14 ;  /* 0x00000003ff0e7819 */ /* 0x000fc4000001140e */
[----:B-1----:R-:W-:Y:S01]  /*11510*/  LEA R8, R73, R8, 0x7 ;  /* 0x0000000849087211 */ /* 0x002fe200078e38ff */
[----:B------:R-:W-:Y:S02]  /*11520*/  IMAD R7, R18, c[0x0][0x3a4], R7 ;  /* 0x0000e90012077a24 */ /* 0x000fe400078e0207 */
[----:B------:R-:W-:Y:S02]  /*11530*/  IMAD.IADD R21, R21, 0x1, R9 ;  /* 0x0000000115157824 */ /* 0x000fe400078e0209 */
[----:B------:R-:W-:Y:S01]  /*11540*/  @P1 IMAD.HI.U32 R9, R8, c[0x0][0x4ec], RZ ;  /* 0x00013b0008091a27 */ /* 0x000fe200078e00ff */
[----:B------:R-:W-:-:S03]  /*11550*/  IADD3 R17, R17, R7, RZ ;  /* 0x0000000711117210 */ /* 0x000fc60007ffe0ff */
[----:B------:R-:W-:Y:S01]  /*11560*/  IMAD.IADD R5, R2, 0x1, -R5 ;  /* 0x0000000102057824 */ /* 0x000fe200078e0a05 */
[----:B------:R-:W-:Y:S01]  /*11570*/  SHF.R.S32.HI R2, RZ, 0x1f, R224 ;  /* 0x0000001fff027819 */ /* 0x000fe200000114e0 */
[----:B------:R-:W-:Y:S01]  /*11580*/  IMAD.MOV.U32 R7, RZ, RZ, R8 ;  /* 0x000000ffff077224 */ /* 0x000fe200078e0008 */
[----:B------:R-:W-:Y:S01]  /*11590*/  @P1 SHF.R.U32.HI R7, RZ, c[0x0][0x4f0], R9 ;  /* 0x00013c00ff071a19 */ /* 0x000fe20000011609 */
[----:B------:R-:W-:Y:S01]  /*115a0*/  IMAD R0, R0, c[0x0][0x3e8], RZ ;  /* 0x0000fa0000007a24 */ /* 0x000fe200078e02ff */
[----:B------:R-:W-:Y:S01]  /*115b0*/  SEL R2, R2, RZ, !P0 ;  /* 0x000000ff02027207 */ /* 0x000fe20004000000 */
[----:B------:R-:W-:Y:S01]  /*115c0*/  IMAD.WIDE.U32 R16, R223, c[0x0][0x3e8], R16 ;  /* 0x0000fa00df107a25 */ /* 0x000fe200078e0010 */
[----:B------:R-:W-:Y:S02]  /*115d0*/  SEL R224, R224, RZ, !P0 ;  /* 0x000000ffe0e07207 */ /* 0x000fe40004000000 */
[--C-:B------:R-:W-:Y:S01]  /*115e0*/  SHF.R.S32.HI R18, RZ, 0x1f, R7.reuse ;  /* 0x0000001fff127819 */ /* 0x100fe20000011407 */
[----:B------:R-:W-:-:S02]  /*115f0*/  IMAD.MOV R9, RZ, RZ, -R7 ;  /* 0x000000ffff097224 */ /* 0x000fc400078e0a07 */
[----:B------:R-:W-:Y:S02]  /*11600*/  IMAD R11, R2, c[0x0][0x498], RZ ;  /* 0x00012600020b7a24 */ /* 0x000fe400078e02ff */
[----:B------:R-:W-:Y:S02]  /*11610*/  IMAD R9, R9, c[0x0][0x4e8], R8 ;  /* 0x00013a0009097a24 */ /* 0x000fe400078e0208 */
[----:B------:R-:W-:-:S03]  /*11620*/  IMAD.WIDE.U32 R20, R224, c[0x0][0x498], R20 ;  /* 0x00012600e0147a25 */ /* 0x000fc600078e0014 */
[----:B------:R-:W-:Y:S01]  /*11630*/  SHF.R.S32.HI R15, RZ, 0x1f, R9 ;  /* 0x0000001fff0f7819 */ /* 0x000fe20000011409 */
[----:B------:R-:W-:Y:S01]  /*11640*/  IMAD R13, R223, c[0x0][0x3ec], R0 ;  /* 0x0000fb00df0d7a24 */ /* 0x000fe200078e0200 */
[----:B------:R-:W-:Y:S01]  /*11650*/  LEA R0, R5, R14, 0x5 ;  /* 0x0000000e05007211 */ /* 0x000fe200078e28ff */
[----:B------:R-:W-:Y:S01]  /*11660*/  IMAD R11, R224, c[0x0][0x49c], R11 ;  /* 0x00012700e00b7a24 */ /* 0x000fe200078e020b */
[----:B------:R-:W-:Y:S02]  /*11670*/  IADD3 R20, P0, R7, R20, RZ ;  /* 0x0000001407147210 */ /* 0x000fe40007f1e0ff */
[----:B------:R-:W-:Y:S01]  /*11680*/  IADD3 R17, R17, R13, RZ ;  /* 0x0000000d11117210 */ /* 0x000fe20007ffe0ff */
[----:B------:R-:W-:Y:S01]  /*11690*/  IMAD R8, R73, 0x80, R0 ;  /* 0x0000008049087824 */ /* 0x000fe200078e0200 */
[----:B------:R-:W-:Y:S01]  /*116a0*/  IADD3.X R21, R18, R21, R11, P0, !PT ;  /* 0x0000001512157210 */ /* 0x000fe200007fe40b */
[----:B------:R-:W-:Y:S02]  /*116b0*/  IMAD R18, R15, c[0x0][0x488], RZ ;  /* 0x000122000f127a24 */ /* 0x000fe400078e02ff */
[----:B------:R-:W-:-:S02]  /*116c0*/  IMAD.SHL.U32 R0, R14, 0x40, RZ ;  /* 0x000000400e007824 */ /* 0x000fc400078e00ff */
[----:B------:R-:W-:-:S03]  /*116d0*/  @P1 IMAD.HI.U32 R13, R8, c[0x0][0x4ec], RZ ;  /* 0x00013b00080d1a27 */ /* 0x000fc600078e00ff */
[----:B------:R-:W-:Y:S01]  /*116e0*/  LOP3.LUT R11, R0, 0x1c0, RZ, 0xc0, !PT ;  /* 0x000001c0000b7812 */ /* 0x000fe200078ec0ff */
[----:B------:R-:W-:-:S04]  /*116f0*/  IMAD.WIDE.U32 R20, R9, c[0x0][0x488], R20 ;  /* 0x0001220009147a25 */ /* 0x000fc800078e0014 */
[----:B------:R-:W-:Y:S01]  /*11700*/  IMAD R18, R9, c[0x0][0x48c], R18 ;  /* 0x0001230009127a24 */ /* 0x000fe200078e0212 */
[----:B------:R-:W-:Y:S01]  /*11710*/  LEA R9, P0, R20, c[0x0][0x450], 0x2 ;  /* 0x0001140014097a11 */ /* 0x000fe200078010ff */
[----:B------:R-:W-:Y:S01]  /*11720*/  IMAD.MOV.U32 R7, RZ, RZ, R8 ;  /* 0x000000ffff077224 */ /* 0x000fe200078e0008 */
[----:B------:R-:W-:Y:S01]  /*11730*/  @P1 SHF.R.U32.HI R7, RZ, c[0x0][0x4f0], R13 ;  /* 0x00013c00ff071a19 */ /* 0x000fe2000001160d */
[----:B------:R-:W-:Y:S01]  /*11740*/  IMAD.SHL.U32 R0, R5, 0x8, RZ ;  /* 0x0000000805007824 */ /* 0x000fe200078e00ff */
[----:B------:R-:W-:Y:S01]  /*11750*/  IADD3 R13, R21, R18, RZ ;  /* 0x00000012150d7210 */ /* 0x000fe20007ffe0ff */
[----:B------:R-:W-:Y:S01]  /*11760*/  IMAD R5, R2, c[0x0][0x3f0], RZ ;  /* 0x0000fc0002057a24 */ /* 0x000fe200078e02ff */
[----:B------:R-:W-:Y:S01]  /*11770*/  SHF.R.U32.HI R2, RZ, 0x3, R11 ;  /* 0x00000003ff027819 */ /* 0x000fe2000001160b */
[----:B------:R-:W-:Y:S01]  /*11780*/  IMAD.WIDE.U32 R16, R224, c[0x0][0x3f0], R16 ;  /* 0x0000fc00e0107a25 */ /* 0x000fe200078e0010 */
[----:B------:R-:W-:Y:S01]  /*11790*/  LOP3.LUT R11, R11, 0x38, R0, 0xf8, !PT ;  /* 0x000000380b0b7812 */ /* 0x000fe200078ef800 */
[----:B------:R-:W-:Y:S01]  /*117a0*/  SHFL.IDX PT, R18, R9, RZ, 0x1c1f ;  /* 0x001c1fff09127589 */ /* 0x000fe200000e0000 */
[----:B------:R-:W-:Y:S01]  /*117b0*/  LEA.HI.X R13, R20, c[0x0][0x454], R13, 0x2, P0 ;  /* 0x00011500140d7a11 */ /* 0x000fe200000f140d */
[----:B------:R-:W-:Y:S01]  /*117c0*/  IMAD R5, R224, c[0x0][0x3f4], R5 ;  /* 0x0000fd00e0057a24 */ /* 0x000fe200078e0205 */
[----:B------:R-:W-:Y:S01]  /*117d0*/  LOP3.LUT R11, R11, R2, RZ, 0x3c, !PT ;  /* 0x000000020b0b7212 */ /* 0x000fe200078e3cff */
[----:B------:R-:W-:Y:S01]  /*117e0*/  SHFL.IDX PT, R32, R9, 0x1, 0x1c1f ;  /* 0x003c1f0009207f89 */ /* 0x000fe200000e0000 */
[--C-:B------:R-:W-:Y:S01]  /*117f0*/  SHF.R.S32.HI R2, RZ, 0x1f, R7.reuse ;  /* 0x0000001fff027819 */ /* 0x100fe20000011407 */
[----:B------:R-:W-:Y:S01]  /*11800*/  IMAD.MOV R15, RZ, RZ, -R7 ;  /* 0x000000ffff0f7224 */ /* 0x000fe200078e0a07 */
[----:B------:R-:W-:Y:S01]  /*11810*/  IADD3 R17, R17, R5, RZ ;  /* 0x0000000511117210 */ /* 0x000fe20007ffe0ff */
[----:B------:R-:W1:Y:S01]  /*11820*/  SHFL.IDX PT, R19, R13, RZ, 0x1c1f ;  /* 0x001c1fff0d137589 */ /* 0x000e6200000e0000 */
[C---:B------:R-:W-:Y:S01]  /*11830*/  IMAD R5, R73.reuse, 0x80, R6 ;  /* 0x0000008049057824 */ /* 0x040fe200078e0206 */
[----:B------:R-:W-:Y:S01]  /*11840*/  LEA R73, R73, R14, 0x7 ;  /* 0x0000000e49497211 */ /* 0x000fe200078e38ff */
[----:B------:R-:W-:Y:S01]  /*11850*/  IMAD R6, R2, c[0x0][0x3e0], RZ ;  /* 0x0000f80002067a24 */ /* 0x000fe200078e02ff */
[----:B------:R-:W2:Y:S01]  /*11860*/  SHFL.IDX PT, R33, R13, 0x1, 0x1c1f ;  /* 0x003c1f000d217f89 */ /* 0x000ea200000e0000 */
[----:B-----5:R-:W-:Y:S01]  /*11870*/  IMAD R2, R4, c[0x0][0x4e8], RZ ;  /* 0x00013a0004027a24 */ /* 0x020fe200078e02ff */
[----:B------:R-:W-:Y:S01]  /*11880*/  IADD3 R21, R5, 0x8, RZ ;  /* 0x0000000805157810 */ /* 0x000fe20007ffe0ff */
[----:B------:R-:W-:Y:S01]  /*11890*/  IMAD R15, R15, c[0x0][0x4e8], R8 ;  /* 0x00013a000f0f7a24 */ /* 0x000fe200078e0208 */
[----:B------:R-:W-:Y:S01]  /*118a0*/  SHF.L.U32 R8, R3, 0x3, RZ ;  /* 0x0000000303087819 */ /* 0x000fe200000006ff */
[----:B------:R-:W-:Y:S01]  /*118b0*/  IMAD R6, R7, c[0x0][0x3e4], R6 ;  /* 0x0000f90007067a24 */ /* 0x000fe200078e0206 */
[-C--:B------:R-:W-:Y:S01]  /*118c0*/  ISETP.GE.OR P1, PT, R5, R2.reuse, P2 ;  /* 0x000000020500720c */ /* 0x080fe20001726670 */
[----:B------:R-:W-:Y:S01]  /*118d0*/  IMAD.WIDE.U32 R16, R7, c[0x0][0x3e0], R16 ;  /* 0x0000f80007107a25 */ /* 0x000fe200078e0010 */
[----:B------:R-:W-:-:S02]  /*118e0*/  ISETP.GE.OR P0, PT, R21, R2, P2 ;  /* 0x000000021500720c */ /* 0x000fc40001706670 */
[----:B------:R-:W-:Y:S01]  /*118f0*/  SHF.R.S32.HI R4, RZ, 0x1f, R15 ;  /* 0x0000001fff047819 */ /* 0x000fe2000001140f */
[----:B------:R-:W-:Y:S01]  /*11900*/  IMAD.IADD R17, R17, 0x1, R6 ;  /* 0x0000000111117824 */ /* 0x000fe200078e0206 */
[----:B------:R-:W-:-:S03]  /*11910*/  LOP3.LUT R8, R11, 0x7ffffe00, R8, 0xf8, !PT ;  /* 0x7ffffe000b087812 */ /* 0x000fc600078ef808 */
[----:B------:R-:W-:Y:S01]  /*11920*/  IMAD R4, R4, c[0x0][0x3d8], RZ ;  /* 0x0000f60004047a24 */ /* 0x000fe200078e02ff */
[----:B------:R-:W-:Y:S01]  /*11930*/  SHF.L.U32 R76, R8, 0x1, RZ ;  /* 0x00000001084c7819 */ /* 0x000fe200000006ff */
[C---:B------:R-:W-:Y:S02]  /*11940*/  IMAD.WIDE.U32 R74, R15.reuse, c[0x0][0x3d8], R16 ;  /* 0x0000f6000f4a7a25 */ /* 0x040fe400078e0010 */
[----:B-1----:R1:W-:Y:S02]  /*11950*/  @!P1 ST.E [R18.64], R10 ;  /* 0x0000000a12009985 */ /* 0x0023e4000c101904 */
[----:B------:R-:W-:Y:S02]  /*11960*/  IMAD R3, R15, c[0x0][0x3dc], R4 ;  /* 0x0000f7000f037a24 */ /* 0x000fe400078e0204 */
[----:B--2---:R1:W-:Y:S02]  /*11970*/  @!P0 ST.E [R32.64], R12 ;  /* 0x0000000c20008985 */ /* 0x0043e4000c101904 */
[----:B------:R-:W-:Y:S01]  /*11980*/  IMAD.IADD R3, R75, 0x1, R3 ;  /* 0x000000014b037824 */ /* 0x000fe200078e0203 */
[C---:B------:R-:W-:Y:S01]  /*11990*/  LEA R75, P0, R74.reuse, c[0x0][0x380], 0x1 ;  /* 0x0000e0004a4b7a11 */ /* 0x040fe200078008ff */
[----:B------:R1:W2:Y:S03]  /*119a0*/  LDS.128 R60, [R76+0x1080] ;  /* 0x001080004c3c7984 */ /* 0x0002a60000000c00 */
[----:B------:R-:W-:Y:S01]  /*119b0*/  LEA.HI.X R74, R74, c[0x0][0x384], R3, 0x1, P0 ;  /* 0x0000e1004a4a7a11 */ /* 0x000fe200000f0c03 */
[----:B------:R1:W3:Y:S01]  /*119c0*/  LDS.128 R56, [R76+0x2080] ;  /* 0x002080004c387984 */ /* 0x0002e20000000c00 */
[----:B------:R-:W-:-:S03]  /*119d0*/  ISETP.GE.AND P0, PT, R73, R2, PT ;  /* 0x000000024900720c */ /* 0x000fc60003f06270 */
[----:B------:R1:W4:Y:S04]  /*119e0*/  LDS.128 R52, [R76+0x3080] ;  /* 0x003080004c347984 */ /* 0x0003280000000c00 */
[----:B------:R1:W1:Y:S04]  /*119f0*/  LDS.128 R44, [R76+0x5080] ;  /* 0x005080004c2c7984 */ /* 0x0002680000000c00 */
        /* <DEDUP_REMOVED lines=11> */
[----:B--234-:R-:W2:Y:S01]  /*11ab0*/  LDS.128 R64, [R76+0x80] ;  /* 0x000080004c407984 */ /* 0x01cea20000000c00 */
[----:B------:R-:W-:-:S02]  /*11ac0*/  IADD3 R72, R0, 0x40, RZ ;  /* 0x0000004000487810 */ /* 0x000fc40007ffe0ff */
[C---:B------:R-:W-:Y:S01]  /*11ad0*/  IADD3 R70, R0.reuse, 0x80, RZ ;  /* 0x0000008000467810 */ /* 0x040fe20007ffe0ff */
[----:B------:R-:W3:Y:S01]  /*11ae0*/  LDS.128 R48, [R76+0x4080] ;  /* 0x004080004c307984 */ /* 0x000ee20000000c00 */
[----:B------:R-:W-:Y:S02]  /*11af0*/  IADD3 R68, R0, 0xc0, RZ ;  /* 0x000000c000447810 */ /* 0x000fe40007ffe0ff */
[----:B------:R-:W-:Y:S01]  /*11b00*/  ISETP.GE.AND P2, PT, R72, c[0x0][0x3c8], PT ;  /* 0x0000f20048007a0c */ /* 0x000fe20003f46270 */
[----:B-1----:R-:W1:Y:S01]  /*11b10*/  LDS.128 R32, [R76+0x8080] ;  /* 0x008080004c207984 */ /* 0x002e620000000c00 */
[----:B------:R-:W-:Y:S02]  /*11b20*/  ISETP.GE.AND P1, PT, R70, c[0x0][0x3c8], PT ;  /* 0x0000f20046007a0c */ /* 0x000fe40003f26270 */
[----:B------:R-:W-:Y:S01]  /*11b30*/  ISETP.GE.AND P0, PT, R68, c[0x0][0x3c8], PT ;  /* 0x0000f20044007a0c */ /* 0x000fe20003f06270 */
[----:B------:R4:W5:Y:S01]  /*11b40*/  LDS.128 R12, [R76+0xc080] ;  /* 0x00c080004c0c7984 */ /* 0x0009620000000c00 */
[----:B------:R-:W-:-:S07]  /*11b50*/  ISETP.GE.AND P3, PT, R0, c[0x0][0x3c8], PT ;  /* 0x0000f20000007a0c */ /* 0x000fce0003f66270 */
[----:B------:R-:W-:Y:S02]  /*11b60*/  @!P2 SHF.R.S32.HI R71, RZ, 0x1f, R72 ;  /* 0x0000001fff47a819 */ /* 0x000fe40000011448 */
[----:B------:R-:W-:Y:S02]  /*11b70*/  @!P1 SHF.R.S32.HI R69, RZ, 0x1f, R70 ;  /* 0x0000001fff459819 */ /* 0x000fe40000011446 */
[----:B------:R-:W-:Y:S02]  /*11b80*/  @!P0 SHF.R.S32.HI R3, RZ, 0x1f, R68 ;  /* 0x0000001fff038819 */ /* 0x000fe40000011444 */
[----:B------:R-:W-:Y:S02]  /*11b90*/  @!P2 LEA.HI R71, R71, R72, RZ, 0x3 ;  /* 0x000000484747a211 */ /* 0x000fe400078f18ff */
[----:B------:R-:W-:Y:S02]  /*11ba0*/  @!P1 LEA.HI R69, R69, R70, RZ, 0x3 ;  /* 0x0000004645459211 */ /* 0x000fe400078f18ff */
[----:B------:R-:W-:-:S02]  /*11bb0*/  @!P0 LEA.HI R3, R3, R68, RZ, 0x3 ;  /* 0x0000004403038211 */ /* 0x000fc400078f18ff */
[----:B------:R-:W-:Y:S02]  /*11bc0*/  @!P2 LOP3.LUT R71, R71, 0xfffffff8, RZ, 0xc0, !PT ;  /* 0xfffffff84747a812 */ /* 0x000fe400078ec0ff */
[----:B------:R-:W-:Y:S01]  /*11bd0*/  @!P1 LOP3.LUT R69, R69, 0xfffffff8, RZ, 0xc0, !PT ;  /* 0xfffffff845459812 */ /* 0x000fe200078ec0ff */
[----:B----4-:R-:W-:Y:S01]  /*11be0*/  @!P3 IMAD.WIDE R76, R0, 0x2, R78 ;  /* 0x00000002004cb825 */ /* 0x010fe200078e024e */
[----:B------:R-:W-:-:S03]  /*11bf0*/  @!P0 LOP3.LUT R3, R3, 0xfffffff8, RZ, 0xc0, !PT ;  /* 0xfffffff803038812 */ /* 0x000fc600078ec0ff */
[--C-:B------:R-:W-:Y:S01]  /*11c00*/  @!P2 IMAD.WIDE R70, R71, 0x2, R78.reuse ;  /* 0x000000024746a825 */ /* 0x100fe200078e024e */
[----:B--2---:R2:W-:Y:S03]  /*11c10*/  @!P3 ST.E.128 [R76.64], R64 ;  /* 0x000000404c00b985 */ /* 0x0045e6000c101d04 */
[--C-:B------:R-:W-:Y:S01]  /*11c20*/  @!P1 IMAD.WIDE R68, R69, 0x2, R78.reuse ;  /* 0x0000000245449825 */ /* 0x100fe200078e024e */
[----:B---3--:R2:W-:Y:S03]  /*11c30*/  @!P2 ST.E.128 [R70.64], R48 ;  /* 0x000000304600a985 */ /* 0x0085e6000c101d04 */
[----:B------:R-:W-:Y:S01]  /*11c40*/  @!P0 IMAD.WIDE R78, R3, 0x2, R78 ;  /* 0x00000002034e8825 */ /* 0x000fe200078e024e */
[----:B-1----:R2:W-:Y:S04]  /*11c50*/  @!P1 ST.E.128 [R68.64], R32 ;  /* 0x0000002044009985 */ /* 0x0025e8000c101d04 */
[----:B-----5:R2:W-:Y:S02]  /*11c60*/  @!P0 ST.E.128 [R78.64], R12 ;  /* 0x0000000c4e008985 */ /* 0x0205e4000c101d04 */
.L_x_142:
[----:B--234-:R-:W-:Y:S05]  /*11c70*/  BSYNC B0 ;  /* 0x0000000000007941 */ /* 0x01cfea0003800000 */
.L_x_141:
[----:B------:R-:W-:Y:S01]  /*11c80*/  IADD3 R3, R73, 0x20, RZ ;  /* 0x0000002049037810 */ /* 0x000fe20007ffe0ff */
[----:B------:R2:W3:Y:S01]  /*11c90*/  SHFL.IDX PT, R35, R74, 0x1, 0x181f ;  /* 0x00381f004a237f89 */ /* 0x0004e200000e0000 */
[----:B------:R-:W-:Y:S02]  /*11ca0*/  BSSY B0, `(.L_x_143) ;  /* 0x000001c000007945 */ /* 0x000fe40003800000 */
[----:B------:R-:W-:Y:S01]  /*11cb0*/  ISETP.GE.AND P0, PT, R3, R2, PT ;  /* 0x000000020300720c */ /* 0x000fe20003f06270 */
[----:B------:R2:W4:-:S12]  /*11cc0*/  SHFL.IDX PT, R34, R75, 0x1, 0x181f ;  /* 0x00381f004b227f89 */ /* 0x00051800000e0000 */
[----:B------:R-:W-:Y:S05]  /*11cd0*/  @P0 BRA `(.L_x_144) ;  /* 0x0000018000000947 */ /* 0x000fea0003800000 */
[C---:B-1----:R-:W-:Y:S02]  /*11ce0*/  IADD3 R32, R0.reuse, 0x40, RZ ;  /* 0x0000004000207810 */ /* 0x042fe40007ffe0ff */
        /* <DEDUP_REMOVED lines=23> */
.L_x_144:
[----:B------:R-:W-:Y:S05]  /*11e60*/  BSYNC B0 ;  /* 0x0000000000007941 */ /* 0x000fea0003800000 */
.L_x_143:
[----:B------:R-:W-:Y:S01]  /*11e70*/  IADD3 R3, R73, 0x40, RZ ;  /* 0x0000004049037810 */ /* 0x000fe20007ffe0ff */
[----:B-1----:R1:W2:Y:S01]  /*11e80*/  SHFL.IDX PT, R19, R74, 0x2, 0x181f ;  /* 0x00581f004a137f89 */ /* 0x0022a200000e0000 */
[----:B------:R-:W-:Y:S02]  /*11e90*/  BSSY B0, `(.L_x_145) ;  /* 0x000001c000007945 */ /* 0x000fe40003800000 */
[----:B------:R-:W-:Y:S01]  /*11ea0*/  ISETP.GE.AND P0, PT, R3, R2, PT ;  /* 0x000000020300720c */ /* 0x000fe20003f06270 */
[----:B------:R1:W4:-:S12]  /*11eb0*/  SHFL.IDX PT, R18, R75, 0x2, 0x181f ;  /* 0x00581f004b127f89 */ /* 0x00031800000e0000 */
        /* <DEDUP_REMOVED lines=12> */
[----:B--2-4-:R-:W-:Y:S01]  /*11f80*/  @!P3 IMAD.WIDE R16, R0, 0x2, R18 ;  /* 0x000000020010b825 */ /* 0x014fe200078e0212 */
        /* <DEDUP_REMOVED lines=12> */
.L_x_146:
[----:B------:R-:W-:Y:S05]  /*12050*/  BSYNC B0 ;  /* 0x0000000000007941 */ /* 0x000fea0003800000 */
.L_x_145:
[----:B------:R-:W-:Y:S01]  /*12060*/  IADD3 R73, R73, 0x60, RZ ;  /* 0x0000006049497810 */ /* 0x000fe20007ffe0ff */
[----:B--2---:R2:W1:Y:S03]  /*12070*/  SHFL.IDX PT, R11, R74, 0x3, 0x181f ;  /* 0x00781f004a0b7f89 */ /* 0x00446600000e0000 */
[----:B------:R-:W-:Y:S01]  /*12080*/  ISETP.GE.AND P0, PT, R73, R2, PT ;  /* 0x000000024900720c */ /* 0x000fe20003f06270 */
[----:B------:R2:W4:-:S12]  /*12090*/  SHFL.IDX PT, R10, R75, 0x3, 0x181f ;  /* 0x00781f004b0a7f89 */ /* 0x00051800000e0000 */
[----:B------:R-:W-:Y:S05]  /*120a0*/  @P0 EXIT ;  /* 0x000000000000094d */ /* 0x000fea0003800000 */
[C---:B------:R-:W-:Y:S02]  /*120b0*/  IADD3 R9, R0.reuse, 0x40, RZ ;  /* 0x0000004000097810 */ /* 0x040fe40007ffe0ff */
[C---:B------:R-:W-:Y:S02]  /*120c0*/  IADD3 R3, R0.reuse, 0x80, RZ ;  /* 0x0000008000037810 */ /* 0x040fe40007ffe0ff */
[----:B------:R-:W-:Y:S02]  /*120d0*/  ISETP.GE.AND P1, PT, R9, c[0x0][0x3c8], PT ;  /* 0x0000f20009007a0c */ /* 0x000fe40003f26270 */
[----:B------:R-:W-:Y:S02]  /*120e0*/  ISETP.GE.AND P0, PT, R3, c[0x0][0x3c8], PT ;  /* 0x0000f20003007a0c */ /* 0x000fe40003f06270 */
[C---:B------:R-:W-:Y:S02]  /*120f0*/  ISETP.GE.AND P2, PT, R0.reuse, c[0x0][0x3c8], PT ;  /* 0x0000f20000007a0c */ /* 0x040fe40003f46270 */
[----:B------:R-:W-:-:S07]  /*12100*/  IADD3 R15, R0, 0xc0, RZ ;  /* 0x000000c0000f7810 */ /* 0x000fce0007ffe0ff */
        /* <DEDUP_REMOVED lines=16> */
[----:B-1----:R-:W-:-:S05]  /*12210*/  LOP3.LUT R3, R0, 0xfffffff8, RZ, 0xc0, !PT ;  /* 0xfffffff800037812 */ /* 0x002fca00078ec0ff */
[----:B------:R-:W-:-:S05]  /*12220*/  IMAD.WIDE R10, R3, 0x2, R10 ;  /* 0x00000002030a7825 */ /* 0x000fca00078e020a */
[----:B------:R-:W-:Y:S01]  /*12230*/  ST.E.128 [R10.64], R4 ;  /* 0x000000040a007985 */ /* 0x000fe2000c101d04 */
[----:B------:R-:W-:Y:S05]  /*12240*/  EXIT ;  /* 0x000000000000794d */ /* 0x000fea0003800000 */
.L_x_139:
[----:B------:R-:W-:Y:S01]  /*12250*/  ISETP.NE.U32.AND P1, PT, RZ, c[0x0][0x508], PT ;  /* 0x00014200ff007a0c */ /* 0x000fe20003f25070 */
[----:B------:R-:W-:Y:S01]  /*12260*/  IMAD.MOV.U32 R9, RZ, RZ, 0x4 ;  /* 0x00000004ff097424 */ /* 0x000fe200078e00ff */
[----:B------:R-:W-:Y:S02]  /*12270*/  ISETP.NE.U32.AND P0, PT, RZ, c[0x0][0x500], PT ;  /* 0x00014000ff007a0c */ /* 0x000fe40003f05070 */
[----:B------:R-:W-:Y:S01]  /*12280*/  ISETP.NE.AND.EX P1, PT, RZ, c[0x0][0x50c], PT, P1 ;  /* 0x00014300ff007a0c */ /* 0x000fe20003f25310 */
[----:B------:R-:W-:Y:S01]  /*12290*/  IMAD.WIDE R6, R224, R9, c[0x0][0x500] ;  /* 0x00014000e0067625 */ /* 0x000fe200078e0209 */
[----:B------:R-:W-:-:S03]  /*122a0*/  ISETP.NE.AND.EX P0, PT, RZ, c[0x0][0x504], PT, P0 ;  /* 0x00014100ff007a0c */ /* 0x000fc60003f05300 */
[----:B------:R-:W-:-:S08]  /*122b0*/  IMAD.MOV.U32 R3, RZ, RZ, c[0x0][0x388] ;  /* 0x0000e200ff037624 */ /* 0x000fd000078e00ff */
        /* <DEDUP_REMOVED lines=8> */
[----:B-----5:R-:W2:Y:S04]  /*12340*/  LDG.E R3, [R6.64] ;  /* 0x0000000406037981 */ /* 0x020ea8000c1e1900 */
[----:B------:R-:W2:Y:S02]  /*12350*/  LDG.E R2, [R6.64+0x4] ;  /* 0x0000040406027981 */ /* 0x000ea4000c1e1900 */
[----:B--2---:R-:W-:-:S02]  /*12360*/  IADD3 R3, -R3, R2, RZ ;  /* 0x0000000203037210 */ /* 0x004fc40007ffe1ff */
.L_x_147:
        /* <DEDUP_REMOVED lines=12> */
[----:B------:R-:W-:Y:S01]  /*12430*/  MOV R4, c[0x0][0x4e8] ;  /* 0x00013a0000047a02 */ /* 0x000fe20000000f00 */
[----:B------:R-:W-:Y:S01]  /*12440*/  IMAD.MOV.U32 R12, RZ, RZ, R10 ;  /* 0x000000ffff0c7224 */ /* 0x000fe200078e000a */
[----:B------:R-:W-:Y:S02]  /*12450*/  MOV R13, R11 ;  /* 0x0000000b000d7202 */ /* 0x000fe40000000f00 */
[----:B------:R-:W-:Y:S01]  /*12460*/  ISETP.NE.AND P0, PT, R4, 0x1, PT ;  /* 0x000000010400780c */ /* 0x000fe20003f05270 */
[----:B------:R-:W-:Y:S01]  /*12470*/  IMAD R4, R0, c[0x0][0x490], RZ ;  /* 0x0001240000047a24 */ /* 0x000fe200078e02ff */
[----:B------:R-:W-:Y:S01]  /*12480*/  MOV R7, R8 ;  /* 0x0000000800077202 */ /* 0x000fe20000000f00 */
[----:B------:R-:W-:-:S04]  /*12490*/  IMAD.WIDE.U32 R12, R223, c[0x0][0x490], R12 ;  /* 0x00012400df0c7a25 */ /* 0x000fc800078e000c */
[----:B------:R-:W-:Y:S02]  /*124a0*/  IMAD R4, R223, c[0x0][0x494], R4 ;  /* 0x00012500df047a24 */ /* 0x000fe400078e0204 */
[----:B------:R-:W-:Y:S02]  /*124b0*/  IMAD.MOV.U32 R14, RZ, RZ, R12 ;  /* 0x000000ffff0e7224 */ /* 0x000fe400078e000c */
[----:B------:R-:W-:Y:S02]  /*124c0*/  IMAD.IADD R15, R4, 0x1, R13 ;  /* 0x00000001040f7824 */ /* 0x000fe400078e020d */
[----:B------:R-:W-:-:S04]  /*124d0*/  @P0 IMAD.HI.U32 R6, R8, c[0x0][0x4ec], RZ ;  /* 0x00013b0008060a27 */ /* 0x000fc800078e00ff */
[----:B------:R-:W-:Y:S01]  /*124e0*/  IMAD R13, R5, c[0x0][0x498], RZ ;  /* 0x00012600050d7a24 */ /* 0x000fe200078e02ff */
[----:B------:R-:W-:Y:S01]  /*124f0*/  @P0 SHF.R.U32.HI R7, RZ, c[0x0][0x4f0], R6 ;  /* 0x00013c00ff070a19 */ /* 0x000fe20000011606 */
[----:B------:R-:W-:-:S03]  /*12500*/  IMAD.WIDE.U32 R14, R224, c[0x0][0x498], R14 ;  /* 0x00012600e00e7a25 */ /* 0x000fc600078e000e */
[C---:B------:R-:W-:Y:S01]  /*12510*/  IADD3 R9, -R7.reuse, RZ, RZ ;  /* 0x000000ff07097210 */ /* 0x040fe20007ffe1ff */
[----:B------:R-:W-:Y:S01]  /*12520*/  IMAD R13, R224, c[0x0][0x49c], R13 ;  /* 0x00012700e00d7a24 */ /* 0x000fe200078e020d */
[----:B------:R-:W-:Y:S02]  /*12530*/  SHF.R.S32.HI R4, RZ, 0x1f, R7 ;  /* 0x0000001fff047819 */ /* 0x000fe40000011407 */
[----:B------:R-:W-:Y:S01]  /*12540*/  IADD3 R12, P0, R7, R14, RZ ;  /* 0x0000000e070c7210 */ /* 0x000fe20007f1e0ff */
[----:B------:R-:W-:-:S03]  /*12550*/  IMAD R9, R9, c[0x0][0x4e8], R8 ;  /* 0x00013a0009097a24 */ /* 0x000fc600078e0208 */
[----:B------:R-:W-:Y:S02]  /*12560*/  IADD3.X R13, R4, R15, R13, P0, !PT ;  /* 0x0000000f040d7210 */ /* 0x000fe400007fe40d */
[----:B------:R-:W-:Y:S02]  /*12570*/  SHF.R.S32.HI R6, RZ, 0x1f, R9 ;  /* 0x0000001fff067819 */ /* 0x000fe40000011409 */
[----:B------:R-:W-:Y:S01]  /*12580*/  MOV R4, 0xff800000 ;  /* 0xff80000000047802 */ /* 0x000fe20000000f00 */
[----:B------:R-:W-:-:S04]  /*12590*/  IMAD.WIDE.U32 R12, R9, c[0x0][0x488], R12 ;  /* 0x00012200090c7a25 */ /* 0x000fc800078e000c */
[----:B------:R-:W-:-:S04]  /*125a0*/  IMAD R6, R6, c[0x0][0x488], RZ ;  /* 0x0001220006067a24 */ /* 0x000fc800078e02ff */
[----:B------:R-:W-:Y:S01]  /*125b0*/  IMAD R7, R9, c[0x0][0x48c], R6 ;  /* 0x0001230009077a24 */ /* 0x000fe200078e0206 */
[----:B------:R-:W-:-:S04]  /*125c0*/  LEA R6, P0, R12, c[0x0][0x450], 0x2 ;  /* 0x000114000c067a11 */ /* 0x000fc800078010ff */
[----:B------:R-:W-:-:S04]  /*125d0*/  IADD3 R7, R13, R7, RZ ;  /* 0x000000070d077210 */ /* 0x000fc80007ffe0ff */
[----:B------:R-:W-:-:S05]  /*125e0*/  LEA.HI.X R7, R12, c[0x0][0x454], R7, 0x2, P0 ;  /* 0x000115000c077a11 */ /* 0x000fca00000f1407 */
[----:B------:R1:W-:Y:S02]  /*125f0*/  STG.E [R6.64], R4 ;  /* 0x0000000406007986 */ /* 0x0003e4000c101904 */
.L_x_149:
[----:B------:R-:W-:Y:S05]  /*12600*/  BSYNC B0 ;  /* 0x0000000000007941 */ /* 0x000fea0003800000 */
.L_x_148:
[----:B-1----:R-:W1:Y:S01]  /*12610*/  S2R R6, SR_CTAID.X ;  /* 0x0000000000067919 */ /* 0x002e620000002500 */
[----:B------:R-:W-:Y:S01]  /*12620*/  SHF.R.S32.HI R7, RZ, 0x1f, R2 ;  /* 0x0000001fff077819 */ /* 0x000fe20000011402 */
[----:B------:R-:W-:Y:S01]  /*12630*/  IMAD R9, R11, c[0x0][0x3a0], RZ ;  /* 0x0000e8000b097a24 */ /* 0x000fe200078e02ff */
[----:B------:R-:W-:Y:S01]  /*12640*/  BSSY B0, `(.L_x_150) ;  /* 0x0000045000007945 */ /* 0x000fe20003800000 */
[----:B------:R-:W-:Y:S01]  /*12650*/  IMAD R0, R0, c[0x0][0x3e8], RZ ;  /* 0x0000fa0000007a24 */ /* 0x000fe200078e02ff */
[-C--:B------:R-:W-:Y:S01]  /*12660*/  LEA.HI R8, R7, R2.reuse, RZ, 0x3 ;  /* 0x0000000207087211 */ /* 0x080fe200078f18ff */
[C---:B------:R-:W-:Y:S01]  /*12670*/  IMAD R4, R10.reuse, c[0x0][0x3a4], R9 ;  /* 0x0000e9000a047a24 */ /* 0x040fe200078e0209 */
[----:B------:R-:W-:Y:S01]  /*12680*/  MOV R7, c[0x0][0x4e8] ;  /* 0x00013a0000077a02 */ /* 0x000fe20000000f00 */
[----:B------:R-:W-:Y:S01]  /*12690*/  IMAD.WIDE.U32 R10, R10, c[0x0][0x3a0], RZ ;  /* 0x0000e8000a0a7a25 */ /* 0x000fe200078e00ff */
[----:B------:R-:W-:Y:S02]  /*126a0*/  LOP3.LUT R9, R8, 0xfffffff8, RZ, 0xc0, !PT ;  /* 0xfffffff808097812 */ /* 0x000fe400078ec0ff */
[----:B------:R-:W-:Y:S01]  /*126b0*/  ISETP.NE.AND P0, PT, R7, 0x1, PT ;  /* 0x000000010700780c */ /* 0x000fe20003f05270 */
[----:B------:R-:W-:Y:S01]  /*126c0*/  IMAD.IADD R13, R11, 0x1, R4 ;  /* 0x000000010b0d7824 */ /* 0x000fe200078e0204 */
[----:B------:R-:W-:Y:S01]  /*126d0*/  IADD3 R11, -R9, R2, RZ ;  /* 0x00000002090b7210 */ /* 0x000fe20007ffe1ff */
[----:B------:R-:W-:Y:S01]  /*126e0*/  IMAD.MOV.U32 R12, RZ, RZ, R10 ;  /* 0x000000ffff0c7224 */ /* 0x000fe200078e000a */
[----:B------:R-:W-:Y:S01]  /*126f0*/  SHF.R.S32.HI R8, RZ, 0x3, R8 ;  /* 0x00000003ff087819 */ /* 0x000fe20000011408 */
[----:B------:R-:W-:-:S02]  /*12700*/  IMAD R0, R223, c[0x0][0x3ec], R0 ;  /* 0x0000fb00df007a24 */ /* 0x000fc400078e0200 */
[----:B------:R-:W-:Y:S01]  /*12710*/  IMAD.WIDE.U32 R12, R223, c[0x0][0x3e8], R12 ;  /* 0x0000fa00df0c7a25 */ /* 0x000fe200078e000c */
[CC--:B------:R-:W-:Y:S02]  /*12720*/  LEA R7, R11.reuse, R8.reuse, 0x5 ;  /* 0x000000080b077211 */ /* 0x0c0fe400078e28ff */
[----:B------:R-:W-:Y:S01]  /*12730*/  SHF.L.U32 R11, R11, 0x3, RZ ;  /* 0x000000030b0b7819 */ /* 0x000fe200000006ff */
[----:B------:R-:W-:Y:S01]  /*12740*/  IMAD R5, R5, c[0x0][0x3f0], RZ ;  /* 0x0000fc0005057a24 */ /* 0x000fe200078e02ff */
[----:B------:R-:W-:Y:S01]  /*12750*/  IADD3 R13, R0, R13, RZ ;  /* 0x0000000d000d7210 */ /* 0x000fe20007ffe0ff */
[C---:B-1----:R-:W-:Y:S01]  /*12760*/  IMAD R7, R6.reuse, 0x80, R7 ;  /* 0x0000008006077824 */ /* 0x042fe200078e0207 */
[----:B------:R-:W-:Y:S01]  /*12770*/  LEA R6, R6, R8, 0x7 ;  /* 0x0000000806067211 */ /* 0x000fe200078e38ff */
[----:B------:R-:W-:Y:S01]  /*12780*/  IMAD R5, R224, c[0x0][0x3f4], R5 ;  /* 0x0000fd00e0057a24 */ /* 0x000fe200078e0205 */
[----:B------:R-:W-:Y:S01]  /*12790*/  IADD3 R10, R11, 0x40, RZ ;  /* 0x000000400b0a7810 */ /* 0x000fe20007ffe0ff */
[----:B------:R-:W-:Y:S01]  /*127a0*/  @P0 IMAD.HI.U32 R0, R7, c[0x0][0x4ec], RZ ;  /* 0x00013b0007000a27 */ /* 0x000fe200078e00ff */
[----:B------:R-:W-:-:S02]  /*127b0*/  MOV R2, R7 ;  /* 0x0000000700027202 */ /* 0x000fc40000000f00 */
[C---:B------:R-:W-:Y:S01]  /*127c0*/  IADD3 R9, R11.reuse, 0x80, RZ ;  /* 0x000000800b097810 */ /* 0x040fe20007ffe0ff */
[----:B------:R-:W-:Y:S01]  /*127d0*/  IMAD.WIDE.U32 R12, R224, c[0x0][0x3f0], R12 ;  /* 0x0000fc00e00c7a25 */ /* 0x000fe200078e000c */
[----:B------:R-:W-:Y:S02]  /*127e0*/  @P0 SHF.R.U32.HI R2, RZ, c[0x0][0x4f0], R0 ;  /* 0x00013c00ff020a19 */ /* 0x000fe40000011600 */
[----:B------:R-:W-:Y:S02]  /*127f0*/  IADD3 R8, R11, 0xc0, RZ ;  /* 0x000000c00b087810 */ /* 0x000fe40007ffe0ff */
[--C-:B------:R-:W-:Y:S01]  /*12800*/  SHF.R.S32.HI R4, RZ, 0x1f, R2.reuse ;  /* 0x0000001fff047819 */ /* 0x100fe20000011402 */
[----:B------:R-:W-:Y:S01]  /*12810*/  IMAD.MOV R0, RZ, RZ, -R2 ;  /* 0x000000ffff007224 */ /* 0x000fe200078e0a02 */
[----:B------:R-:W-:-:S03]  /*12820*/  IADD3 R13, R13, R5, RZ ;  /* 0x000000050d0d7210 */ /* 0x000fc60007ffe0ff */
[----:B------:R-:W-:Y:S02]  /*12830*/  IMAD R5, R4, c[0x0][0x3e0], RZ ;  /* 0x0000f80004057a24 */ /* 0x000fe400078e02ff */
[----:B------:R-:W-:Y:S02]  /*12840*/  IMAD R0, R0, c[0x0][0x4e8], R7 ;  /* 0x00013a0000007a24 */ /* 0x000fe400078e0207 */
[----:B------:R-:W-:-:S04]  /*12850*/  IMAD.WIDE.U32 R12, R2, c[0x0][0x3e0], R12 ;  /* 0x0000f800020c7a25 */ /* 0x000fc800078e000c */
[----:B------:R-:W-:Y:S01]  /*12860*/  IMAD R5, R2, c[0x0][0x3e4], R5 ;  /* 0x0000f90002057a24 */ /* 0x000fe200078e0205 */
[----:B------:R-:W-:Y:S01]  /*12870*/  SHF.R.S32.HI R2, RZ, 0x1f, R0 ;  /* 0x0000001fff027819 */ /* 0x000fe20000011400 */
[----:B-----5:R-:W-:-:S03]  /*12880*/  IMAD R7, R3, c[0x0][0x4e8], RZ ;  /* 0x00013a0003077a24 */ /* 0x020fc600078e02ff */
[----:B------:R-:W-:Y:S01]  /*12890*/  IADD3 R13, R13, R5, RZ ;  /* 0x000000050d0d7210 */ /* 0x000fe20007ffe0ff */
[----:B------:R-:W-:-:S04]  /*128a0*/  IMAD R5, R2, c[0x0][0x3d8], RZ ;  /* 0x0000f60002057a24 */ /* 0x000fc800078e02ff */
[C---:B------:R-:W-:Y:S02]  /*128b0*/  IMAD R5, R0.reuse, c[0x0][0x3dc], R5 ;  /* 0x0000f70000057a24 */ /* 0x040fe400078e0205 */
[----:B------:R-:W-:-:S04]  /*128c0*/  IMAD.WIDE.U32 R12, R0, c[0x0][0x3d8], R12 ;  /* 0x0000f600000c7a25 */ /* 0x000fc800078e000c */
[----:B------:R-:W-:Y:S01]  /*128d0*/  IMAD.IADD R5, R13, 0x1, R5 ;  /* 0x000000010d057824 */ /* 0x000fe200078e0205 */
[----:B------:R-:W-:-:S04]  /*128e0*/  LEA R2, P0, R12, c[0x0][0x380], 0x1 ;  /* 0x0000e0000c027a11 */ /* 0x000fc800078008ff */
[----:B------:R-:W-:Y:S01]  /*128f0*/  LEA.HI.X R0, R12, c[0x0][0x384], R5, 0x1, P0 ;  /* 0x0000e1000c007a11 */ /* 0x000fe200000f0c05 */
[----:B------:R1:W2:Y:S01]  /*12900*/  SHFL.IDX PT, R4, R2, RZ, 0x181f ;  /* 0x00181fff02047589 */ /* 0x0002a200000e0000 */
[----:B------:R-:W-:-:S03]  /*12910*/  ISETP.GE.AND P0, PT, R6, R7, PT ;  /* 0x000000070600720c */ /* 0x000fc60003f06270 */
[----:B------:R1:W3:Y:S10]  /*12920*/  SHFL.IDX PT, R5, R0, RZ, 0x181f ;  /* 0x00181fff00057589 */ /* 0x0002f400000e0000 */
[----:B------:R-:W-:Y:S05]  /*12930*/  @P0 BRA `(.L_x_151) ;  /* 0x0000015000000947 */ /* 0x000fea0003800000 */
[----:B------:R-:W-:Y:S02]  /*12940*/  ISETP.GE.AND P2, PT, R10, c[0x0][0x3c8], PT ;  /* 0x0000f2000a007a0c */ /* 0x000fe40003f46270 */
[----:B------:R-:W-:-:S02]  /*12950*/  ISETP.GE.AND P1, PT, R9, c[0x0][0x3c8], PT ;  /* 0x0000f20009007a0c */ /* 0x000fc40003f26270 */
        /* <DEDUP_REMOVED lines=19> */
.L_x_151:
[----:B------:R-:W-:Y:S05]  /*12a90*/  BSYNC B0 ;  /* 0x0000000000007941 */ /* 0x000fea0003800000 */
.L_x_150:
[----:B--2---:R-:W-:Y:S01]  /*12aa0*/  IADD3 R4, R6, 0x20, RZ ;  /* 0x0000002006047810 */ /* 0x004fe20007ffe0ff */
[----:B------:R2:W4:Y:S01]  /*12ab0*/  SHFL.IDX PT, R13, R0, 0x1, 0x181f ;  /* 0x00381f00000d7f89 */ /* 0x00052200000e0000 */
[----:B------:R-:W-:Y:S02]  /*12ac0*/  BSSY B0, `(.L_x_152) ;  /* 0x0000019000007945 */ /* 0x000fe40003800000 */
[----:B------:R-:W-:Y:S01]  /*12ad0*/  ISETP.GE.AND P0, PT, R4, R7, PT ;  /* 0x000000070400720c */ /* 0x000fe20003f06270 */
[----:B------:R2:W1:-:S12]  /*12ae0*/  SHFL.IDX PT, R12, R2, 0x1, 0x181f ;  /* 0x00381f00020c7f89 */ /* 0x00045800000e0000 */
[----:B------:R-:W-:Y:S05]  /*12af0*/  @P0 BRA `(.L_x_153) ;  /* 0x0000015000000947 */ /* 0x000fea0003800000 */
[----:B------:R-:W-:Y:S02]  /*12b00*/  ISETP.GE.AND P2, PT, R10, c[0x0][0x3c8], PT ;  /* 0x0000f2000a007a0c */ /* 0x000fe40003f46270 */
[----:B------:R-:W-:Y:S02]  /*12b10*/  ISETP.GE.AND P1, PT, R9, c[0x0][0x3c8], PT ;  /* 0x0000f20009007a0c */ /* 0x000fe40003f26270 */
[----:B------:R-:W-:Y:S02]  /*12b20*/  ISETP.GE.AND P0, PT, R8, c[0x0][0x3c8], PT ;  /* 0x0000f20008007a0c */ /* 0x000fe40003f06270 */
[----:B------:R-:W-:-:S07]  /*12b30*/  ISETP.GE.AND P3, PT, R11, c[0x0][0x3c8], PT ;  /* 0x0000f2000b007a0c */ /* 0x000fce0003f66270 */
[----:B---3--:R-:W-:Y:S02]  /*12b40*/  @!P2 SHF.R.S32.HI R5, RZ, 0x1f, R10 ;  /* 0x0000001fff05a819 */ /* 0x008fe4000001140a */
        /* <DEDUP_REMOVED lines=16> */
.L_x_153:
[----:B------:R-:W-:Y:S05]  /*12c50*/  BSYNC B0 ;  /* 0x0000000000007941 */ /* 0x000fea0003800000 */
.L_x_152:
[----:B-1----:R-:W-:Y:S01]  /*12c60*/  IADD3 R4, R6, 0x40, RZ ;  /* 0x0000004006047810 */ /* 0x002fe20007ffe0ff */
[----:B----4-:R1:W4:Y:S01]  /*12c70*/  SHFL.IDX PT, R13, R0, 0x2, 0x181f ;  /* 0x00581f00000d7f89 */ /* 0x01032200000e0000 */
[----:B------:R-:W-:Y:S02]  /*12c80*/  BSSY B0, `(.L_x_154) ;  /* 0x0000019000007945 */ /* 0x000fe40003800000 */
[----:B------:R-:W-:Y:S01]  /*12c90*/  ISETP.GE.AND P0, PT, R4, R7, PT ;  /* 0x000000070400720c */ /* 0x000fe20003f06270 */
[----:B------:R1:W2:-:S12]  /*12ca0*/  SHFL.IDX PT, R12, R2, 0x2, 0x181f ;  /* 0x00581f00020c7f89 */ /* 0x00029800000e0000 */
        /* <DEDUP_REMOVED lines=9> */
[----:B--2-4-:R-:W-:Y:S01]  /*12d40*/  @!P3 IMAD.WIDE R14, R11, 0x2, R12 ;  /* 0x000000020b0eb825 */ /* 0x014fe200078e020c */
        /* <DEDUP_REMOVED lines=12> */
.L_x_155:
[----:B------:R-:W-:Y:S05]  /*12e10*/  BSYNC B0 ;  /* 0x0000000000007941 */ /* 0x000fea0003800000 */
.L_x_154:
[----:B------:R-:W-:Y:S01]  /*12e20*/  IADD3 R6, R6, 0x60, RZ ;  /* 0x0000006006067810 */ /* 0x000fe20007ffe0ff */
[----:B------:R1:W4:Y:S03]  /*12e30*/  SHFL.IDX PT, R3, R0, 0x3, 0x181f ;  /* 0x00781f0000037f89 */ /* 0x00032600000e0000 */
[----:B------:R-:W-:Y:S01]  /*12e40*/  ISETP.GE.AND P0, PT, R6, R7, PT ;  /* 0x000000070600720c */ /* 0x000fe20003f06270 */
[----:B-12---:R-:W1:-:S12]  /*12e50*/  SHFL.IDX PT, R2, R2, 0x3, 0x181f ;  /* 0x00781f0002027f89 */ /* 0x006e5800000e0000 */
[----:B------:R-:W-:Y:S05]  /*12e60*/  @P0 EXIT ;  /* 0x000000000000094d */ /* 0x000fea0003800000 */
[----:B------:R-:W-:Y:S02]  /*12e70*/  ISETP.GE.AND P1, PT, R10, c[0x0][0x3c8], PT ;  /* 0x0000f2000a007a0c */ /* 0x000fe40003f26270 */
[----:B------:R-:W-:Y:S02]  /*12e80*/  ISETP.GE.AND P0, PT, R9, c[0x0][0x3c8], PT ;  /* 0x0000f20009007a0c */ /* 0x000fe40003f06270 */
[----:B------:R-:W-:-:S09]  /*12e90*/  ISETP.GE.AND P2, PT, R11, c[0x0][0x3c8], PT ;  /* 0x0000f2000b007a0c */ /* 0x000fd20003f46270 */
[----:B---3--:R-:W-:Y:S02]  /*12ea0*/  @!P1 SHF.R.S32.HI R5, RZ, 0x1f, R10 ;  /* 0x0000001fff059819 */ /* 0x008fe4000001140a */
[----:B------:R-:W-:Y:S02]  /*12eb0*/  @!P0 SHF.R.S32.HI R0, RZ, 0x1f, R9 ;  /* 0x0000001fff008819 */ /* 0x000fe40000011409 */
[----:B------:R-:W-:Y:S01]  /*12ec0*/  @!P1 LEA.HI R5, R5, R10, RZ, 0x3 ;  /* 0x0000000a05059211 */ /* 0x000fe200078f18ff */
[--C-:B-1--4-:R-:W-:Y:S01]  /*12ed0*/  @!P2 IMAD.WIDE R10, R11, 0x2, R2.reuse ;  /* 0x000000020b0aa825 */ /* 0x112fe200078e0202 */
        /* <DEDUP_REMOVED lines=10> */
[----:B-1----:R-:W-:-:S04]  /*12f80*/  SHF.R.S32.HI R5, RZ, 0x1f, R8 ;  /* 0x0000001fff057819 */ /* 0x002fc80000011408 */
[----:B------:R-:W-:-:S04]  /*12f90*/  LEA.HI R5, R5, R8, RZ, 0x3 ;  /* 0x0000000805057211 */ /* 0x000fc800078f18ff */
[----:B------:R-:W-:-:S05]  /*12fa0*/  LOP3.LUT R5, R5, 0xfffffff8, RZ, 0xc0, !PT ;  /* 0xfffffff805057812 */ /* 0x000fca00078ec0ff */
[----:B------:R-:W-:-:S05]  /*12fb0*/  IMAD.WIDE R2, R5, 0x2, R2 ;  /* 0x0000000205027825 */ /* 0x000fca00078e0202 */
[----:B------:R-:W-:Y:S01]  /*12fc0*/  ST.E.128 [R2.64], RZ ;  /* 0x000000ff02007985 */ /* 0x000fe2000c101d04 */
[----:B------:R-:W-:Y:S05]  /*12fd0*/  EXIT ;  /* 0x000000000000794d */ /* 0x000fea0003800000 */
.L_x_156:
        /* <DEDUP_REMOVED lines=10> */
.L_x_1530:


//--------------------- .text._ZN7cutlass13device_kernelIN5flash19enable_sm80_to_sm89INS1_16FlashAttnFwdSm80INS1_25CollectiveMainloopFwdSm80ILi8ELi1ELb1EN4cute5tupleIJNS5_1CILi128EEENS7_ILi48EEENS7_ILi256EEEEEELi256ENS_10bfloat16_tEfNS_4arch4Sm80ELb0ELb1ELb0ELb0ELb0ELb0ELb1ELb0EEENS1_21CollectiveEpilogueFwdINS6_IJS8_SA_S9_EEENS6_IJNS7_ILi1EEESI_SI_EEESC_SE_Li256ELb0ELb1ELb0ELb0EEENS1_19SingleTileSchedulerILb0ELb0ELb1ELi128EEEEEEEEEvNT_6ParamsE --------------------------
	.section	.text._ZN7cutlass13device_kernelIN5flash19enable_sm80_to_sm89INS1_16FlashAttnFwdSm80INS1_25CollectiveMainloopFwdSm80ILi8ELi1ELb1EN4cute5tupleIJNS5_1CILi128EEENS7_ILi48EEENS7_ILi256EEEEEELi256ENS_10bfloat16_tEfNS_4arch4Sm80ELb0ELb1ELb0ELb0ELb0ELb0ELb1ELb0EEENS1_21CollectiveEpilogueFwdINS6_IJS8_SA_S9_EEENS6_IJNS7_ILi1EEESI_SI_EEESC_SE_Li256ELb0ELb1ELb0ELb0EEENS1_19SingleTileSchedulerILb0ELb0ELb1ELi128EEEEEEEEEvNT_6ParamsE,"ax",@progbits
	.sectioninfo	@"SHI_REGISTERS=255"
	.align	128
.text._ZN7cutlass13device_kernelIN5flash19enable_sm80_to_sm89INS1_16FlashAttnFwdSm80INS1_25CollectiveMainloopFwdSm80ILi8ELi1ELb1EN4cute5tupleIJNS5_1CILi128EEENS7_ILi48EEENS7_ILi256EEEEEELi256ENS_10bfloat16_tEfNS_4arch4Sm80ELb0ELb1ELb0ELb0ELb0ELb0ELb1ELb0EEENS1_21CollectiveEpilogueFwdINS6_IJS8_SA_S9_EEENS6_IJNS7_ILi1EEESI_SI_EEESC_SE_Li256ELb0ELb1ELb0ELb0EEENS1_19SingleTileSchedulerILb0ELb0ELb1ELi128EEEEEEEEEvNT_6ParamsE:
        .type           _ZN7cutlass13device_kernelIN5flash19enable_sm80_to_sm89INS1_16FlashAttnFwdSm80INS1_25CollectiveMainloopFwdSm80ILi8ELi1ELb1EN4cute5tupleIJNS5_1CILi128EEENS7_ILi48EEENS7_ILi256EEEEEELi256ENS_10bfloat16_tEfNS_4arch4Sm80ELb0ELb1ELb0ELb0ELb0ELb0ELb1ELb0EEENS1_21CollectiveEpilogueFwdINS6_IJS8_SA_S9_EEENS6_IJNS7_ILi1EEESI_SI_EEESC_SE_Li256ELb0ELb1ELb0ELb0EEENS1_19SingleTileSchedulerILb0ELb0ELb1ELi128EEEEEEEEEvNT_6ParamsE,@function
        .size           _ZN7cutlass13device_kernelIN5flash19enable_sm80_to_sm89INS1_16FlashAttnFwdSm80INS1_25CollectiveMainloopFwdSm80ILi8ELi1ELb1EN4cute5tupleIJNS5_1CILi128EEENS7_ILi48EEENS7_ILi256EEEEEELi256ENS_10bfloat16_tEfNS_4arch4Sm80ELb0ELb1ELb0ELb0ELb0ELb0ELb1ELb0EEENS1_21CollectiveEpilogueFwdINS6_IJS8_SA_S9_EEENS6_IJNS7_ILi1EEESI_SI_EEESC_SE_Li256ELb0ELb1ELb0ELb0EEENS1_19SingleTileSchedulerILb0ELb0ELb1ELi128EEEEEEEEEvNT_6ParamsE,(.L_x_1531 - _ZN7cutlass13device_kernelIN5flash19enable_sm80_to_sm89INS1_16FlashAttnFwdSm80INS1_25CollectiveMainloopFwdSm80ILi8ELi1ELb1EN4cute5tupleIJNS5_1CILi128EEENS7_ILi48EEENS7_ILi256EEEEEELi256ENS_10bfloat16_tEfNS_4arch4Sm80ELb0ELb1ELb0ELb0ELb0ELb0ELb1ELb0EEENS1_21CollectiveEpilogueFwdINS6_IJS8_SA_S9_EEENS6_IJNS7_ILi1EEESI_SI_EEESC_SE_Li256ELb0ELb1ELb0ELb0EEENS1_19SingleTileSchedulerILb0ELb0ELb1ELi128EEEEEEEEEvNT_6ParamsE)
        .other          _ZN7cutlass13device_kernelIN5flash19enable_sm80_to_sm89INS1_16FlashAttnFwdSm80INS1_25CollectiveMainloopFwdSm80ILi8ELi1ELb1EN4cute5tupleIJNS5_1CILi128EEENS7_ILi48EEENS7_ILi256EEEEEELi256ENS_10bfloat16_tEfNS_4arch4Sm80ELb0ELb1ELb0ELb0ELb0ELb0ELb1ELb0EEENS1_21CollectiveEpilogueFwdINS6_IJS8_SA_S9_EEENS6_IJNS7_ILi1EEESI_SI_EEESC_SE_Li256ELb0ELb1ELb0ELb0EEENS1_19SingleTileSchedulerILb0ELb0ELb1ELi128EEEEEEEEEvNT_6ParamsE,@"STO_CUDA_ENTRY STV_DEFAULT"
_ZN7cutlass13device_kernelIN5flash19enable_sm80_to_sm89INS1_16FlashAttnFwdSm80INS1_25CollectiveMainloopFwdSm80ILi8ELi1ELb1EN4cute5tupleIJNS5_1CILi128EEENS7_ILi48EEENS7_ILi256EEEEEELi256ENS_10bfloat16_tEfNS_4arch4Sm80ELb0ELb1ELb0ELb0ELb0ELb0ELb1ELb0EEENS1_21CollectiveEpilogueFwdINS6_IJS8_SA_S9_EEENS6_IJNS7_ILi1EEESI_SI_EEESC_SE_Li256ELb0ELb1ELb0ELb0EEENS1_19SingleTileSchedulerILb0ELb0ELb1ELi128EEEEEEEEEvNT_6ParamsE:
[----:B------:R-:W-:-:S03]  /*0000*/  MOV R1, c[0x0][0x28] ;  /* 0x00000a0000017a02 */ /* 0x000fc60000000f00 */
[----:B------:R-:W1:Y:S01]  /*0010*/  S2R R16, SR_CTAID.Z ;  /* 0x0000000000107919 */ /* 0x000e620000002700 */
[----:B------:R-:W-:Y:S02]  /*0020*/  IADD3 R1, R1, -0x98, RZ ;  /* 0xffffff6801017810 */ /* 0x000fe40007ffe0ff */
[----:B-1----:R-:W-:-:S13]  /*0030*/  ISETP.GE.AND P0, PT, R16, RZ, PT ;  /* 0x000000ff1000720c */ /* 0x002fda0003f06270 */
[----:B------:R-:W-:Y:S05]  /*0040*/  @!P0 EXIT ;  /* 0x000000000000894d */ /* 0x000fea0003800000 */
[----:B------:R-:W1:Y:S01]  /*0050*/  S2UR UR16, SR_CTAID.X ;  /* 0x00000000001079c3 */ /* 0x000e620000002500 */
[----:B------:R-:W-:Y:S01]  /*0060*/  ULDC UR6, c[0x0][0x2c4] ;  /* 0x0000b10000067ab9 */ /* 0x000fe20000000800 */
[----:B------:R-:W2:Y:S01]  /*0070*/  S2R R85, SR_TID.X ;  /* 0x0000000000557919 */ /* 0x000ea20000002100 */
[----:B------:R-:W-:Y:S02]  /*0080*/  UISETP.NE.AND UP0, UPT, UR6, 0x1, UPT ;  /* 0x000000010600788c */ /* 0x000fe4000bf05270 */
[----:B------:R-:W-:Y:S02]  /*0090*/  ULDC.64 UR4, c[0x0][0x2c8] ;  /* 0x0000b20000047ab9 */ /* 0x000fe40000000a00 */
[----:B------:R-:W-:Y:S02]  /*00a0*/  UMOV UR7, 0x1 ;  /* 0x0000000100077882 */ /* 0x000fe40000000000 */
[----:B------:R-:W-:Y:S02]  /*00b0*/  UP2UR UR18, UPR, URZ, 0x1 ;  /* 0x000000013f127883 */ /* 0x000fe40008000000 */
[----:B------:R-:W-:-:S02]  /*00c0*/  ULDC UR9, c[0x0][0x168] ;  /* 0x00005a0000097ab9 */ /* 0x000fc40000000800 */
[----:B------:R-:W-:Y:S02]  /*00d0*/  UIADD3 UR9, UR7, -UR9, URZ ;  /* 0x8000000907097290 */ /* 0x000fe4000fffe03f */
[----:B-1----:R-:W-:-:S04]  /*00e0*/  USHF.L.U32 UR16, UR16, 0x7, URZ ;  /* 0x0000000710107899 */ /* 0x002fc8000800063f */
[----:B------:R-:W-:Y:S02]  /*00f0*/  @UP0 UIADD3 UR10, UR16, 0x7f, URZ ;  /* 0x0000007f100a0890 */ /* 0x000fe4000fffe03f */
[----:B------:R-:W-:Y:S02]  /*0100*/  UIADD3 UR8, UR16, 0x7f, URZ ;  /* 0x0000007f10087890 */ /* 0x000fe4000fffe03f */
[----:B------:R-:W-:-:S04]  /*0110*/  UIMAD.WIDE.U32 UR10, UR10, UR4, URZ ;  /* 0x000000040a0a72a5 */ /* 0x000fc8000f8e003f */
[----:B------:R-:W-:-:S03]  /*0120*/  @UP0 USHF.R.U32.HI UR8, URZ, UR5, UR11 ;  /* 0x000000053f080299 */ /* 0x000fc6000801160b */
[----:B------:R-:W-:Y:S02]  /*0130*/  ULDC.64 UR4, c[0x0][0x328] ;  /* 0x0000ca0000047ab9 */ /* 0x000fe40000000a00 */
[----:B------:R-:W-:-:S03]  /*0140*/  UISETP.LE.AND UP0, UPT, UR7, UR5, UPT ;  /* 0x000000050700728c */ /* 0x000fc6000bf03270 */
[----:B------:R-:W-:Y:S02]  /*0150*/  ULDC UR5, c[0x0][0x1d0] ;  /* 0x0000740000057ab9 */ /* 0x000fe40000000800 */
[----:B------:R-:W-:Y:S01]  /*0160*/  UIADD3 UR5, UR8, UR5, UR9 ;  /* 0x0000000508057290 */ /* 0x000fe2000fffe009 */
[----:B------:R-:W-:Y:S01]  /*0170*/  PLOP3.LUT P0, PT, PT, PT, UP0, 0x40, 0x0 ;  /* 0x000000000000781c */ /* 0x000fe20003f0e808 */
[----:B------:R-:W-:Y:S02]  /*0180*/  UP2UR UR17, UPR, URZ, 0x1 ;  /* 0x000000013f117883 */ /* 0x000fe40008000000 */
[----:B------:R-:W-:-:S10]  /*0190*/  UIADD3 UR8, UR5, UR4, URZ ;  /* 0x0000000405087290 */ /* 0x000fd4000fffe03f */
[----:B------:R-:W-:Y:S05]  /*01a0*/  @P0 BRA `(.L_x_157) ;  /* 0x0000014000000947 */ /* 0x000fea0003800000 */
[----:B--2---:R-:W-:Y:S01]  /*01b0*/  ISETP.LT.AND P0, PT, RZ, UR5, PT ;  /* 0x00000005ff007c0c */ /* 0x004fe2000bf01270 */
[----:B------:R-:W-:-:S12]  /*01c0*/  UIADD3 UR9, UR5, -0x1, URZ ;  /* 0xffffffff05097890 */ /* 0x000fd8000fffe03f */
[----:B------:R-:W-:Y:S05]  /*01d0*/  @P0 BRA `(.L_x_158) ;  /* 0x0000008000000947 */ /* 0x000fea0003800000 */
[----:B------:R-:W-:Y:S02]  /*01e0*/  ULDC UR4, c[0x0][0x32c] ;  /* 0x0000cb0000047ab9 */ /* 0x000fe40000000800 */
[----:B------:R-:W-:Y:S02]  /*01f0*/  UISETP.NE.AND UP0, UPT, UR7, UR4, UPT ;  /* 0x000000040700728c */ /* 0x000fe4000bf05270 */
[----:B------:R-:W-:-:S03]  /*0200*/  UIADD3 UR9, -UR5, URZ, URZ ;  /* 0x0000003f05097290 */ /* 0x000fc6000fffe13f */
[----:B------:R-:W-:Y:S02]  /*0210*/  ULDC.64 UR4, c[0x0][0x330] ;  /* 0x0000cc0000047ab9 */ /* 0x000fe40000000a00 */
[----:B------:R-:W-:-:S04]  /*0220*/  UIMAD.WIDE.U32 UR10, UR9, UR4, URZ ;  /* 0x00000004090a72a5 */ /* 0x000fc8000f8e003f */
[----:B------:R-:W-:-:S04]  /*0230*/  @UP0 USHF.R.U32.HI UR9, URZ, UR5, UR11 ;  /* 0x000000053f090299 */ /* 0x000fc8000801160b */
[----:B------:R-:W-:Y:S01]  /*0240*/  ULOP3.LUT UR9, URZ, UR9, URZ, 0x33, !UPT ;  /* 0x000000093f097292 */ /* 0x000fe2000f8e333f */
[----:B------:R-:W-:Y:S05]  /*0250*/  BRA `(.L_x_159) ;  /* 0x0000005000007947 */ /* 0x000fea0003800000 */
.L_x_158:
[----:B------:R-:W-:Y:S02]  /*0260*/  ULDC UR4, c[0x0][0x32c] ;  /* 0x0000cb0000047ab9 */ /* 0x000fe40000000800 */
[----:B------:R-:W-:-:S03]  /*0270*/  UISETP.NE.AND UP0, UPT, UR7, UR4, UPT ;  /* 0x000000040700728c */ /* 0x000fc6000bf05270 */
[----:B------:R-:W-:Y:S02]  /*0280*/  ULDC.64 UR4, c[0x0][0x330] ;  /* 0x0000cc0000047ab9 */ /* 0x000fe40000000a00 */
[----:B------:R-:W-:-:S06]  /*0290*/  UIMAD.WIDE.U32 UR10, UR9, UR4, URZ ;  /* 0x00000004090a72a5 */ /* 0x000fcc000f8e003f */
[----:B------:R-:W-:Y:S02]  /*02a0*/  @UP0 USHF.R.U32.HI UR9, URZ, UR5, UR11 ;  /* 0x000000053f090299 */ /* 0x000fe4000801160b */
.L_x_159:
[----:B------:R-:W-:Y:S02]  /*02b0*/  ULDC UR4, c[0x0][0x32c] ;  /* 0x0000cb0000047ab9 */ /* 0x000fe40000000800 */
[----:B------:R-:W-:-:S04]  /*02c0*/  UIMAD UR4, UR9, UR4, UR4 ;  /* 0x00000004090472a4 */ /* 0x000fc8000f8e0204 */
[----:B------:R-:W-:-:S04]  /*02d0*/  UISETP.LT.AND UP0, UPT, UR8, UR4, UPT ;  /* 0x000000040800728c */ /* 0x000fc8000bf01270 */
[----:B------:R-:W-:Y:S02]  /*02e0*/  USEL UR8, UR8, UR4, UP0 ;  /* 0x0000000408087287 */ /* 0x000fe40008000000 */
.L_x_157:
[----:B--2---:R-:W-:Y:S02]  /*02f0*/  UMOV UR12, 0x2f ;  /* 0x0000002f000c7882 */ /* 0x004fe40000000000 */
[----:B------:R-:W-:Y:S02]  /*0300*/  ULDC UR15, c[0x0][0x1d0] ;  /* 0x00007400000f7ab9 */ /* 0x000fe40000000800 */
[----:B------:R-:W-:Y:S02]  /*0310*/  UISETP.NE.AND UP0, UPT, UR6, 0x1, UPT ;  /* 0x000000010600788c */ /* 0x000fe4000bf05270 */
[----:B------:R-:W-:Y:S02]  /*0320*/  UIADD3 UR12, UR12, UR15, URZ ;  /* 0x0000000f0c0c7290 */ /* 0x000fe4000fffe03f */
[----:B------:R-:W-:Y:S02]  /*0330*/  ULDC.64 UR4, c[0x0][0x2c8] ;  /* 0x0000b20000047ab9 */ /* 0x000fe40000000a00 */
[----:B------:R-:W-:-:S02]  /*0340*/  UIMAD.WIDE.U32 UR10, UR16, UR4, URZ ;  /* 0x00000004100a72a5 */ /* 0x000fc4000f8e003f */
[----:B------:R-:W-:Y:S02]  /*0350*/  UIMAD.WIDE UR12, UR12, 0x2aaaaaab, URZ ;  /* 0x2aaaaaab0c0c78a5 */ /* 0x000fe4000f8e023f */
[----:B------:R-:W-:Y:S02]  /*0360*/  UIADD3 UR8, UR8, 0x2f, URZ ;  /* 0x0000002f08087890 */ /* 0x000fe4000fffe03f */
[----:B------:R-:W-:Y:S02]  /*0370*/  UISETP.NE.AND UP1, UPT, UR17, URZ, UPT ;  /* 0x0000003f1100728c */ /* 0x000fe4000bf25270 */
[----:B------:R-:W-:Y:S02]  /*0380*/  UIMAD.WIDE UR8, UR8, 0x2aaaaaab, URZ ;  /* 0x2aaaaaab080878a5 */ /* 0x000fe4000f8e023f */
[----:B------:R-:W-:Y:S02]  /*0390*/  @UP0 UMOV UR7, UR11 ;  /* 0x0000000b00070c82 */ /* 0x000fe40008000000 */
[----:B------:R-:W-:Y:S01]  /*03a0*/  UMOV UR4, UR16 ;  /* 0x0000001000047c82 */ /* 0x000fe20008000000 */
[----:B------:R-:W-:Y:S01]  /*03b0*/  PLOP3.LUT P0, PT, PT, PT, UP1, 0x40, 0x0 ;  /* 0x000000000000781c */ /* 0x000fe20003f0e818 */
[----:B------:R-:W-:-:S02]  /*03c0*/  UMOV UR11, UR13 ;  /* 0x0000000d000b7c82 */ /* 0x000fc40008000000 */
[----:B------:R-:W-:Y:S02]  /*03d0*/  @UP0 USHF.R.U32.HI UR4, URZ, UR5, UR7 ;  /* 0x000000053f040299 */ /* 0x000fe40008011607 */
[----:B------:R-:W-:Y:S02]  /*03e0*/  USHF.R.U32.HI UR7, URZ, 0x1f, UR9 ;  /* 0x0000001f3f077899 */ /* 0x000fe40008011609 */
[----:B------:R-:W-:Y:S02]  /*03f0*/  USHF.R.U32.HI UR8, URZ, 0x1f, UR11 ;  /* 0x0000001f3f087899 */ /* 0x000fe4000801160b */
[----:B------:R-:W-:Y:S02]  /*0400*/  ULDC UR10, c[0x0][0x168] ;  /* 0x00005a00000a7ab9 */ /* 0x000fe40000000800 */
[----:B------:R-:W-:Y:S02]  /*0410*/  UIADD3 UR15, UR15, -UR10, URZ ;  /* 0x8000000a0f0f7290 */ /* 0x000fe4000fffe03f */
[----:B------:R-:W-:-:S02]  /*0420*/  ULEA.HI.SX32 UR9, UR9, UR7, 0x1d ;  /* 0x0000000709097291 */ /* 0x000fc4000f8fea3f */
[----:B------:R-:W-:Y:S02]  /*0430*/  ULEA.HI.SX32 UR8, UR11, UR8, 0x1d ;  /* 0x000000080b087291 */ /* 0x000fe4000f8fea3f */
[----:B------:R-:W-:Y:S02]  /*0440*/  UIADD3 UR4, UR15, UR4, URZ ;  /* 0x000000040f047290 */ /* 0x000fe4000fffe03f */
[----:B------:R-:W-:Y:S02]  /*0450*/  UISETP.LT.AND UP0, UPT, UR8, UR9, UPT ;  /* 0x000000090800728c */ /* 0x000fe4000bf01270 */
[----:B------:R-:W-:Y:S02]  /*0460*/  ULDC UR5, c[0x0][0x324] ;  /* 0x0000c90000057ab9 */ /* 0x000fe40000000800 */
[----:B------:R-:W-:Y:S02]  /*0470*/  UIADD3 UR7, UR4, -UR5, URZ ;  /* 0x8000000504077290 */ /* 0x000fe4000fffe03f */
[----:B------:R-:W-:Y:S01]  /*0480*/  USEL UR13, UR8, UR9, UP0 ;  /* 0x00000009080d7287 */ /* 0x000fe20008000000 */
[----:B------:R-:W-:Y:S05]  /*0490*/  @P0 BRA `(.L_x_160) ;  /* 0x0000015000000947 */ /* 0x000fea0003800000 */
[----:B------:R-:W-:Y:S02]  /*04a0*/  UMOV UR8, UR4 ;  /* 0x0000000400087c82 */ /* 0x000fe40008000000 */
[----:B------:R-:W-:-:S06]  /*04b0*/  UISETP.GT.AND UP0, UPT, UR8, -0x1, UPT ;  /* 0xffffffff0800788c */ /* 0x000fcc000bf04270 */
[----:B------:R-:W-:-:S13]  /*04c0*/  PLOP3.LUT P0, PT, PT, PT, UP0, 0x80, 0x0 ;  /* 0x000000000000781c */ /* 0x000fda0003f0f008 */
[----:B------:R-:W-:Y:S05]  /*04d0*/  @P0 BRA `(.L_x_161) ;  /* 0x0000008000000947 */ /* 0x000fea0003800000 */
[----:B------:R-:W-:Y:S02]  /*04e0*/  ULDC UR4, c[0x0][0x32c] ;  /* 0x0000cb0000047ab9 */ /* 0x000fe40000000800 */
[----:B------:R-:W-:Y:S02]  /*04f0*/  UISETP.NE.AND UP0, UPT, UR4, 0x1, UPT ;  /* 0x000000010400788c */ /* 0x000fe4000bf05270 */
[----:B------:R-:W-:Y:S02]  /*0500*/  ULOP3.LUT UR8, URZ, UR8, URZ, 0x33, !UPT ;  /* 0x000000083f087292 */ /* 0x000fe4000f8e333f */
[----:B------:R-:W-:Y:S02]  /*0510*/  ULDC.64 UR4, c[0x0][0x330] ;  /* 0x0000cc0000047ab9 */ /* 0x000fe40000000a00 */
[----:B------:R-:W-:-:S05]  /*0520*/  UIMAD.WIDE.U32 UR10, UR8, UR4, URZ ;  /* 0x00000004080a72a5 */ /* 0x000fca000f8e003f */
[----:B------:R-:W-:-:S04]  /*0530*/  @UP0 USHF.R.U32.HI UR8, URZ, UR5, UR11 ;  /* 0x000000053f080299 */ /* 0x000fc8000801160b */
[----:B------:R-:W-:Y:S01]  /*0540*/  ULOP3.LUT UR8, URZ, UR8, URZ, 0x33, !UPT ;  /* 0x000000083f087292 */ /* 0x000fe2000f8e333f */
[----:B------:R-:W-:Y:S05]  /*0550*/  BRA `(.L_x_162) ;  /* 0x0000005000007947 */ /* 0x000fea0003800000 */
.L_x_161:
[----:B------:R-:W-:Y:S02]  /*0560*/  ULDC UR4, c[0x0][0x32c] ;  /* 0x0000cb0000047ab9 */ /* 0x000fe40000000800 */
[----:B------:R-:W-:-:S03]  /*0570*/  UISETP.NE.AND UP0, UPT, UR4, 0x1, UPT ;  /* 0x000000010400788c */ /* 0x000fc6000bf05270 */
[----:B------:R-:W-:Y:S02]  /*0580*/  ULDC.64 UR4, c[0x0][0x330] ;  /* 0x0000cc0000047ab9 */ /* 0x000fe40000000a00 */
[----:B------:R-:W-:-:S06]  /*0590*/  UIMAD.WIDE.U32 UR10, UR8, UR4, URZ ;  /* 0x00000004080a72a5 */ /* 0x000fcc000f8e003f */
[----:B------:R-:W-:Y:S02]  /*05a0*/  @UP0 USHF.R.U32.HI UR8, URZ, UR5, UR11 ;  /* 0x000000053f080299 */ /* 0x000fe4000801160b */
.L_x_162:
[----:B------:R-:W-:Y:S02]  /*05b0*/  ULDC UR4, c[0x0][0x32c] ;  /* 0x0000cb0000047ab9 */ /* 0x000fe40000000800 */
[----:B------:R-:W-:-:S04]  /*05c0*/  UIMAD UR4, UR8, UR4, URZ ;  /* 0x00000004080472a4 */ /* 0x000fc8000f8e023f */
[----:B------:R-:W-:-:S04]  /*05d0*/  UISETP.LT.AND UP0, UPT, UR7, UR4, UPT ;  /* 0x000000040700728c */ /* 0x000fc8000bf01270 */
[----:B------:R-:W-:-:S04]  /*05e0*/  USEL UR7, UR7, UR4, !UP0 ;  /* 0x0000000407077287 */ /* 0x000fc8000c000000 */
.L_x_160:
[----:B------:R-:W-:Y:S01]  /*05f0*/  UIMAD.WIDE UR4, UR7, 0x2aaaaaab, URZ ;  /* 0x2aaaaaab070478a5 */ /* 0x000fe2000f8e023f */
[----:B------:R-:W-:Y:S01]  /*0600*/  PLOP3.LUT P2, PT, PT, PT, PT, 0x80, 0x0 ;  /* 0x000000000000781c */ /* 0x000fe20003f4f070 */
[----:B------:R-:W-:Y:S01]  /*0610*/  ULDC.64 UR24, c[0x0][0x118] ;  /* 0x0000460000187ab9 */ /* 0x000fe20000000a00 */
[----:B------:R-:W-:Y:S01]  /*0620*/  CS2R R130, SRZ ;  /* 0x0000000000827805 */ /* 0x000fe2000001ff00 */
[----:B------:R-:W-:Y:S01]  /*0630*/  USHF.R.U32.HI UR4, URZ, 0x1f, UR5 ;  /* 0x0000001f3f047899 */ /* 0x000fe20008011605 */
[----:B------:R-:W-:Y:S01]  /*0640*/  CS2R R22, SRZ ;  /* 0x0000000000167805 */ /* 0x000fe2000001ff00 */
[----:B------:R-:W-:Y:S01]  /*0650*/  IMAD.MOV.U32 R128, RZ, RZ, RZ ;  /* 0x000000ffff807224 */ /* 0x000fe200078e00ff */
[----:B------:R-:W-:Y:S01]  /*0660*/  CS2R R126, SRZ ;  /* 0x00000000007e7805 */ /* 0x000fe2000001ff00 */
[----:B------:R-:W-:Y:S01]  /*0670*/  ULEA.HI.SX32 UR4, UR5, UR4, 0x1d ;  /* 0x0000000405047291 */ /* 0x000fe2000f8fea3f */
[----:B------:R-:W-:Y:S01]  /*0680*/  IMAD.MOV.U32 R124, RZ, RZ, RZ ;  /* 0x000000ffff7c7224 */ /* 0x000fe200078e00ff */
[----:B------:R-:W-:Y:S01]  /*0690*/  CS2R R122, SRZ ;  /* 0x00000000007a7805 */ /* 0x000fe2000001ff00 */
[----:B------:R-:W-:Y:S01]  /*06a0*/  CS2R R24, SRZ ;  /* 0x0000000000187805 */ /* 0x000fe2000001ff00 */
[----:B------:R-:W-:Y:S01]  /*06b0*/  UISETP.LT.AND UP0, UPT, URZ, UR4, UPT ;  /* 0x000000043f00728c */ /* 0x000fe2000bf01270 */
[----:B------:R-:W-:Y:S01]  /*06c0*/  MOV R120, RZ ;  /* 0x000000ff00787202 */ /* 0x000fe20000000f00 */
[----:B------:R-:W-:Y:S01]  /*06d0*/  CS2R R118, SRZ ;  /* 0x0000000000767805 */ /* 0x000fe2000001ff00 */
[----:B------:R-:W-:Y:S01]  /*06e0*/  IMAD.MOV.U32 R116, RZ, RZ, RZ ;  /* 0x000000ffff747224 */ /* 0x000fe200078e00ff */
[----:B------:R-:W-:Y:S01]  /*06f0*/  USEL UR12, URZ, UR4, !UP0 ;  /* 0x000000043f0c7287 */ /* 0x000fe2000c000000 */
[----:B------:R-:W-:Y:S01]  /*0700*/  CS2R R114, SRZ ;  /* 0x0000000000727805 */ /* 0x000fe2000001ff00 */
[----:B------:R-:W-:Y:S01]  /*0710*/  CS2R R26, SRZ ;  /* 0x00000000001a7805 */ /* 0x000fe2000001ff00 */
[----:B------:R-:W-:Y:S01]  /*0720*/  MOV R112, RZ ;  /* 0x000000ff00707202 */ /* 0x000fe20000000f00 */
[----:B------:R-:W-:Y:S01]  /*0730*/  UISETP.GT.AND UP0, UPT, UR13, UR12, UPT ;  /* 0x0000000c0d00728c */ /* 0x000fe2000bf04270 */
[----:B------:R-:W-:Y:S01]  /*0740*/  CS2R R110, SRZ ;  /* 0x00000000006e7805 */ /* 0x000fe2000001ff00 */
[----:B------:R-:W-:Y:S01]  /*0750*/  IMAD.MOV.U32 R108, RZ, RZ, RZ ;  /* 0x000000ffff6c7224 */ /* 0x000fe200078e00ff */
[----:B------:R-:W-:Y:S01]  /*0760*/  CS2R R106, SRZ ;  /* 0x00000000006a7805 */ /* 0x000fe2000001ff00 */
[----:B------:R-:W-:Y:S01]  /*0770*/  CS2R R28, SRZ ;  /* 0x00000000001c7805 */ /* 0x000fe2000001ff00 */
[----:B------:R-:W-:Y:S01]  /*0780*/  MOV R104, RZ ;  /* 0x000000ff00687202 */ /* 0x000fe20000000f00 */
[----:B------:R-:W-:Y:S01]  /*0790*/  CS2R R102, SRZ ;  /* 0x0000000000667805 */ /* 0x000fe2000001ff00 */
[----:B------:R-:W-:Y:S01]  /*07a0*/  PLOP3.LUT P0, PT, PT, PT, UP0, 0x80, 0x0 ;  /* 0x000000000000781c */ /* 0x000fe20003f0f008 */
[----:B------:R-:W-:Y:S01]  /*07b0*/  IMAD.MOV.U32 R100, RZ, RZ, RZ ;  /* 0x000000ffff647224 */ /* 0x000fe200078e00ff */
        /* <DEDUP_REMOVED lines=53> */
[----:B------:R-:W-:Y:S01]  /*0b10*/  ISETP.NE.U32.AND P0, PT, RZ, c[0x0][0x340], PT ;  /* 0x0000d000ff007a0c */ /* 0x000fe20003f05070 */
[----:B------:R-:W2:Y:S01]  /*0b20*/  LDL.LU R89, [R1+0x1c] ;  /* 0x00001c0001597983 */ /* 0x000ea20000300800 */
[----:B------:R-:W-:-:S02]  /*0b30*/  UISETP.NE.AND UP0, UPT, UR18, URZ, UPT ;  /* 0x0000003f1200728c */ /* 0x000fc4000bf05270 */
[----:B------:R-:W-:-:S13]  /*0b40*/  ISETP.NE.AND.EX P3, PT, RZ, c[0x0][0x344], PT, P0 ;  /* 0x0000d100ff007a0c */ /* 0x000fda0003f65300 */
[----:B------:R-:W-:-:S04]  /*0b50*/  @P3 IMAD.MOV.U32 R0, RZ, RZ, 0x4 ;  /* 0x00000004ff003424 */ /* 0x000fc800078e00ff */
[----:B------:R-:W-:-:S05]  /*0b60*/  @P3 IMAD.WIDE R2, R16, R0, c[0x0][0x340] ;  /* 0x0000d00010023625 */ /* 0x000fca00078e0200 */
[----:B------:R1:W3:Y:S01]  /*0b70*/  @P3 LDG.E R10, [R2.64] ;  /* 0x00000018020a3981 */ /* 0x0002e2000c1e1900 */
[----:B------:R-:W-:Y:S01]  /*0b80*/  SHF.R.S32.HI R67, RZ, 0x1f, R85 ;  /* 0x0000001fff437819 */ /* 0x000fe20000011455 */
[----:B------:R-:W-:Y:S01]  /*0b90*/  ULDC UR4, c[0x0][0x168] ;  /* 0x00005a0000047ab9 */ /* 0x000fe20000000800 */
[----:B------:R-:W-:Y:S01]  /*0ba0*/  PLOP3.LUT P1, PT, PT, PT, UP0, 0x80, 0x0 ;  /* 0x000000000000781c */ /* 0x000fe20003f2f008 */
[----:B------:R-:W4:Y:S01]  /*0bb0*/  S2R R24, SR_CTAID.Y ;  /* 0x0000000000187919 */ /* 0x000f220000002600 */
[----:B------:R-:W-:Y:S01]  /*0bc0*/  PLOP3.LUT P0, PT, PT, PT, UP0, 0x80, 0x0 ;  /* 0x000000000000781c */ /* 0x000fe20003f0f008 */
[----:B------:R-:W-:Y:S01]  /*0bd0*/  UIMAD UR4, UR6, UR4, URZ ;  /* 0x00000004060472a4 */ /* 0x000fe2000f8e023f */
[----:B------:R-:W-:Y:S01]  /*0be0*/  SHF.R.S32.HI R8, RZ, 0x1f, R16 ;  /* 0x0000001fff087819 */ /* 0x000fe20000011410 */
[----:B------:R-:W-:Y:S01]  /*0bf0*/  UMOV UR14, 0x30 ;  /* 0x00000030000e7882 */ /* 0x000fe20000000000 */
[----:B------:R-:W-:Y:S01]  /*0c00*/  LEA.HI R66, R67, R85, RZ, 0x5 ;  /* 0x0000005543427211 */ /* 0x000fe200078f28ff */
[----:B------:R-:W-:-:S02]  /*0c10*/  UIMAD UR10, UR13, -0x30, UR14 ;  /* 0xffffffd00d0a78a4 */ /* 0x000fc4000f8e020e */
[----:B------:R-:W-:Y:S01]  /*0c20*/  ULDC UR9, c[0x0][0x1d0] ;  /* 0x0000740000097ab9 */ /* 0x000fe20000000800 */
[----:B------:R-:W-:Y:S01]  /*0c30*/  SHF.R.S32.HI R65, RZ, 0x5, R66 ;  /* 0x00000005ff417819 */ /* 0x000fe20000011442 */
[----:B------:R-:W-:Y:S02]  /*0c40*/  UIADD3 UR9, UR10, UR9, URZ ;  /* 0x000000090a097290 */ /* 0x000fe4000fffe03f */
[----:B------:R-:W-:Y:S01]  /*0c50*/  ULDC.64 UR6, c[0x0][0x1e0] ;  /* 0x0000780000067ab9 */ /* 0x000fe20000000a00 */
[----:B------:R-:W-:Y:S01]  /*0c60*/  IMAD.U32 R64, RZ, RZ, UR10 ;  /* 0x0000000aff407e24 */ /* 0x000fe2000f8e00ff */
[----:B------:R-:W-:Y:S02]  /*0c70*/  UISETP.LT.AND UP0, UPT, UR9, 0x30, UPT ;  /* 0x000000300900788c */ /* 0x000fe4000bf01270 */
[----:B------:R-:W-:Y:S02]  /*0c80*/  UIMAD.WIDE.U32 UR22, UR14, UR6, URZ ;  /* 0x000000060e1672a5 */ /* 0x000fe4000f8e003f */
[----:B------:R-:W-:-:S02]  /*0c90*/  USEL UR8, UR9, 0x30, UP0 ;  /* 0x0000003009087887 */ /* 0x000fc40008000000 */
[----:B------:R-:W-:Y:S01]  /*0ca0*/  UIMAD UR14, UR14, UR7, URZ ;  /* 0x000000070e0e72a4 */ /* 0x000fe2000f8e023f */
[----:B-1----:R-:W-:Y:S01]  /*0cb0*/  LEA.HI R2, R67, R85, RZ, 0x3 ;  /* 0x0000005543027211 */ /* 0x002fe200078f18ff */
[----:B------:R-:W-:Y:S01]  /*0cc0*/  UIADD3 UR11, UR13, -0x1, URZ ;  /* 0xffffffff0d0b7890 */ /* 0x000fe2000fffe03f */
[----:B----4-:R-:W-:Y:S01]  /*0cd0*/  SHF.R.S32.HI R25, RZ, 0x1f, R24 ;  /* 0x0000001fff197819 */ /* 0x010fe20000011418 */
[----:B------:R-:W-:Y:S01]  /*0ce0*/  IMAD.WIDE.U32 R6, R24, c[0x0][0x1b8], RZ ;  /* 0x00006e0018067a25 */ /* 0x000fe200078e00ff */
[----:B------:R-:W-:Y:S01]  /*0cf0*/  LOP3.LUT R0, R2, 0xfffffff8, RZ, 0xc0, !PT ;  /* 0xfffffff802007812 */ /* 0x000fe200078ec0ff */
[----:B------:R-:W-:Y:S01]  /*0d00*/  UIADD3 UR14, UR23, UR14, URZ ;  /* 0x0000000e170e7290 */ /* 0x000fe2000fffe03f */
[----:B------:R-:W-:Y:S01]  /*0d10*/  SHF.R.S32.HI R69, RZ, 0x3, R2 ;  /* 0x00000003ff457819 */ /* 0x000fe20000011402 */
[----:B------:R-:W-:Y:S01]  /*0d20*/  IMAD R2, R25, c[0x0][0x1b8], RZ ;  /* 0x00006e0019027a24 */ /* 0x000fe200078e02ff */
[----:B------:R-:W-:Y:S01]  /*0d30*/  UISETP.GT.AND UP0, UPT, UR11, UR12, UPT ;  /* 0x0000000c0b00728c */ /* 0x000fe2000bf04270 */
[----:B------:R-:W-:Y:S01]  /*0d40*/  IMAD.IADD R22, R85, 0x1, -R0 ;  /* 0x0000000155167824 */ /* 0x000fe200078e0a00 */
[----:B------:R-:W-:Y:S01]  /*0d50*/  IADD3 R15, R69, UR16, RZ ;  /* 0x00000010450f7c10 */ /* 0x000fe2000fffe0ff */
[----:B------:R-:W-:Y:S01]  /*0d60*/  IMAD R2, R24, c[0x0][0x1bc], R2 ;  /* 0x00006f0018027a24 */ /* 0x000fe200078e0202 */
[----:B------:R-:W-:Y:S01]  /*0d70*/  UIMAD UR19, UR14, UR11, URZ ;  /* 0x0000000b0e1372a4 */ /* 0x000fe2000f8e023f */
[----:B------:R-:W-:-:S02]  /*0d80*/  IMAD R0, R22, 0x20, R69 ;  /* 0x0000002016007824 */ /* 0x000fc400078e0245 */
[----:B------:R-:W-:Y:S02]  /*0d90*/  IMAD.IADD R3, R7, 0x1, R2 ;  /* 0x0000000107037824 */ /* 0x000fe400078e0202 */
[----:B------:R-:W-:Y:S01]  /*0da0*/  IMAD R7, R8, c[0x0][0x1c0], RZ ;  /* 0x0000700008077a24 */ /* 0x000fe200078e02ff */
[----:B------:R-:W-:Y:S01]  /*0db0*/  IADD3 R4, R0, UR16, RZ ;  /* 0x0000001000047c10 */ /* 0x000fe2000fffe0ff */
[----:B------:R-:W-:Y:S02]  /*0dc0*/  IMAD.MOV.U32 R2, RZ, RZ, R6 ;  /* 0x000000ffff027224 */ /* 0x000fe400078e0006 */
[----:B------:R-:W-:Y:S02]  /*0dd0*/  IMAD R6, R16, c[0x0][0x1c4], R7 ;  /* 0x0000710010067a24 */ /* 0x000fe400078e0207 */
[----:B------:R-:W-:-:S04]  /*0de0*/  @P1 IMAD.HI.U32 R5, R4, c[0x0][0x2c8], RZ ;  /* 0x0000b20004051a27 */ /* 0x000fc800078e00ff */
[----:B------:R-:W-:Y:S01]  /*0df0*/  IMAD.MOV.U32 R0, RZ, RZ, R4 ;  /* 0x000000ffff007224 */ /* 0x000fe200078e0004 */
[----:B------:R-:W-:Y:S01]  /*0e00*/  @P0 SHF.R.U32.HI R0, RZ, c[0x0][0x2cc], R5 ;  /* 0x0000b300ff000a19 */ /* 0x000fe20000011605 */
[----:B------:R-:W-:-:S03]  /*0e10*/  IMAD.WIDE.U32 R2, R16, c[0x0][0x1c0], R2 ;  /* 0x0000700010027a25 */ /* 0x000fc600078e0002 */
[--C-:B------:R-:W-:Y:S01]  /*0e20*/  SHF.R.S32.HI R7, RZ, 0x1f, R0.reuse ;  /* 0x0000001fff077819 */ /* 0x100fe20000011400 */
[----:B------:R-:W-:Y:S02]  /*0e30*/  IMAD.MOV R5, RZ, RZ, -R0 ;  /* 0x000000ffff057224 */ /* 0x000fe400078e0a00 */
[----:B------:R-:W-:Y:S02]  /*0e40*/  IMAD.IADD R3, R3, 0x1, R6 ;  /* 0x0000000103037824 */ /* 0x000fe400078e0206 */
[----:B------:R-:W-:Y:S02]  /*0e50*/  IMAD R5, R5, c[0x0][0x2c4], R4 ;  /* 0x0000b10005057a24 */ /* 0x000fe400078e0204 */
[----:B------:R-:W-:Y:S02]  /*0e60*/  IMAD R7, R7, c[0x0][0x1b0], RZ ;  /* 0x00006c0007077a24 */ /* 0x000fe400078e02ff */
[----:B------:R-:W-:Y:S01]  /*0e70*/  IMAD.WIDE.U32 R2, R0, c[0x0][0x1b0], R2 ;  /* 0x00006c0000027a25 */ /* 0x000fe200078e0002 */
[----:B------:R-:W-:-:S03]  /*0e80*/  SHF.R.S32.HI R4, RZ, 0x1f, R5 ;  /* 0x0000001fff047819 */ /* 0x000fc60000011405 */
[----:B------:R-:W-:Y:S01]  /*0e90*/  IMAD R0, R0, c[0x0][0x1b4], R7 ;  /* 0x00006d0000007a24 */ /* 0x000fe200078e0207 */
[----:B------:R-:W-:-:S03]  /*0ea0*/  LEA.HI R7, R67, R85, RZ, 0x6 ;  /* 0x0000005543077211 */ /* 0x000fc600078f30ff */
[----:B------:R-:W-:Y:S02]  /*0eb0*/  IMAD.IADD R3, R3, 0x1, R0 ;  /* 0x0000000103037824 */ /* 0x000fe400078e0200 */
[----:B------:R-:W-:Y:S02]  /*0ec0*/  IMAD R0, R4, c[0x0][0x1a8], RZ ;  /* 0x00006a0004007a24 */ /* 0x000fe400078e02ff */
[----:B------:R-:W-:-:S04]  /*0ed0*/  IMAD.WIDE.U32 R2, R5, c[0x0][0x1a8], R2 ;  /* 0x00006a0005027a25 */ /* 0x000fc800078e0002 */
[----:B------:R-:W-:Y:S01]  /*0ee0*/  IMAD R0, R5, c[0x0][0x1ac], R0 ;  /* 0x00006b0005007a24 */ /* 0x000fe200078e0200 */
[----:B------:R-:W-:Y:S01]  /*0ef0*/  BAR.SYNC.DEFER_BLOCKING 0x0 ;  /* 0x0000000000007b1d */ /* 0x000fe20000010000 */
[----:B------:R-:W-:Y:S01]  /*0f00*/  IMAD.SHL.U32 R4, R69, 0x40, RZ ;  /* 0x0000004045047824 */ /* 0x000fe200078e00ff */
[----:B------:R-:W-:Y:S01]  /*0f10*/  LEA R21, P0, R2, c[0x0][0x160], 0x1 ;  /* 0x0000580002157a11 */ /* 0x000fe200078008ff */
[----:B------:R-:W-:-:S03]  /*0f20*/  IMAD.IADD R0, R3, 0x1, R0 ;  /* 0x0000000103007824 */ /* 0x000fc600078e0200 */
[----:B------:R-:W-:Y:S02]  /*0f30*/  LOP3.LUT R3, R4, 0x1c0, RZ, 0xc0, !PT ;  /* 0x000001c004037812 */ /* 0x000fe400078ec0ff */
[----:B------:R-:W-:Y:S01]  /*0f40*/  LEA.HI.X R20, R2, c[0x0][0x164], R0, 0x1, P0 ;  /* 0x0000590002147a11 */ /* 0x000fe200000f0c00 */
[----:B------:R-:W1:Y:S01]  /*0f50*/  SHFL.IDX PT, R4, R21, RZ, 0x181f ;  /* 0x00181fff15047589 */ /* 0x000e6200000e0000 */
[----:B------:R-:W-:Y:S01]  /*0f60*/  IMAD.SHL.U32 R2, R22, 0x8, RZ ;  /* 0x0000000816027824 */ /* 0x000fe200078e00ff */
[----:B------:R-:W-:Y:S02]  /*0f70*/  SHF.R.U32.HI R0, RZ, 0x3, R3 ;  /* 0x00000003ff007819 */ /* 0x000fe40000011603 */
[----:B------:R-:W4:Y:S01]  /*0f80*/  SHFL.IDX PT, R5, R20, RZ, 0x181f ;  /* 0x00181fff14057589 */ /* 0x000f2200000e0000 */
[----:B------:R-:W-:Y:S02]  /*0f90*/  ISETP.GE.AND P0, PT, R15, UR4, PT ;  /* 0x000000040f007c0c */ /* 0x000fe4000bf06270 */
[----:B------:R-:W-:Y:S01]  /*0fa0*/  LOP3.LUT R6, R3, 0x38, R2, 0xf8, !PT ;  /* 0x0000003803067812 */ /* 0x000fe200078ef802 */
[----:B------:R-:W-:Y:S01]  /*0fb0*/  IMAD.SHL.U32 R3, R7, 0x8, RZ ;  /* 0x0000000807037824 */ /* 0x000fe200078e00ff */
[----:B------:R-:W-:-:S02]  /*0fc0*/  IADD3 R7, R15, 0x20, RZ ;  /* 0x000000200f077810 */ /* 0x000fc40007ffe0ff */
[----:B------:R-:W-:Y:S02]  /*0fd0*/  LOP3.LUT R0, R6, R0, RZ, 0x3c, !PT ;  /* 0x0000000006007212 */ /* 0x000fe400078e3cff */
[----:B------:R-:W-:Y:S02]  /*0fe0*/  IADD3 R6, R15, 0x40, RZ ;  /* 0x000000400f067810 */ /* 0x000fe40007ffe0ff */
[----:B------:R-:W-:Y:S02]  /*0ff0*/  LOP3.LUT R13, R0, 0xfffffe00, R3, 0xf8, !PT ;  /* 0xfffffe00000d7812 */ /* 0x000fe400078ef803 */
[C---:B------:R-:W-:Y:S02]  /*1000*/  IADD3 R0, R2.reuse, 0x40, RZ ;  /* 0x0000004002007810 */ /* 0x040fe40007ffe0ff */
[C---:B------:R-:W-:Y:S01]  /*1010*/  IADD3 R14, R2.reuse, 0x80, RZ ;  /* 0x00000080020e7810 */ /* 0x040fe20007ffe0ff */
[----:B------:R-:W-:Y:S01]  /*1020*/  IMAD.SHL.U32 R68, R13, 0x2, RZ ;  /* 0x000000020d447824 */ /* 0x000fe200078e00ff */
[----:B------:R-:W-:-:S02]  /*1030*/  IADD3 R23, R2, 0xc0, RZ ;  /* 0x000000c002177810 */ /* 0x000fc40007ffe0ff */
[----:B------:R-:W-:Y:S02]  /*1040*/  ISETP.GE.AND P2, PT, R7, UR4, PT ;  /* 0x0000000407007c0c */ /* 0x000fe4000bf46270 */
[----:B------:R-:W-:Y:S01]  /*1050*/  @!P0 SHF.R.S32.HI R12, RZ, 0x1f, R0 ;  /* 0x0000001fff0c8819 */ /* 0x000fe20000011400 */
[----:B------:R-:W-:Y:S01]  /*1060*/  STL [R1+0x4], R68 ;  /* 0x0000044401007387 */ /* 0x000fe20000100800 */
[----:B------:R-:W-:Y:S02]  /*1070*/  ISETP.GE.AND P1, PT, R6, UR4, PT ;  /* 0x0000000406007c0c */ /* 0x000fe4000bf26270 */
[----:B------:R-:W-:Y:S02]  /*1080*/  @!P0 SHF.R.S32.HI R7, RZ, 0x1f, R14 ;  /* 0x0000001fff078819 */ /* 0x000fe4000001140e */
[----:B------:R-:W-:Y:S02]  /*1090*/  @!P0 SHF.R.S32.HI R6, RZ, 0x1f, R23 ;  /* 0x0000001fff068819 */ /* 0x000fe40000011417 */
[----:B------:R-:W-:-:S02]  /*10a0*/  SHF.R.S32.HI R3, RZ, 0x1f, R2 ;  /* 0x0000001fff037819 */ /* 0x000fc40000011402 */
[----:B------:R-:W-:Y:S02]  /*10b0*/  ISETP.GE.AND P6, PT, R0, c[0x0][0x198], PT ;  /* 0x0000660000007a0c */ /* 0x000fe40003fc6270 */
[----:B------:R-:W-:Y:S02]  /*10c0*/  ISETP.GE.AND P5, PT, R14, c[0x0][0x198], PT ;  /* 0x000066000e007a0c */ /* 0x000fe40003fa6270 */
[----:B------:R-:W-:Y:S02]  /*10d0*/  IADD3 R15, R15, 0x60, RZ ;  /* 0x000000600f0f7810 */ /* 0x000fe40007ffe0ff */
[----:B--2---:R-:W-:Y:S02]  /*10e0*/  LOP3.LUT R89, R89, 0xfffffffe, RZ, 0xc0, !PT ;  /* 0xfffffffe59597812 */ /* 0x004fe400078ec0ff */
[----:B---3--:R-:W-:Y:S01]  /*10f0*/  @P3 SHF.R.S32.HI R11, RZ, 0x1f, R10 ;  /* 0x0000001fff0b3819 */ /* 0x008fe2000001140a */
[----:B------:R-:W-:Y:S01]  /*1100*/  @!P3 IMAD.MOV.U32 R10, RZ, RZ, R16 ;  /* 0x000000ffff0ab224 */ /* 0x000fe200078e0010 */
[----:B------:R-:W-:Y:S01]  /*1110*/  @!P0 LEA.HI R16, R12, R0, RZ, 0x3 ;  /* 0x000000000c108211 */ /* 0x000fe200078f18ff */
[----:B------:R-:W-:Y:S01]  /*1120*/  @!P3 IMAD.MOV.U32 R11, RZ, RZ, R8 ;  /* 0x000000ffff0bb224 */ /* 0x000fe200078e0008 */
[----:B-1----:R-:W-:-:S02]  /*1130*/  @!P0 LEA R8, P4, R2, R4, 0x1 ;  /* 0x0000000402088211 */ /* 0x002fc400078808ff */
[----:B------:R-:W-:Y:S02]  /*1140*/  @!P0 LEA.HI R12, R7, R14, RZ, 0x3 ;  /* 0x0000000e070c8211 */ /* 0x000fe400078f18ff */
[----:B------:R-:W-:Y:S02]  /*1150*/  ISETP.GE.AND P3, PT, R2, c[0x0][0x198], PT ;  /* 0x0000660002007a0c */ /* 0x000fe40003f66270 */
[----:B------:R-:W-:Y:S02]  /*1160*/  @!P0 LEA.HI R7, R6, R23, RZ, 0x3 ;  /* 0x0000001706078211 */ /* 0x000fe400078f18ff */
[----:B----4-:R-:W-:Y:S01]  /*1170*/  @!P0 LEA.HI.X R9, R2, R5, R3, 0x1, P4 ;  /* 0x0000000502098211 */ /* 0x010fe200020f0c03 */
[----:B------:R-:W1:Y:S01]  /*1180*/  SHFL.IDX PT, R6, R21, 0x1, 0x181f ;  /* 0x00381f0015067f89 */ /* 0x000e6200000e0000 */
[----:B------:R-:W-:Y:S02]  /*1190*/  ISETP.GE.AND P4, PT, R23, c[0x0][0x198], PT ;  /* 0x0000660017007a0c */ /* 0x000fe40003f86270 */
[----:B------:R-:W-:-:S02]  /*11a0*/  @!P0 LOP3.LUT R16, R16, 0xfffffff8, RZ, 0xc0, !PT ;  /* 0xfffffff810108812 */ /* 0x000fc400078ec0ff */
[----:B------:R-:W-:Y:S02]  /*11b0*/  @!P0 LOP3.LUT R12, R12, 0xfffffff8, RZ, 0xc0, !PT ;  /* 0xfffffff80c0c8812 */ /* 0x000fe400078ec0ff */
[----:B------:R-:W-:Y:S01]  /*11c0*/  @!P0 LOP3.LUT R18, R7, 0xfffffff8, RZ, 0xc0, !PT ;  /* 0xfffffff807128812 */ /* 0x000fe200078ec0ff */
[--C-:B------:R-:W-:Y:S01]  /*11d0*/  @!P0 IMAD.WIDE R16, R16, 0x2, R4.reuse ;  /* 0x0000000210108825 */ /* 0x100fe200078e0204 */
[----:B------:R-:W2:Y:S03]  /*11e0*/  SHFL.IDX PT, R7, R20, 0x1, 0x181f ;  /* 0x00381f0014077f89 */ /* 0x000ea600000e0000 */
[--C-:B------:R-:W-:Y:S01]  /*11f0*/  @!P0 IMAD.WIDE R12, R12, 0x2, R4.reuse ;  /* 0x000000020c0c8825 */ /* 0x100fe200078e0204 */
[----:B------:R3:W-:Y:S03]  /*1200*/  @!P0 LDGSTS.E.BYPASS.LTC128B.128 [R68+0x4080], [R8.64], !P3 ;  /* 0x0408000008448fae */ /* 0x0007e6000d901d58 */
[----:B------:R-:W-:Y:S01]  /*1210*/  @!P0 IMAD.WIDE R4, R18, 0x2, R4 ;  /* 0x0000000212048825 */ /* 0x000fe200078e0204 */
[----:B------:R4:W-:Y:S04]  /*1220*/  @!P0 LDGSTS.E.BYPASS.LTC128B.128 [R68+0x8080], [R16.64], !P6 ;  /* 0x0808000010448fae */ /* 0x0009e8000f101d58 */
[----:B------:R5:W-:Y:S04]  /*1230*/  @!P0 LDGSTS.E.BYPASS.LTC128B.128 [R68+0xc080], [R12.64], !P5 ;  /* 0x0c0800000c448fae */ /* 0x000be8000e901d58 */
[----:B------:R2:W-:Y:S01]  /*1240*/  @!P0 LDGSTS.E.BYPASS.LTC128B.128 [R68+0x10080], [R4.64], !P4 ;  /* 0x1008000004448fae */ /* 0x0005e2000e101d58 */
[----:B---3--:R-:W-:-:S04]  /*1250*/  @!P2 SHF.R.S32.HI R8, RZ, 0x1f, R0 ;  /* 0x0000001fff08a819 */ /* 0x008fc80000011400 */
[----:B------:R-:W-:-:S04]  /*1260*/  @!P2 LEA.HI R8, R8, R0, RZ, 0x3 ;  /* 0x000000000808a211 */ /* 0x000fc800078f18ff */
[----:B------:R-:W-:Y:S01]  /*1270*/  @!P2 LOP3.LUT R18, R8, 0xfffffff8, RZ, 0xc0, !PT ;  /* 0xfffffff80812a812 */ /* 0x000fe200078ec0ff */
[----:B-----5:R-:W-:Y:S01]  /*1280*/  SHFL.IDX PT, R13, R20, 0x3, 0x181f ;  /* 0x00781f00140d7f89 */ /* 0x020fe200000e0000 */
[----:B-1----:R-:W-:Y:S02]  /*1290*/  @!P2 LEA R8, P0, R2, R6, 0x1 ;  /* 0x000000060208a211 */ /* 0x002fe400078008ff */
[----:B--2---:R-:W-:Y:S01]  /*12a0*/  @!P2 SHF.R.S32.HI R5, RZ, 0x1f, R14 ;  /* 0x0000001fff05a819 */ /* 0x004fe2000001140e */
[----:B------:R-:W-:Y:S01]  /*12b0*/  @!P2 IMAD.WIDE R18, R18, 0x2, R6 ;  /* 0x000000021212a825 */ /* 0x000fe200078e0206 */
[----:B------:R-:W-:Y:S02]  /*12c0*/  @!P2 SHF.R.S32.HI R4, RZ, 0x1f, R23 ;  /* 0x0000001fff04a819 */ /* 0x000fe40000011417 */
[----:B----4-:R-:W-:Y:S02]  /*12d0*/  @!P2 LEA.HI R16, R5, R14, RZ, 0x3 ;  /* 0x0000000e0510a211 */ /* 0x010fe400078f18ff */
[----:B------:R-:W-:-:S02]  /*12e0*/  @!P2 LEA.HI R5, R4, R23, RZ, 0x3 ;  /* 0x000000170405a211 */ /* 0x000fc400078f18ff */
[----:B------:R-:W-:Y:S01]  /*12f0*/  SHFL.IDX PT, R4, R21, 0x2, 0x181f ;  /* 0x00581f0015047f89 */ /* 0x000fe200000e0000 */
[----:B------:R-:W-:Y:S02]  /*1300*/  @!P2 LOP3.LUT R16, R16, 0xfffffff8, RZ, 0xc0, !PT ;  /* 0xfffffff81010a812 */ /* 0x000fe400078ec0ff */
[----:B------:R-:W-:Y:S02]  /*1310*/  @!P2 LOP3.LUT R12, R5, 0xfffffff8, RZ, 0xc0, !PT ;  /* 0xfffffff8050ca812 */ /* 0x000fe400078ec0ff */
[----:B------:R-:W1:Y:S01]  /*1320*/  SHFL.IDX PT, R5, R20, 0x2, 0x181f ;  /* 0x00581f0014057f89 */ /* 0x000e6200000e0000 */
[----:B------:R-:W-:Y:S01]  /*1330*/  @!P2 LEA.HI.X R9, R2, R7, R3, 0x1, P0 ;  /* 0x000000070209a211 */ /* 0x000fe200000f0c03 */
[----:B------:R-:W-:Y:S01]  /*1340*/  @!P2 IMAD.WIDE R16, R16, 0x2, R6 ;  /* 0x000000021010a825 */ /* 0x000fe200078e0206 */
[----:B------:R-:W-:Y:S01]  /*1350*/  ISETP.GE.AND P0, PT, R15, UR4, PT ;  /* 0x000000040f007c0c */ /* 0x000fe2000bf06270 */
[----:B------:R-:W-:Y:S01]  /*1360*/  ULDC.64 UR4, c[0x0][0x208] ;  /* 0x0000820000047ab9 */ /* 0x000fe20000000a00 */
[----:B------:R-:W-:Y:S01]  /*1370*/  @!P1 SHF.R.S32.HI R15, RZ, 0x1f, R0 ;  /* 0x0000001fff0f9819 */ /* 0x000fe20000011400 */
[----:B------:R-:W-:Y:S01]  /*1380*/  @!P2 IMAD.WIDE R6, R12, 0x2, R6 ;  /* 0x000000020c06a825 */ /* 0x000fe200078e0206 */
[----:B------:R2:W-:Y:S01]  /*1390*/  @!P2 LDGSTS.E.BYPASS.LTC128B.128 [R68+0x5080], [R8.64], !P3 ;  /* 0x050800000844afae */ /* 0x0005e2000d901d58 */
[----:B------:R-:W-:Y:S01]  /*13a0*/  UIMAD.WIDE.U32 UR20, UR11, UR4, URZ ;  /* 0x000000040b1472a5 */ /* 0x000fe2000f8e003f */
[----:B------:R-:W-:-:S02]  /*13b0*/  @!P1 LEA.HI R15, R15, R0, RZ, 0x3 ;  /* 0x000000000f0f9211 */ /* 0x000fc400078f18ff */
[----:B------:R-:W3:Y:S04]  /*13c0*/  SHFL.IDX PT, R12, R21, 0x3, 0x181f ;  /* 0x00781f00150c7f89 */ /* 0x000ee800000e0000 */
[----:B------:R1:W-:Y:S04]  /*13d0*/  @!P2 LDGSTS.E.BYPASS.LTC128B.128 [R68+0x9080], [R18.64], !P6 ;  /* 0x090800001244afae */ /* 0x0003e8000f101d58 */
[----:B------:R4:W-:Y:S04]  /*13e0*/  @!P2 LDGSTS.E.BYPASS.LTC128B.128 [R68+0xd080], [R16.64], !P5 ;  /* 0x0d0800001044afae */ /* 0x0009e8000e901d58 */
[----:B------:R5:W-:Y:S01]  /*13f0*/  @!P2 LDGSTS.E.BYPASS.LTC128B.128 [R68+0x11080], [R6.64], !P4 ;  /* 0x110800000644afae */ /* 0x000be2000e101d58 */
[----:B--2---:R-:W-:-:S02]  /*1400*/  @!P1 SHF.R.S32.HI R9, RZ, 0x1f, R14 ;  /* 0x0000001fff099819 */ /* 0x004fc4000001140e */
[----:B------:R-:W-:Y:S02]  /*1410*/  @!P1 SHF.R.S32.HI R8, RZ, 0x1f, R23 ;  /* 0x0000001fff089819 */ /* 0x000fe40000011417 */
[----:B------:R-:W-:-:S04]  /*1420*/  @!P1 LEA.HI R9, R9, R14, RZ, 0x3 ;  /* 0x0000000e09099211 */ /* 0x000fc800078f18ff */
[----:B------:R-:W-:Y:S02]  /*1430*/  @!P1 LOP3.LUT R9, R9, 0xfffffff8, RZ, 0xc0, !PT ;  /* 0xfffffff809099812 */ /* 0x000fe400078ec0ff */
[----:B----4-:R-:W-:-:S03]  /*1440*/  @!P1 LOP3.LUT R16, R15, 0xfffffff8, RZ, 0xc0, !PT ;  /* 0xfffffff80f109812 */ /* 0x010fc600078ec0ff */
[----:B-1----:R-:W-:Y:S01]  /*1450*/  @!P1 IMAD.WIDE R18, R9, 0x2, R4 ;  /* 0x0000000209129825 */ /* 0x002fe200078e0204 */
[----:B------:R-:W-:Y:S02]  /*1460*/  SHF.R.S32.HI R15, RZ, 0x1f, R69 ;  /* 0x0000001fff0f7819 */ /* 0x000fe40000011445 */
[----:B-----5:R-:W-:Y:S01]  /*1470*/  @!P1 LEA.HI R7, R8, R23, RZ, 0x3 ;  /* 0x0000001708079211 */ /* 0x020fe200078f18ff */
[----:B------:R-:W-:Y:S01]  /*1480*/  @!P1 IMAD.WIDE R16, R16, 0x2, R4 ;  /* 0x0000000210109825 */ /* 0x000fe200078e0204 */
[C---:B------:R-:W-:Y:S02]  /*1490*/  @!P1 LEA R6, P2, R2.reuse, R4, 0x1 ;  /* 0x0000000402069211 */ /* 0x040fe400078408ff */
[----:B------:R-:W-:Y:S02]  /*14a0*/  @!P1 LOP3.LUT R8, R7, 0xfffffff8, RZ, 0xc0, !PT ;  /* 0xfffffff807089812 */ /* 0x000fe400078ec0ff */
[----:B------:R-:W-:-:S03]  /*14b0*/  @!P1 LEA.HI.X R7, R2, R5, R3, 0x1, P2 ;  /* 0x0000000502079211 */ /* 0x000fc600010f0c03 */
[----:B------:R-:W-:Y:S01]  /*14c0*/  @!P1 IMAD.WIDE R8, R8, 0x2, R4 ;  /* 0x0000000208089825 */ /* 0x000fe200078e0204 */
[C---:B---3--:R-:W-:Y:S01]  /*14d0*/  @!P0 LEA R4, P2, R2.reuse, R12, 0x1 ;  /* 0x0000000c02048211 */ /* 0x048fe200078408ff */
[----:B------:R1:W-:Y:S03]  /*14e0*/  @!P1 LDGSTS.E.BYPASS.LTC128B.128 [R68+0x6080], [R6.64], !P3 ;  /* 0x0608000006449fae */ /* 0x0003e6000d901d58 */
[----:B------:R-:W-:Y:S01]  /*14f0*/  @!P0 LEA.HI.X R5, R2, R13, R3, 0x1, P2 ;  /* 0x0000000d02058211 */ /* 0x000fe200010f0c03 */
[----:B------:R2:W-:Y:S01]  /*1500*/  @!P1 LDGSTS.E.BYPASS.LTC128B.128 [R68+0xa080], [R16.64], !P6 ;  /* 0x0a08000010449fae */ /* 0x0005e2000f101d58 */
[C---:B------:R-:W-:Y:S02]  /*1510*/  ISETP.GE.AND P2, PT, R0.reuse, c[0x0][0x198], PT ;  /* 0x0000660000007a0c */ /* 0x040fe40003f46270 */
[----:B------:R-:W-:Y:S01]  /*1520*/  ISETP.GE.AND P6, PT, R0, c[0x0][0x1d4], PT ;  /* 0x0000750000007a0c */ /* 0x000fe20003fc6270 */
[----:B------:R3:W-:Y:S01]  /*1530*/  @!P1 LDGSTS.E.BYPASS.LTC128B.128 [R68+0xe080], [R18.64], !P5 ;  /* 0x0e08000012449fae */ /* 0x0007e2000e901d58 */
[----:B------:R-:W-:-:S03]  /*1540*/  ISETP.GE.AND P5, PT, R14, c[0x0][0x1d4], PT ;  /* 0x000075000e007a0c */ /* 0x000fc60003fa6270 */
[----:B------:R4:W-:Y:S04]  /*1550*/  @!P1 LDGSTS.E.BYPASS.LTC128B.128 [R68+0x12080], [R8.64], !P4 ;  /* 0x1208000008449fae */ /* 0x0009e8000e101d58 */
[----:B------:R5:W-:Y:S01]  /*1560*/  @!P0 LDGSTS.E.BYPASS.LTC128B.128 [R68+0x7080], [R4.64], !P3 ;  /* 0x0708000004448fae */ /* 0x000be2000d901d58 */
[----:B------:R-:W-:Y:S02]  /*1570*/  ISETP.GE.AND P3, PT, R2, c[0x0][0x1d4], PT ;  /* 0x0000750002007a0c */ /* 0x000fe40003f66270 */
[----:B-1----:R-:W-:Y:S01]  /*1580*/  @!P0 SHF.R.S32.HI R6, RZ, 0x1f, R0 ;  /* 0x0000001fff068819 */ /* 0x002fe20000011400 */
[----:B------:R-:W-:-:S10]  /*1590*/  IMAD R7, R15, c[0x0][0x1e0], RZ ;  /* 0x000078000f077a24 */ /* 0x000fd400078e02ff */
[----:B------:R-:W-:Y:S01]  /*15a0*/  @P3 LOP3.LUT R89, R89, 0x1, RZ, 0xfc, !PT ;  /* 0x0000000159593812 */ /* 0x000fe200078efcff */
[----:B--2---:R-:W-:Y:S02]  /*15b0*/  IMAD R16, R25, c[0x0][0x210], RZ ;  /* 0x0000840019107a24 */ /* 0x004fe400078e02ff */
[----:B------:R-:W-:Y:S02]  /*15c0*/  IMAD R7, R69, c[0x0][0x1e4], R7 ;  /* 0x0000790045077a24 */ /* 0x000fe400078e0207 */
[----:B------:R-:W-:Y:S01]  /*15d0*/  IMAD R16, R24, c[0x0][0x214], R16 ;  /* 0x0000850018107a24 */ /* 0x000fe200078e0210 */
[----:B------:R-:W-:Y:S01]  /*15e0*/  STL [R1+0x1c], R89 ;  /* 0x00001c5901007387 */ /* 0x000fe20000100800 */
[----:B----4-:R-:W-:Y:S01]  /*15f0*/  @!P0 LEA.HI R9, R6, R0, RZ, 0x3 ;  /* 0x0000000006098211 */ /* 0x010fe200078f18ff */
[----:B------:R-:W-:Y:S01]  /*1600*/  IMAD R6, R15, c[0x0][0x208], RZ ;  /* 0x000082000f067a24 */ /* 0x000fe200078e02ff */
[----:B------:R-:W-:Y:S01]  /*1610*/  IADD3 R0, -R69, UR8, RZ ;  /* 0x0000000845007c10 */ /* 0x000fe2000fffe1ff */
[----:B------:R-:W-:Y:S01]  /*1620*/  IMAD R15, R25, c[0x0][0x1e8], RZ ;  /* 0x00007a00190f7a24 */ /* 0x000fe200078e02ff */
[----:B------:R-:W-:Y:S01]  /*1630*/  USHF.R.S32.HI UR8, URZ, 0x1f, UR11 ;  /* 0x0000001f3f087899 */ /* 0x000fe2000801140b */
[----:B-----5:R-:W-:Y:S01]  /*1640*/  IMAD.WIDE.U32 R4, R69, c[0x0][0x1e0], R2 ;  /* 0x0000780045047a25 */ /* 0x020fe200078e0002 */
[----:B------:R-:W-:-:S02]  /*1650*/  ISETP.GE.AND P1, PT, R0, 0x21, PT ;  /* 0x000000210000780c */ /* 0x000fc40003f26270 */
[----:B------:R-:W-:Y:S01]  /*1660*/  UIMAD UR19, UR8, UR22, UR19 ;  /* 0x00000016081372a4 */ /* 0x000fe2000f8e0213 */
[C---:B------:R-:W-:Y:S01]  /*1670*/  IMAD R8, R69.reuse, c[0x0][0x20c], R6 ;  /* 0x0000830045087a24 */ /* 0x040fe200078e0206 */
[----:B------:R-:W-:Y:S01]  /*1680*/  @!P0 SHF.R.S32.HI R6, RZ, 0x1f, R14 ;  /* 0x0000001fff068819 */ /* 0x000fe2000001140e */
[----:B------:R-:W-:Y:S01]  /*1690*/  IMAD.WIDE.U32 R2, R69, c[0x0][0x208], R2 ;  /* 0x0000820045027a25 */ /* 0x000fe200078e0002 */
[----:B------:R-:W-:Y:S02]  /*16a0*/  UIMAD UR4, UR8, UR4, URZ ;  /* 0x00000004080472a4 */ /* 0x000fe4000f8e023f */
[----:B------:R-:W-:Y:S01]  /*16b0*/  @!P0 LEA.HI R6, R6, R14, RZ, 0x3 ;  /* 0x0000000e06068211 */ /* 0x000fe200078f18ff */
[----:B------:R-:W-:Y:S01]  /*16c0*/  IMAD.IADD R3, R3, 0x1, R8 ;  /* 0x0000000103037824 */ /* 0x000fe200078e0208 */
[----:B------:R-:W-:Y:S01]  /*16d0*/  @!P0 LOP3.LUT R8, R9, 0xfffffff8, RZ, 0xc0, !PT ;  /* 0xfffffff809088812 */ /* 0x000fe200078ec0ff */
[----:B------:R-:W-:Y:S01]  /*16e0*/  IMAD.IADD R5, R5, 0x1, R7 ;  /* 0x0000000105057824 */ /* 0x000fe200078e0207 */
[----:B------:R-:W-:Y:S01]  /*16f0*/  @!P0 LOP3.LUT R6, R6, 0xfffffff8, RZ, 0xc0, !PT ;  /* 0xfffffff806068812 */ /* 0x000fe200078ec0ff */
[----:B------:R-:W-:Y:S01]  /*1700*/  IMAD R15, R24, c[0x0][0x1ec], R15 ;  /* 0x00007b00180f7a24 */ /* 0x000fe200078e020f */
[----:B------:R-:W-:Y:S01]  /*1710*/  USHF.L.U32 UR8, UR6, 0x5, URZ ;  /* 0x0000000506087899 */ /* 0x000fe2000800063f */
[----:B------:R-:W-:Y:S01]  /*1720*/  @!P0 IMAD.WIDE R8, R8, 0x2, R12 ;  /* 0x0000000208088825 */ /* 0x000fe200078e020c */
[----:B------:R-:W-:-:S03]  /*1730*/  UIMAD UR4, UR11, UR5, UR4 ;  /* 0x000000050b0472a4 */ /* 0x000fc6000f8e0204 */
[----:B------:R-:W-:Y:S01]  /*1740*/  @!P0 IMAD.WIDE R6, R6, 0x2, R12 ;  /* 0x0000000206068825 */ /* 0x000fe200078e020c */
[----:B------:R1:W-:Y:S01]  /*1750*/  @!P0 LDGSTS.E.BYPASS.LTC128B.128 [R68+0xb080], [R8.64], !P2 ;  /* 0x0b08000008448fae */ /* 0x0003e2000d101d58 */
[----:B------:R-:W-:Y:S01]  /*1760*/  ISETP.GE.AND P2, PT, R14, c[0x0][0x198], PT ;  /* 0x000066000e007a0c */ /* 0x000fe20003f46270 */
[----:B------:R-:W-:Y:S01]  /*1770*/  UMOV UR5, 0x5 ;  /* 0x0000000500057882 */ /* 0x000fe20000000000 */
[C---:B------:R-:W-:Y:S01]  /*1780*/  IMAD.WIDE.U32 R4, R24.reuse, c[0x0][0x1e8], R4 ;  /* 0x00007a0018047a25 */ /* 0x040fe200078e0004 */
[----:B------:R-:W-:Y:S02]  /*1790*/  USHF.L.U64.HI UR6, UR6, UR5, UR7 ;  /* 0x0000000506067299 */ /* 0x000fe40008010207 */
[----:B------:R-:W-:Y:S01]  /*17a0*/  UIADD3 UR4, UR21, UR4, URZ ;  /* 0x0000000415047290 */ /* 0x000fe2000fffe03f */
[----:B------:R-:W-:Y:S02]  /*17b0*/  IMAD.IADD R5, R5, 0x1, R15 ;  /* 0x0000000105057824 */ /* 0x000fe400078e020f */
[----:B------:R-:W-:Y:S01]  /*17c0*/  IMAD.WIDE.U32 R2, R24, c[0x0][0x210], R2 ;  /* 0x0000840018027a25 */ /* 0x000fe200078e0002 */
[----:B------:R-:W-:-:S03]  /*17d0*/  UIMAD UR4, UR4, 0x30, URZ ;  /* 0x00000030040478a4 */ /* 0x000fc6000f8e023f */
[----:B------:R-:W-:Y:S01]  /*17e0*/  IMAD.WIDE.U32 R72, R10, c[0x0][0x1f0], R4 ;  /* 0x00007c000a487a25 */ /* 0x000fe200078e0004 */
[----:B------:R2:W-:Y:S01]  /*17f0*/  @!P0 LDGSTS.E.BYPASS.LTC128B.128 [R68+0xf080], [R6.64], !P2 ;  /* 0x0f08000006448fae */ /* 0x0005e2000d101d58 */
[----:B------:R-:W-:Y:S02]  /*1800*/  ISETP.GE.AND P2, PT, R0, 0x1, PT ;  /* 0x000000010000780c */ /* 0x000fe40003f46270 */
[----:B------:R-:W-:Y:S01]  /*1810*/  IMAD.IADD R3, R3, 0x1, R16 ;  /* 0x0000000103037824 */ /* 0x000fe200078e0210 */
[----:B------:R-:W-:Y:S01]  /*1820*/  STL.64 [R1+0x30], R72 ;  /* 0x0000304801007387 */ /* 0x000fe20000100a00 */
[----:B------:R-:W-:Y:S02]  /*1830*/  IMAD.U32 R4, RZ, RZ, UR22 ;  /* 0x00000016ff047e24 */ /* 0x000fe4000f8e00ff */
[----:B------:R-:W-:Y:S02]  /*1840*/  IMAD.MOV.U32 R70, RZ, RZ, R72 ;  /* 0x000000ffff467224 */ /* 0x000fe400078e0048 */
[----:B------:R-:W-:-:S04]  /*1850*/  IMAD.WIDE.U32 R28, R10, c[0x0][0x218], R2 ;  /* 0x000086000a1c7a25 */ /* 0x000fc800078e0002 */
[----:B------:R-:W-:Y:S01]  /*1860*/  IMAD.MOV.U32 R26, RZ, RZ, R28 ;  /* 0x000000ffff1a7224 */ /* 0x000fe200078e001c */
[----:B-1----:R-:W-:Y:S01]  /*1870*/  LEA.HI R8, R67, R85, RZ, 0x4 ;  /* 0x0000005543087211 */ /* 0x002fe200078f20ff */
[----:B------:R-:W-:Y:S02]  /*1880*/  IMAD.U32 R5, RZ, RZ, UR23 ;  /* 0x00000017ff057e24 */ /* 0x000fe4000f8e00ff */
[----:B------:R-:W-:Y:S01]  /*1890*/  IMAD.U32 R5, RZ, RZ, UR21 ;  /* 0x00000015ff057e24 */ /* 0x000fe2000f8e00ff */
[----:B--2---:R-:W-:-:S04]  /*18a0*/  @!P0 SHF.R.S32.HI R6, RZ, 0x1f, R23 ;  /* 0x0000001fff068819 */ /* 0x004fc80000011417 */
[----:B------:R-:W-:Y:S01]  /*18b0*/  @!P0 LEA.HI R0, R6, R23, RZ, 0x3 ;  /* 0x0000001706008211 */ /* 0x000fe200078f18ff */
[----:B------:R-:W-:-:S03]  /*18c0*/  IMAD R6, R11, c[0x0][0x1f0], RZ ;  /* 0x00007c000b067a24 */ /* 0x000fc600078e02ff */
[----:B------:R-:W-:Y:S01]  /*18d0*/  @!P0 LOP3.LUT R0, R0, 0xfffffff8, RZ, 0xc0, !PT ;  /* 0xfffffff800008812 */ /* 0x000fe200078ec0ff */
[----:B------:R-:W-:-:S04]  /*18e0*/  IMAD R6, R10, c[0x0][0x1f4], R6 ;  /* 0x00007d000a067a24 */ /* 0x000fc800078e0206 */
[----:B------:R-:W-:-:S04]  /*18f0*/  @!P0 IMAD.WIDE R12, R0, 0x2, R12 ;  /* 0x00000002000c8825 */ /* 0x000fc800078e020c */
[----:B------:R-:W-:Y:S01]  /*1900*/  IMAD R0, R11, c[0x0][0x218], RZ ;  /* 0x000086000b007a24 */ /* 0x000fe200078e02ff */
[----:B------:R1:W-:Y:S01]  /*1910*/  @!P0 LDGSTS.E.BYPASS.LTC128B.128 [R68+0x13080], [R12.64], !P4 ;  /* 0x130800000c448fae */ /* 0x0003e2000e101d58 */
[----:B------:R-:W-:Y:S01]  /*1920*/  IMAD.IADD R71, R73, 0x1, R6 ;  /* 0x0000000149477824 */ /* 0x000fe200078e0206 */
[----:B------:R-:W-:Y:S01]  /*1930*/  ISETP.GE.AND P4, PT, R23, c[0x0][0x1d4], PT ;  /* 0x0000750017007a0c */ /* 0x000fe20003f86270 */
[----:B------:R-:W-:Y:S01]  /*1940*/  IMAD R0, R10, c[0x0][0x21c], R0 ;  /* 0x000087000a007a24 */ /* 0x000fe200078e0200 */
[----:B------:R-:W0:Y:S01]  /*1950*/  LDGDEPBAR ;  /* 0x00000000000079af */ /* 0x000e220000000000 */
[----:B------:R-:W-:-:S03]  /*1960*/  IMAD.WIDE.U32 R2, R4, UR11, R70 ;  /* 0x0000000b04027c25 */ /* 0x000fc6000f8e0046 */
[----:B------:R-:W-:Y:S01]  /*1970*/  STL.64 [R1+0x28], R70 ;  /* 0x0000284601007387 */ /* 0x000fe20000100a00 */
[----:B------:R-:W-:Y:S01]  /*1980*/  IMAD.IADD R27, R29, 0x1, R0 ;  /* 0x000000011d1b7824 */ /* 0x000fe200078e0200 */
[----:B------:R-:W-:Y:S01]  /*1990*/  IADD3 R0, R3, UR19, RZ ;  /* 0x0000001303007c10 */ /* 0x000fe2000fffe0ff */
[----:B------:R-:W-:Y:S01]  /*19a0*/  IMAD.U32 R4, RZ, RZ, UR20 ;  /* 0x00000014ff047e24 */ /* 0x000fe2000f8e00ff */
[----:B------:R-:W-:Y:S01]  /*19b0*/  @P2 LEA R6, P0, R2, c[0x0][0x1c8], 0x1 ;  /* 0x0000720002062a11 */ /* 0x000fe200078008ff */
[----:B------:R-:W-:Y:S01]  /*19c0*/  STL.64 [R1+0x40], R28 ;  /* 0x0000401c01007387 */ /* 0x000fe20000100a00 */
[----:B------:R-:W-:Y:S01]  /*19d0*/  SHF.R.S32.HI R3, RZ, 0x4, R8 ;  /* 0x00000004ff037819 */ /* 0x000fe20000011408 */
[----:B------:R-:W-:Y:S01]  /*19e0*/  IMAD.WIDE.U32 R4, R4, 0x30, R26 ;  /* 0x0000003004047825 */ /* 0x000fe200078e001a */
[C---:B------:R-:W-:Y:S01]  /*19f0*/  @P2 LEA.HI.X R7, R2.reuse, c[0x0][0x1cc], R0, 0x1, P0 ;  /* 0x0000730002072a11 */ /* 0x040fe200000f0c00 */
[----:B------:R-:W-:Y:S01]  /*1a00*/  STL.64 [R1+0x38], R26 ;  /* 0x0000381a01007387 */ /* 0x000fe20000100a00 */
[----:B------:R-:W-:-:S03]  /*1a10*/  @P1 IADD3 R2, P0, R2, UR8, RZ ;  /* 0x0000000802021c10 */ /* 0x000fc6000ff1e0ff */
[----:B------:R2:W-:Y:S01]  /*1a20*/  @P2 LDGSTS.E.BYPASS.LTC128B.128 [R68+0x14080], [R6.64], !P3 ;  /* 0x1408000006442fae */ /* 0x0005e2000d901d58 */
[----:B------:R-:W-:Y:S02]  /*1a30*/  @P1 IADD3.X R0, R0, UR6, RZ, P0, !PT ;  /* 0x0000000600001c10 */ /* 0x000fe400087fe4ff */
[----:B------:R-:W-:Y:S01]  /*1a40*/  ISETP.GT.AND P3, PT, R85, 0x7f, PT ;  /* 0x0000007f5500780c */ /* 0x000fe20003f64270 */
[----:B------:R2:W-:Y:S04]  /*1a50*/  @P2 LDGSTS.E.BYPASS.LTC128B.128 [R68+0x15880], [R6.64+0x80], !P6 ;  /* 0x1588008006442fae */ /* 0x0005e8000f101d58 */
[----:B------:R2:W-:Y:S04]  /*1a60*/  @P2 LDGSTS.E.BYPASS.LTC128B.128 [R68+0x17080], [R6.64+0x100], !P5 ;  /* 0x1708010006442fae */ /* 0x0005e8000e901d58 */
[----:B------:R2:W-:Y:S01]  /*1a70*/  @P2 LDGSTS.E.BYPASS.LTC128B.128 [R68+0x18880], [R6.64+0x180], !P4 ;  /* 0x1888018006442fae */ /* 0x0005e2000e101d58 */
[----:B------:R-:W-:-:S03]  /*1a80*/  LOP3.LUT P2, RZ, R89, 0x1, RZ, 0xc0, !PT ;  /* 0x0000000159ff7812 */ /* 0x000fc6000784c0ff */
[----:B------:R-:W-:Y:S02]  /*1a90*/  @!P3 IMAD.MOV.U32 R9, RZ, RZ, c[0x0][0x208] ;  /* 0x00008200ff09b624 */ /* 0x000fe400078e00ff */
[----:B------:R-:W-:Y:S01]  /*1aa0*/  @!P3 IMAD.MOV.U32 R11, RZ, RZ, c[0x0][0x20c] ;  /* 0x00008300ff0bb624 */ /* 0x000fe200078e00ff */
[----:B--2---:R-:W-:-:S04]  /*1ab0*/  @P1 LEA R6, P0, R2, c[0x0][0x1c8], 0x1 ;  /* 0x0000720002061a11 */ /* 0x004fc800078008ff */
[----:B------:R-:W-:Y:S02]  /*1ac0*/  @P1 LEA.HI.X R7, R2, c[0x0][0x1cc], R0, 0x1, P0 ;  /* 0x0000730002071a11 */ /* 0x000fe400000f0c00 */
[----:B------:R-:W-:Y:S02]  /*1ad0*/  IADD3 R0, R5, UR4, RZ ;  /* 0x0000000405007c10 */ /* 0x000fe4000fffe0ff */
[----:B-1----:R-:W-:Y:S01]  /*1ae0*/  LEA R12, P0, R4, c[0x0][0x1f8], 0x1 ;  /* 0x00007e00040c7a11 */ /* 0x002fe200078008ff */
[----:B------:R1:W-:Y:S01]  /*1af0*/  @P1 LDGSTS.E.BYPASS.LTC128B.128 [R68+0x15080], [R6.64], !P2 ;  /* 0x1508000006441fae */ /* 0x0003e2000d101d58 */
[----:B------:R-:W-:Y:S02]  /*1b00*/  LOP3.LUT R2, R8, 0xfffffff0, RZ, 0xc0, !PT ;  /* 0xfffffff008027812 */ /* 0x000fe400078ec0ff */
[----:B------:R-:W-:Y:S01]  /*1b10*/  LEA.HI.X R13, R4, c[0x0][0x1fc], R0, 0x1, P0 ;  /* 0x00007f00040d7a11 */ /* 0x000fe200000f0c00 */
[----:B------:R1:W-:Y:S01]  /*1b20*/  @P1 LDGSTS.E.BYPASS.LTC128B.128 [R68+0x16880], [R6.64+0x80], !P6 ;  /* 0x1688008006441fae */ /* 0x0003e2000f101d58 */
[----:B------:R-:W-:Y:S01]  /*1b30*/  LEA.HI R4, R8, R3, RZ, 0x1 ;  /* 0x0000000308047211 */ /* 0x000fe200078f08ff */
[----:B------:R-:W-:Y:S01]  /*1b40*/  IMAD.IADD R0, R85, 0x1, -R2 ;  /* 0x0000000155007824 */ /* 0x000fe200078e0a02 */
[----:B------:R-:W-:Y:S01]  /*1b50*/  @!P3 LEA R14, P0, R9, R12, 0x6 ;  /* 0x0000000c090eb211 */ /* 0x000fe200078030ff */
[----:B------:R-:W-:Y:S01]  /*1b60*/  IMAD.SHL.U32 R2, R22, 0x40, RZ ;  /* 0x0000004016027824 */ /* 0x000fe200078e00ff */
[----:B------:R-:W-:Y:S01]  /*1b70*/  LOP3.LUT R4, R4, 0xfffffffe, RZ, 0xc0, !PT ;  /* 0xfffffffe04047812 */ /* 0x000fe200078ec0ff */
[----:B------:R-:W-:Y:S01]  /*1b80*/  IMAD.SHL.U32 R8, R69, 0x8, RZ ;  /* 0x0000000845087824 */ /* 0x000fe200078e00ff */
[----:B------:R-:W-:Y:S01]  /*1b90*/  SHF.R.S32.HI R5, RZ, 0x1f, R0 ;  /* 0x0000001fff057819 */ /* 0x000fe20000011400 */
[----:B------:R1:W-:Y:S01]  /*1ba0*/  @P1 LDGSTS.E.BYPASS.LTC128B.128 [R68+0x18080], [R6.64+0x100], !P5 ;  /* 0x1808010006441fae */ /* 0x0003e2000e901d58 */
[----:B------:R-:W-:Y:S01]  /*1bb0*/  LOP3.LUT R2, R2, 0x1c0, RZ, 0xc0, !PT ;  /* 0x000001c002027812 */ /* 0x000fe200078ec0ff */
[----:B------:R-:W-:Y:S01]  /*1bc0*/  IMAD.IADD R3, R3, 0x1, -R4 ;  /* 0x0000000103037824 */ /* 0x000fe200078e0a04 */
[----:B------:R-:W-:Y:S01]  /*1bd0*/  LEA.HI R10, R5, R0, RZ, 0x3 ;  /* 0x00000000050a7211 */ /* 0x000fe200078f18ff */
[----:B------:R1:W-:Y:S01]  /*1be0*/  @P1 LDGSTS.E.BYPASS.LTC128B.128 [R68+0x19880], [R6.64+0x180], !P4 ;  /* 0x1988018006441fae */ /* 0x0003e2000e101d58 */
[----:B------:R-:W-:-:S02]  /*1bf0*/  LOP3.LUT R8, R2, 0x8, R8, 0xf8, !PT ;  /* 0x0000000802087812 */ /* 0x000fc400078ef808 */
[----:B------:R-:W-:Y:S01]  /*1c00*/  LOP3.LUT R5, R10, 0xfffffff8, RZ, 0xc0, !PT ;  /* 0xfffffff80a057812 */ /* 0x000fe200078ec0ff */
[----:B------:R-:W0:Y:S01]  /*1c10*/  LDGDEPBAR ;  /* 0x00000000000079af */ /* 0x000e220000000000 */
[----:B------:R-:W-:Y:S02]  /*1c20*/  SHF.R.U32.HI R2, RZ, 0x3, R2 ;  /* 0x00000003ff027819 */ /* 0x000fe40000011602 */
[----:B------:R-:W-:Y:S01]  /*1c30*/  @!P3 LEA.HI.X R15, R9, R13, R11, 0x6, P0 ;  /* 0x0000000d090fb211 */ /* 0x000fe200000f340b */
[----:B------:R-:W-:Y:S01]  /*1c40*/  IMAD.IADD R4, R0, 0x1, -R5 ;  /* 0x0000000100047824 */ /* 0x000fe200078e0a05 */
[----:B------:R-:W-:Y:S02]  /*1c50*/  LOP3.LUT R0, R8, R2, RZ, 0x3c, !PT ;  /* 0x0000000208007212 */ /* 0x000fe400078e3cff */
[----:B------:R-:W-:Y:S01]  /*1c60*/  LOP3.LUT P0, RZ, R22, 0x2, RZ, 0xc0, !PT ;  /* 0x0000000216ff7812 */ /* 0x000fe2000780c0ff */
[----:B------:R-:W-:Y:S01]  /*1c70*/  IMAD.SHL.U32 R2, R4, 0x40, RZ ;  /* 0x0000004004027824 */ /* 0x000fe200078e00ff */
[----:B------:R-:W-:Y:S01]  /*1c80*/  SEL R9, RZ, 0x1, P2 ;  /* 0x00000001ff097807 */ /* 0x000fe20001000000 */
[C---:B------:R-:W-:Y:S01]  /*1c90*/  IMAD R0, R3.reuse, 0x200, R0 ;  /* 0x0000020003007824 */ /* 0x040fe200078e0200 */
[----:B------:R-:W-:Y:S01]  /*1ca0*/  SEL R8, RZ, 0x2, P6 ;  /* 0x00000002ff087807 */ /* 0x000fe20003000000 */
[----:B------:R-:W-:Y:S01]  /*1cb0*/  IMAD.SHL.U32 R3, R3, 0x8, RZ ;  /* 0x0000000803037824 */ /* 0x000fe200078e00ff */
[----:B------:R-:W-:Y:S01]  /*1cc0*/  LOP3.LUT R2, R2, 0x1c0, RZ, 0xc0, !PT ;  /* 0x000001c002027812 */ /* 0x000fe200078ec0ff */
[----:B------:R-:W-:Y:S01]  /*1cd0*/  IMAD.SHL.U32 R135, R0, 0x2, RZ ;  /* 0x0000000200877824 */ /* 0x000fe200078e00ff */
[----:B------:R-:W-:-:S02]  /*1ce0*/  SEL R5, RZ, 0x4, P5 ;  /* 0x00000004ff057807 */ /* 0x000fc40002800000 */
[----:B------:R-:W-:Y:S02]  /*1cf0*/  LOP3.LUT R3, R2, 0x8, R3, 0xf8, !PT ;  /* 0x0000000802037812 */ /* 0x000fe400078ef803 */
[----:B------:R-:W-:Y:S02]  /*1d00*/  SHF.R.U32.HI R2, RZ, 0x3, R2 ;  /* 0x00000003ff027819 */ /* 0x000fe40000011602 */
[----:B------:R-:W-:Y:S02]  /*1d10*/  IADD3 R0, R135, 0x14080, RZ ;  /* 0x0001408087007810 */ /* 0x000fe40007ffe0ff */
[----:B------:R-:W-:Y:S01]  /*1d20*/  LOP3.LUT R2, R3, R2, RZ, 0x3c, !PT ;  /* 0x0000000203027212 */ /* 0x000fe200078e3cff */
[----:B------:R-:W-:Y:S01]  /*1d30*/  IMAD.SHL.U32 R3, R10, 0x40, RZ ;  /* 0x000000400a037824 */ /* 0x000fe200078e00ff */
[----:B------:R-:W-:-:S04]  /*1d40*/  DEPBAR.LE SB0, 0x1 ;  /* 0x000080400000791a */ /* 0x000fc80000000000 */
[----:B------:R-:W-:Y:S01]  /*1d50*/  LOP3.LUT R3, R2, 0xfffffe00, R3, 0xf8, !PT ;  /* 0xfffffe0002037812 */ /* 0x000fe200078ef803 */
[----:B------:R-:W-:Y:S01]  /*1d60*/  IMAD.MOV.U32 R2, RZ, RZ, 0x40 ;  /* 0x00000040ff027424 */ /* 0x000fe200078e00ff */
[----:B------:R-:W-:Y:S02]  /*1d70*/  IADD3 R242, R135, 0x140a0, RZ ;  /* 0x000140a087f27810 */ /* 0x000fe40007ffe0ff */
[----:B------:R-:W-:Y:S01]  /*1d80*/  @P0 IADD3 R242, R0, -0x20, RZ ;  /* 0xffffffe000f20810 */ /* 0x000fe20007ffe0ff */
[----:B------:R-:W-:Y:S01]  /*1d90*/  BAR.SYNC.DEFER_BLOCKING 0x0 ;  /* 0x0000000000007b1d */ /* 0x000fe20000010000 */
[----:B------:R-:W-:Y:S01]  /*1da0*/  IADD3 R5, R5, R8, R9 ;  /* 0x0000000805057210 */ /* 0x000fe20007ffe009 */
[----:B------:R-:W-:Y:S01]  /*1db0*/  IMAD R220, R65, 0x400, R3 ;  /* 0x0000040041dc7824 */ /* 0x000fe200078e0203 */
[----:B------:R-:W-:Y:S02]  /*1dc0*/  SEL R0, RZ, 0x8, P4 ;  /* 0x00000008ff007807 */ /* 0x000fe40002000000 */
[----:B------:R-:W-:-:S02]  /*1dd0*/  LOP3.LUT P1, RZ, R4, 0x4, RZ, 0xc0, !PT ;  /* 0x0000000404ff7812 */ /* 0x000fc4000782c0ff */
[----:B------:R-:W-:Y:S01]  /*1de0*/  LOP3.LUT P0, RZ, R4, 0x2, RZ, 0xc0, !PT ;  /* 0x0000000204ff7812 */ /* 0x000fe2000780c0ff */
[----:B------:R-:W-:Y:S01]  /*1df0*/  IMAD.MOV.U32 R4, RZ, RZ, 0x10 ;  /* 0x00000010ff047424 */ /* 0x000fe200078e00ff */
[----:B------:R-:W-:Y:S01]  /*1e00*/  LEA R228, R220, 0x4080, 0x1 ;  /* 0x00004080dce47811 */ /* 0x000fe200078e08ff */
[----:B-1----:R-:W-:Y:S01]  /*1e10*/  IMAD.IADD R6, R0, 0x1, R5 ;  /* 0x0000000100067824 */ /* 0x002fe200078e0205 */
[----:B------:R-:W-:Y:S01]  /*1e20*/  P2R R8, PR, RZ, 0x40 ;  /* 0x00000040ff087803 */ /* 0x000fe20000000000 */
[----:B------:R-:W-:Y:S01]  /*1e30*/  IMAD.MOV.U32 R0, RZ, RZ, 0x20 ;  /* 0x00000020ff007424 */ /* 0x000fe200078e00ff */
[----:B------:R-:W-:Y:S01]  /*1e40*/  SEL R4, R4, 0xfffffff0, !P0 ;  /* 0xfffffff004047807 */ /* 0x000fe20004000000 */
[----:B------:R-:W-:Y:S01]  /*1e50*/  IMAD.SHL.U32 R220, R220, 0x2, RZ ;  /* 0x00000002dcdc7824 */ /* 0x000fe200078e00ff */
[----:B------:R-:W-:Y:S02]  /*1e60*/  IADD3 R5, R64, c[0x0][0x1d0], -R69 ;  /* 0x0000740040057a10 */ /* 0x000fe40007ffe845 */
[----:B------:R-:W-:Y:S01]  /*1e70*/  SEL R0, R0, 0xffffffe0, !P1 ;  /* 0xffffffe000007807 */ /* 0x000fe20004800000 */
[----:B------:R-:W-:Y:S01]  /*1e80*/  IMAD R224, R4, 0x2, R228 ;  /* 0x0000000204e07824 */ /* 0x000fe200078e02e4 */
[----:B------:R-:W-:-:S02]  /*1e90*/  LOP3.LUT P6, RZ, R6, 0x1, RZ, 0xc0, !PT ;  /* 0x0000000106ff7812 */ /* 0x000fc400078cc0ff */
[----:B------:R-:W-:Y:S01]  /*1ea0*/  LOP3.LUT P2, RZ, R6, 0x2, RZ, 0xc0, !PT ;  /* 0x0000000206ff7812 */ /* 0x000fe2000784c0ff */
[C---:B------:R-:W-:Y:S01]  /*1eb0*/  IMAD R228, R0.reuse, 0x2, R228 ;  /* 0x0000000200e47824 */ /* 0x040fe200078e02e4 */
[----:B------:R-:W-:Y:S01]  /*1ec0*/  ISETP.LT.OR P0, PT, R5, 0x1, !P6 ;  /* 0x000000010500780c */ /* 0x000fe20007701670 */
[----:B------:R-:W-:Y:S01]  /*1ed0*/  IMAD R232, R0, 0x2, R224 ;  /* 0x0000000200e87824 */ /* 0x000fe200078e02e0 */
[----:B------:R-:W-:Y:S01]  /*1ee0*/  LDSM.16.M88.4 R160, [R220+0x4080] ;  /* 0x00408000dca0783b */ /* 0x000fe20000000200 */
[----:B------:R-:W-:Y:S02]  /*1ef0*/  LOP3.LUT P1, RZ, R6, 0x4, RZ, 0xc0, !PT ;  /* 0x0000000406ff7812 */ /* 0x000fe4000782c0ff */
[----:B------:R-:W-:Y:S01]  /*1f00*/  P2R R11, PR, RZ, 0x8 ;  /* 0x00000008ff0b7803 */ /* 0x000fe20000000000 */
[----:B------:R-:W-:Y:S01]  /*1f10*/  LDSM.16.M88.4 R188, [R220+0x8080] ;  /* 0x00808000dcbc783b */ /* 0x000fe20000000200 */
[C---:B------:R-:W-:Y:S02]  /*1f20*/  IADD3 R252, R242.reuse, 0x1000, RZ ;  /* 0x00001000f2fc7810 */ /* 0x040fe40007ffe0ff */
[C---:B------:R-:W-:Y:S01]  /*1f30*/  IADD3 R251, R242.reuse, 0x1800, RZ ;  /* 0x00001800f2fb7810 */ /* 0x040fe20007ffe0ff */
[----:B------:R-:W-:Y:S01]  /*1f40*/  LDSM.16.M88.4 R204, [R220+0xc080] ;  /* 0x00c08000dccc783b */ /* 0x000fe20000000200 */
[----:B------:R-:W-:-:S02]  /*1f50*/  IADD3 R250, R242, 0x2000, RZ ;  /* 0x00002000f2fa7810 */ /* 0x000fc40007ffe0ff */
[C---:B------:R-:W-:Y:S01]  /*1f60*/  IADD3 R249, R242.reuse, 0x2800, RZ ;  /* 0x00002800f2f97810 */ /* 0x040fe20007ffe0ff */
[----:B------:R-:W-:Y:S01]  /*1f70*/  LDSM.16.M88.4 R164, [R224] ;  /* 0x00000000e0a4783b */ /* 0x000fe20000000200 */
[C---:B------:R-:W-:Y:S02]  /*1f80*/  IADD3 R248, R242.reuse, 0x3000, RZ ;  /* 0x00003000f2f87810 */ /* 0x040fe40007ffe0ff */
[C---:B------:R-:W-:Y:S01]  /*1f90*/  IADD3 R247, R242.reuse, 0x3800, RZ ;  /* 0x00003800f2f77810 */ /* 0x040fe20007ffe0ff */
[----:B------:R-:W-:Y:S01]  /*1fa0*/  LDSM.16.M88.4 R192, [R224+0x4000] ;  /* 0x00400000e0c0783b */ /* 0x000fe20000000200 */
[C---:B------:R-:W-:Y:S02]  /*1fb0*/  IADD3 R246, R242.reuse, 0x4000, RZ ;  /* 0x00004000f2f67810 */ /* 0x040fe40007ffe0ff */
[C---:B------:R-:W-:Y:S01]  /*1fc0*/  IADD3 R245, R242.reuse, 0x4800, RZ ;  /* 0x00004800f2f57810 */ /* 0x040fe20007ffe0ff */
[----:B------:R-:W-:Y:S01]  /*1fd0*/  LDSM.16.M88.4 R208, [R224+0x8000] ;  /* 0x00800000e0d0783b */ /* 0x000fe20000000200 */
[----:B------:R-:W-:-:S02]  /*1fe0*/  IADD3 R244, R242, 0x5000, RZ ;  /* 0x00005000f2f47810 */ /* 0x000fc40007ffe0ff */
[----:B------:R-:W-:Y:S01]  /*1ff0*/  IADD3 R243, R242, 0x5800, RZ ;  /* 0x00005800f2f37810 */ /* 0x000fe20007ffe0ff */
        /* <DEDUP_REMOVED lines=13> */
[----:B---3--:R-:W-:Y:S04]  /*20d0*/  LDSM.16.M88.4 R16, [R135+0x14080] ;  /* 0x014080008710783b */ /* 0x008fe80000000200 */
[----:B------:R-:W1:Y:S04]  /*20e0*/  LDSM.16.M88.4 R24, [R135+0x14880] ;  /* 0x014880008718783b */ /* 0x000e680000000200 */
[----:B------:R-:W2:Y:S04]  /*20f0*/  LDSM.16.M88.4 R28, [R135+0x15080] ;  /* 0x01508000871c783b */ /* 0x000ea80000000200 */
[----:B------:R-:W-:Y:S04]  /*2100*/  LDSM.16.M88.4 R36, [R242] ;  /* 0x00000000f224783b */ /* 0x000fe80000000200 */
[----:B------:R-:W3:Y:S04]  /*2110*/  LDSM.16.M88.4 R44, [R242+0x800] ;  /* 0x00080000f22c783b */ /* 0x000ee80000000200 */
[----:B------:R-:W4:Y:S04]  /*2120*/  LDSM.16.M88.4 R52, [R242+0x1000] ;  /* 0x00100000f234783b */ /* 0x000f280000000200 */
[----:B------:R-:W-:Y:S01]  /*2130*/  @!PT LDS RZ, [RZ] ;  /* 0x00000000fffff984 */ /* 0x000fe20000000800 */
[----:B------:R-:W-:Y:S01]  /*2140*/  @!PT LDS RZ, [RZ] ;  /* 0x00000000fffff984 */ /* 0x000fe20000000800 */
[----:B------:R-:W-:Y:S01]  /*2150*/  @!PT LDS RZ, [RZ] ;  /* 0x00000000fffff984 */ /* 0x000fe20000000800 */
[----:B------:R5:W-:Y:S01]  /*2160*/  LDGSTS.E.BYPASS.LTC128B.128 [R68+0x4080], [R12.64], !P0 ;  /* 0x040800000c447fae */ /* 0x000be2000c101d58 */
[----:B------:R-:W-:-:S04]  /*2170*/  LOP3.LUT P0, RZ, R22, 0x4, RZ, 0xc0, !PT ;  /* 0x0000000416ff7812 */ /* 0x000fc8000780c0ff */
[----:B------:R-:W-:Y:S02]  /*2180*/  SEL R2, R2, 0xffffffc0, !P0 ;  /* 0xffffffc002027807 */ /* 0x000fe40004000000 */
[----:B------:R-:W-:-:S03]  /*2190*/  ISETP.LT.OR P0, PT, R5, 0x1, !P2 ;  /* 0x000000010500780c */ /* 0x000fc60005701670 */
[--C-:B------:R-:W-:Y:S02]  /*21a0*/  IMAD.IADD R241, R135, 0x1, R2.reuse ;  /* 0x0000000187f17824 */ /* 0x100fe400078e0202 */
[C---:B------:R-:W-:Y:S01]  /*21b0*/  IMAD.IADD R238, R242.reuse, 0x1, R2 ;  /* 0x00000001f2ee7824 */ /* 0x040fe200078e0202 */
[----:B------:R-:W-:-:S05]  /*21c0*/  IADD3 R2, R242, 0x800, RZ ;  /* 0x00000800f2027810 */ /* 0x000fca0007ffe0ff */
[----:B------:R-:W-:Y:S01]  /*21d0*/  STL [R1], R2 ;  /* 0x0000000201007387 */ /* 0x000fe20000100800 */
[----:B-1----:R-:W-:Y:S03]  /*21e0*/  HMMA.16816.F32.BF16 R20, R160, R24, RZ ;  /* 0x00000018a014723c */ /* 0x002fe600000418ff */
[----:B------:R5:W-:Y:S01]  /*21f0*/  LDGSTS.E.BYPASS.LTC128B.128 [R68+0x5880], [R12.64+0x80], !P0 ;  /* 0x058800800c447fae */ /* 0x000be2000c101d58 */
[----:B------:R-:W-:-:S04]  /*2200*/  ISETP.LT.OR P0, PT, R5, 0x1, !P1 ;  /* 0x000000010500780c */ /* 0x000fc80004f01670 */
[C---:B------:R-:W-:Y:S09]  /*2210*/  HMMA.16816.F32.BF16 R24, R160.reuse, R26, RZ ;  /* 0x0000001aa018723c */ /* 0x040ff200000418ff */
[----:B------:R5:W-:Y:S01]  /*2220*/  LDGSTS.E.BYPASS.LTC128B.128 [R68+0x7080], [R12.64+0x100], !P0 ;  /* 0x070801000c447fae */ /* 0x000be2000c101d58 */
[----:B------:R-:W-:Y:S01]  /*2230*/  LOP3.LUT P0, RZ, R6, 0x8, RZ, 0xc0, !PT ;  /* 0x0000000806ff7812 */ /* 0x000fe2000780c0ff */
[----:B--2---:R-:W-:Y:S03]  /*2240*/  HMMA.16816.F32.BF16 R32, R160, R28, RZ ;  /* 0x0000001ca020723c */ /* 0x004fe600000418ff */
[----:B------:R-:W-:-:S05]  /*2250*/  ISETP.LT.OR P3, PT, R5, 0x1, !P0 ;  /* 0x000000010500780c */ /* 0x000fca0004761670 */
[----:B------:R-:W-:Y:S08]  /*2260*/  HMMA.16816.F32.BF16 R40, R160, R30, RZ ;  /* 0x0000001ea028723c */ /* 0x000ff000000418ff */
[----:B------:R5:W-:Y:S01]  /*2270*/  LDGSTS.E.BYPASS.LTC128B.128 [R68+0x8880], [R12.64+0x180], !P3 ;  /* 0x088801800c447fae */ /* 0x000be2000d901d58 */
[----:B------:R-:W-:Y:S01]  /*2280*/  ISETP.NE.AND P3, PT, R11, RZ, PT ;  /* 0x000000ff0b00720c */ /* 0x000fe20003f65270 */
[C---:B---3--:R-:W-:Y:S08]  /*2290*/  HMMA.16816.F32.BF16 R20, R164.reuse, R44, R20 ;  /* 0x0000002ca414723c */ /* 0x048ff00000041814 */
[----:B------:R-:W-:Y:S04]  /*22a0*/  HMMA.16816.F32.BF16 R24, R164, R46, R24 ;  /* 0x0000002ea418723c */ /* 0x000fe80000041818 */
[----:B------:R-:W-:-:S02]  /*22b0*/  @!P3 ISETP.LT.OR P6, PT, R5, 0x21, !P6 ;  /* 0x000000210500b80c */ /* 0x000fc400077c1670 */
[C---:B------:R-:W-:Y:S02]  /*22c0*/  @!P3 ISETP.LT.OR P2, PT, R5.reuse, 0x21, !P2 ;  /* 0x000000210500b80c */ /* 0x040fe40005741670 */
[C---:B------:R-:W-:Y:S01]  /*22d0*/  @!P3 ISETP.LT.OR P1, PT, R5.reuse, 0x21, !P1 ;  /* 0x000000210500b80c */ /* 0x040fe20004f21670 */
[----:B----4-:R-:W-:Y:S01]  /*22e0*/  HMMA.16816.F32.BF16 R28, R164, R52, R32 ;  /* 0x00000034a41c723c */ /* 0x010fe20000041820 */
[----:B------:R-:W-:-:S07]  /*22f0*/  @!P3 ISETP.LT.OR P0, PT, R5, 0x21, !P0 ;  /* 0x000000210500b80c */ /* 0x000fce0004701670 */
[----:B------:R5:W-:Y:S01]  /*2300*/  @!P3 LDGSTS.E.BYPASS.LTC128B.128 [R68+0x5080], [R14.64], !P6 ;  /* 0x050800000e44bfae */ /* 0x000be2000f101d58 */
[----:B------:R-:W-:Y:S01]  /*2310*/  ISETP.NE.AND P6, PT, R8, RZ, PT ;  /* 0x000000ff0800720c */ /* 0x000fe20003fc5270 */
[----:B------:R-:W-:Y:S02]  /*2320*/  HMMA.16816.F32.BF16 R32, R164, R54, R40 ;  /* 0x00000036a420723c */ /* 0x000fe40000041828 */
[----:B------:R5:W-:Y:S04]  /*2330*/  @!P3 LDGSTS.E.BYPASS.LTC128B.128 [R68+0x6880], [R14.64+0x80], !P2 ;  /* 0x068800800e44bfae */ /* 0x000be8000d101d58 */
[----:B------:R5:W-:Y:S02]  /*2340*/  @!P3 LDGSTS.E.BYPASS.LTC128B.128 [R68+0x8080], [R14.64+0x100], !P1 ;  /* 0x080801000e44bfae */ /* 0x000be4000c901d58 */
[----:B------:R-:W-:Y:S02]  /*2350*/  HMMA.16816.F32.BF16 R8, R160, R16, RZ ;  /* 0x00000010a008723c */ /* 0x000fe400000418ff */
[----:B------:R5:W-:Y:S01]  /*2360*/  @!P3 LDGSTS.E.BYPASS.LTC128B.128 [R68+0x9880], [R14.64+0x180], !P0 ;  /* 0x098801800e44bfae */ /* 0x000be2000c101d58 */
[----:B------:R-:W-:-:S03]  /*2370*/  PLOP3.LUT P0, PT, PT, PT, UP0, 0x40, 0x0 ;  /* 0x000000000000781c */ /* 0x000fc60003f0e808 */
[----:B------:R-:W1:Y:S02]  /*2380*/  LDSM.16.M88.4 R48, [R241+0x14080] ;  /* 0x01408000f130783b */ /* 0x000e640000000200 */
[----:B------:R-:W-:Y:S02]  /*2390*/  HMMA.16816.F32.BF16 R16, R160, R18, RZ ;  /* 0x00000012a010723c */ /* 0x000fe400000418ff */
[----:B------:R-:W2:Y:S04]  /*23a0*/  LDSM.16.M88.4 R56, [R241+0x14880] ;  /* 0x01488000f138783b */ /* 0x000ea80000000200 */
[----:B------:R-:W3:Y:S04]  /*23b0*/  LDSM.16.M88.4 R60, [R241+0x15080] ;  /* 0x01508000f13c783b */ /* 0x000ee80000000200 */
[----:B------:R-:W-:Y:S04]  /*23c0*/  LDSM.16.M88.4 R40, [R238+0x800] ;  /* 0x00080000ee28783b */ /* 0x000fe80000000200 */
[----:B------:R-:W-:Y:S02]  /*23d0*/  LDSM.16.M88.4 R52, [R238+0x1000] ;  /* 0x00100000ee34783b */ /* 0x000fe40000000200 */
[C---:B------:R-:W-:Y:S02]  /*23e0*/  HMMA.16816.F32.BF16 R8, R164.reuse, R36, R8 ;  /* 0x00000024a408723c */ /* 0x040fe40000041808 */
[----:B------:R-:W-:Y:S04]  /*23f0*/  LDSM.16.M88.4 R44, [R135+0x16080] ;  /* 0x01608000872c783b */ /* 0x000fe80000000200 */
[----:B-----5:R-:W4:Y:S02]  /*2400*/  LDSM.16.M88.4 R12, [R238] ;  /* 0x00000000ee0c783b */ /* 0x020f240000000200 */
[----:B------:R-:W-:Y:S02]  /*2410*/  HMMA.16816.F32.BF16 R16, R164, R38, R16 ;  /* 0x00000026a410723c */ /* 0x000fe40000041810 */
[----:B------:R-:W5:Y:S04]  /*2420*/  LDSM.16.M88.4 R36, [R135+0x15880] ;  /* 0x015880008724783b */ /* 0x000f680000000200 */
[----:B------:R-:W0:Y:S10]  /*2430*/  LDGDEPBAR ;  /* 0x00000000000079af */ /* 0x000e340000000000 */
[C---:B-1----:R-:W-:Y:S08]  /*2440*/  HMMA.16816.F32.BF16 R8, R180.reuse, R48, R8 ;  /* 0x00000030b408723c */ /* 0x042ff00000041808 */
[C---:B------:R-:W-:Y:S01]  /*2450*/  HMMA.16816.F32.BF16 R16, R180.reuse, R50, R16 ;  /* 0x00000032b410723c */ /* 0x040fe20000041810 */
[----:B------:R-:W-:Y:S07]  /*2460*/  LDSM.16.M88.4 R48, [R242+0x2800] ;  /* 0x00280000f230783b */ /* 0x000fee0000000200 */
[C---:B--2---:R-:W-:Y:S08]  /*2470*/  HMMA.16816.F32.BF16 R20, R180.reuse, R56, R20 ;  /* 0x00000038b414723c */ /* 0x044ff00000041814 */
[C---:B------:R-:W-:Y:S01]  /*2480*/  HMMA.16816.F32.BF16 R24, R180.reuse, R58, R24 ;  /* 0x0000003ab418723c */ /* 0x040fe20000041818 */
[----:B------:R-:W1:Y:S07]  /*2490*/  LDSM.16.M88.4 R56, [R135+0x16880] ;  /* 0x016880008738783b */ /* 0x000e6e0000000200 */
[C---:B---3--:R-:W-:Y:S08]  /*24a0*/  HMMA.16816.F32.BF16 R28, R180.reuse, R60, R28 ;  /* 0x0000003cb41c723c */ /* 0x048ff0000004181c */
[----:B------:R-:W-:Y:S01]  /*24b0*/  HMMA.16816.F32.BF16 R32, R180, R62, R32 ;  /* 0x0000003eb420723c */ /* 0x000fe20000041820 */
[----:B------:R-:W-:Y:S07]  /*24c0*/  LDSM.16.M88.4 R60, [R135+0x19880] ;  /* 0x01988000873c783b */ /* 0x000fee0000000200 */
[C---:B----4-:R-:W-:Y:S08]  /*24d0*/  HMMA.16816.F32.BF16 R8, R184.reuse, R12, R8 ;  /* 0x0000000cb808723c */ /* 0x050ff00000041808 */
[C---:B------:R-:W-:Y:S01]  /*24e0*/  HMMA.16816.F32.BF16 R16, R184.reuse, R14, R16 ;  /* 0x0000000eb810723c */ /* 0x040fe20000041810 */
[----:B------:R-:W2:Y:S07]  /*24f0*/  LDSM.16.M88.4 R12, [R242+0x1800] ;  /* 0x00180000f20c783b */ /* 0x000eae0000000200 */
[C---:B------:R-:W-:Y:S08]  /*2500*/  HMMA.16816.F32.BF16 R20, R184.reuse, R40, R20 ;  /* 0x00000028b814723c */ /* 0x040ff00000041814 */
[C---:B------:R-:W-:Y:S01]  /*2510*/  HMMA.16816.F32.BF16 R24, R184.reuse, R42, R24 ;  /* 0x0000002ab818723c */ /* 0x040fe20000041818 */
[----:B------:R-:W3:Y:S07]  /*2520*/  LDSM.16.M88.4 R40, [R242+0x2000] ;  /* 0x00200000f228783b */ /* 0x000eee0000000200 */
[C---:B------:R-:W-:Y:S08]  /*2530*/  HMMA.16816.F32.BF16 R28, R184.reuse, R52, R28 ;  /* 0x00000034b81c723c */ /* 0x040ff0000004181c */
[----:B------:R-:W-:Y:S01]  /*2540*/  HMMA.16816.F32.BF16 R32, R184, R54, R32 ;  /* 0x00000036b820723c */ /* 0x000fe20000041820 */
[----:B------:R-:W-:Y:S07]  /*2550*/  LDSM.16.M88.4 R52, [R238+0x2800] ;  /* 0x00280000ee34783b */ /* 0x000fee0000000200 */
[C---:B-----5:R-:W-:Y:S08]  /*2560*/  HMMA.16816.F32.BF16 R8, R188.reuse, R36, R8 ;  /* 0x00000024bc08723c */ /* 0x060ff00000041808 */
[C---:B------:R-:W-:Y:S01]  /*2570*/  HMMA.16816.F32.BF16 R16, R188.reuse, R38, R16 ;  /* 0x00000026bc10723c */ /* 0x040fe20000041810 */
[----:B------:R-:W4:Y:S07]  /*2580*/  LDSM.16.M88.4 R36, [R241+0x15880] ;  /* 0x01588000f124783b */ /* 0x000f2e0000000200 */
[C---:B------:R-:W-:Y:S08]  /*2590*/  HMMA.16816.F32.BF16 R20, R188.reuse, R44, R20 ;  /* 0x0000002cbc14723c */ /* 0x040ff00000041814 */
[C---:B------:R-:W-:Y:S01]  /*25a0*/  HMMA.16816.F32.BF16 R24, R188.reuse, R46, R24 ;  /* 0x0000002ebc18723c */ /* 0x040fe20000041818 */
[----:B------:R-:W5:Y:S07]  /*25b0*/  LDSM.16.M88.4 R44, [R241+0x16080] ;  /* 0x01608000f12c783b */ /* 0x000f6e0000000200 */
        /* <DEDUP_REMOVED lines=15> */
[C---:B-----5:R-:W-:Y:S08]  /*26b0*/  HMMA.16816.F32.BF16 R20, R196.reuse, R44, R20 ;  /* 0x0000002cc414723c */ /* 0x060ff00000041814 */
[C---:B------:R-:W-:Y:S01]  /*26c0*/  HMMA.16816.F32.BF16 R24, R196.reuse, R46, R24 ;  /* 0x0000002ec418723c */ /* 0x040fe20000041818 */
[----:B------:R-:W-:Y:S07]  /*26d0*/  LDSM.16.M88.4 R44, [R242+0x3800] ;  /* 0x00380000f22c783b */ /* 0x000fee0000000200 */
        /* <DEDUP_REMOVED lines=14> */
[----:B------:R-:W-:Y:S07]  /*27c0*/  LDSM.16.M88.4 R36, [R238+0x3000] ;  /* 0x00300000ee24783b */ /* 0x000fee0000000200 */
[C---:B------:R-:W-:Y:S08]  /*27d0*/  HMMA.16816.F32.BF16 R20, R204.reuse, R48, R20 ;  /* 0x00000030cc14723c */ /* 0x040ff00000041814 */
[C---:B------:R-:W-:Y:S01]  /*27e0*/  HMMA.16816.F32.BF16 R24, R204.reuse, R50, R24 ;  /* 0x00000032cc18723c */ /* 0x040fe20000041818 */
[----:B------:R-:W4:Y:S07]  /*27f0*/  LDSM.16.M88.4 R48, [R241+0x17880] ;  /* 0x01788000f130783b */ /* 0x000f2e0000000200 */
[C---:B-1----:R-:W-:Y:S08]  /*2800*/  HMMA.16816.F32.BF16 R28, R204.reuse, R56, R28 ;  /* 0x00000038cc1c723c */ /* 0x042ff0000004181c */
[----:B------:R-:W-:Y:S01]  /*2810*/  HMMA.16816.F32.BF16 R32, R204, R58, R32 ;  /* 0x0000003acc20723c */ /* 0x000fe20000041820 */
[----:B------:R-:W1:Y:S07]  /*2820*/  LDSM.16.M88.4 R56, [R241+0x18080] ;  /* 0x01808000f138783b */ /* 0x000e6e0000000200 */
[C---:B--2---:R-:W-:Y:S08]  /*2830*/  HMMA.16816.F32.BF16 R8, R208.reuse, R12, R8 ;  /* 0x0000000cd008723c */ /* 0x044ff00000041808 */
[C---:B------:R-:W-:Y:S08]  /*2840*/  HMMA.16816.F32.BF16 R16, R208.reuse, R14, R16 ;  /* 0x0000000ed010723c */ /* 0x040ff00000041810 */
[C---:B------:R-:W-:Y:S08]  /*2850*/  HMMA.16816.F32.BF16 R20, R208.reuse, R44, R20 ;  /* 0x0000002cd014723c */ /* 0x040ff00000041814 */
[C---:B------:R-:W-:Y:S01]  /*2860*/  HMMA.16816.F32.BF16 R24, R208.reuse, R46, R24 ;  /* 0x0000002ed018723c */ /* 0x040fe20000041818 */
[----:B------:R-:W2:Y:S07]  /*2870*/  LDSM.16.M88.4 R44, [R238+0x3800] ;  /* 0x00380000ee2c783b */ /* 0x000eae0000000200 */
[C---:B---3--:R-:W-:Y:S08]  /*2880*/  HMMA.16816.F32.BF16 R28, R208.reuse, R52, R28 ;  /* 0x00000034d01c723c */ /* 0x048ff0000004181c */
[----:B------:R-:W-:Y:S01]  /*2890*/  HMMA.16816.F32.BF16 R32, R208, R54, R32 ;  /* 0x00000036d020723c */ /* 0x000fe20000041820 */
[----:B------:R-:W3:Y:S07]  /*28a0*/  LDSM.16.M88.4 R52, [R238+0x4000] ;  /* 0x00400000ee34783b */ /* 0x000eee0000000200 */
[C---:B------:R-:W-:Y:S08]  /*28b0*/  HMMA.16816.F32.BF16 R12, R212.reuse, R40, R8 ;  /* 0x00000028d40c723c */ /* 0x040ff00000041808 */
[C---:B------:R-:W-:Y:S01]  /*28c0*/  HMMA.16816.F32.BF16 R8, R212.reuse, R42, R16 ;  /* 0x0000002ad408723c */ /* 0x040fe20000041810 */
[----:B------:R-:W5:Y:S07]  /*28d0*/  LDSM.16.M88.4 R40, [R135+0x18880] ;  /* 0x018880008728783b */ /* 0x000f6e0000000200 */
[C---:B----4-:R-:W-:Y:S08]  /*28e0*/  HMMA.16816.F32.BF16 R20, R212.reuse, R48, R20 ;  /* 0x00000030d414723c */ /* 0x050ff00000041814 */
[C---:B------:R-:W-:Y:S01]  /*28f0*/  HMMA.16816.F32.BF16 R24, R212.reuse, R50, R24 ;  /* 0x00000032d418723c */ /* 0x040fe20000041818 */
[----:B------:R-:W4:Y:S07]  /*2900*/  LDSM.16.M88.4 R48, [R135+0x19080] ;  /* 0x019080008730783b */ /* 0x000f2e0000000200 */
[C---:B-1----:R-:W-:Y:S08]  /*2910*/  HMMA.16816.F32.BF16 R28, R212.reuse, R56, R28 ;  /* 0x00000038d41c723c */ /* 0x042ff0000004181c */
[----:B------:R-:W-:Y:S01]  /*2920*/  HMMA.16816.F32.BF16 R32, R212, R58, R32 ;  /* 0x0000003ad420723c */ /* 0x000fe20000041820 */
[----:B------:R-:W-:Y:S07]  /*2930*/  LDSM.16.M88.4 R56, [R242+0x5800] ;  /* 0x00580000f238783b */ /* 0x000fee0000000200 */
[C---:B------:R-:W-:Y:S08]  /*2940*/  HMMA.16816.F32.BF16 R16, R216.reuse, R36, R12 ;  /* 0x00000024d810723c */ /* 0x040ff0000004180c */
[C---:B------:R-:W-:Y:S01]  /*2950*/  HMMA.16816.F32.BF16 R12, R216.reuse, R38, R8 ;  /* 0x00000026d80c723c */ /* 0x040fe20000041808 */
[----:B------:R-:W1:Y:S07]  /*2960*/  LDSM.16.M88.4 R36, [R242+0x4800] ;  /* 0x00480000f224783b */ /* 0x000e6e0000000200 */
[C---:B--2---:R-:W-:Y:S08]  /*2970*/  HMMA.16816.F32.BF16 R8, R216.reuse, R44, R20 ;  /* 0x0000002cd808723c */ /* 0x044ff00000041814 */
[C---:B------:R-:W-:Y:S01]  /*2980*/  HMMA.16816.F32.BF16 R24, R216.reuse, R46, R24 ;  /* 0x0000002ed818723c */ /* 0x040fe20000041818 */
[----:B------:R-:W2:Y:S07]  /*2990*/  LDSM.16.M88.4 R44, [R242+0x5000] ;  /* 0x00500000f22c783b */ /* 0x000eae0000000200 */
[C---:B---3--:R-:W-:Y:S08]  /*29a0*/  HMMA.16816.F32.BF16 R28, R216.reuse, R52, R28 ;  /* 0x00000034d81c723c */ /* 0x048ff0000004181c */
[----:B------:R-:W-:Y:S01]  /*29b0*/  HMMA.16816.F32.BF16 R32, R216, R54, R32 ;  /* 0x00000036d820723c */ /* 0x000fe20000041820 */
[----:B------:R-:W-:Y:S07]  /*29c0*/  LDSM.16.M88.4 R52, [R241+0x19080] ;  /* 0x01908000f134783b */ /* 0x000fee0000000200 */
[C---:B-----5:R-:W-:Y:S08]  /*29d0*/  HMMA.16816.F32.BF16 R20, R220.reuse, R40, R16 ;  /* 0x00000028dc14723c */ /* 0x060ff00000041810 */
[C---:B------:R-:W-:Y:S01]  /*29e0*/  HMMA.16816.F32.BF16 R16, R220.reuse, R42, R12 ;  /* 0x0000002adc10723c */ /* 0x040fe2000004180c */
[----:B------:R-:W-:Y:S07]  /*29f0*/  LDSM.16.M88.4 R40, [R238+0x5000] ;  /* 0x00500000ee28783b */ /* 0x000fee0000000200 */
[C---:B----4-:R-:W-:Y:S08]  /*2a00*/  HMMA.16816.F32.BF16 R12, R220.reuse, R48, R8 ;  /* 0x00000030dc0c723c */ /* 0x050ff00000041808 */
[C---:B------:R-:W-:Y:S01]  /*2a10*/  HMMA.16816.F32.BF16 R8, R220.reuse, R50, R24 ;  /* 0x00000032dc08723c */ /* 0x040fe20000041818 */
[----:B------:R-:W3:Y:S07]  /*2a20*/  LDSM.16.M88.4 R48, [R241+0x18880] ;  /* 0x01888000f130783b */ /* 0x000eee0000000200 */
[C---:B------:R-:W-:Y:S08]  /*2a30*/  HMMA.16816.F32.BF16 R28, R220.reuse, R60, R28 ;  /* 0x0000003cdc1c723c */ /* 0x040ff0000004181c */
[----:B------:R-:W-:Y:S01]  /*2a40*/  HMMA.16816.F32.BF16 R32, R220, R62, R32 ;  /* 0x0000003edc20723c */ /* 0x000fe20000041820 */
[----:B------:R-:W4:Y:S07]  /*2a50*/  LDSM.16.M88.4 R60, [R241+0x19880] ;  /* 0x01988000f13c783b */ /* 0x000f2e0000000200 */
[C---:B-1----:R-:W-:Y:S08]  /*2a60*/  HMMA.16816.F32.BF16 R24, R224.reuse, R36, R20 ;  /* 0x00000024e018723c */ /* 0x042ff00000041814 */
[C---:B------:R-:W-:Y:S01]  /*2a70*/  HMMA.16816.F32.BF16 R20, R224.reuse, R38, R16 ;  /* 0x00000026e014723c */ /* 0x040fe20000041810 */
[----:B------:R-:W-:Y:S07]  /*2a80*/  LDSM.16.M88.4 R36, [R238+0x5800] ;  /* 0x00580000ee24783b */ /* 0x000fee0000000200 */
[C---:B--2---:R-:W-:Y:S08]  /*2a90*/  HMMA.16816.F32.BF16 R16, R224.reuse, R44, R12 ;  /* 0x0000002ce010723c */ /* 0x044ff0000004180c */
[----:B------:R-:W-:Y:S01]  /*2aa0*/  HMMA.16816.F32.BF16 R12, R224, R46, R8 ;  /* 0x0000002ee00c723c */ /* 0x000fe20000041808 */
[----:B------:R-:W1:Y:S01]  /*2ab0*/  LDSM.16.M88.4 R44, [R238+0x4800] ;  /* 0x00480000ee2c783b */ /* 0x000e620000000200 */
[----:B------:R-:W-:-:S06]  /*2ac0*/  DEPBAR.LE SB0, 0x0 ;  /* 0x000080000000791a */ /* 0x000fcc0000000000 */
[C---:B------:R-:W-:Y:S08]  /*2ad0*/  HMMA.16816.F32.BF16 R8, R224.reuse, R56, R28 ;  /* 0x00000038e008723c */ /* 0x040ff0000004181c */
[----:B------:R-:W-:Y:S08]  /*2ae0*/  HMMA.16816.F32.BF16 R32, R224, R58, R32 ;  /* 0x0000003ae020723c */ /* 0x000ff00000041820 */
[C---:B---3--:R-:W-:Y:S08]  /*2af0*/  HMMA.16816.F32.BF16 R28, R228.reuse, R48, R24 ;  /* 0x00000030e41c723c */ /* 0x048ff00000041818 */
[C---:B------:R-:W-:Y:S08]  /*2b00*/  HMMA.16816.F32.BF16 R24, R228.reuse, R50, R20 ;  /* 0x00000032e418723c */ /* 0x040ff00000041814 */
[C---:B------:R-:W-:Y:S08]  /*2b10*/  HMMA.16816.F32.BF16 R20, R228.reuse, R52, R16 ;  /* 0x00000034e414723c */ /* 0x040ff00000041810 */
[C---:B------:R-:W-:Y:S08]  /*2b20*/  HMMA.16816.F32.BF16 R16, R228.reuse, R54, R12 ;  /* 0x00000036e410723c */ /* 0x040ff0000004180c */
[C---:B----4-:R-:W-:Y:S08]  /*2b30*/  HMMA.16816.F32.BF16 R12, R228.reuse, R60, R8 ;  /* 0x0000003ce40c723c */ /* 0x050ff00000041808 */
[----:B------:R-:W-:Y:S08]  /*2b40*/  HMMA.16816.F32.BF16 R8, R228, R62, R32 ;  /* 0x0000003ee408723c */ /* 0x000ff00000041820 */
[C---:B-1----:R-:W-:Y:S08]  /*2b50*/  HMMA.16816.F32.BF16 R32, R232.reuse, R44, R28 ;  /* 0x0000002ce820723c */ /* 0x042ff0000004181c */
[C---:B------:R-:W-:Y:S08]  /*2b60*/  HMMA.16816.F32.BF16 R44, R232.reuse, R46, R24 ;  /* 0x0000002ee82c723c */ /* 0x040ff00000041818 */
[C---:B------:R-:W-:Y:S08]  /*2b70*/  HMMA.16816.F32.BF16 R28, R232.reuse, R40, R20 ;  /* 0x00000028e81c723c */ /* 0x040ff00000041814 */
[C---:B------:R-:W-:Y:S08]  /*2b80*/  HMMA.16816.F32.BF16 R24, R232.reuse, R36, R12 ;  /* 0x00000024e818723c */ /* 0x040ff0000004180c */
[C---:B------:R-:W-:Y:S08]  /*2b90*/  HMMA.16816.F32.BF16 R40, R232.reuse, R42, R16 ;  /* 0x0000002ae828723c */ /* 0x040ff00000041810 */
[----:B------:R-:W-:Y:S01]  /*2ba0*/  HMMA.16816.F32.BF16 R36, R232, R38, R8 ;  /* 0x00000026e824723c */ /* 0x000fe20000041808 */
[----:B------:R-:W-:Y:S06]  /*2bb0*/  BAR.SYNC.DEFER_BLOCKING 0x0 ;  /* 0x0000000000007b1d */ /* 0x000fec0000010000 */
[----:B------:R-:W-:Y:S05]  /*2bc0*/  @P0 BRA `(.L_x_164) ;  /* 0x000001f000000947 */ /* 0x000fea0003800000 */
[----:B------:R-:W-:Y:S01]  /*2bd0*/  IADD3 R2, -R69, 0x30, RZ ;  /* 0x0000003045027810 */ /* 0x000fe20007ffe1ff */
[----:B------:R-:W-:Y:S01]  /*2be0*/  UIADD3 UR5, UR13, -0x2, URZ ;  /* 0xfffffffe0d057890 */ /* 0x000fe2000fffe03f */
[----:B------:R-:W-:-:S02]  /*2bf0*/  IMAD.U32 R5, RZ, RZ, UR8 ;  /* 0x00000008ff057e24 */ /* 0x000fc4000f8e00ff */
[----:B------:R-:W-:Y:S01]  /*2c00*/  ISETP.GE.AND P0, PT, R2, 0x21, PT ;  /* 0x000000210200780c */ /* 0x000fe20003f06270 */
[----:B------:R-:W-:Y:S01]  /*2c10*/  USHF.R.S32.HI UR4, URZ, 0x1f, UR5 ;  /* 0x0000001f3f047899 */ /* 0x000fe20008011405 */
[----:B------:R-:W-:Y:S01]  /*2c20*/  IMAD.U32 R7, RZ, RZ, UR6 ;  /* 0x00000006ff077e24 */ /* 0x000fe2000f8e00ff */
[----:B------:R-:W-:Y:S02]  /*2c30*/  UIMAD UR14, UR14, UR5, URZ ;  /* 0x000000050e0e72a4 */ /* 0x000fe4000f8e023f */
[----:B------:R-:W-:Y:S02]  /*2c40*/  UIMAD.WIDE.U32 UR20, UR22, UR5, URZ ;  /* 0x00000005161472a5 */ /* 0x000fe4000f8e003f */
[----:B------:R-:W-:-:S04]  /*2c50*/  UIMAD UR4, UR4, UR22, UR14 ;  /* 0x00000016040472a4 */ /* 0x000fc8000f8e020e */
[----:B------:R-:W-:Y:S02]  /*2c60*/  UIADD3 UR4, UR21, UR4, URZ ;  /* 0x0000000415047290 */ /* 0x000fe4000fffe03f */
[----:B------:R-:W-:-:S04]  /*2c70*/  @P0 IADD3 R5, P2, P1, R72, UR20, R5 ;  /* 0x0000001448050c10 */ /* 0x000fc8000f95e005 */
[----:B------:R-:W-:Y:S02]  /*2c80*/  @P0 IADD3.X R7, R71, UR4, R7, P2, P1 ;  /* 0x0000000447070c10 */ /* 0x000fe400097e2407 */
[----:B------:R-:W-:-:S13]  /*2c90*/  ISETP.GE.AND P1, PT, R2, 0x1, PT ;  /* 0x000000010200780c */ /* 0x000fda0003f26270 */
[----:B------:R-:W-:-:S04]  /*2ca0*/  @P1 IADD3 R2, P2, R72, UR20, RZ ;  /* 0x0000001448021c10 */ /* 0x000fc8000ff5e0ff */
[----:B------:R-:W-:Y:S02]  /*2cb0*/  @P1 IADD3.X R6, R71, UR4, RZ, P2, !PT ;  /* 0x0000000447061c10 */ /* 0x000fe400097fe4ff */
[----:B------:R-:W-:-:S04]  /*2cc0*/  @P1 LEA R8, P2, R2, c[0x0][0x1c8], 0x1 ;  /* 0x0000720002081a11 */ /* 0x000fc800078408ff */
[----:B------:R-:W-:Y:S02]  /*2cd0*/  @P1 LEA.HI.X R9, R2, c[0x0][0x1cc], R6, 0x1, P2 ;  /* 0x0000730002091a11 */ /* 0x000fe400010f0c06 */
[----:B------:R-:W-:-:S04]  /*2ce0*/  @P0 LEA R6, P2, R5, c[0x0][0x1c8], 0x1 ;  /* 0x0000720005060a11 */ /* 0x000fc800078408ff */
[----:B------:R-:W-:Y:S02]  /*2cf0*/  @P0 LEA.HI.X R7, R5, c[0x0][0x1cc], R7, 0x1, P2 ;  /* 0x0000730005070a11 */ /* 0x000fe400010f0c07 */
[----:B------:R-:W-:-:S13]  /*2d00*/  LOP3.LUT P2, RZ, R89, 0x1, RZ, 0xc0, !PT ;  /* 0x0000000159ff7812 */ /* 0x000fda000784c0ff */
[----:B------:R-:W-:Y:S01]  /*2d10*/  @!PT LDS RZ, [RZ] ;  /* 0x00000000fffff984 */ /* 0x000fe20000000800 */
[----:B------:R-:W-:Y:S01]  /*2d20*/  @!PT LDS RZ, [RZ] ;  /* 0x00000000fffff984 */ /* 0x000fe20000000800 */
[----:B------:R-:W-:Y:S01]  /*2d30*/  @!PT LDS RZ, [RZ] ;  /* 0x00000000fffff984 */ /* 0x000fe20000000800 */
[----:B------:R1:W-:Y:S04]  /*2d40*/  @P1 LDGSTS.E.BYPASS.LTC128B.128 [R68+0x14080], [R8.64], !P2 ;  /* 0x1408000008441fae */ /* 0x0003e8000d101d58 */
[----:B------:R1:W-:Y:S04]  /*2d50*/  @P1 LDGSTS.E.BYPASS.LTC128B.128 [R68+0x15880], [R8.64+0x80], !P6 ;  /* 0x1588008008441fae */ /* 0x0003e8000f101d58 */
[----:B------:R1:W-:Y:S04]  /*2d60*/  @P1 LDGSTS.E.BYPASS.LTC128B.128 [R68+0x17080], [R8.64+0x100], !P5 ;  /* 0x1708010008441fae */ /* 0x0003e8000e901d58 */
[----:B------:R1:W-:Y:S04]  /*2d70*/  @P1 LDGSTS.E.BYPASS.LTC128B.128 [R68+0x18880], [R8.64+0x180], !P4 ;  /* 0x1888018008441fae */ /* 0x0003e8000e101d58 */
[----:B------:R1:W-:Y:S04]  /*2d80*/  @P0 LDGSTS.E.BYPASS.LTC128B.128 [R68+0x15080], [R6.64], !P2 ;  /* 0x1508000006440fae */ /* 0x0003e8000d101d58 */
[----:B------:R1:W-:Y:S04]  /*2d90*/  @P0 LDGSTS.E.BYPASS.LTC128B.128 [R68+0x16880], [R6.64+0x80], !P6 ;  /* 0x1688008006440fae */ /* 0x0003e8000f101d58 */
[----:B------:R1:W-:Y:S04]  /*2da0*/  @P0 LDGSTS.E.BYPASS.LTC128B.128 [R68+0x18080], [R6.64+0x100], !P5 ;  /* 0x1808010006440fae */ /* 0x0003e8000e901d58 */
[----:B------:R1:W-:Y:S02]  /*2db0*/  @P0 LDGSTS.E.BYPASS.LTC128B.128 [R68+0x19880], [R6.64+0x180], !P4 ;  /* 0x1988018006440fae */ /* 0x0003e4000e101d58 */
.L_x_164:
[----:B------:R-:W-:Y:S01]  /*2dc0*/  LOP3.LUT R2, R66, 0xffffffe0, RZ, 0xc0, !PT ;  /* 0xffffffe042027812 */ /* 0x000fe200078ec0ff */
[----:B------:R-:W-:Y:S01]  /*2dd0*/  UISETP.NE.AND UP1, UPT, UR18, URZ, UPT ;  /* 0x0000003f1200728c */ /* 0x000fe2000bf25270 */
[----:B------:R-:W-:Y:S01]  /*2de0*/  LEA.HI R5, R67, R85, RZ, 0x2 ;  /* 0x0000005543057211 */ /* 0x000fe200078f10ff */
[----:B------:R-:W-:Y:S01]  /*2df0*/  UISETP.NE.AND UP0, UPT, UR17, URZ, UPT ;  /* 0x0000003f1100728c */ /* 0x000fe2000bf05270 */
[----:B-1----:R-:W-:Y:S01]  /*2e00*/  SHF.R.S32.HI R7, RZ, 0x1f, R65 ;  /* 0x0000001fff077819 */ /* 0x002fe20000011441 */
[----:B------:R-:W-:Y:S01]  /*2e10*/  IMAD.IADD R2, R85, 0x1, -R2 ;  /* 0x0000000155027824 */ /* 0x000fe200078e0a02 */
[----:B------:R-:W-:Y:S01]  /*2e20*/  LOP3.LUT R5, R5, 0xfffffffc, RZ, 0xc0, !PT ;  /* 0xfffffffc05057812 */ /* 0x000fe200078ec0ff */
[----:B------:R-:W-:Y:S01]  /*2e30*/  ULDC UR7, c[0x0][0x324] ;  /* 0x0000c90000077ab9 */ /* 0x000fe20000000800 */
[----:B------:R-:W-:Y:S01]  /*2e40*/  LEA.HI R7, R7, R65, RZ, 0x3 ;  /* 0x0000004107077211 */ /* 0x000fe200078f18ff */
[----:B------:R-:W-:Y:S01]  /*2e50*/  ULOP3.LUT UR7, URZ, UR7, URZ, 0x33, !UPT ;  /* 0x000000073f077292 */ /* 0x000fe2000f8e333f */
[----:B------:R-:W-:Y:S01]  /*2e60*/  SHF.R.S32.HI R6, RZ, 0x1f, R2 ;  /* 0x0000001fff067819 */ /* 0x000fe20000011402 */
[----:B------:R-:W-:Y:S01]  /*2e70*/  IMAD.IADD R5, R85, 0x1, -R5 ;  /* 0x0000000155057824 */ /* 0x000fe200078e0a05 */
[----:B------:R-:W-:Y:S01]  /*2e80*/  LOP3.LUT R7, R7, 0xffffff8, RZ, 0xc0, !PT ;  /* 0x0ffffff807077812 */ /* 0x000fe200078ec0ff */
[----:B------:R-:W0:Y:S01]  /*2e90*/  LDGDEPBAR ;  /* 0x00000000000079af */ /* 0x000e220000000000 */
[----:B------:R-:W-:-:S02]  /*2ea0*/  LEA.HI R6, R6, R2, RZ, 0x2 ;  /* 0x0000000206067211 */ /* 0x000fc400078f10ff */
[----:B------:R-:W-:Y:S01]  /*2eb0*/  LEA.HI R8, R5, R5, RZ, 0x1 ;  /* 0x0000000505087211 */ /* 0x000fe200078f08ff */
[----:B------:R-:W-:Y:S01]  /*2ec0*/  IMAD.IADD R9, R65, 0x1, -R7 ;  /* 0x0000000141097824 */ /* 0x000fe200078e0a07 */
[----:B------:R-:W-:Y:S02]  /*2ed0*/  PLOP3.LUT P1, PT, PT, PT, UP1, 0x80, 0x0 ;  /* 0x000000000000781c */ /* 0x000fe40003f2f018 */
[----:B------:R-:W-:Y:S02]  /*2ee0*/  LEA.HI.SX32 R7, R6, UR16, 0x1e ;  /* 0x0000001006077c11 */ /* 0x000fe4000f8ff2ff */
[----:B------:R-:W-:Y:S02]  /*2ef0*/  LOP3.LUT R8, R8, 0x1ffffffe, RZ, 0xc0, !PT ;  /* 0x1ffffffe08087812 */ /* 0x000fe400078ec0ff */
[----:B------:R-:W-:Y:S01]  /*2f00*/  PLOP3.LUT P0, PT, PT, PT, UP1, 0x80, 0x0 ;  /* 0x000000000000781c */ /* 0x000fe20003f0f018 */
[----:B------:R-:W-:Y:S02]  /*2f10*/  IMAD R7, R9, 0x10, R7 ;  /* 0x0000001009077824 */ /* 0x000fe400078e0207 */
[----:B------:R-:W-:-:S04]  /*2f20*/  IMAD.IADD R5, R5, 0x1, -R8 ;  /* 0x0000000105057824 */ /* 0x000fc800078e0a08 */
[----:B------:R-:W-:-:S04]  /*2f30*/  IMAD R10, R5, 0x8, R7 ;  /* 0x00000008050a7824 */ /* 0x000fc800078e0207 */
[----:B------:R-:W-:Y:S01]  /*2f40*/  @P1 IMAD.HI.U32 R5, R10, c[0x0][0x2c8], RZ ;  /* 0x0000b2000a051a27 */ /* 0x000fe200078e00ff */
[----:B------:R1:W-:Y:S03]  /*2f50*/  STL [R1+0x78], R10 ;  /* 0x0000780a01007387 */ /* 0x0003e60000100800 */
[----:B------:R-:W-:Y:S01]  /*2f60*/  IMAD.MOV.U32 R7, RZ, RZ, R10 ;  /* 0x000000ffff077224 */ /* 0x000fe200078e000a */
[----:B------:R-:W-:Y:S02]  /*2f70*/  @P0 SHF.R.U32.HI R7, RZ, c[0x0][0x2cc], R5 ;  /* 0x0000b300ff070a19 */ /* 0x000fe40000011605 */
[----:B------:R-:W-:Y:S02]  /*2f80*/  LOP3.LUT R5, R6, 0x7ffffffc, RZ, 0xc0, !PT ;  /* 0x7ffffffc06057812 */ /* 0x000fe400078ec0ff */
[----:B------:R-:W-:Y:S01]  /*2f90*/  PLOP3.LUT P0, PT, PT, PT, UP0, 0x40, 0x0 ;  /* 0x000000000000781c */ /* 0x000fe20003f0e808 */
[----:B------:R-:W2:Y:S02]  /*2fa0*/  SHFL.IDX PT, R6, R7, RZ, 0x1c1f ;  /* 0x001c1fff07067589 */ /* 0x000ea400000e0000 */
[----:B------:R-:W-:-:S02]  /*2fb0*/  IMAD.IADD R5, R2, 0x1, -R5 ;  /* 0x0000000102057824 */ /* 0x000fc400078e0a05 */
[----:B------:R-:W-:Y:S02]  /*2fc0*/  IMAD.U32 R2, RZ, RZ, UR9 ;  /* 0x00000009ff027e24 */ /* 0x000fe4000f8e00ff */
[----:B------:R-:W-:-:S05]  /*2fd0*/  IMAD.SHL.U32 R11, R5, 0x2, RZ ;  /* 0x00000002050b7824 */ /* 0x000fca00078e00ff */
[C---:B------:R-:W-:Y:S01]  /*2fe0*/  IADD3 R2, -R11.reuse, 0x1, R2 ;  /* 0x000000010b027810 */ /* 0x040fe20007ffe102 */
[----:B------:R3:W-:Y:S01]  /*2ff0*/  STL [R1+0x74], R11 ;  /* 0x0000740b01007387 */ /* 0x0007e20000100800 */
[----:B------:R-:W-:Y:S02]  /*3000*/  IADD3 R9, -R11, c[0x0][0x1d0], R64 ;  /* 0x000074000b097a10 */ /* 0x000fe40007ffe140 */
[----:B------:R-:W-:-:S04]  /*3010*/  IADD3 R2, R2, -c[0x0][0x168], RZ ;  /* 0x80005a0002027a10 */ /* 0x000fc80007ffe0ff */
[C---:B------:R-:W-:Y:S02]  /*3020*/  IADD3 R8, R2.reuse, c[0x0][0x328], RZ ;  /* 0x0000ca0002087a10 */ /* 0x040fe40007ffe0ff */
[----:B-1----:R-:W-:-:S03]  /*3030*/  IADD3 R10, R2, UR7, RZ ;  /* 0x00000007020a7c10 */ /* 0x002fc6000fffe0ff */
[--C-:B--2---:R-:W-:Y:S02]  /*3040*/  IMAD.IADD R5, R8, 0x1, R6.reuse ;  /* 0x0000000108057824 */ /* 0x104fe400078e0206 */
[----:B------:R-:W-:-:S03]  /*3050*/  IMAD.IADD R2, R10, 0x1, R6 ;  /* 0x000000010a027824 */ /* 0x000fc600078e0206 */
[----:B------:R-:W-:Y:S02]  /*3060*/  IMNMX R5, R5, R9, PT ;  /* 0x0000000905057217 */ /* 0x000fe40003800200 */
[----:B---3--:R-:W-:Y:S01]  /*3070*/  IADD3 R11, -R11, UR10, RZ ;  /* 0x0000000a0b0b7c10 */ /* 0x008fe2000fffe1ff */
[----:B------:R-:W-:Y:S05]  /*3080*/  @P0 BRA `(.L_x_165) ;  /* 0x0000015000000947 */ /* 0x000fea0003800000 */
[----:B------:R-:W-:Y:S01]  /*3090*/  IADD3 R6, R6, c[0x0][0x1d0], RZ ;  /* 0x0000740006067a10 */ /* 0x000fe20007ffe0ff */
[----:B------:R-:W-:Y:S03]  /*30a0*/  BSSY B0, `(.L_x_166) ;  /* 0x000000f000007945 */ /* 0x000fe60003800000 */
[----:B------:R-:W-:-:S04]  /*30b0*/  IADD3 R6, R6, -c[0x0][0x168], RZ ;  /* 0x80005a0006067a10 */ /* 0x000fc80007ffe0ff */
[----:B------:R-:W-:-:S13]  /*30c0*/  ISETP.GT.AND P0, PT, R6, -0x1, PT ;  /* 0xffffffff0600780c */ /* 0x000fda0003f04270 */
[----:B------:R-:W-:Y:S05]  /*30d0*/  @P0 BRA `(.L_x_167) ;  /* 0x0000007000000947 */ /* 0x000fea0003800000 */
[----:B------:R-:W-:Y:S01]  /*30e0*/  IMAD.MOV.U32 R12, RZ, RZ, c[0x0][0x32c] ;  /* 0x0000cb00ff0c7624 */ /* 0x000fe200078e00ff */
[----:B------:R-:W-:-:S04]  /*30f0*/  LOP3.LUT R6, RZ, R6, RZ, 0x33, !PT ;  /* 0x00000006ff067212 */ /* 0x000fc800078e33ff */
[----:B------:R-:W-:-:S13]  /*3100*/  ISETP.NE.AND P0, PT, R12, 0x1, PT ;  /* 0x000000010c00780c */ /* 0x000fda0003f05270 */
[----:B------:R-:W-:-:S05]  /*3110*/  @P0 IMAD.HI.U32 R12, R6, c[0x0][0x330], RZ ;  /* 0x0000cc00060c0a27 */ /* 0x000fca00078e00ff */
[----:B------:R-:W-:-:S04]  /*3120*/  @P0 SHF.R.U32.HI R6, RZ, c[0x0][0x334], R12 ;  /* 0x0000cd00ff060a19 */ /* 0x000fc8000001160c */
[----:B------:R-:W-:Y:S01]  /*3130*/  LOP3.LUT R6, RZ, R6, RZ, 0x33, !PT ;  /* 0x00000006ff067212 */ /* 0x000fe200078e33ff */
[----:B------:R-:W-:Y:S05]  /*3140*/  BRA `(.L_x_168) ;  /* 0x0000004000007947 */ /* 0x000fea0003800000 */
.L_x_167:
[----:B------:R-:W-:-:S04]  /*3150*/  MOV R12, c[0x0][0x32c] ;  /* 0x0000cb00000c7a02 */ /* 0x000fc80000000f00 */
[----:B------:R-:W-:-:S13]  /*3160*/  ISETP.NE.AND P0, PT, R12, 0x1, PT ;  /* 0x000000010c00780c */ /* 0x000fda0003f05270 */
[----:B------:R-:W-:-:S05]  /*3170*/  @P0 IMAD.HI.U32 R12, R6, c[0x0][0x330], RZ ;  /* 0x0000cc00060c0a27 */ /* 0x000fca00078e00ff */
[----:B------:R-:W-:Y:S02]  /*3180*/  @P0 SHF.R.U32.HI R6, RZ, c[0x0][0x334], R12 ;  /* 0x0000cd00ff060a19 */ /* 0x000fe4000001160c */
.L_x_168:
[----:B------:R-:W-:Y:S05]  /*3190*/  BSYNC B0 ;  /* 0x0000000000007941 */ /* 0x000fea0003800000 */
.L_x_166:
[----:B------:R-:W-:-:S05]  /*31a0*/  IMAD R6, R6, c[0x0][0x32c], R11 ;  /* 0x0000cb0006067a24 */ /* 0x000fca00078e020b */
[----:B------:R-:W-:Y:S02]  /*31b0*/  IADD3 R12, R6, c[0x0][0x32c], RZ ;  /* 0x0000cb00060c7a10 */ /* 0x000fe40007ffe0ff */
[----:B------:R-:W-:Y:S02]  /*31c0*/  IMNMX R2, R2, R6, !PT ;  /* 0x0000000602027217 */ /* 0x000fe40007800200 */
[----:B------:R-:W-:Y:S02]  /*31d0*/  IMNMX R5, R5, R12, PT ;  /* 0x0000000c05057217 */ /* 0x000fe40003800200 */
.L_x_165:
[----:B------:R-:W-:Y:S01]  /*31e0*/  UISETP.GE.AND UP1, UPT, UR10, 0x1, UPT ;  /* 0x000000010a00788c */ /* 0x000fe2000bf26270 */
[----:B------:R-:W1:Y:S01]  /*31f0*/  SHFL.IDX PT, R6, R7, 0x1, 0x1c1f ;  /* 0x003c1f0007067f89 */ /* 0x000e6200000e0000 */
[----:B------:R-:W-:Y:S02]  /*3200*/  UISETP.GE.AND UP0, UPT, UR10, 0x2, UPT ;  /* 0x000000020a00788c */ /* 0x000fe4000bf06270 */
[----:B------:R-:W-:Y:S02]  /*3210*/  UP2UR UR14, UPR, URZ, 0x2 ;  /* 0x000000023f0e7883 */ /* 0x000fe40008000000 */
[----:B------:R-:W-:Y:S01]  /*3220*/  PLOP3.LUT P1, PT, PT, PT, UP1, 0x40, 0x0 ;  /* 0x000000000000781c */ /* 0x000fe20003f2e818 */
[----:B------:R-:W-:Y:S01]  /*3230*/  UP2UR UR11, UPR, URZ, 0x1 ;  /* 0x000000013f0b7883 */ /* 0x000fe20008000000 */
[----:B------:R-:W-:Y:S01]  /*3240*/  PLOP3.LUT P0, PT, PT, PT, UP0, 0x40, 0x0 ;  /* 0x000000000000781c */ /* 0x000fe20003f0e808 */
[----:B------:R-:W-:Y:S01]  /*3250*/  UISETP.GE.AND UP1, UPT, UR10, 0x9, UPT ;  /* 0x000000090a00788c */ /* 0x000fe2000bf26270 */
[C---:B------:R-:W-:Y:S01]  /*3260*/  ISETP.GT.AND P1, PT, R2.reuse, RZ, P1 ;  /* 0x000000ff0200720c */ /* 0x040fe20000f24270 */
[----:B------:R-:W-:Y:S01]  /*3270*/  UISETP.GE.AND UP0, UPT, UR10, 0xa, UPT ;  /* 0x0000000a0a00788c */ /* 0x000fe2000bf06270 */
[----:B------:R-:W-:Y:S01]  /*3280*/  ISETP.GT.AND P0, PT, R2, 0x1, P0 ;  /* 0x000000010200780c */ /* 0x000fe20000704270 */
[----:B------:R-:W-:Y:S01]  /*3290*/  UISETP.GE.AND UP6, UPT, UR10, 0x12, UPT ;  /* 0x000000120a00788c */ /* 0x000fe2000bfc6270 */
[C---:B------:R-:W-:Y:S01]  /*32a0*/  ISETP.LT.OR P1, PT, R5.reuse, 0x1, P1 ;  /* 0x000000010500780c */ /* 0x040fe20000f21670 */
[----:B------:R-:W-:Y:S01]  /*32b0*/  UP2UR UR5, UPR, URZ, 0x1 ;  /* 0x000000013f057883 */ /* 0x000fe20008000000 */
[----:B------:R-:W-:Y:S01]  /*32c0*/  ISETP.LT.OR P0, PT, R5, 0x2, P0 ;  /* 0x000000020500780c */ /* 0x000fe20000701670 */
[----:B------:R-:W-:Y:S01]  /*32d0*/  UISETP.GE.AND UP5, UPT, UR10, 0x19, UPT ;  /* 0x000000190a00788c */ /* 0x000fe2000bfa6270 */
[----:B------:R-:W-:Y:S01]  /*32e0*/  FSEL R14, R32, -INF , !P1 ;  /* 0xff800000200e7808 */ /* 0x000fe20004800000 */
[----:B------:R-:W-:Y:S01]  /*32f0*/  UISETP.GE.AND UP4, UPT, UR10, 0x1a, UPT ;  /* 0x0000001a0a00788c */ /* 0x000fe2000bf86270 */
[----:B------:R-:W-:Y:S01]  /*3300*/  PLOP3.LUT P1, PT, PT, PT, UP1, 0x40, 0x0 ;  /* 0x000000000000781c */ /* 0x000fe20003f2e818 */
[----:B------:R-:W-:Y:S01]  /*3310*/  UISETP.GE.AND UP3, UPT, UR10, 0x21, UPT ;  /* 0x000000210a00788c */ /* 0x000fe2000bf66270 */
[----:B------:R-:W-:Y:S01]  /*3320*/  FSEL R16, R33, -INF , !P0 ;  /* 0xff80000021107808 */ /* 0x000fe20004000000 */
[----:B------:R-:W-:Y:S01]  /*3330*/  UISETP.GE.AND UP2, UPT, UR10, 0x22, UPT ;  /* 0x000000220a00788c */ /* 0x000fe2000bf46270 */
[----:B------:R-:W-:Y:S01]  /*3340*/  PLOP3.LUT P0, PT, PT, PT, UP0, 0x40, 0x0 ;  /* 0x000000000000781c */ /* 0x000fe20003f0e808 */
[----:B------:R-:W-:Y:S01]  /*3350*/  UISETP.GE.AND UP0, UPT, UR10, 0x11, UPT ;  /* 0x000000110a00788c */ /* 0x000fe2000bf06270 */
[C---:B------:R-:W-:Y:S01]  /*3360*/  ISETP.GT.AND P1, PT, R2.reuse, 0x8, P1 ;  /* 0x000000080200780c */ /* 0x040fe20000f24270 */
[----:B------:R-:W-:Y:S01]  /*3370*/  UP2UR UR9, UPR, URZ, 0x2 ;  /* 0x000000023f097883 */ /* 0x000fe20008000000 */
[----:B------:R-:W-:Y:S01]  /*3380*/  ISETP.GT.AND P0, PT, R2, 0x9, P0 ;  /* 0x000000090200780c */ /* 0x000fe20000704270 */
[----:B------:R-:W-:Y:S01]  /*3390*/  UP2UR UR4, UPR, URZ, 0x1 ;  /* 0x000000013f047883 */ /* 0x000fe20008000000 */
[C---:B------:R-:W-:Y:S01]  /*33a0*/  ISETP.LT.OR P1, PT, R5.reuse, 0x9, P1 ;  /* 0x000000090500780c */ /* 0x040fe20000f21670 */
[----:B------:R-:W-:Y:S01]  /*33b0*/  UISETP.GE.AND UP1, UPT, UR10, 0x29, UPT ;  /* 0x000000290a00788c */ /* 0x000fe2000bf26270 */
[----:B------:R-:W-:Y:S01]  /*33c0*/  ISETP.LT.OR P0, PT, R5, 0xa, P0 ;  /* 0x0000000a0500780c */ /* 0x000fe20000701670 */
[----:B------:R-:W-:Y:S01]  /*33d0*/  UP2UR UR19, UPR, URZ, 0x40 ;  /* 0x000000403f137883 */ /* 0x000fe20008000000 */
[----:B------:R-:W-:-:S02]  /*33e0*/  FSEL R20, R44, -INF , !P1 ;  /* 0xff8000002c147808 */ /* 0x000fc40004800000 */
[----:B------:R-:W-:Y:S01]  /*33f0*/  PLOP3.LUT P1, PT, PT, PT, UP0, 0x40, 0x0 ;  /* 0x000000000000781c */ /* 0x000fe20003f2e808 */
[----:B------:R-:W-:Y:S01]  /*3400*/  UISETP.GE.AND UP0, UPT, UR10, 0x2a, UPT ;  /* 0x0000002a0a00788c */ /* 0x000fe2000bf06270 */
[----:B------:R-:W-:Y:S02]  /*3410*/  FSEL R19, R45, -INF , !P0 ;  /* 0xff8000002d137808 */ /* 0x000fe40004000000 */
[----:B------:R-:W-:Y:S01]  /*3420*/  PLOP3.LUT P0, PT, PT, PT, UP6, 0x40, 0x0 ;  /* 0x000000000000781c */ /* 0x000fe20003f0e868 */
[----:B------:R-:W-:Y:S01]  /*3430*/  UISETP.NE.AND UP6, UPT, UR17, URZ, UPT ;  /* 0x0000003f1100728c */ /* 0x000fe2000bfc5270 */
[C---:B------:R-:W-:Y:S02]  /*3440*/  ISETP.GT.AND P1, PT, R2.reuse, 0x10, P1 ;  /* 0x000000100200780c */ /* 0x040fe40000f24270 */
[----:B------:R-:W-:Y:S02]  /*3450*/  ISETP.GT.AND P0, PT, R2, 0x11, P0 ;  /* 0x000000110200780c */ /* 0x000fe40000704270 */
[----:B------:R-:W-:-:S02]  /*3460*/  ISETP.LT.OR P1, PT, R5, 0x11, P1 ;  /* 0x000000110500780c */ /* 0x000fc40000f21670 */
[----:B------:R-:W-:Y:S02]  /*3470*/  ISETP.LT.OR P0, PT, R5, 0x12, P0 ;  /* 0x000000120500780c */ /* 0x000fe40000701670 */
[----:B------:R-:W-:Y:S02]  /*3480*/  FSEL R18, R28, -INF , !P1 ;  /* 0xff8000001c127808 */ /* 0x000fe40004800000 */
[----:B------:R-:W-:Y:S02]  /*3490*/  PLOP3.LUT P1, PT, PT, PT, UP5, 0x40, 0x0 ;  /* 0x000000000000781c */ /* 0x000fe40003f2e858 */
[----:B------:R-:W-:Y:S02]  /*34a0*/  FSEL R17, R29, -INF , !P0 ;  /* 0xff8000001d117808 */ /* 0x000fe40004000000 */
[----:B------:R-:W-:Y:S02]  /*34b0*/  PLOP3.LUT P0, PT, PT, PT, UP4, 0x40, 0x0 ;  /* 0x000000000000781c */ /* 0x000fe40003f0e848 */
[----:B------:R-:W-:-:S02]  /*34c0*/  ISETP.GT.AND P1, PT, R2, 0x18, P1 ;  /* 0x000000180200780c */ /* 0x000fc40000f24270 */
[----:B------:R-:W-:Y:S02]  /*34d0*/  ISETP.GT.AND P0, PT, R2, 0x19, P0 ;  /* 0x000000190200780c */ /* 0x000fe40000704270 */
[C---:B------:R-:W-:Y:S02]  /*34e0*/  ISETP.LT.OR P1, PT, R5.reuse, 0x19, P1 ;  /* 0x000000190500780c */ /* 0x040fe40000f21670 */
[----:B------:R-:W-:Y:S02]  /*34f0*/  ISETP.LT.OR P0, PT, R5, 0x1a, P0 ;  /* 0x0000001a0500780c */ /* 0x000fe40000701670 */
[----:B------:R-:W-:Y:S02]  /*3500*/  FSEL R22, R40, -INF , !P1 ;  /* 0xff80000028167808 */ /* 0x000fe40004800000 */
[----:B------:R-:W-:Y:S02]  /*3510*/  PLOP3.LUT P1, PT, PT, PT, UP3, 0x40, 0x0 ;  /* 0x000000000000781c */ /* 0x000fe40003f2e838 */
[----:B------:R-:W-:-:S02]  /*3520*/  FSEL R21, R41, -INF , !P0 ;  /* 0xff80000029157808 */ /* 0x000fc40004000000 */
[----:B------:R-:W-:Y:S02]  /*3530*/  PLOP3.LUT P0, PT, PT, PT, UP2, 0x40, 0x0 ;  /* 0x000000000000781c */ /* 0x000fe40003f0e828 */
[C---:B------:R-:W-:Y:S02]  /*3540*/  ISETP.GT.AND P1, PT, R2.reuse, 0x20, P1 ;  /* 0x000000200200780c */ /* 0x040fe40000f24270 */
[----:B------:R-:W-:Y:S02]  /*3550*/  ISETP.GT.AND P0, PT, R2, 0x21, P0 ;  /* 0x000000210200780c */ /* 0x000fe40000704270 */
[C---:B------:R-:W-:Y:S02]  /*3560*/  ISETP.LT.OR P1, PT, R5.reuse, 0x21, P1 ;  /* 0x000000210500780c */ /* 0x040fe40000f21670 */
[----:B------:R-:W-:Y:S02]  /*3570*/  ISETP.LT.OR P0, PT, R5, 0x22, P0 ;  /* 0x000000220500780c */ /* 0x000fe40000701670 */
[----:B------:R-:W-:-:S02]  /*3580*/  FSEL R96, R24, -INF , !P1 ;  /* 0xff80000018607808 */ /* 0x000fc40004800000 */
[----:B------:R-:W-:Y:S02]  /*3590*/  PLOP3.LUT P1, PT, PT, PT, UP1, 0x40, 0x0 ;  /* 0x000000000000781c */ /* 0x000fe40003f2e818 */
[----:B------:R-:W-:Y:S02]  /*35a0*/  FSEL R95, R25, -INF , !P0 ;  /* 0xff800000195f7808 */ /* 0x000fe40004000000 */
[----:B------:R-:W-:Y:S02]  /*35b0*/  PLOP3.LUT P0, PT, PT, PT, UP0, 0x40, 0x0 ;  /* 0x000000000000781c */ /* 0x000fe40003f0e808 */
[C---:B------:R-:W-:Y:S02]  /*35c0*/  ISETP.GT.AND P1, PT, R2.reuse, 0x28, P1 ;  /* 0x000000280200780c */ /* 0x040fe40000f24270 */
[----:B------:R-:W-:Y:S01]  /*35d0*/  ISETP.GT.AND P0, PT, R2, 0x29, P0 ;  /* 0x000000290200780c */ /* 0x000fe20000704270 */
[----:B-1----:R-:W-:Y:S01]  /*35e0*/  IMAD.IADD R2, R10, 0x1, R6 ;  /* 0x000000010a027824 */ /* 0x002fe200078e0206 */
[----:B------:R-:W-:-:S02]  /*35f0*/  ISETP.LT.OR P2, PT, R5, 0x29, P1 ;  /* 0x000000290500780c */ /* 0x000fc40000f41670 */
[----:B------:R-:W-:Y:S01]  /*3600*/  ISETP.LT.OR P1, PT, R5, 0x2a, P0 ;  /* 0x0000002a0500780c */ /* 0x000fe20000721670 */
[----:B------:R-:W-:Y:S01]  /*3610*/  IMAD.IADD R5, R8, 0x1, R6 ;  /* 0x0000000108057824 */ /* 0x000fe200078e0206 */
[----:B------:R-:W-:Y:S01]  /*3620*/  PLOP3.LUT P0, PT, PT, PT, UP6, 0x40, 0x0 ;  /* 0x000000000000781c */ /* 0x000fe20003f0e868 */
[----:B------:R-:W-:Y:S01]  /*3630*/  UISETP.NE.AND UP6, UPT, UR19, URZ, UPT ;  /* 0x0000003f1300728c */ /* 0x000fe2000bfc5270 */
[----:B------:R-:W-:Y:S02]  /*3640*/  FSEL R94, R36, -INF , !P2 ;  /* 0xff800000245e7808 */ /* 0x000fe40005000000 */
[----:B------:R-:W-:Y:S02]  /*3650*/  IMNMX R5, R5, R9, PT ;  /* 0x0000000905057217 */ /* 0x000fe40003800200 */
[----:B------:R-:W-:-:S07]  /*3660*/  FSEL R93, R37, -INF , !P1 ;  /* 0xff800000255d7808 */ /* 0x000fce0004800000 */
        /* <DEDUP_REMOVED lines=13> */
.L_x_171:
[----:B------:R-:W-:-:S04]  /*3740*/  MOV R7, c[0x0][0x32c] ;  /* 0x0000cb0000077a02 */ /* 0x000fc80000000f00 */
[----:B------:R-:W-:-:S13]  /*3750*/  ISETP.NE.AND P0, PT, R7, 0x1, PT ;  /* 0x000000010700780c */ /* 0x000fda0003f05270 */
[----:B------:R-:W-:-:S05]  /*3760*/  @P0 IMAD.HI.U32 R7, R6, c[0x0][0x330], RZ ;  /* 0x0000cc0006070a27 */ /* 0x000fca00078e00ff */
[----:B------:R-:W-:Y:S02]  /*3770*/  @P0 SHF.R.U32.HI R6, RZ, c[0x0][0x334], R7 ;  /* 0x0000cd00ff060a19 */ /* 0x000fe40000011607 */
.L_x_172:
[----:B------:R-:W-:Y:S05]  /*3780*/  BSYNC B0 ;  /* 0x0000000000007941 */ /* 0x000fea0003800000 */
.L_x_170:
[----:B------:R-:W-:-:S05]  /*3790*/  IMAD R6, R6, c[0x0][0x32c], R11 ;  /* 0x0000cb0006067a24 */ /* 0x000fca00078e020b */
[----:B------:R-:W-:Y:S02]  /*37a0*/  IADD3 R7, R6, c[0x0][0x32c], RZ ;  /* 0x0000cb0006077a10 */ /* 0x000fe40007ffe0ff */
[----:B------:R-:W-:Y:S02]  /*37b0*/  IMNMX R2, R2, R6, !PT ;  /* 0x0000000602027217 */ /* 0x000fe40007800200 */
[----:B------:R-:W-:Y:S02]  /*37c0*/  IMNMX R5, R5, R7, PT ;  /* 0x0000000705057217 */ /* 0x000fe40003800200 */
.L_x_169:
[----:B------:R-:W-:Y:S01]  /*37d0*/  UP2UR UR10, UPR, URZ, 0x10 ;  /* 0x000000103f0a7883 */ /* 0x000fe20008000000 */
[----:B------:R-:W-:Y:S01]  /*37e0*/  FMNMX.FTZ R7, R14, R16, !PT ;  /* 0x000000100e077209 */ /* 0x000fe20007810000 */
[----:B------:R-:W-:Y:S01]  /*37f0*/  UISETP.NE.AND UP4, UPT, UR14, URZ, UPT ;  /* 0x0000003f0e00728c */ /* 0x000fe2000bf85270 */
[----:B------:R-:W-:Y:S01]  /*3800*/  IMAD.SHL.U32 R236, R3, 0x2, RZ ;  /* 0x0000000203ec7824 */ /* 0x000fe200078e00ff */
[----:B------:R-:W-:Y:S01]  /*3810*/  UP2UR UR14, UPR, URZ, 0x8 ;  /* 0x000000083f0e7883 */ /* 0x000fe20008000000 */
[----:B------:R-:W-:Y:S01]  /*3820*/  FMNMX.FTZ R7, R20, R7, !PT ;  /* 0x0000000714077209 */ /* 0x000fe20007810000 */
[----:B------:R-:W-:Y:S01]  /*3830*/  UISETP.NE.AND UP3, UPT, UR11, URZ, UPT ;  /* 0x0000003f0b00728c */ /* 0x000fe2000bf65270 */
[--C-:B------:R-:W-:Y:S01]  /*3840*/  IMAD R237, R4, 0x2, R236.reuse ;  /* 0x0000000204ed7824 */ /* 0x100fe200078e02ec */
[----:B------:R-:W-:Y:S01]  /*3850*/  PLOP3.LUT P0, PT, PT, PT, UP4, 0x40, 0x0 ;  /* 0x000000000000781c */ /* 0x000fe20003f0e848 */
[----:B------:R-:W-:Y:S01]  /*3860*/  UP2UR UR11, UPR, URZ, 0x4 ;  /* 0x000000043f0b7883 */ /* 0x000fe20008000000 */
[----:B------:R-:W-:Y:S01]  /*3870*/  FMNMX.FTZ R7, R19, R7, !PT ;  /* 0x0000000713077209 */ /* 0x000fe20007810000 */
[----:B------:R-:W-:Y:S01]  /*3880*/  UISETP.NE.AND UP2, UPT, UR9, URZ, UPT ;  /* 0x0000003f0900728c */ /* 0x000fe2000bf45270 */
[----:B------:R-:W-:Y:S01]  /*3890*/  ISETP.GT.AND P0, PT, R2, RZ, P0 ;  /* 0x000000ff0200720c */ /* 0x000fe20000704270 */
[----:B------:R-:W-:Y:S01]  /*38a0*/  UP2UR UR9, UPR, URZ, 0x2 ;  /* 0x000000023f097883 */ /* 0x000fe20008000000 */
[----:B------:R-:W-:Y:S01]  /*38b0*/  PLOP3.LUT P2, PT, PT, PT, UP3, 0x40, 0x0 ;  /* 0x000000000000781c */ /* 0x000fe20003f4e838 */
[----:B------:R-:W-:Y:S01]  /*38c0*/  UISETP.NE.AND UP1, UPT, UR5, URZ, UPT ;  /* 0x0000003f0500728c */ /* 0x000fe2000bf25270 */
[C---:B------:R-:W-:Y:S01]  /*38d0*/  ISETP.LT.OR P0, PT, R5.reuse, 0x1, P0 ;  /* 0x000000010500780c */ /* 0x040fe20000701670 */
[----:B------:R-:W-:Y:S01]  /*38e0*/  UP2UR UR5, UPR, URZ, 0x1 ;  /* 0x000000013f057883 */ /* 0x000fe20008000000 */
[----:B------:R-:W-:Y:S01]  /*38f0*/  PLOP3.LUT P1, PT, PT, PT, UP2, 0x40, 0x0 ;  /* 0x000000000000781c */ /* 0x000fe20003f2e828 */
[----:B------:R-:W-:Y:S01]  /*3900*/  UISETP.NE.AND UP0, UPT, UR4, URZ, UPT ;  /* 0x0000003f0400728c */ /* 0x000fe2000bf05270 */
[----:B------:R-:W-:Y:S01]  /*3910*/  FSEL R6, R34, -INF , !P0 ;  /* 0xff80000022067808 */ /* 0x000fe20004000000 */
[----:B------:R-:W-:Y:S01]  /*3920*/  UISETP.NE.AND UP4, UPT, UR10, URZ, UPT ;  /* 0x0000003f0a00728c */ /* 0x000fe2000bf85270 */
[----:B------:R-:W-:Y:S01]  /*3930*/  ISETP.GT.AND P0, PT, R2, 0x1, P2 ;  /* 0x000000010200780c */ /* 0x000fe20001704270 */
[----:B------:R-:W-:Y:S01]  /*3940*/  UISETP.NE.AND UP3, UPT, UR14, URZ, UPT ;  /* 0x0000003f0e00728c */ /* 0x000fe2000bf65270 */
[----:B------:R-:W-:Y:S01]  /*3950*/  PLOP3.LUT P2, PT, PT, PT, UP1, 0x40, 0x0 ;  /* 0x000000000000781c */ /* 0x000fe20003f4e818 */
[----:B------:R-:W-:Y:S01]  /*3960*/  UISETP.NE.AND UP2, UPT, UR11, URZ, UPT ;  /* 0x0000003f0b00728c */ /* 0x000fe2000bf45270 */
[----:B------:R-:W-:Y:S01]  /*3970*/  ISETP.LT.OR P0, PT, R5, 0x2, P0 ;  /* 0x000000020500780c */ /* 0x000fe20000701670 */
[----:B------:R-:W-:Y:S01]  /*3980*/  UISETP.NE.AND UP1, UPT, UR9, URZ, UPT ;  /* 0x0000003f0900728c */ /* 0x000fe2000bf25270 */
[----:B------:R-:W-:Y:S01]  /*3990*/  FMNMX.FTZ R7, R18, R7, !PT ;  /* 0x0000000712077209 */ /* 0x000fe20007810000 */
[----:B------:R-:W-:Y:S01]  /*39a0*/  IMAD R240, R0, 0x2, R236 ;  /* 0x0000000200f07824 */ /* 0x000fe200078e02ec */
[----:B------:R-:W-:Y:S01]  /*39b0*/  FSEL R11, R35, -INF , !P0 ;  /* 0xff800000230b7808 */ /* 0x000fe20004000000 */
[----:B------:R-:W-:Y:S01]  /*39c0*/  LDSM.16.MT88.4 R48, [R237+0x4880] ;  /* 0x00488000ed30783b */ /* 0x000fe20000004200 */
[----:B------:R-:W-:-:S02]  /*39d0*/  ISETP.GT.AND P0, PT, R2, 0x8, P1 ;  /* 0x000000080200780c */ /* 0x000fc40000f04270 */
[----:B------:R-:W-:Y:S01]  /*39e0*/  PLOP3.LUT P1, PT, PT, PT, UP0, 0x40, 0x0 ;  /* 0x000000000000781c */ /* 0x000fe20003f2e808 */
[----:B------:R-:W-:Y:S01]  /*39f0*/  UISETP.NE.AND UP0, UPT, UR5, URZ, UPT ;  /* 0x0000003f0500728c */ /* 0x000fe2000bf05270 */
[----:B------:R-:W-:Y:S01]  /*3a00*/  ISETP.LT.OR P0, PT, R5, 0x9, P0 ;  /* 0x000000090500780c */ /* 0x000fe20000701670 */
[----:B------:R-:W-:Y:S01]  /*3a10*/  LDSM.16.MT88.4 R68, [R240+0x5880] ;  /* 0x00588000f044783b */ /* 0x000fe20000004200 */
[----:B------:R-:W-:Y:S01]  /*3a20*/  FMNMX.FTZ R7, R17, R7, !PT ;  /* 0x0000000711077209 */ /* 0x000fe20007810000 */
[----:B------:R-:W-:Y:S01]  /*3a30*/  ULDC.64 UR4, c[0x0][0x2c8] ;  /* 0x0000b20000047ab9 */ /* 0x000fe20000000a00 */
[----:B------:R-:W-:Y:S01]  /*3a40*/  FSEL R10, R46, -INF , !P0 ;  /* 0xff8000002e0a7808 */ /* 0x000fe20004000000 */
[----:B------:R-:W-:Y:S01]  /*3a50*/  LDSM.16.MT88.4 R60, [R236+0x6080] ;  /* 0x00608000ec3c783b */ /* 0x000fe20000004200 */
[----:B------:R-:W-:Y:S02]  /*3a60*/  ISETP.GT.AND P0, PT, R2, 0x9, P2 ;  /* 0x000000090200780c */ /* 0x000fe40001704270 */
[----:B------:R-:W-:Y:S01]  /*3a70*/  FMNMX.FTZ R7, R22, R7, !PT ;  /* 0x0000000716077209 */ /* 0x000fe20007810000 */
[----:B------:R-:W-:Y:S01]  /*3a80*/  LDSM.16.MT88.4 R64, [R237+0x5880] ;  /* 0x00588000ed40783b */ /* 0x000fe20000004200 */
[----:B------:R-:W-:-:S02]  /*3a90*/  ISETP.LT.OR P0, PT, R5, 0xa, P0 ;  /* 0x0000000a0500780c */ /* 0x000fc40000701670 */
[----:B------:R-:W-:Y:S01]  /*3aa0*/  FMNMX.FTZ R7, R21, R7, !PT ;  /* 0x0000000715077209 */ /* 0x000fe20007810000 */
[----:B------:R-:W-:Y:S01]  /*3ab0*/  LDSM.16.MT88.4 R56, [R237+0x6080] ;  /* 0x00608000ed38783b */ /* 0x000fe20000004200 */
[----:B------:R-:W-:Y:S02]  /*3ac0*/  FSEL R9, R47, -INF , !P0 ;  /* 0xff8000002f097808 */ /* 0x000fe40004000000 */
[----:B------:R-:W-:Y:S01]  /*3ad0*/  ISETP.GT.AND P0, PT, R2, 0x10, P1 ;  /* 0x000000100200780c */ /* 0x000fe20000f04270 */
[----:B------:R-:W-:Y:S01]  /*3ae0*/  LDSM.16.MT88.4 R44, [R240+0x4080] ;  /* 0x00408000f02c783b */ /* 0x000fe20000004200 */
[----:B------:R-:W-:Y:S01]  /*3af0*/  PLOP3.LUT P2, PT, PT, PT, UP6, 0x40, 0x0 ;  /* 0x000000000000781c */ /* 0x000fe20003f4e868 */
[----:B------:R-:W-:Y:S01]  /*3b00*/  UISETP.NE.AND UP6, UPT, UR17, URZ, UPT ;  /* 0x0000003f1100728c */ /* 0x000fe2000bfc5270 */
[----:B------:R-:W-:Y:S01]  /*3b10*/  ISETP.LT.OR P0, PT, R5, 0x11, P0 ;  /* 0x000000110500780c */ /* 0x000fe20000701670 */
[----:B------:R-:W-:Y:S01]  /*3b20*/  STL [R1+0x90], R163 ;  /* 0x000090a301007387 */ /* 0x000fe20000100800 */
[----:B------:R-:W-:-:S02]  /*3b30*/  FMNMX.FTZ R7, R96, R7, !PT ;  /* 0x0000000760077209 */ /* 0x000fc40007810000 */
[----:B------:R-:W-:Y:S01]  /*3b40*/  FSEL R8, R30, -INF , !P0 ;  /* 0xff8000001e087808 */ /* 0x000fe20004000000 */
[----:B------:R-:W-:Y:S01]  /*3b50*/  STL [R1+0x8c], R162 ;  /* 0x00008ca201007387 */ /* 0x000fe20000100800 */
[----:B------:R-:W-:Y:S02]  /*3b60*/  ISETP.GT.AND P0, PT, R2, 0x11, P2 ;  /* 0x000000110200780c */ /* 0x000fe40001704270 */
[----:B------:R-:W-:Y:S01]  /*3b70*/  FMNMX.FTZ R7, R95, R7, !PT ;  /* 0x000000075f077209 */ /* 0x000fe20007810000 */
[----:B------:R-:W-:Y:S01]  /*3b80*/  STL [R1+0x88], R161 ;  /* 0x000088a101007387 */ /* 0x000fe20000100800 */
[----:B------:R-:W-:Y:S02]  /*3b90*/  ISETP.LT.OR P0, PT, R5, 0x12, P0 ;  /* 0x000000120500780c */ /* 0x000fe40000701670 */
[----:B------:R-:W-:Y:S01]  /*3ba0*/  PLOP3.LUT P1, PT, PT, PT, UP5, 0x40, 0x0 ;  /* 0x000000000000781c */ /* 0x000fe20003f2e858 */
[----:B------:R-:W-:Y:S01]  /*3bb0*/  STL [R1+0x84], R160 ;  /* 0x000084a001007387 */ /* 0x000fe20000100800 */
[----:B------:R-:W-:Y:S01]  /*3bc0*/  FMNMX.FTZ R133, R94, R7, !PT ;  /* 0x000000075e857209 */ /* 0x000fe20007810000 */
[----:B------:R-:W-:Y:S01]  /*3bd0*/  UISETP.NE.AND UP5, UPT, UR18, URZ, UPT ;  /* 0x0000003f1200728c */ /* 0x000fe2000bfa5270 */
[----:B------:R-:W-:Y:S01]  /*3be0*/  FSEL R7, R31, -INF , !P0 ;  /* 0xff8000001f077808 */ /* 0x000fe20004000000 */
[----:B------:R-:W-:Y:S01]  /*3bf0*/  STL [R1+0x80], R135 ;  /* 0x0000808701007387 */ /* 0x000fe20000100800 */
[----:B------:R-:W-:-:S02]  /*3c00*/  PLOP3.LUT P0, PT, PT, PT, UP4, 0x40, 0x0 ;  /* 0x000000000000781c */ /* 0x000fc40003f0e848 */
[----:B------:R-:W-:Y:S01]  /*3c10*/  ISETP.GT.AND P1, PT, R2, 0x18, P1 ;  /* 0x000000180200780c */ /* 0x000fe20000f24270 */
[----:B------:R-:W-:Y:S01]  /*3c20*/  LDSM.16.MT88.4 R28, [R237+0x4080] ;  /* 0x00408000ed1c783b */ /* 0x000fe20000004200 */
[----:B------:R-:W-:Y:S02]  /*3c30*/  FMNMX.FTZ R23, R6, R11, !PT ;  /* 0x0000000b06177209 */ /* 0x000fe40007810000 */
[----:B------:R-:W-:Y:S02]  /*3c40*/  ISETP.GT.AND P0, PT, R2, 0x19, P0 ;  /* 0x000000190200780c */ /* 0x000fe40000704270 */
[C---:B------:R-:W-:Y:S02]  /*3c50*/  ISETP.LT.OR P1, PT, R5.reuse, 0x19, P1 ;  /* 0x000000190500780c */ /* 0x040fe40000f21670 */
[----:B------:R-:W-:Y:S02]  /*3c60*/  FMNMX.FTZ R23, R10, R23, !PT ;  /* 0x000000170a177209 */ /* 0x000fe40007810000 */
[----:B------:R-:W-:-:S02]  /*3c70*/  ISETP.LT.OR P0, PT, R5, 0x1a, P0 ;  /* 0x0000001a0500780c */ /* 0x000fc40000701670 */
[----:B------:R-:W-:Y:S02]  /*3c80*/  FSEL R13, R42, -INF , !P1 ;  /* 0xff8000002a0d7808 */ /* 0x000fe40004800000 */
[----:B------:R-:W-:Y:S02]  /*3c90*/  PLOP3.LUT P1, PT, PT, PT, UP3, 0x40, 0x0 ;  /* 0x000000000000781c */ /* 0x000fe40003f2e838 */
[----:B------:R-:W-:Y:S02]  /*3ca0*/  FMNMX.FTZ R23, R9, R23, !PT ;  /* 0x0000001709177209 */ /* 0x000fe40007810000 */
[----:B------:R-:W-:Y:S02]  /*3cb0*/  FSEL R15, R43, -INF , !P0 ;  /* 0xff8000002b0f7808 */ /* 0x000fe40004000000 */
[----:B------:R-:W-:Y:S01]  /*3cc0*/  PLOP3.LUT P0, PT, PT, PT, UP2, 0x40, 0x0 ;  /* 0x000000000000781c */ /* 0x000fe20003f0e828 */
[----:B------:R-:W-:Y:S01]  /*3cd0*/  LDSM.16.MT88.4 R40, [R240+0x4880] ;  /* 0x00488000f028783b */ /* 0x000fe20000004200 */
[----:B------:R-:W-:-:S02]  /*3ce0*/  ISETP.GT.AND P1, PT, R2, 0x20, P1 ;  /* 0x000000200200780c */ /* 0x000fc40000f24270 */
[----:B------:R-:W-:Y:S02]  /*3cf0*/  FMNMX.FTZ R23, R8, R23, !PT ;  /* 0x0000001708177209 */ /* 0x000fe40007810000 */
[----:B------:R-:W-:Y:S02]  /*3d00*/  ISETP.GT.AND P0, PT, R2, 0x21, P0 ;  /* 0x000000210200780c */ /* 0x000fe40000704270 */
[----:B------:R-:W-:Y:S02]  /*3d10*/  ISETP.LT.OR P1, PT, R5, 0x21, P1 ;  /* 0x000000210500780c */ /* 0x000fe40000f21670 */
[----:B------:R-:W-:Y:S02]  /*3d20*/  FMNMX.FTZ R23, R7, R23, !PT ;  /* 0x0000001707177209 */ /* 0x000fe40007810000 */
[----:B------:R-:W-:Y:S02]  /*3d30*/  ISETP.LT.OR P0, PT, R5, 0x22, P0 ;  /* 0x000000220500780c */ /* 0x000fe40000701670 */
[----:B------:R-:W-:-:S02]  /*3d40*/  FSEL R91, R26, -INF , !P1 ;  /* 0xff8000001a5b7808 */ /* 0x000fc40004800000 */
[----:B------:R-:W-:Y:S02]  /*3d50*/  PLOP3.LUT P1, PT, PT, PT, UP1, 0x40, 0x0 ;  /* 0x000000000000781c */ /* 0x000fe40003f2e818 */
[----:B------:R-:W-:Y:S02]  /*3d60*/  FMNMX.FTZ R23, R13, R23, !PT ;  /* 0x000000170d177209 */ /* 0x000fe40007810000 */
[----:B------:R-:W-:Y:S02]  /*3d70*/  FSEL R92, R27, -INF , !P0 ;  /* 0xff8000001b5c7808 */ /* 0x000fe40004000000 */
[----:B------:R-:W-:Y:S01]  /*3d80*/  PLOP3.LUT P0, PT, PT, PT, UP0, 0x40, 0x0 ;  /* 0x000000000000781c */ /* 0x000fe20003f0e808 */
[----:B------:R-:W-:Y:S01]  /*3d90*/  LDSM.16.MT88.4 R24, [R236+0x4880] ;  /* 0x00488000ec18783b */ /* 0x000fe20000004200 */
[----:B------:R-:W-:Y:S02]  /*3da0*/  ISETP.GT.AND P1, PT, R2, 0x28, P1 ;  /* 0x000000280200780c */ /* 0x000fe40000f24270 */
[----:B------:R-:W-:-:S02]  /*3db0*/  FMNMX.FTZ R132, R15, R23, !PT ;  /* 0x000000170f847209 */ /* 0x000fc40007810000 */
[----:B------:R-:W-:Y:S02]  /*3dc0*/  ISETP.GT.AND P0, PT, R2, 0x29, P0 ;  /* 0x000000290200780c */ /* 0x000fe40000704270 */
[----:B------:R-:W-:Y:S02]  /*3dd0*/  ISETP.LT.OR P1, PT, R5, 0x29, P1 ;  /* 0x000000290500780c */ /* 0x000fe40000f21670 */
[----:B------:R-:W-:Y:S02]  /*3de0*/  FMNMX.FTZ R132, R91, R132, !PT ;  /* 0x000000845b847209 */ /* 0x000fe40007810000 */
[----:B------:R-:W-:Y:S02]  /*3df0*/  FMNMX.FTZ R133, R93, R133, !PT ;  /* 0x000000855d857209 */ /* 0x000fe40007810000 */
[----:B------:R-:W-:Y:S02]  /*3e00*/  ISETP.LT.OR P0, PT, R5, 0x2a, P0 ;  /* 0x0000002a0500780c */ /* 0x000fe40000701670 */
[----:B------:R-:W-:Y:S01]  /*3e10*/  FSEL R90, R38, -INF , !P1 ;  /* 0xff800000265a7808 */ /* 0x000fe20004800000 */
[----:B------:R-:W1:Y:S01]  /*3e20*/  SHFL.BFLY PT, R12, R133, 0x2, 0x1f ;  /* 0x0c401f00850c7f89 */ /* 0x000e6200000e0000 */
[----:B------:R-:W-:-:S02]  /*3e30*/  FMNMX.FTZ R132, R92, R132, !PT ;  /* 0x000000845c847209 */ /* 0x000fc40007810000 */
[----:B------:R-:W-:Y:S02]  /*3e40*/  FSEL R89, R39, -INF , !P0 ;  /* 0xff80000027597808 */ /* 0x000fe40004000000 */
[----:B------:R-:W-:Y:S02]  /*3e50*/  FMNMX.FTZ R132, R90, R132, !PT ;  /* 0x000000845a847209 */ /* 0x000fe40007810000 */
[----:B------:R-:W-:Y:S02]  /*3e60*/  LEA R239, R0, R237, 0x1 ;  /* 0x000000ed00ef7211 */ /* 0x000fe400078e08ff */
[----:B------:R-:W-:-:S03]  /*3e70*/  FMNMX.FTZ R132, R89, R132, !PT ;  /* 0x0000008459847209 */ /* 0x000fc60007810000 */
[----:B------:R-:W-:Y:S04]  /*3e80*/  LDSM.16.MT88.4 R32, [R239+0x4080] ;  /* 0x00408000ef20783b */ /* 0x000fe80000004200 */
[----:B------:R-:W2:Y:S04]  /*3e90*/  SHFL.BFLY PT, R2, R132, 0x2, 0x1f ;  /* 0x0c401f0084027f89 */ /* 0x000ea800000e0000 */
[----:B------:R-:W-:Y:S01]  /*3ea0*/  LDSM.16.MT88.4 R72, [R239+0x4880] ;  /* 0x00488000ef48783b */ /* 0x000fe20000004200 */
[----:B-1----:R-:W-:-:S03]  /*3eb0*/  FMNMX.FTZ R133, R133, R12, !PT ;  /* 0x0000000c85857209 */ /* 0x002fc60007810000 */
[----:B------:R-:W-:Y:S04]  /*3ec0*/  LDSM.16.MT88.4 R76, [R239+0x5880] ;  /* 0x00588000ef4c783b */ /* 0x000fe80000004200 */
[----:B------:R-:W1:Y:S04]  /*3ed0*/  SHFL.BFLY PT, R12, R133, 0x1, 0x1f ;  /* 0x0c201f00850c7f89 */ /* 0x000e6800000e0000 */
[----:B------:R-:W-:Y:S01]  /*3ee0*/  LDSM.16.MT88.4 R80, [R239+0x6080] ;  /* 0x00608000ef50783b */ /* 0x000fe20000004200 */
[----:B--2---:R-:W-:-:S05]  /*3ef0*/  FMNMX.FTZ R132, R132, R2, !PT ;  /* 0x0000000284847209 */ /* 0x004fca0007810000 */
[----:B------:R-:W2:Y:S01]  /*3f00*/  SHFL.BFLY PT, R2, R132, 0x1, 0x1f ;  /* 0x0c201f0084027f89 */ /* 0x000ea200000e0000 */
[----:B-1----:R-:W-:-:S04]  /*3f10*/  FMNMX.FTZ R133, R133, R12, !PT ;  /* 0x0000000c85857209 */ /* 0x002fc80007810000 */
[C---:B------:R-:W-:Y:S01]  /*3f20*/  FSETP.NEU.FTZ.AND P0, PT, R133.reuse, -INF , PT ;  /* 0xff8000008500780b */ /* 0x040fe20003f1d000 */
[----:B------:R-:W-:-:S05]  /*3f30*/  FMUL.FTZ R12, R133, c[0x0][0x2d0] ;  /* 0x0000b400850c7a20 */ /* 0x000fca0000410000 */
[----:B------:R-:W-:-:S05]  /*3f40*/  FSEL R12, R12, RZ, P0 ;  /* 0x000000ff0c0c7208 */ /* 0x000fca0000000000 */
[--C-:B------:R-:W-:Y:S01]  /*3f50*/  FFMA.FTZ R14, R14, c[0x0][0x2d0], -R12.reuse ;  /* 0x0000b4000e0e7a23 */ /* 0x100fe2000001080c */
[----:B--2---:R-:W-:Y:S01]  /*3f60*/  FMNMX.FTZ R132, R132, R2, !PT ;  /* 0x0000000284847209 */ /* 0x004fe20007810000 */
[--C-:B------:R-:W-:Y:S02]  /*3f70*/  FFMA.FTZ R16, R16, c[0x0][0x2d0], -R12.reuse ;  /* 0x0000b40010107a23 */ /* 0x100fe4000001080c */
[--C-:B------:R-:W-:Y:S01]  /*3f80*/  FFMA.FTZ R19, R19, c[0x0][0x2d0], -R12.reuse ;  /* 0x0000b40013137a23 */ /* 0x100fe2000001080c */
[C---:B------:R-:W-:Y:S01]  /*3f90*/  FSETP.NEU.FTZ.AND P0, PT, R132.reuse, -INF , PT ;  /* 0xff8000008400780b */ /* 0x040fe20003f1d000 */
[----:B------:R-:W-:Y:S01]  /*3fa0*/  FMUL.FTZ R2, R132, c[0x0][0x2d0] ;  /* 0x0000b40084027a20 */ /* 0x000fe20000410000 */
[----:B------:R-:W-:Y:S01]  /*3fb0*/  MUFU.EX2 R97, R14 ;  /* 0x0000000e00617308 */ /* 0x000fe20000000800 */
[--C-:B------:R-:W-:Y:S02]  /*3fc0*/  FFMA.FTZ R18, R18, c[0x0][0x2d0], -R12.reuse ;  /* 0x0000b40012127a23 */ /* 0x100fe4000001080c */
[--C-:B------:R-:W-:Y:S01]  /*3fd0*/  FFMA.FTZ R17, R17, c[0x0][0x2d0], -R12.reuse ;  /* 0x0000b40011117a23 */ /* 0x100fe2000001080c */
[----:B------:R-:W-:Y:S01]  /*3fe0*/  FSEL R2, R2, RZ, P0 ;  /* 0x000000ff02027208 */ /* 0x000fe20000000000 */
[----:B------:R-:W-:-:S02]  /*3ff0*/  FFMA.FTZ R20, R20, c[0x0][0x2d0], -R12 ;  /* 0x0000b40014147a23 */ /* 0x000fc4000001080c */
[----:B------:R-:W-:Y:S01]  /*4000*/  FFMA.FTZ R22, R22, c[0x0][0x2d0], -R12 ;  /* 0x0000b40016167a23 */ /* 0x000fe2000001080c */
[----:B------:R-:W-:Y:S01]  /*4010*/  MUFU.EX2 R14, R16 ;  /* 0x00000010000e7308 */ /* 0x000fe20000000800 */
[--C-:B------:R-:W-:Y:S02]  /*4020*/  FFMA.FTZ R3, R11, c[0x0][0x2d0], -R2.reuse ;  /* 0x0000b4000b037a23 */ /* 0x100fe40000010802 */
[----:B------:R-:W-:Y:S02]  /*4030*/  FFMA.FTZ R6, R6, c[0x0][0x2d0], -R2 ;  /* 0x0000b40006067a23 */ /* 0x000fe40000010802 */
[----:B------:R-:W-:-:S03]  /*4040*/  FFMA.FTZ R21, R21, c[0x0][0x2d0], -R12 ;  /* 0x0000b40015157a23 */ /* 0x000fc6000001080c */
[----:B------:R-:W-:Y:S08]  /*4050*/  MUFU.EX2 R99, R19 ;  /* 0x0000001300637308 */ /* 0x000ff00000000800 */
[----:B------:R-:W-:Y:S08]  /*4060*/  MUFU.EX2 R128, R18 ;  /* 0x0000001200807308 */ /* 0x000ff00000000800 */
[----:B------:R1:W2:Y:S08]  /*4070*/  MUFU.EX2 R130, R17 ;  /* 0x0000001100827308 */ /* 0x0002b00000000800 */
[----:B------:R3:W-:Y:S01]  /*4080*/  MUFU.EX2 R84, R3 ;  /* 0x0000000300547308 */ /* 0x0007e20000000800 */
[----:B-1----:R-:W1:Y:S07]  /*4090*/  LDSM.16.MT88.4 R16, [R236+0x4080] ;  /* 0x00408000ec10783b */ /* 0x002e6e0000004200 */
[----:B------:R-:W4:Y:S01]  /*40a0*/  MUFU.EX2 R98, R20 ;  /* 0x0000001400627308 */ /* 0x000f220000000800 */
[----:B--2---:R-:W-:Y:S01]  /*40b0*/  F2FP.BF16.PACK_AB R4, R130, R128 ;  /* 0x000000808204723e */ /* 0x004fe200000010ff */
[----:B---3--:R-:W-:-:S06]  /*40c0*/  FFMA.FTZ R3, R10, c[0x0][0x2d0], -R2 ;  /* 0x0000b4000a037a23 */ /* 0x008fcc0000010802 */
[----:B------:R-:W2:Y:S08]  /*40d0*/  MUFU.EX2 R86, R6 ;  /* 0x0000000600567308 */ /* 0x000eb00000000800 */
[----:B------:R3:W-:Y:S01]  /*40e0*/  MUFU.EX2 R85, R3 ;  /* 0x0000000300557308 */ /* 0x0007e20000000800 */
[----:B----4-:R-:W-:-:S07]  /*40f0*/  F2FP.BF16.PACK_AB R10, R99, R98 ;  /* 0x00000062630a723e */ /* 0x010fce00000010ff */
[----:B------:R-:W-:Y:S01]  /*4100*/  MUFU.EX2 R129, R22 ;  /* 0x0000001600817308 */ /* 0x000fe20000000800 */
[----:B---3--:R-:W-:Y:S01]  /*4110*/  FFMA.FTZ R3, R9, c[0x0][0x2d0], -R2 ;  /* 0x0000b40009037a23 */ /* 0x008fe20000010802 */
[----:B--2---:R-:W-:-:S06]  /*4120*/  F2FP.BF16.PACK_AB R9, R84, R86 ;  /* 0x000000565409723e */ /* 0x004fcc00000010ff */
[----:B------:R-:W2:Y:S08]  /*4130*/  MUFU.EX2 R120, R21 ;  /* 0x0000001500787308 */ /* 0x000eb00000000800 */
[----:B------:R3:W4:Y:S01]  /*4140*/  MUFU.EX2 R88, R3 ;  /* 0x0000000300587308 */ /* 0x0007220000000800 */
[----:B--2---:R-:W-:Y:S01]  /*4150*/  F2FP.BF16.PACK_AB R6, R120, R129 ;  /* 0x000000817806723e */ /* 0x004fe200000010ff */
[----:B---3--:R-:W-:Y:S01]  /*4160*/  FFMA.FTZ R3, R8, c[0x0][0x2d0], -R2 ;  /* 0x0000b40008037a23 */ /* 0x008fe20000010802 */
[----:B------:R-:W-:-:S02]  /*4170*/  F2FP.BF16.PACK_AB R8, R14, R97 ;  /* 0x000000610e08723e */ /* 0x000fc400000010ff */
[----:B----4-:R-:W-:-:S03]  /*4180*/  F2FP.BF16.PACK_AB R11, R88, R85 ;  /* 0x00000055580b723e */ /* 0x010fc600000010ff */
[----:B------:R2:W-:Y:S04]  /*4190*/  MUFU.EX2 R87, R3 ;  /* 0x0000000300577308 */ /* 0x0005e80000000800 */
[C---:B-1----:R-:W-:Y:S08]  /*41a0*/  HMMA.16816.F32.BF16 R20, R8.reuse, R16, RZ ;  /* 0x000000100814723c */ /* 0x042ff000000418ff */
[----:B------:R-:W-:Y:S01]  /*41b0*/  HMMA.16816.F32.BF16 R16, R8, R18, RZ ;  /* 0x000000120810723c */ /* 0x000fe200000418ff */
[----:B--2---:R-:W-:-:S04]  /*41c0*/  FFMA.FTZ R3, R7, c[0x0][0x2d0], -R2 ;  /* 0x0000b40007037a23 */ /* 0x004fc80000010802 */
[----:B------:R1:W2:Y:S03]  /*41d0*/  MUFU.EX2 R103, R3 ;  /* 0x0000000300677308 */ /* 0x0002a60000000800 */
[----:B------:R-:W-:Y:S01]  /*41e0*/  HMMA.16816.F32.BF16 R36, R8, R28, RZ ;  /* 0x0000001c0824723c */ /* 0x000fe200000418ff */
[----:B-1----:R-:W-:Y:S01]  /*41f0*/  FFMA.FTZ R3, R13, c[0x0][0x2d0], -R2 ;  /* 0x0000b4000d037a23 */ /* 0x002fe20000010802 */
[----:B--2---:R-:W-:-:S03]  /*4200*/  F2FP.BF16.PACK_AB R5, R103, R87 ;  /* 0x000000576705723e */ /* 0x004fc600000010ff */
[----:B------:R1:W-:Y:S02]  /*4210*/  MUFU.EX2 R105, R3 ;  /* 0x0000000300697308 */ /* 0x0003e40000000800 */
[----:B-1----:R-:W-:-:S06]  /*4220*/  FFMA.FTZ R3, R15, c[0x0][0x2d0], -R2 ;  /* 0x0000b4000f037a23 */ /* 0x002fcc0000010802 */
[----:B------:R-:W1:Y:S02]  /*4230*/  MUFU.EX2 R134, R3 ;  /* 0x0000000300867308 */ /* 0x000e640000000800 */
[----:B-1----:R-:W-:-:S07]  /*4240*/  F2FP.BF16.PACK_AB R7, R134, R105 ;  /* 0x000000698607723e */ /* 0x002fce00000010ff */
[C---:B------:R-:W-:Y:S08]  /*4250*/  HMMA.16816.F32.BF16 R156, R4.reuse, R24, R20 ;  /* 0x00000018049c723c */ /* 0x040ff00000041814 */
[----:B------:R-:W-:Y:S08]  /*4260*/  HMMA.16816.F32.BF16 R52, R4, R26, R16 ;  /* 0x0000001a0434723c */ /* 0x000ff00000041810 */
[C---:B------:R-:W-:Y:S01]  /*4270*/  HMMA.16816.F32.BF16 R24, R8.reuse, R30, RZ ;  /* 0x0000001e0818723c */ /* 0x040fe200000418ff */
[----:B------:R-:W1:Y:S07]  /*4280*/  LDSM.16.MT88.4 R28, [R236+0x5880] ;  /* 0x00588000ec1c783b */ /* 0x000e6e0000004200 */
[C---:B------:R-:W-:Y:S08]  /*4290*/  HMMA.16816.F32.BF16 R20, R8.reuse, R44, RZ ;  /* 0x0000002c0814723c */ /* 0x040ff000000418ff */
[----:B------:R-:W-:Y:S01]  /*42a0*/  HMMA.16816.F32.BF16 R16, R8, R46, RZ ;  /* 0x0000002e0810723c */ /* 0x000fe200000418ff */
[----:B------:R-:W-:Y:S01]  /*42b0*/  IMAD.MOV.U32 R104, RZ, RZ, R52 ;  /* 0x000000ffff687224 */ /* 0x000fe200078e0034 */
[----:B------:R-:W-:Y:S01]  /*42c0*/  MOV R169, R53 ;  /* 0x0000003500a97202 */ /* 0x000fe20000000f00 */
[----:B------:R-:W-:-:S02]  /*42d0*/  IMAD.MOV.U32 R100, RZ, RZ, R55 ;  /* 0x000000ffff647224 */ /* 0x000fc400078e0037 */
[----:B------:R-:W-:Y:S02]  /*42e0*/  IMAD.MOV.U32 R168, RZ, RZ, R54 ;  /* 0x000000ffffa87224 */ /* 0x000fe400078e0036 */
[----:B------:R-:W2:Y:S01]  /*42f0*/  LDSM.16.MT88.4 R52, [R240+0x6080] ;  /* 0x00608000f034783b */ /* 0x000ea20000004200 */
[C---:B------:R-:W-:Y:S08]  /*4300*/  HMMA.16816.F32.BF16 R148, R4.reuse, R48, R36 ;  /* 0x000000300494723c */ /* 0x040ff00000041824 */
[C---:B------:R-:W-:Y:S08]  /*4310*/  HMMA.16816.F32.BF16 R140, R4.reuse, R40, R20 ;  /* 0x00000028048c723c */ /* 0x040ff00000041814 */
[C---:B------:R-:W-:Y:S08]  /*4320*/  HMMA.16816.F32.BF16 R108, R4.reuse, R42, R16 ;  /* 0x0000002a046c723c */ /* 0x040ff00000041810 */
[----:B------:R-:W-:Y:S08]  /*4330*/  HMMA.16816.F32.BF16 R136, R4, R50, R24 ;  /* 0x000000320488723c */ /* 0x000ff00000041818 */
[C---:B-1----:R-:W-:Y:S08]  /*4340*/  HMMA.16816.F32.BF16 R40, R8.reuse, R28, RZ ;  /* 0x0000001c0828723c */ /* 0x042ff000000418ff */
[----:B------:R-:W-:Y:S01]  /*4350*/  HMMA.16816.F32.BF16 R48, R8, R32, RZ ;  /* 0x000000200830723c */ /* 0x000fe200000418ff */
[----:B------:R-:W-:Y:S01]  /*4360*/  IMAD.MOV.U32 R154, RZ, RZ, R108 ;  /* 0x000000ffff9a7224 */ /* 0x000fe200078e006c */
[----:B------:R-:W-:Y:S01]  /*4370*/  MOV R153, R109 ;  /* 0x0000006d00997202 */ /* 0x000fe20000000f00 */
[----:B------:R-:W-:-:S02]  /*4380*/  IMAD.MOV.U32 R152, RZ, RZ, R110 ;  /* 0x000000ffff987224 */ /* 0x000fc400078e006e */
[----:B------:R-:W-:-:S03]  /*4390*/  IMAD.MOV.U32 R147, RZ, RZ, R111 ;  /* 0x000000ffff937224 */ /* 0x000fc600078e006f */
[C---:B------:R-:W-:Y:S08]  /*43a0*/  HMMA.16816.F32.BF16 R24, R8.reuse, R68, RZ ;  /* 0x000000440818723c */ /* 0x040ff000000418ff */
[----:B------:R-:W-:Y:S08]  /*43b0*/  HMMA.16816.F32.BF16 R44, R8, R34, RZ ;  /* 0x00000022082c723c */ /* 0x000ff000000418ff */
[----:B------:R-:W-:Y:S08]  /*43c0*/  HMMA.16816.F32.BF16 R40, R4, R60, R40 ;  /* 0x0000003c0428723c */ /* 0x000ff00000041828 */
[----:B------:R-:W-:Y:S08]  /*43d0*/  HMMA.16816.F32.BF16 R36, R8, R30, RZ ;  /* 0x0000001e0824723c */ /* 0x000ff000000418ff */
[----:B------:R-:W-:Y:S08]  /*43e0*/  HMMA.16816.F32.BF16 R48, R4, R72, R48 ;  /* 0x000000480430723c */ /* 0x000ff00000041830 */
[----:B------:R-:W-:Y:S01]  /*43f0*/  HMMA.16816.F32.BF16 R16, R8, R76, RZ ;  /* 0x0000004c0810723c */ /* 0x000fe200000418ff */
[----:B------:R-:W-:Y:S01]  /*4400*/  IMAD.MOV.U32 R146, RZ, RZ, R40 ;  /* 0x000000ffff927224 */ /* 0x000fe200078e0028 */
[----:B------:R-:W-:Y:S01]  /*4410*/  MOV R145, R41 ;  /* 0x0000002900917202 */ /* 0x000fe20000000f00 */
[----:B------:R-:W-:-:S02]  /*4420*/  IMAD.MOV.U32 R144, RZ, RZ, R42 ;  /* 0x000000ffff907224 */ /* 0x000fc400078e002a */
[----:B------:R-:W-:-:S03]  /*4430*/  IMAD.MOV.U32 R131, RZ, RZ, R43 ;  /* 0x000000ffff837224 */ /* 0x000fc600078e002b */
[C---:B------:R-:W-:Y:S08]  /*4440*/  HMMA.16816.F32.BF16 R32, R8.reuse, R64, RZ ;  /* 0x000000400820723c */ /* 0x040ff000000418ff */
[----:B------:R-:W-:Y:S01]  /*4450*/  HMMA.16816.F32.BF16 R28, R8, R66, RZ ;  /* 0x00000042081c723c */ /* 0x000fe200000418ff */
[----:B------:R-:W1:Y:S01]  /*4460*/  LDSM.16.MT88.4 R64, [R236+0x7080] ;  /* 0x00708000ec40783b */ /* 0x000e620000004200 */
[----:B------:R-:W-:Y:S01]  /*4470*/  MOV R161, R48 ;  /* 0x0000003000a17202 */ /* 0x000fe20000000f00 */
[----:B------:R-:W-:Y:S01]  /*4480*/  IMAD.MOV.U32 R160, RZ, RZ, R49 ;  /* 0x000000ffffa07224 */ /* 0x000fe200078e0031 */
[----:B------:R-:W-:Y:S01]  /*4490*/  MOV R155, R51 ;  /* 0x00000033009b7202 */ /* 0x000fe20000000f00 */
[----:B------:R-:W-:-:S02]  /*44a0*/  IMAD.MOV.U32 R135, RZ, RZ, R50 ;  /* 0x000000ffff877224 */ /* 0x000fc400078e0032 */
[----:B------:R-:W3:Y:S01]  /*44b0*/  LDSM.16.MT88.4 R48, [R237+0x7080] ;  /* 0x00708000ed30783b */ /* 0x000ee20000004200 */
[C---:B--2---:R-:W-:Y:S08]  /*44c0*/  HMMA.16816.F32.BF16 R24, R4.reuse, R52, R24 ;  /* 0x000000340418723c */ /* 0x044ff00000041818 */
[C---:B------:R-:W-:Y:S08]  /*44d0*/  HMMA.16816.F32.BF16 R44, R4.reuse, R74, R44 ;  /* 0x0000004a042c723c */ /* 0x040ff0000004182c */
[----:B------:R-:W-:Y:S01]  /*44e0*/  HMMA.16816.F32.BF16 R40, R4, R62, R36 ;  /* 0x0000003e0428723c */ /* 0x000fe20000041824 */
[----:B------:R-:W-:Y:S07]  /*44f0*/  LDSM.16.MT88.4 R60, [R236+0x8880] ;  /* 0x00888000ec3c783b */ /* 0x000fee0000004200 */
[----:B------:R-:W-:Y:S01]  /*4500*/  HMMA.16816.F32.BF16 R20, R8, R70, RZ ;  /* 0x000000460814723c */ /* 0x000fe200000418ff */
[----:B------:R-:W-:Y:S01]  /*4510*/  IMAD.MOV.U32 R119, RZ, RZ, R25 ;  /* 0x000000ffff777224 */ /* 0x000fe200078e0019 */
[----:B------:R-:W-:Y:S01]  /*4520*/  MOV R118, R26 ;  /* 0x0000001a00767202 */ /* 0x000fe20000000f00 */
[----:B------:R-:W-:-:S02]  /*4530*/  IMAD.MOV.U32 R117, RZ, RZ, R27 ;  /* 0x000000ffff757224 */ /* 0x000fc400078e001b */
[----:B------:R-:W-:Y:S02]  /*4540*/  IMAD.MOV.U32 R116, RZ, RZ, R24 ;  /* 0x000000ffff747224 */ /* 0x000fe400078e0018 */
[----:B------:R-:W2:Y:S01]  /*4550*/  LDSM.16.MT88.4 R24, [R236+0x7880] ;  /* 0x00788000ec18783b */ /* 0x000ea20000004200 */
[C---:B------:R-:W-:Y:S01]  /*4560*/  HMMA.16816.F32.BF16 R16, R4.reuse, R80, R16 ;  /* 0x000000500410723c */ /* 0x040fe20000041810 */
[----:B------:R-:W-:Y:S01]  /*4570*/  IMAD.MOV.U32 R102, RZ, RZ, R45 ;  /* 0x000000ffff667224 */ /* 0x000fe200078e002d */
[----:B------:R-:W-:Y:S01]  /*4580*/  MOV R163, R46 ;  /* 0x0000002e00a37202 */ /* 0x000fe20000000f00 */
[----:B------:R-:W-:Y:S02]  /*4590*/  IMAD.MOV.U32 R101, RZ, RZ, R44 ;  /* 0x000000ffff657224 */ /* 0x000fe400078e002c */
[----:B------:R-:W-:Y:S02]  /*45a0*/  IMAD.MOV.U32 R162, RZ, RZ, R47 ;  /* 0x000000ffffa27224 */ /* 0x000fe400078e002f */
[----:B------:R-:W4:Y:S01]  /*45b0*/  LDSM.16.MT88.4 R44, [R240+0x7080] ;  /* 0x00708000f02c783b */ /* 0x000f220000004200 */
[----:B------:R-:W-:Y:S01]  /*45c0*/  HMMA.16816.F32.BF16 R32, R4, R56, R32 ;  /* 0x000000380420723c */ /* 0x000fe20000041820 */
[----:B------:R-:W-:Y:S01]  /*45d0*/  MOV R36, R41 ;  /* 0x0000002900247202 */ /* 0x000fe20000000f00 */
[----:B------:R-:W-:Y:S01]  /*45e0*/  IMAD.MOV.U32 R127, RZ, RZ, R42 ;  /* 0x000000ffff7f7224 */ /* 0x000fe200078e002a */
[----:B------:R-:W-:Y:S01]  /*45f0*/  MOV R125, R40 ;  /* 0x00000028007d7202 */ /* 0x000fe20000000f00 */
[----:B------:R-:W-:-:S02]  /*4600*/  IMAD.MOV.U32 R126, RZ, RZ, R43 ;  /* 0x000000ffff7e7224 */ /* 0x000fc400078e002b */
[----:B------:R-:W2:Y:S02]  /*4610*/  LDSM.16.MT88.4 R40, [R237+0x7880] ;  /* 0x00788000ed28783b */ /* 0x000ea40000004200 */
[C---:B------:R-:W-:Y:S02]  /*4620*/  HMMA.16816.F32.BF16 R20, R4.reuse, R54, R20 ;  /* 0x000000360414723c */ /* 0x040fe40000041814 */
[----:B------:R-:W2:Y:S06]  /*4630*/  LDSM.16.MT88.4 R52, [R239+0x7080] ;  /* 0x00708000ef34783b */ /* 0x000eac0000004200 */
[----:B------:R-:W-:Y:S01]  /*4640*/  IMAD.MOV.U32 R15, RZ, RZ, R17 ;  /* 0x000000ffff0f7224 */ /* 0x000fe200078e0011 */
[----:B------:R-:W-:Y:S01]  /*4650*/  MOV R3, R19 ;  /* 0x0000001300037202 */ /* 0x000fe20000000f00 */
[----:B------:R-:W-:Y:S01]  /*4660*/  IMAD.MOV.U32 R13, RZ, RZ, R18 ;  /* 0x000000ffff0d7224 */ /* 0x000fe200078e0012 */
[----:B------:R-:W-:Y:S01]  /*4670*/  HMMA.16816.F32.BF16 R72, R4, R58, R28 ;  /* 0x0000003a0448723c */ /* 0x000fe2000004181c */
[----:B------:R-:W-:Y:S01]  /*4680*/  IMAD.MOV.U32 R0, RZ, RZ, R16 ;  /* 0x000000ffff007224 */ /* 0x000fe200078e0010 */
[----:B------:R-:W4:Y:S03]  /*4690*/  LDSM.16.MT88.4 R56, [R240+0x7880] ;  /* 0x00788000f038783b */ /* 0x000f260000004200 */
[----:B------:R-:W-:Y:S01]  /*46a0*/  IMAD.MOV.U32 R124, RZ, RZ, R33 ;  /* 0x000000ffff7c7224 */ /* 0x000fe200078e0021 */
[----:B------:R-:W-:Y:S01]  /*46b0*/  MOV R122, R35 ;  /* 0x00000023007a7202 */ /* 0x000fe20000000f00 */
[----:B------:R-:W-:Y:S01]  /*46c0*/  IMAD.MOV.U32 R123, RZ, RZ, R34 ;  /* 0x000000ffff7b7224 */ /* 0x000fe200078e0022 */
[----:B-1----:R-:W-:Y:S01]  /*46d0*/  HMMA.16816.F32.BF16 R16, R8, R64, RZ ;  /* 0x000000400810723c */ /* 0x002fe200000418ff */
[----:B------:R-:W-:-:S04]  /*46e0*/  IMAD.MOV.U32 R121, RZ, RZ, R32 ;  /* 0x000000ffff797224 */ /* 0x000fc800078e0020 */
[----:B------:R-:W-:Y:S01]  /*46f0*/  MOV R111, R23 ;  /* 0x00000017006f7202 */ /* 0x000fe20000000f00 */
[----:B------:R-:W-:Y:S01]  /*4700*/  IMAD.MOV.U32 R110, RZ, RZ, R21 ;  /* 0x000000ffff6e7224 */ /* 0x000fe200078e0015 */
[----:B------:R-:W-:Y:S01]  /*4710*/  MOV R108, R20 ;  /* 0x00000014006c7202 */ /* 0x000fe20000000f00 */
[----:B---3--:R-:W-:Y:S01]  /*4720*/  HMMA.16816.F32.BF16 R32, R8, R48, RZ ;  /* 0x000000300820723c */ /* 0x008fe200000418ff */
[----:B------:R-:W-:Y:S02]  /*4730*/  IMAD.MOV.U32 R65, RZ, RZ, R36 ;  /* 0x000000ffff417224 */ /* 0x000fe400078e0024 */
[----:B------:R-:W-:-:S05]  /*4740*/  IMAD.MOV.U32 R109, RZ, RZ, R22 ;  /* 0x000000ffff6d7224 */ /* 0x000fca00078e0016 */
[C---:B------:R-:W-:Y:S01]  /*4750*/  HMMA.16816.F32.BF16 R28, R8.reuse, R50, RZ ;  /* 0x00000032081c723c */ /* 0x040fe200000418ff */
[----:B------:R-:W1:Y:S07]  /*4760*/  LDSM.16.MT88.4 R48, [R239+0x7880] ;  /* 0x00788000ef30783b */ /* 0x000e6e0000004200 */
[----:B------:R-:W-:Y:S08]  /*4770*/  HMMA.16816.F32.BF16 R36, R8, R66, RZ ;  /* 0x000000420824723c */ /* 0x000ff000000418ff */
[----:B--2---:R-:W-:Y:S08]  /*4780*/  HMMA.16816.F32.BF16 R68, R4, R24, R16 ;  /* 0x000000180444723c */ /* 0x004ff00000041810 */
[C---:B----4-:R-:W-:Y:S07]  /*4790*/  HMMA.16816.F32.BF16 R16, R8.reuse, R44, RZ ;  /* 0x0000002c0810723c */ /* 0x050fee00000418ff */
[----:B------:R-:W-:Y:S01]  /*47a0*/  MOV R45, R105 ;  /* 0x00000069002d7202 */ /* 0x000fe20000000f00 */
[----:B------:R-:W-:Y:S08]  /*47b0*/  HMMA.16816.F32.BF16 R20, R8, R78, RZ ;  /* 0x0000004e0814723c */ /* 0x000ff000000418ff */
[C---:B------:R-:W-:Y:S08]  /*47c0*/  HMMA.16816.F32.BF16 R76, R4.reuse, R40, R32 ;  /* 0x00000028044c723c */ /* 0x040ff00000041820 */
[----:B------:R-:W-:Y:S01]  /*47d0*/  HMMA.16816.F32.BF16 R172, R4, R42, R28 ;  /* 0x0000002a04ac723c */ /* 0x000fe2000004181c */
[----:B------:R-:W-:Y:S07]  /*47e0*/  LDSM.16.MT88.4 R40, [R237+0x8880] ;  /* 0x00888000ed28783b */ /* 0x000fee0000004200 */
[C---:B------:R-:W-:Y:S07]  /*47f0*/  HMMA.16816.F32.BF16 R32, R8.reuse, R46, RZ ;  /* 0x0000002e0820723c */ /* 0x040fee00000418ff */
[----:B------:R-:W-:Y:S01]  /*4800*/  MOV R46, R123 ;  /* 0x0000007b002e7202 */ /* 0x000fe20000000f00 */
[----:B------:R-:W-:Y:S01]  /*4810*/  HMMA.16816.F32.BF16 R28, R8, R52, RZ ;  /* 0x00000034081c723c */ /* 0x000fe200000418ff */
[----:B------:R-:W-:-:S06]  /*4820*/  IMAD.MOV.U32 R47, RZ, RZ, R122 ;  /* 0x000000ffff2f7224 */ /* 0x000fcc00078e007a */
[----:B------:R-:W-:Y:S01]  /*4830*/  IMAD.MOV.U32 R53, RZ, RZ, R119 ;  /* 0x000000ffff357224 */ /* 0x000fe200078e0077 */
[----:B------:R-:W-:Y:S01]  /*4840*/  HMMA.16816.F32.BF16 R176, R4, R26, R36 ;  /* 0x0000001a04b0723c */ /* 0x000fe20000041824 */
[----:B------:R-:W2:Y:S01]  /*4850*/  LDSM.16.MT88.4 R36, [R236+0x9080] ;  /* 0x00908000ec24783b */ /* 0x000ea20000004200 */
[----:B------:R-:W-:-:S06]  /*4860*/  IMAD.MOV.U32 R52, RZ, RZ, R116 ;  /* 0x000000ffff347224 */ /* 0x000fcc00078e0074 */
[----:B------:R-:W-:Y:S07]  /*4870*/  HMMA.16816.F32.BF16 R24, R8, R54, RZ ;  /* 0x000000360818723c */ /* 0x000fee00000418ff */
[----:B------:R-:W-:Y:S01]  /*4880*/  IMAD.MOV.U32 R54, RZ, RZ, R118 ;  /* 0x000000ffff367224 */ /* 0x000fe200078e0076 */
[----:B------:R-:W-:Y:S01]  /*4890*/  HMMA.16816.F32.BF16 R16, R4, R56, R16 ;  /* 0x000000380410723c */ /* 0x000fe20000041810 */
[----:B------:R-:W-:-:S06]  /*48a0*/  MOV R55, R117 ;  /* 0x0000007500377202 */ /* 0x000fcc0000000f00 */
[----:B------:R-:W-:Y:S01]  /*48b0*/  IMAD.MOV.U32 R56, RZ, RZ, R104 ;  /* 0x000000ffff387224 */ /* 0x000fe200078e0068 */
[----:B------:R-:W-:Y:S01]  /*48c0*/  HMMA.16816.F32.BF16 R80, R4, R82, R20 ;  /* 0x000000520450723c */ /* 0x000fe20000041814 */
[----:B------:R-:W-:-:S07]  /*48d0*/  MOV R57, R103 ;  /* 0x0000006700397202 */ /* 0x000fce0000000f00 */
[----:B------:R-:W-:Y:S07]  /*48e0*/  HMMA.16816.F32.BF16 R20, R8, R60, RZ ;  /* 0x0000003c0814723c */ /* 0x000fee00000418ff */
[----:B------:R-:W-:Y:S01]  /*48f0*/  MOV R60, R0 ;  /* 0x00000000003c7202 */ /* 0x000fe20000000f00 */
[----:B------:R-:W-:Y:S01]  /*4900*/  HMMA.16816.F32.BF16 R112, R4, R58, R32 ;  /* 0x0000003a0470723c */ /* 0x000fe20000041820 */
[----:B------:R-:W-:Y:S01]  /*4910*/  IMAD.MOV.U32 R44, RZ, RZ, R16 ;  /* 0x000000ffff2c7224 */ /* 0x000fe200078e0010 */
[----:B------:R-:W-:Y:S01]  /*4920*/  MOV R66, R18 ;  /* 0x0000001200427202 */ /* 0x000fe20000000f00 */
[----:B------:R-:W-:Y:S01]  /*4930*/  IMAD.MOV.U32 R67, RZ, RZ, R17 ;  /* 0x000000ffff437224 */ /* 0x000fe200078e0011 */
[----:B------:R-:W-:Y:S01]  /*4940*/  MOV R61, R15 ;  /* 0x0000000f003d7202 */ /* 0x000fe20000000f00 */
[----:B------:R-:W-:-:S02]  /*4950*/  IMAD.MOV.U32 R64, RZ, RZ, R19 ;  /* 0x000000ffff407224 */ /* 0x000fc400078e0013 */
[----:B------:R-:W-:Y:S01]  /*4960*/  IMAD.MOV.U32 R32, RZ, RZ, R102 ;  /* 0x000000ffff207224 */ /* 0x000fe200078e0066 */
[----:B-1----:R-:W-:Y:S01]  /*4970*/  HMMA.16816.F32.BF16 R104, R4, R48, R28 ;  /* 0x000000300468723c */ /* 0x002fe2000004181c */
[----:B------:R-:W-:Y:S01]  /*4980*/  LDSM.16.MT88.4 R28, [R240+0x8880] ;  /* 0x00888000f01c783b */ /* 0x000fe20000004200 */
[----:B------:R-:W-:Y:S01]  /*4990*/  IMAD.MOV.U32 R33, RZ, RZ, R57 ;  /* 0x000000ffff217224 */ /* 0x000fe200078e0039 */
[----:B------:R-:W-:Y:S01]  /*49a0*/  MOV R35, R44 ;  /* 0x0000002c00237202 */ /* 0x000fe20000000f00 */
[----:B------:R-:W-:Y:S01]  /*49b0*/  IMAD.MOV.U32 R57, RZ, RZ, R65 ;  /* 0x000000ffff397224 */ /* 0x000fe200078e0041 */
[----:B------:R-:W-:Y:S01]  /*49c0*/  MOV R65, R120 ;  /* 0x0000007800417202 */ /* 0x000fe20000000f00 */
[----:B------:R-:W-:Y:S01]  /*49d0*/  IMAD.MOV.U32 R44, RZ, RZ, R121 ;  /* 0x000000ffff2c7224 */ /* 0x000fe200078e0079 */
[----:B------:R-:W-:Y:S01]  /*49e0*/  MOV R48, R100 ;  /* 0x0000006400307202 */ /* 0x000fe20000000f00 */
[----:B------:R-:W-:Y:S01]  /*49f0*/  IMAD.MOV.U32 R49, RZ, RZ, R101 ;  /* 0x000000ffff317224 */ /* 0x000fe200078e0065 */
[----:B------:R-:W-:Y:S01]  /*4a00*/  HMMA.16816.F32.BF16 R16, R8, R62, RZ ;  /* 0x0000003e0810723c */ /* 0x000fe200000418ff */
[----:B------:R-:W-:Y:S01]  /*4a10*/  IMAD.MOV.U32 R34, RZ, RZ, R45 ;  /* 0x000000ffff227224 */ /* 0x000fe200078e002d */
[----:B------:R-:W-:Y:S01]  /*4a20*/  MOV R59, R126 ;  /* 0x0000007e003b7202 */ /* 0x000fe20000000f00 */
[----:B------:R-:W-:-:S02]  /*4a30*/  IMAD.MOV.U32 R58, RZ, RZ, R127 ;  /* 0x000000ffff3a7224 */ /* 0x000fc400078e007f */
[----:B------:R-:W-:Y:S02]  /*4a40*/  IMAD.MOV.U32 R45, RZ, RZ, R124 ;  /* 0x000000ffff2d7224 */ /* 0x000fe400078e007c */
[----:B------:R-:W-:Y:S01]  /*4a50*/  FADD.FTZ R0, R97, R14 ;  /* 0x0000000e61007221 */ /* 0x000fe20000010000 */
[----:B------:R-:W-:Y:S01]  /*4a60*/  HMMA.16816.F32.BF16 R100, R4, R50, R24 ;  /* 0x000000320464723c */ /* 0x000fe20000041818 */
[----:B------:R-:W1:Y:S01]  /*4a70*/  LDSM.16.MT88.4 R24, [R237+0x9080] ;  /* 0x00908000ed18783b */ /* 0x000e620000004200 */
[----:B------:R-:W-:Y:S02]  /*4a80*/  IMAD.MOV.U32 R62, RZ, RZ, R13 ;  /* 0x000000ffff3e7224 */ /* 0x000fe400078e000d */
[----:B------:R-:W-:Y:S02]  /*4a90*/  FADD.FTZ R13, R98, R0 ;  /* 0x00000000620d7221 */ /* 0x000fe40000010000 */
[----:B------:R-:W-:Y:S02]  /*4aa0*/  IMAD.MOV.U32 R63, RZ, RZ, R3 ;  /* 0x000000ffff3f7224 */ /* 0x000fe400078e0003 */
[----:B------:R-:W-:-:S02]  /*4ab0*/  IMAD.MOV.U32 R50, RZ, RZ, R169 ;  /* 0x000000ffff327224 */ /* 0x000fc400078e00a9 */
[----:B------:R-:W-:Y:S02]  /*4ac0*/  IMAD.MOV.U32 R51, RZ, RZ, R168 ;  /* 0x000000ffff337224 */ /* 0x000fe400078e00a8 */
[----:B--2---:R-:W-:Y:S01]  /*4ad0*/  HMMA.16816.F32.BF16 R168, R4, R36, R20 ;  /* 0x0000002404a8723c */ /* 0x004fe20000041814 */
[--C-:B------:R-:W-:Y:S02]  /*4ae0*/  FFMA.FTZ R3, R94, c[0x0][0x2d0], -R12.reuse ;  /* 0x0000b4005e037a23 */ /* 0x100fe4000001080c */
[----:B------:R-:W-:Y:S02]  /*4af0*/  FFMA.FTZ R0, R93, c[0x0][0x2d0], -R12 ;  /* 0x0000b4005d007a23 */ /* 0x000fe4000001080c */
[----:B------:R-:W-:Y:S01]  /*4b00*/  IMAD.MOV.U32 R97, RZ, RZ, R50 ;  /* 0x000000ffff617224 */ /* 0x000fe200078e0032 */
[----:B------:R-:W-:Y:S01]  /*4b10*/  MOV R50, R163 ;  /* 0x000000a300327202 */ /* 0x000fe20000000f00 */
[----:B------:R-:W-:Y:S01]  /*4b20*/  IMAD.MOV.U32 R36, RZ, RZ, R111 ;  /* 0x000000ffff247224 */ /* 0x000fe200078e006f */
[----:B------:R-:W-:Y:S01]  /*4b30*/  HMMA.16816.F32.BF16 R20, R8, R40, RZ ;  /* 0x000000280814723c */ /* 0x000fe200000418ff */
[----:B------:R-:W-:Y:S01]  /*4b40*/  MOV R37, R56 ;  /* 0x0000003800257202 */ /* 0x000fe20000000f00 */
[----:B------:R-:W-:Y:S01]  /*4b50*/  IMAD.MOV.U32 R56, RZ, RZ, R125 ;  /* 0x000000ffff387224 */ /* 0x000fe200078e007d */
[----:B------:R2:W3:Y:S01]  /*4b60*/  MUFU.EX2 R40, R0 ;  /* 0x0000000000287308 */ /* 0x0004e20000000800 */
[----:B------:R-:W-:Y:S01]  /*4b70*/  IMAD.MOV.U32 R98, RZ, RZ, R51 ;  /* 0x000000ffff627224 */ /* 0x000fe200078e0033 */
[----:B------:R4:W5:Y:S02]  /*4b80*/  LDL.LU R163, [R1+0x90] ;  /* 0x0000900001a37983 */ /* 0x0009640000300800 */
[----:B------:R-:W-:Y:S01]  /*4b90*/  IMAD.MOV.U32 R41, RZ, RZ, R108 ;  /* 0x000000ffff297224 */ /* 0x000fe200078e006c */
[----:B------:R-:W-:Y:S07]  /*4ba0*/  HMMA.16816.F32.BF16 R120, R4, R38, R16 ;  /* 0x000000260478723c */ /* 0x000fee0000041810 */
[----:B------:R-:W-:Y:S01]  /*4bb0*/  MOV R38, R110 ;  /* 0x0000006e00267202 */ /* 0x000fe20000000f00 */
[----:B------:R-:W-:Y:S01]  /*4bc0*/  HMMA.16816.F32.BF16 R16, R8, R42, RZ ;  /* 0x0000002a0810723c */ /* 0x000fe200000418ff */
[----:B------:R-:W-:-:S02]  /*4bd0*/  IMAD.MOV.U32 R39, RZ, RZ, R109 ;  /* 0x000000ffff277224 */ /* 0x000fc400078e006d */
[----:B------:R-:W-:Y:S01]  /*4be0*/  MOV R93, R38 ;  /* 0x00000026005d7202 */ /* 0x000fe20000000f00 */
[----:B--2---:R-:W-:-:S04]  /*4bf0*/  FFMA.FTZ R0, R91, c[0x0][0x2d0], -R2 ;  /* 0x0000b4005b007a23 */ /* 0x004fc80000010802 */
[C---:B-1----:R-:W-:Y:S01]  /*4c00*/  HMMA.16816.F32.BF16 R108, R4.reuse, R24, R20 ;  /* 0x00000018046c723c */ /* 0x042fe20000041814 */
[----:B------:R-:W1:Y:S11]  /*4c10*/  LDSM.16.MT88.4 R20, [R240+0x9080] ;  /* 0x00908000f014783b */ /* 0x000e760000004200 */
[----:B------:R-:W-:Y:S04]  /*4c20*/  @!UPT UIADD3 URZ, URZ, URZ, URZ ;  /* 0x0000003f3f3ff290 */ /* 0x000fe8000fffe03f */
[----:B------:R-:W-:Y:S01]  /*4c30*/  HMMA.16816.F32.BF16 R116, R4, R26, R16 ;  /* 0x0000001a0474723c */ /* 0x000fe20000041810 */
[----:B------:R-:W-:Y:S02]  /*4c40*/  IMAD.MOV.U32 R43, RZ, RZ, R155 ;  /* 0x000000ffff2b7224 */ /* 0x000fe400078e009b */
[----:B------:R-:W-:-:S05]  /*4c50*/  IMAD.MOV.U32 R94, RZ, RZ, R39 ;  /* 0x000000ffff5e7224 */ /* 0x000fca00078e0027 */
[----:B------:R-:W-:Y:S11]  /*4c60*/  HMMA.16816.F32.BF16 R16, R8, R28, RZ ;  /* 0x0000001c0810723c */ /* 0x000ff600000418ff */
[----:B------:R-:W-:Y:S11]  /*4c70*/  @!UPT UIADD3 URZ, URZ, URZ, URZ ;  /* 0x0000003f3f3ff290 */ /* 0x000ff6000fffe03f */
[----:B------:R-:W-:Y:S02]  /*4c80*/  @!UPT UIADD3 URZ, URZ, URZ, URZ ;  /* 0x0000003f3f3ff290 */ /* 0x000fe4000fffe03f */
[----:B-1----:R-:W-:Y:S07]  /*4c90*/  HMMA.16816.F32.BF16 R124, R4, R20, R16 ;  /* 0x00000014047c723c */ /* 0x002fee0000041810 */
[--C-:B------:R-:W-:Y:S01]  /*4ca0*/  FFMA.FTZ R21, R96, c[0x0][0x2d0], -R12.reuse ;  /* 0x0000b40060157a23 */ /* 0x100fe2000001080c */
[----:B------:R-:W-:Y:S01]  /*4cb0*/  HMMA.16816.F32.BF16 R16, R8, R30, RZ ;  /* 0x0000001e0810723c */ /* 0x000fe200000418ff */
[----:B------:R-:W-:Y:S01]  /*4cc0*/  FFMA.FTZ R20, R95, c[0x0][0x2d0], -R12 ;  /* 0x0000b4005f147a23 */ /* 0x000fe2000001080c */
[----:B------:R-:W-:Y:S01]  /*4cd0*/  MOV R96, R37 ;  /* 0x0000002500607202 */ /* 0x000fe20000000f00 */
[----:B------:R-:W-:Y:S01]  /*4ce0*/  IMAD.MOV.U32 R95, RZ, RZ, R36 ;  /* 0x000000ffff5f7224 */ /* 0x000fe200078e0024 */
[----:B------:R-:W-:Y:S01]  /*4cf0*/  MOV R38, R144 ;  /* 0x0000009000267202 */ /* 0x000fe20000000f00 */
[----:B------:R-:W-:Y:S01]  /*4d00*/  IMAD.MOV.U32 R29, RZ, RZ, R153 ;  /* 0x000000ffff1d7224 */ /* 0x000fe200078e0099 */
[----:B------:R-:W-:Y:S01]  /*4d10*/  MOV R28, R154 ;  /* 0x0000009a001c7202 */ /* 0x000fe20000000f00 */
[----:B------:R-:W-:Y:S11]  /*4d20*/  MUFU.EX2 R21, R21 ;  /* 0x0000001500157308 */ /* 0x000ff60000000800 */
[----:B------:R-:W-:Y:S06]  /*4d30*/  @!UPT UIADD3 URZ, URZ, URZ, URZ ;  /* 0x0000003f3f3ff290 */ /* 0x000fec000fffe03f */
[----:B------:R-:W-:Y:S01]  /*4d40*/  HMMA.16816.F32.BF16 R24, R4, R22, R16 ;  /* 0x000000160418723c */ /* 0x000fe20000041810 */
[----:B------:R-:W-:Y:S01]  /*4d50*/  MOV R31, R147 ;  /* 0x00000093001f7202 */ /* 0x000fe20000000f00 */
[----:B------:R-:W-:Y:S01]  /*4d60*/  IMAD.MOV.U32 R36, RZ, RZ, R146 ;  /* 0x000000ffff247224 */ /* 0x000fe200078e0092 */
[----:B------:R1:W-:Y:S04]  /*4d70*/  MUFU.EX2 R23, R3 ;  /* 0x0000000300177308 */ /* 0x0003e80000000800 */
[----:B------:R-:W-:Y:S01]  /*4d80*/  FADD.FTZ R22, R99, R13 ;  /* 0x0000000d63167221 */ /* 0x000fe20000010000 */
[----:B------:R-:W-:Y:S01]  /*4d90*/  MOV R99, R48 ;  /* 0x0000003000637202 */ /* 0x000fe20000000f00 */
[----:B------:R-:W2:Y:S01]  /*4da0*/  LDSM.16.MT88.4 R12, [R239+0x8880] ;  /* 0x00888000ef0c783b */ /* 0x000ea20000004200 */
[----:B------:R-:W-:Y:S01]  /*4db0*/  IMAD.MOV.U32 R37, RZ, RZ, R145 ;  /* 0x000000ffff257224 */ /* 0x000fe200078e0091 */
[----:B------:R-:W2:Y:S01]  /*4dc0*/  MUFU.EX2 R20, R20 ;  /* 0x0000001400147308 */ /* 0x000ea20000000800 */
[----:B------:R-:W-:Y:S01]  /*4dd0*/  IMAD.MOV.U32 R30, RZ, RZ, R152 ;  /* 0x000000ffff1e7224 */ /* 0x000fe200078e0098 */
[----:B------:R-:W-:Y:S01]  /*4de0*/  LDSM.16.MT88.4 R144, [R237+0x5080] ;  /* 0x00508000ed90783b */ /* 0x000fe20000004200 */
[----:B------:R-:W-:-:S02]  /*4df0*/  IMAD.MOV.U32 R39, RZ, RZ, R131 ;  /* 0x000000ffff277224 */ /* 0x000fc400078e0083 */
[----:B------:R-:W-:Y:S01]  /*4e00*/  IMAD.MOV.U32 R48, RZ, RZ, R49 ;  /* 0x000000ffff307224 */ /* 0x000fe200078e0031 */
[----:B------:R-:W-:Y:S01]  /*4e10*/  LDSM.16.MT88.4 R152, [R236+0x5080] ;  /* 0x00508000ec98783b */ /* 0x000fe20000004200 */
[----:B------:R-:W-:Y:S02]  /*4e20*/  IMAD.MOV.U32 R49, RZ, RZ, R32 ;  /* 0x000000ffff317224 */ /* 0x000fe400078e0020 */
[----:B-1----:R-:W-:Y:S01]  /*4e30*/  FFMA.FTZ R3, R90, c[0x0][0x2d0], -R2 ;  /* 0x0000b4005a037a23 */ /* 0x002fe20000010802 */
[C---:B--2---:R-:W-:Y:S08]  /*4e40*/  HMMA.16816.F32.BF16 R16, R8.reuse, R12, RZ ;  /* 0x0000000c0810723c */ /* 0x044ff000000418ff */
[----:B------:R-:W-:Y:S01]  /*4e50*/  HMMA.16816.F32.BF16 R8, R8, R14, RZ ;  /* 0x0000000e0808723c */ /* 0x000fe200000418ff */
[----:B------:R-:W1:Y:S11]  /*4e60*/  LDSM.16.MT88.4 R12, [R239+0x9080] ;  /* 0x00908000ef0c783b */ /* 0x000e760000004200 */
[----:B------:R-:W-:Y:S04]  /*4e70*/  @!UPT UIADD3 URZ, URZ, URZ, URZ ;  /* 0x0000003f3f3ff290 */ /* 0x000fe8000fffe03f */
[C---:B-1----:R-:W-:Y:S08]  /*4e80*/  HMMA.16816.F32.BF16 R16, R4.reuse, R12, R16 ;  /* 0x0000000c0410723c */ /* 0x042ff00000041810 */
[----:B------:R-:W-:Y:S01]  /*4e90*/  HMMA.16816.F32.BF16 R12, R4, R14, R8 ;  /* 0x0000000e040c723c */ /* 0x000fe20000041808 */
[----:B------:R1:W-:Y:S06]  /*4ea0*/  MUFU.EX2 R7, R0 ;  /* 0x0000000000077308 */ /* 0x0003ec0000000800 */
[----:B------:R-:W-:-:S02]  /*4eb0*/  FADD.FTZ R4, R128, R22 ;  /* 0x0000001680047221 */ /* 0x000fc40000010000 */
[----:B------:R-:W-:Y:S01]  /*4ec0*/  MUFU.EX2 R5, R3 ;  /* 0x0000000300057308 */ /* 0x000fe20000000800 */
[----:B---3--:R-:W-:Y:S02]  /*4ed0*/  IMAD.MOV.U32 R22, RZ, RZ, R40 ;  /* 0x000000ffff167224 */ /* 0x008fe400078e0028 */
[--C-:B-1----:R-:W-:Y:S02]  /*4ee0*/  FFMA.FTZ R0, R92, c[0x0][0x2d0], -R2.reuse ;  /* 0x0000b4005c007a23 */ /* 0x102fe40000010802 */
[----:B------:R-:W-:-:S03]  /*4ef0*/  FFMA.FTZ R2, R89, c[0x0][0x2d0], -R2 ;  /* 0x0000b40059027a23 */ /* 0x000fc60000010802 */
[----:B------:R1:W-:Y:S01]  /*4f00*/  MUFU.EX2 R6, R0 ;  /* 0x0000000000067308 */ /* 0x0003e20000000800 */
[----:B------:R-:W-:Y:S01]  /*4f10*/  F2FP.BF16.PACK_AB R128, R20, R21 ;  /* 0x000000151480723e */ /* 0x000fe200000010ff */
[----:B------:R-:W-:Y:S02]  /*4f20*/  IMAD.MOV.U32 R8, RZ, RZ, R35 ;  /* 0x000000ffff087224 */ /* 0x000fe400078e0023 */
[----:B------:R-:W-:-:S04]  /*4f30*/  IMAD.MOV.U32 R92, RZ, RZ, R41 ;  /* 0x000000ffff5c7224 */ /* 0x000fc800078e0029 */
[----:B------:R2:W3:Y:S01]  /*4f40*/  MUFU.EX2 R3, R2 ;  /* 0x0000000200037308 */ /* 0x0004e20000000800 */
[----:B------:R-:W-:Y:S02]  /*4f50*/  IMAD.MOV.U32 R40, RZ, RZ, R161 ;  /* 0x000000ffff287224 */ /* 0x000fe400078e00a1 */
[----:B------:R-:W-:Y:S02]  /*4f60*/  IMAD.MOV.U32 R42, RZ, RZ, R135 ;  /* 0x000000ffff2a7224 */ /* 0x000fe400078e0087 */
[----:B------:R-:W-:Y:S01]  /*4f70*/  IMAD.MOV.U32 R51, RZ, RZ, R162 ;  /* 0x000000ffff337224 */ /* 0x000fe200078e00a2 */
[----:B------:R-:W-:Y:S01]  /*4f80*/  MOV R41, R160 ;  /* 0x000000a000297202 */ /* 0x000fe20000000f00 */
[----:B------:R-:W-:Y:S01]  /*4f90*/  IMAD.MOV.U32 R9, RZ, RZ, R67 ;  /* 0x000000ffff097224 */ /* 0x000fe200078e0043 */
[----:B------:R-:W-:Y:S01]  /*4fa0*/  MOV R10, R66 ;  /* 0x00000042000a7202 */ /* 0x000fe20000000f00 */
[----:B-1----:R-:W-:Y:S01]  /*4fb0*/  FADD.FTZ R0, R86, R84 ;  /* 0x0000005456007221 */ /* 0x002fe20000010000 */
[----:B------:R4:W5:Y:S01]  /*4fc0*/  LDL.LU R162, [R1+0x8c] ;  /* 0x00008c0001a27983 */ /* 0x0009620000300800 */
[----:B--2---:R-:W-:Y:S01]  /*4fd0*/  FADD.FTZ R2, R130, R4 ;  /* 0x0000000482027221 */ /* 0x004fe20000010000 */
[----:B------:R-:W-:-:S02]  /*4fe0*/  F2FP.BF16.PACK_AB R130, R22, R23 ;  /* 0x000000171682723e */ /* 0x000fc400000010ff */
[----:B---3--:R-:W-:Y:S01]  /*4ff0*/  F2FP.BF16.PACK_AB R131, R3, R5 ;  /* 0x000000050383723e */ /* 0x008fe200000010ff */
[----:B------:R-:W-:Y:S01]  /*5000*/  FADD.FTZ R4, R129, R2 ;  /* 0x0000000281047221 */ /* 0x000fe20000010000 */
[----:B------:R-:W-:Y:S01]  /*5010*/  F2FP.BF16.PACK_AB R129, R6, R7 ;  /* 0x000000070681723e */ /* 0x000fe200000010ff */
[----:B------:R-:W-:Y:S01]  /*5020*/  FADD.FTZ R0, R85, R0 ;  /* 0x0000000055007221 */ /* 0x000fe20000010000 */
[----:B------:R4:W5:Y:S05]  /*5030*/  LDL.LU R161, [R1+0x88] ;  /* 0x0000880001a17983 */ /* 0x00096a0000300800 */
[C---:B------:R-:W-:Y:S08]  /*5040*/  HMMA.16816.F32.BF16 R148, R128.reuse, R144, R148 ;  /* 0x000000908094723c */ /* 0x040ff00000041894 */
[C---:B------:R-:W-:Y:S01]  /*5050*/  HMMA.16816.F32.BF16 R156, R128.reuse, R152, R156 ;  /* 0x00000098809c723c */ /* 0x040fe2000004189c */
[----:B------:R-:W-:Y:S01]  /*5060*/  FADD.FTZ R0, R88, R0 ;  /* 0x0000000058007221 */ /* 0x000fe20000010000 */
[----:B------:R4:W5:Y:S06]  /*5070*/  LDL.LU R160, [R1+0x84] ;  /* 0x0000840001a07983 */ /* 0x00096c0000300800 */
[C---:B------:R-:W-:Y:S01]  /*5080*/  HMMA.16816.F32.BF16 R144, R128.reuse, R146, R136 ;  /* 0x000000928090723c */ /* 0x040fe20000041888 */
[----:B------:R-:W1:Y:S07]  /*5090*/  LDSM.16.MT88.4 R136, [R240+0x5080] ;  /* 0x00508000f088783b */ /* 0x000e6e0000004200 */
[----:B------:R-:W-:Y:S01]  /*50a0*/  HMMA.16816.F32.BF16 R152, R128, R154, R96 ;  /* 0x0000009a8098723c */ /* 0x000fe20000041860 */
[----:B------:R-:W-:Y:S01]  /*50b0*/  FADD.FTZ R2, R87, R0 ;  /* 0x0000000057027221 */ /* 0x000fe20000010000 */
[----:B------:R-:W-:Y:S01]  /*50c0*/  LDSM.16.MT88.4 R88, [R240+0x8080] ;  /* 0x00808000f058783b */ /* 0x000fe20000004200 */
[----:B------:R-:W-:Y:S01]  /*50d0*/  IMAD.MOV.U32 R11, RZ, RZ, R64 ;  /* 0x000000ffff0b7224 */ /* 0x000fe200078e0040 */
[----:B------:R-:W-:-:S02]  /*50e0*/  UIMAD.WIDE.U32 UR10, UR16, UR4, URZ ;  /* 0x00000004100a72a5 */ /* 0x000fc4000f8e003f */
[----:B------:R4:W5:Y:S01]  /*50f0*/  LDL.LU R135, [R1+0x80] ;  /* 0x0000800001877983 */ /* 0x0009620000300800 */
[----:B------:R-:W-:Y:S01]  /*5100*/  IMAD.MOV.U32 R98, RZ, RZ, R33 ;  /* 0x000000ffff627224 */ /* 0x000fe200078e0021 */
[----:B------:R-:W-:Y:S02]  /*5110*/  MOV R97, R34 ;  /* 0x0000002200617202 */ /* 0x000fe40000000f00 */
[----:B------:R-:W2:Y:S01]  /*5120*/  LDSM.16.MT88.4 R32, [R239+0x5080] ;  /* 0x00508000ef20783b */ /* 0x000ea20000004200 */
[C---:B-1----:R-:W-:Y:S08]  /*5130*/  HMMA.16816.F32.BF16 R140, R128.reuse, R136, R140 ;  /* 0x00000088808c723c */ /* 0x042ff0000004188c */
[C---:B------:R-:W-:Y:S08]  /*5140*/  HMMA.16816.F32.BF16 R136, R128.reuse, R138, R28 ;  /* 0x0000008a8088723c */ /* 0x040ff0000004181c */
[C---:B--2---:R-:W-:Y:S01]  /*5150*/  HMMA.16816.F32.BF16 R28, R128.reuse, R32, R40 ;  /* 0x00000020801c723c */ /* 0x044fe20000041828 */
[----:B------:R-:W-:Y:S07]  /*5160*/  LDSM.16.MT88.4 R40, [R236+0x6880] ;  /* 0x00688000ec28783b */ /* 0x000fee0000004200 */
[C---:B------:R-:W-:Y:S01]  /*5170*/  HMMA.16816.F32.BF16 R32, R128.reuse, R34, R48 ;  /* 0x000000228020723c */ /* 0x040fe20000041830 */
[----:B------:R-:W1:Y:S07]  /*5180*/  LDSM.16.MT88.4 R48, [R237+0x6880] ;  /* 0x00688000ed30783b */ /* 0x000e6e0000004200 */
[C---:B-1----:R-:W-:Y:S08]  /*5190*/  HMMA.16816.F32.BF16 R44, R128.reuse, R48, R44 ;  /* 0x00000030802c723c */ /* 0x042ff0000004182c */
[C---:B------:R-:W-:Y:S01]  /*51a0*/  HMMA.16816.F32.BF16 R48, R128.reuse, R50, R72 ;  /* 0x000000328030723c */ /* 0x040fe20000041848 */
[----:B------:R-:W1:Y:S07]  /*51b0*/  LDSM.16.MT88.4 R72, [R236+0x8080] ;  /* 0x00808000ec48783b */ /* 0x000e6e0000004200 */
[C---:B------:R-:W-:Y:S08]  /*51c0*/  HMMA.16816.F32.BF16 R36, R128.reuse, R40, R36 ;  /* 0x000000288024723c */ /* 0x040ff00000041824 */
[C---:B------:R-:W-:Y:S01]  /*51d0*/  HMMA.16816.F32.BF16 R40, R128.reuse, R42, R56 ;  /* 0x0000002a8028723c */ /* 0x040fe20000041838 */
[----:B------:R-:W2:Y:S07]  /*51e0*/  LDSM.16.MT88.4 R56, [R240+0x6880] ;  /* 0x00688000f038783b */ /* 0x000eae0000004200 */
[C---:B-1----:R-:W-:Y:S08]  /*51f0*/  HMMA.16816.F32.BF16 R68, R128.reuse, R72, R68 ;  /* 0x000000488044723c */ /* 0x042ff00000041844 */
[----:B------:R-:W-:Y:S07]  /*5200*/  HMMA.16816.F32.BF16 R72, R128, R74, R176 ;  /* 0x0000004a8048723c */ /* 0x000fee00000418b0 */
[----:B------:R-:W-:Y:S01]  /*5210*/  MOV R178, R98 ;  /* 0x0000006200b27202 */ /* 0x000fe20000000f00 */
[----:B------:R-:W-:-:S02]  /*5220*/  IMAD.MOV.U32 R179, RZ, RZ, R97 ;  /* 0x000000ffffb37224 */ /* 0x000fc400078e0061 */
[----:B------:R-:W1:Y:S01]  /*5230*/  LDSM.16.MT88.4 R96, [R239+0x8080] ;  /* 0x00808000ef60783b */ /* 0x000e620000004200 */
[C---:B--2---:R-:W-:Y:S01]  /*5240*/  HMMA.16816.F32.BF16 R52, R128.reuse, R56, R52 ;  /* 0x000000388034723c */ /* 0x044fe20000041834 */
[----:B------:R-:W-:Y:S02]  /*5250*/  IMAD.MOV.U32 R0, RZ, RZ, R65 ;  /* 0x000000ffff007224 */ /* 0x000fe400078e0041 */
[----:B------:R-:W2:Y:S05]  /*5260*/  LDSM.16.MT88.4 R64, [R239+0x6880] ;  /* 0x00688000ef40783b */ /* 0x000eaa0000004200 */
[C---:B------:R-:W-:Y:S08]  /*5270*/  HMMA.16816.F32.BF16 R56, R128.reuse, R58, R92 ;  /* 0x0000003a8038723c */ /* 0x040ff0000004185c */
[----:B-1----:R-:W-:Y:S01]  /*5280*/  HMMA.16816.F32.BF16 R92, R128, R96, R104 ;  /* 0x00000060805c723c */ /* 0x002fe20000041868 */
[----:B------:R-:W1:Y:S01]  /*5290*/  LDSM.16.MT88.4 R104, [R236+0x9880] ;  /* 0x00988000ec68783b */ /* 0x000e620000004200 */
[----:B------:R-:W-:-:S02]  /*52a0*/  FADD.FTZ R0, R0, R4 ;  /* 0x0000000400007221 */ /* 0x000fc40000010000 */
[----:B------:R-:W-:Y:S02]  /*52b0*/  FADD.FTZ R2, R178, R2 ;  /* 0x00000002b2027221 */ /* 0x000fe40000010000 */
[----:B------:R-:W-:Y:S02]  /*52c0*/  FADD.FTZ R4, R21, R0 ;  /* 0x0000000015047221 */ /* 0x000fe40000010000 */
[C---:B------:R-:W-:Y:S01]  /*52d0*/  HMMA.16816.F32.BF16 R84, R128.reuse, R88, R8 ;  /* 0x000000588054723c */ /* 0x040fe20000041808 */
[----:B------:R-:W-:Y:S01]  /*52e0*/  FADD.FTZ R0, R179, R2 ;  /* 0x00000002b3007221 */ /* 0x000fe20000010000 */
[----:B------:R-:W-:Y:S06]  /*52f0*/  LDSM.16.MT88.4 R8, [R239+0x9880] ;  /* 0x00988000ef08783b */ /* 0x000fec0000004200 */
[----:B------:R-:W-:Y:S01]  /*5300*/  HMMA.16816.F32.BF16 R88, R128, R90, R112 ;  /* 0x0000005a8058723c */ /* 0x000fe20000041870 */
[----:B------:R-:W3:Y:S01]  /*5310*/  LDSM.16.MT88.4 R112, [R237+0x9880] ;  /* 0x00988000ed70783b */ /* 0x000ee20000004200 */
[----:B------:R-:W-:-:S06]  /*5320*/  FADD.FTZ R0, R134, R0 ;  /* 0x0000000086007221 */ /* 0x000fcc0000010000 */
[C---:B------:R-:W-:Y:S08]  /*5330*/  HMMA.16816.F32.BF16 R96, R128.reuse, R98, R100 ;  /* 0x000000628060723c */ /* 0x040ff00000041864 */
[C---:B--2---:R-:W-:Y:S08]  /*5340*/  HMMA.16816.F32.BF16 R60, R128.reuse, R64, R60 ;  /* 0x00000040803c723c */ /* 0x044ff0000004183c */
[C---:B------:R-:W-:Y:S01]  /*5350*/  HMMA.16816.F32.BF16 R64, R128.reuse, R66, R80 ;  /* 0x000000428040723c */ /* 0x040fe20000041850 */
[----:B------:R-:W2:Y:S07]  /*5360*/  LDSM.16.MT88.4 R80, [R237+0x8080] ;  /* 0x00808000ed50783b */ /* 0x000eae0000004200 */
[C---:B-1----:R-:W-:Y:S08]  /*5370*/  HMMA.16816.F32.BF16 R100, R128.reuse, R104, R168 ;  /* 0x000000688064723c */ /* 0x042ff000000418a8 */
[----:B------:R-:W-:Y:S01]  /*5380*/  HMMA.16816.F32.BF16 R104, R128, R106, R120 ;  /* 0x0000006a8068723c */ /* 0x000fe20000041878 */
[----:B------:R-:W1:Y:S01]  /*5390*/  LDSM.16.MT88.4 R120, [R240+0x9880] ;  /* 0x00988000f078783b */ /* 0x000e620000004200 */
[----:B------:R-:W-:-:S02]  /*53a0*/  FADD.FTZ R7, R7, R0 ;  /* 0x0000000007077221 */ /* 0x000fc40000010000 */
[----:B------:R-:W-:Y:S02]  /*53b0*/  FADD.FTZ R2, R20, R4 ;  /* 0x0000000414027221 */ /* 0x000fe40000010000 */
[----:B------:R-:W-:Y:S02]  /*53c0*/  FADD.FTZ R6, R6, R7 ;  /* 0x0000000706067221 */ /* 0x000fe40000010000 */
[----:B------:R-:W-:Y:S02]  /*53d0*/  FADD.FTZ R0, R23, R2 ;  /* 0x0000000217007221 */ /* 0x000fe40000010000 */
[----:B------:R-:W-:Y:S02]  /*53e0*/  FADD.FTZ R5, R5, R6 ;  /* 0x0000000605057221 */ /* 0x000fe40000010000 */
[----:B------:R-:W-:Y:S02]  /*53f0*/  FADD.FTZ R2, R22, R0 ;  /* 0x0000000016027221 */ /* 0x000fe40000010000 */
[----:B------:R-:W-:-:S05]  /*5400*/  FADD.FTZ R0, R3, R5 ;  /* 0x0000000503007221 */ /* 0x000fca0000010000 */
[----:B------:R4:W-:Y:S04]  /*5410*/  STL [R1+0x18], R0 ;  /* 0x0000180001007387 */ /* 0x0009e80000100800 */
[----:B------:R4:W-:Y:S01]  /*5420*/  STL [R1+0x14], R2 ;  /* 0x0000140201007387 */ /* 0x0009e20000100800 */
[----:B------:R-:W-:Y:S01]  /*5430*/  PLOP3.LUT P0, PT, PT, PT, UP6, 0x40, 0x0 ;  /* 0x000000000000781c */ /* 0x000fe20003f0e868 */
[----:B------:R-:W-:Y:S02]  /*5440*/  @UP5 UMOV UR9, UR11 ;  /* 0x0000000b00095c82 */ /* 0x000fe40008000000 */
[----:B------:R-:W-:Y:S01]  /*5450*/  @UP5 USHF.R.U32.HI UR16, URZ, UR5, UR9 ;  /* 0x000000053f105299 */ /* 0x000fe20008011609 */
[----:B---3--:R-:W-:Y:S01]  /*5460*/  HMMA.16816.F32.BF16 R108, R128, R112, R108 ;  /* 0x00000070806c723c */ /* 0x008fe2000004186c */
[----:B------:R-:W-:-:S02]  /*5470*/  ULDC UR10, c[0x0][0x328] ;  /* 0x0000ca00000a7ab9 */ /* 0x000fc40000000800 */
[----:B------:R-:W-:Y:S02]  /*5480*/  UIADD3 UR15, UR15, UR16, URZ ;  /* 0x000000100f0f7290 */ /* 0x000fe4000fffe03f */
[----:B------:R-:W-:-:S03]  /*5490*/  UIADD3 UR13, UR13, -0x2, URZ ;  /* 0xfffffffe0d0d7890 */ /* 0x000fc6000fffe03f */
[----:B------:R-:W-:Y:S01]  /*54a0*/  HMMA.16816.F32.BF16 R112, R128, R114, R116 ;  /* 0x000000728070723c */ /* 0x000fe20000041874 */
[----:B------:R-:W-:-:S07]  /*54b0*/  UIADD3 UR10, UR15, UR10, URZ ;  /* 0x0000000a0f0a7290 */ /* 0x000fce000fffe03f */
[C---:B--2---:R-:W-:Y:S08]  /*54c0*/  HMMA.16816.F32.BF16 R76, R128.reuse, R80, R76 ;  /* 0x00000050804c723c */ /* 0x044ff0000004184c */
[C---:B-1----:R-:W-:Y:S08]  /*54d0*/  HMMA.16816.F32.BF16 R116, R128.reuse, R120, R124 ;  /* 0x000000788074723c */ /* 0x042ff0000004187c */
[C---:B------:R-:W-:Y:S08]  /*54e0*/  HMMA.16816.F32.BF16 R80, R128.reuse, R82, R172 ;  /* 0x000000528050723c */ /* 0x040ff000000418ac */
[C---:B------:R-:W-:Y:S08]  /*54f0*/  HMMA.16816.F32.BF16 R120, R128.reuse, R122, R24 ;  /* 0x0000007a8078723c */ /* 0x040ff00000041818 */
[C---:B------:R-:W-:Y:S08]  /*5500*/  HMMA.16816.F32.BF16 R124, R128.reuse, R8, R16 ;  /* 0x00000008807c723c */ /* 0x040ff00000041810 */
[----:B------:R-:W-:Y:S01]  /*5510*/  HMMA.16816.F32.BF16 R128, R128, R10, R12 ;  /* 0x0000000a8080723c */ /* 0x000fe2000004180c */
[----:B------:R-:W-:Y:S07]  /*5520*/  @P0 BRA `(.L_x_173) ;  /* 0x0000013000000947 */ /* 0x000fee0003800000 */
[----:B----4-:R-:W-:Y:S01]  /*5530*/  ISETP.LT.AND P0, PT, RZ, UR15, PT ;  /* 0x0000000fff007c0c */ /* 0x010fe2000bf01270 */
[----:B------:R-:W-:-:S02]  /*5540*/  UIADD3 UR11, UR15, -0x1, URZ ;  /* 0xffffffff0f0b7890 */ /* 0x000fc4000fffe03f */
[----:B------:R-:W-:-:S10]  /*5550*/  ULDC UR9, c[0x0][0x32c] ;  /* 0x0000cb0000097ab9 */ /* 0x000fd40000000800 */
[----:B------:R-:W-:Y:S05]  /*5560*/  @P0 BRA `(.L_x_174) ;  /* 0x0000007000000947 */ /* 0x000fea0003800000 */
[----:B------:R-:W-:Y:S02]  /*5570*/  UISETP.NE.AND UP0, UPT, UR9, 0x1, UPT ;  /* 0x000000010900788c */ /* 0x000fe4000bf05270 */
[----:B------:R-:W-:Y:S02]  /*5580*/  UIADD3 UR11, -UR15, URZ, URZ ;  /* 0x0000003f0f0b7290 */ /* 0x000fe4000fffe13f */
[----:B------:R-:W-:Y:S02]  /*5590*/  ULDC.64 UR4, c[0x0][0x330] ;  /* 0x0000cc0000047ab9 */ /* 0x000fe40000000a00 */
[----:B------:R-:W-:-:S05]  /*55a0*/  UIMAD.WIDE.U32 UR14, UR11, UR4, URZ ;  /* 0x000000040b0e72a5 */ /* 0x000fca000f8e003f */
[----:B------:R-:W-:-:S04]  /*55b0*/  @UP0 USHF.R.U32.HI UR11, URZ, UR5, UR15 ;  /* 0x000000053f0b0299 */ /* 0x000fc8000801160f */
[----:B------:R-:W-:Y:S01]  /*55c0*/  ULOP3.LUT UR11, URZ, UR11, URZ, 0x33, !UPT ;  /* 0x0000000b3f0b7292 */ /* 0x000fe2000f8e333f */
[----:B------:R-:W-:Y:S05]  /*55d0*/  BRA `(.L_x_175) ;  /* 0x0000004000007947 */ /* 0x000fea0003800000 */
.L_x_174:
[----:B------:R-:W-:Y:S02]  /*55e0*/  UISETP.NE.AND UP0, UPT, UR9, 0x1, UPT ;  /* 0x000000010900788c */ /* 0x000fe4000bf05270 */
[----:B------:R-:W-:Y:S02]  /*55f0*/  ULDC.64 UR4, c[0x0][0x330] ;  /* 0x0000cc0000047ab9 */ /* 0x000fe40000000a00 */
[----:B------:R-:W-:-:S07]  /*5600*/  UIMAD.WIDE.U32 UR14, UR11, UR4, URZ ;  /* 0x000000040b0e72a5 */ /* 0x000fce000f8e003f */
[----:B------:R-:W-:Y:S02]  /*5610*/  @UP0 USHF.R.U32.HI UR11, URZ, UR5, UR15 ;  /* 0x000000053f0b0299 */ /* 0x000fe4000801160f */
.L_x_175:
[----:B------:R-:W-:Y:S02]  /*5620*/  ULDC UR4, c[0x0][0x32c] ;  /* 0x0000cb0000047ab9 */ /* 0x000fe40000000800 */
[----:B------:R-:W-:-:S04]  /*5630*/  UIMAD UR4, UR11, UR9, UR4 ;  /* 0x000000090b0472a4 */ /* 0x000fc8000f8e0204 */
[----:B------:R-:W-:-:S04]  /*5640*/  UISETP.LT.AND UP0, UPT, UR10, UR4, UPT ;  /* 0x000000040a00728c */ /* 0x000fc8000bf01270 */
[----:B------:R-:W-:-:S04]  /*5650*/  USEL UR10, UR10, UR4, UP0 ;  /* 0x000000040a0a7287 */ /* 0x000fc80008000000 */
.L_x_173:
[----:B----4-:R-:W-:-:S04]  /*5660*/  UIMAD.WIDE UR4, UR10, 0x2aaaaaab, URZ ;  /* 0x2aaaaaab0a0478a5 */ /* 0x010fc8000f8e023f */
[----:B------:R-:W-:-:S04]  /*5670*/  USHF.R.U32.HI UR4, URZ, 0x1f, UR5 ;  /* 0x0000001f3f047899 */ /* 0x000fc80008011605 */
[----:B------:R-:W-:-:S04]  /*5680*/  ULEA.HI.SX32 UR4, UR5, UR4, 0x1d ;  /* 0x0000000405047291 */ /* 0x000fc8000f8fea3f */
[----:B------:R-:W-:-:S04]  /*5690*/  UISETP.LT.AND UP0, UPT, UR12, UR4, UPT ;  /* 0x000000040c00728c */ /* 0x000fc8000bf01270 */
[----:B------:R-:W-:-:S04]  /*56a0*/  USEL UR9, UR12, UR4, !UP0 ;  /* 0x000000040c097287 */ /* 0x000fc8000c000000 */
[----:B------:R-:W-:-:S06]  /*56b0*/  UISETP.GE.AND UP0, UPT, UR13, UR9, UPT ;  /* 0x000000090d00728c */ /* 0x000fcc000bf06270 */
[----:B------:R-:W-:-:S13]  /*56c0*/  PLOP3.LUT P0, PT, PT, PT, UP0, 0x40, 0x0 ;  /* 0x000000000000781c */ /* 0x000fda0003f0e808 */
[----:B------:R-:W-:Y:S05]  /*56d0*/  @P0 BRA `(.L_x_176) ;  /* 0x00003c9000000947 */ /* 0x000fea0003800000 */
[----:B------:R-:W2:Y:S04]  /*56e0*/  LDL.64 R8, [R1+0x40] ;  /* 0x0000400001087983 */ /* 0x000ea80000100a00 */
[----:B------:R-:W3:Y:S04]  /*56f0*/  LDL.64 R6, [R1+0x38] ;  /* 0x0000380001067983 */ /* 0x000ee80000100a00 */
[----:B------:R-:W4:Y:S04]  /*5700*/  LDL.64 R2, [R1+0x30] ;  /* 0x0000300001027983 */ /* 0x000f280000100a00 */
[----:B------:R-:W4:Y:S01]  /*5710*/  LDL.64 R4, [R1+0x28] ;  /* 0x0000280001047983 */ /* 0x000f220000100a00 */
[----:B------:R-:W-:-:S02]  /*5720*/  MOV R134, R132 ;  /* 0x0000008400867202 */ /* 0x000fc40000000f00 */
[C---:B--2---:R-:W-:Y:S02]  /*5730*/  IADD3 R0, P0, R8.reuse, 0x40, RZ ;  /* 0x0000004008007810 */ /* 0x044fe40007f1e0ff */
[----:B------:R-:W-:-:S03]  /*5740*/  IADD3 R11, P1, R8, 0x80, RZ ;  /* 0x00000080080b7810 */ /* 0x000fc60007f3e0ff */
[--C-:B---3--:R-:W-:Y:S01]  /*5750*/  IMAD.X R10, RZ, RZ, R7.reuse, P0 ;  /* 0x000000ffff0a7224 */ /* 0x108fe200000e0607 */
[----:B------:R1:W-:Y:S01]  /*5760*/  STL [R1+0x68], R0 ;  /* 0x0000680001007387 */ /* 0x0003e20000100800 */
[----:B------:R-:W-:-:S03]  /*5770*/  IMAD.X R9, RZ, RZ, R7, P1 ;  /* 0x000000ffff097224 */ /* 0x000fc600008e0607 */
[----:B------:R-:W-:Y:S04]  /*5780*/  STL [R1+0x60], R11 ;  /* 0x0000600b01007387 */ /* 0x000fe80000100800 */
[----:B------:R-:W-:Y:S01]  /*5790*/  STL [R1+0x64], R10 ;  /* 0x0000640a01007387 */ /* 0x000fe20000100800 */
[----:B-1----:R-:W-:Y:S02]  /*57a0*/  IADD3 R0, P0, R8, 0xc0, RZ ;  /* 0x000000c008007810 */ /* 0x002fe40007f1e0ff */
[----:B----4-:R-:W-:-:S03]  /*57b0*/  IADD3 R8, P2, R2, 0x40, RZ ;  /* 0x0000004002087810 */ /* 0x010fc60007f5e0ff */
[----:B------:R1:W-:Y:S02]  /*57c0*/  STL [R1+0x58], R0 ;  /* 0x0000580001007387 */ /* 0x0003e40000100800 */
[----:B------:R-:W-:Y:S02]  /*57d0*/  IMAD.X R6, RZ, RZ, R5, P2 ;  /* 0x000000ffff067224 */ /* 0x000fe400010e0605 */
[----:B------:R-:W-:Y:S04]  /*57e0*/  STL [R1+0x5c], R9 ;  /* 0x00005c0901007387 */ /* 0x000fe80000100800 */
[----:B------:R-:W-:Y:S01]  /*57f0*/  STL [R1+0x50], R8 ;  /* 0x0000500801007387 */ /* 0x000fe20000100800 */
[----:B-1----:R-:W-:Y:S01]  /*5800*/  IMAD.X R0, RZ, RZ, R7, P0 ;  /* 0x000000ffff007224 */ /* 0x002fe200000e0607 */
[----:B------:R-:W-:-:S04]  /*5810*/  IADD3 R7, P1, R2, 0x80, RZ ;  /* 0x0000008002077810 */ /* 0x000fc80007f3e0ff */
[----:B------:R1:W-:Y:S01]  /*5820*/  STL [R1+0x54], R0 ;  /* 0x0000540001007387 */ /* 0x0003e20000100800 */
[----:B------:R-:W-:-:S03]  /*5830*/  IMAD.X R3, RZ, RZ, R5, P1 ;  /* 0x000000ffff037224 */ /* 0x000fc600008e0605 */
[----:B------:R-:W-:Y:S04]  /*5840*/  STL [R1+0x48], R7 ;  /* 0x0000480701007387 */ /* 0x000fe80000100800 */
[----:B------:R-:W-:Y:S01]  /*5850*/  STL [R1+0x4c], R6 ;  /* 0x00004c0601007387 */ /* 0x000fe20000100800 */
[----:B-1----:R-:W-:-:S05]  /*5860*/  IADD3 R0, P0, R2, 0xc0, RZ ;  /* 0x000000c002007810 */ /* 0x002fca0007f1e0ff */
[----:B------:R1:W-:Y:S04]  /*5870*/  STL [R1+0x10], R0 ;  /* 0x0000100001007387 */ /* 0x0003e80000100800 */
[----:B------:R2:W-:Y:S01]  /*5880*/  STL [R1+0x20], R3 ;  /* 0x0000200301007387 */ /* 0x0005e20000100800 */
[----:B-1----:R-:W-:-:S05]  /*5890*/  IADD3.X R0, RZ, R5, RZ, P0, !PT ;  /* 0x00000005ff007210 */ /* 0x002fca00007fe4ff */
[----:B------:R2:W-:Y:S01]  /*58a0*/  STL [R1+0xc], R0 ;  /* 0x00000c0001007387 */ /* 0x0005e20000100800 */
[----:B------:R-:W-:-:S03]  /*58b0*/  IMAD.MOV.U32 R2, RZ, RZ, R133 ;  /* 0x000000ffff027224 */ /* 0x000fc600078e0085 */
.L_x_187:
[----:B-12---:R-:W2:Y:S01]  /*58c0*/  LDL R0, [R1] ;  /* 0x0000000001007983 */ /* 0x006ea20000100800 */
[----:B------:R-:W-:Y:S04]  /*58d0*/  DEPBAR.LE SB0, 0x0 ;  /* 0x000080000000791a */ /* 0x000fe80000000000 */
[----:B------:R-:W-:Y:S01]  /*58e0*/  BAR.SYNC.DEFER_BLOCKING 0x0 ;  /* 0x0000000000007b1d */ /* 0x000fe20000010000 */
[----:B------:R-:W-:Y:S06]  /*58f0*/  UISETP.GT.AND UP0, UPT, UR12, UR13, UPT ;  /* 0x0000000d0c00728c */ /* 0x000fec000bf04270 */
[----:B------:R-:W-:Y:S01]  /*5900*/  PLOP3.LUT P0, PT, PT, PT, UP0, 0x80, 0x0 ;  /* 0x000000000000781c */ /* 0x000fe20003f0f008 */
[----:B-----5:R1:W3:Y:S04]  /*5910*/  LDSM.16.M88.4 R8, [R135+0x14080] ;  /* 0x014080008708783b */ /* 0x0202e80000000200 */
[----:B------:R1:W4:Y:S04]  /*5920*/  LDSM.16.M88.4 R16, [R135+0x14880] ;  /* 0x014880008710783b */ /* 0x0003280000000200 */
[----:B------:R1:W1:Y:S04]  /*5930*/  LDSM.16.M88.4 R24, [R135+0x15080] ;  /* 0x015080008718783b */ /* 0x0002680000000200 */
[----:B------:R1:W1:Y:S04]  /*5940*/  LDSM.16.M88.4 R168, [R242] ;  /* 0x00000000f2a8783b */ /* 0x0002680000000200 */
[----:B------:R1:W1:Y:S04]  /*5950*/  LDSM.16.M88.4 R176, [R252] ;  /* 0x00000000fcb0783b */ /* 0x0002680000000200 */
[----:B--2---:R2:W1:Y:S01]  /*5960*/  LDSM.16.M88.4 R172, [R0] ;  /* 0x0000000000ac783b */ /* 0x0044620000000200 */
[----:B------:R-:W-:-:S05]  /*5970*/  @P0 BRA `(.L_x_177) ;  /* 0x0000043000000947 */ /* 0x000fca0003800000 */
[----:B--234-:R-:W2:Y:S01]  /*5980*/  LDL R0, [R1+0x1c] ;  /* 0x00001c0001007983 */ /* 0x01cea20000100800 */
[----:B------:R-:W-:Y:S02]  /*5990*/  ULDC.64 UR4, c[0x0][0x208] ;  /* 0x0000820000047ab9 */ /* 0x000fe40000000a00 */
[----:B------:R-:W-:Y:S01]  /*59a0*/  UIMAD.WIDE.U32 UR14, UR13, UR4, URZ ;  /* 0x000000040d0e72a5 */ /* 0x000fe2000f8e003f */
[----:B------:R-:W3:Y:S01]  /*59b0*/  LDL.64 R6, [R1+0x40] ;  /* 0x0000400001067983 */ /* 0x000ee20000100a00 */
[----:B------:R-:W-:Y:S03]  /*59c0*/  USHF.R.S32.HI UR10, URZ, 0x1f, UR13 ;  /* 0x0000001f3f0a7899 */ /* 0x000fe6000801140d */
[----:B------:R-:W4:Y:S01]  /*59d0*/  LDL.64 R132, [R1+0x38] ;  /* 0x0000380001847983 */ /* 0x000f220000100a00 */
[----:B------:R-:W-:Y:S03]  /*59e0*/  UIMAD UR10, UR10, UR4, URZ ;  /* 0x000000040a0a72a4 */ /* 0x000fe6000f8e023f */
[----:B------:R-:W5:Y:S01]  /*59f0*/  LDL R12, [R1+0x4] ;  /* 0x00000400010c7983 */ /* 0x000f620000100800 */
[----:B------:R-:W-:Y:S03]  /*5a00*/  UIMAD UR10, UR13, UR5, UR10 ;  /* 0x000000050d0a72a4 */ /* 0x000fe6000f8e020a */
[----:B------:R-:W5:Y:S01]  /*5a10*/  LDL R22, [R1+0x68] ;  /* 0x0000680001167983 */ /* 0x000f620000100800 */
[----:B------:R-:W-:Y:S02]  /*5a20*/  UIADD3 UR4, UR15, UR10, URZ ;  /* 0x0000000a0f047290 */ /* 0x000fe4000fffe03f */
[----:B------:R-:W-:Y:S01]  /*5a30*/  UIMAD.WIDE.U32 UR10, UR14, 0x30, URZ ;  /* 0x000000300e0a78a5 */ /* 0x000fe2000f8e003f */
[----:B------:R-:W5:Y:S01]  /*5a40*/  LDL R21, [R1+0x64] ;  /* 0x0000640001157983 */ /* 0x000f620000100800 */
[----:B------:R-:W-:Y:S03]  /*5a50*/  UIMAD UR4, UR4, 0x30, URZ ;  /* 0x00000030040478a4 */ /* 0x000fe6000f8e023f */
[----:B------:R-:W5:Y:S01]  /*5a60*/  LDL R20, [R1+0x60] ;  /* 0x0000600001147983 */ /* 0x000f620000100800 */
[----:B------:R-:W-:Y:S03]  /*5a70*/  UIADD3 UR4, UR11, UR4, URZ ;  /* 0x000000040b047290 */ /* 0x000fe6000fffe03f */
[----:B------:R-:W5:Y:S04]  /*5a80*/  LDL R15, [R1+0x5c] ;  /* 0x00005c00010f7983 */ /* 0x000f680000100800 */
[----:B------:R-:W5:Y:S04]  /*5a90*/  LDL R14, [R1+0x58] ;  /* 0x00005800010e7983 */ /* 0x000f680000100800 */
[----:B------:R-:W5:Y:S01]  /*5aa0*/  LDL R13, [R1+0x54] ;  /* 0x00005400010d7983 */ /* 0x000f620000100800 */
[----:B--2---:R-:W-:Y:S02]  /*5ab0*/  LOP3.LUT P2, RZ, R0, 0x1, RZ, 0xc0, !PT ;  /* 0x0000000100ff7812 */ /* 0x004fe4000784c0ff */
[----:B---3--:R-:W-:Y:S04]  /*5ac0*/  IADD3 R0, P1, R6, UR10, RZ ;  /* 0x0000000a06007c10 */ /* 0x008fe8000ff3e0ff */
[C---:B------:R-:W-:Y:S02]  /*5ad0*/  LEA R4, P0, R0.reuse, c[0x0][0x1f8], 0x1 ;  /* 0x00007e0000047a11 */ /* 0x040fe400078008ff */
[----:B----4-:R-:W-:Y:S04]  /*5ae0*/  IADD3.X R3, R133, UR4, RZ, P1, !PT ;  /* 0x0000000485037c10 */ /* 0x010fe80008ffe4ff */
[----:B------:R-:W-:Y:S02]  /*5af0*/  LEA.HI.X R5, R0, c[0x0][0x1fc], R3, 0x1, P0 ;  /* 0x00007f0000057a11 */ /* 0x000fe400000f0c03 */
[----:B-----5:R-:W-:Y:S03]  /*5b00*/  IADD3 R0, P1, R22, UR10, RZ ;  /* 0x0000000a16007c10 */ /* 0x020fe6000ff3e0ff */
[----:B------:R-:W-:Y:S01]  /*5b10*/  @!PT LDS RZ, [RZ] ;  /* 0x00000000fffff984 */ /* 0x000fe20000000800 */
[----:B------:R-:W-:Y:S01]  /*5b20*/  @!PT LDS RZ, [RZ] ;  /* 0x00000000fffff984 */ /* 0x000fe20000000800 */
[----:B------:R-:W-:Y:S01]  /*5b30*/  @!PT LDS RZ, [RZ] ;  /* 0x00000000fffff984 */ /* 0x000fe20000000800 */
[----:B------:R2:W-:Y:S01]  /*5b40*/  LDGSTS.E.BYPASS.LTC128B.128 [R12+0x4080], [R4.64], !P2 ;  /* 0x04080000040c7fae */ /* 0x0005e2000d101d58 */
[----:B------:R-:W-:Y:S02]  /*5b50*/  IADD3.X R3, R21, UR4, RZ, P1, !PT ;  /* 0x0000000415037c10 */ /* 0x000fe40008ffe4ff */
[C---:B--2---:R-:W-:Y:S04]  /*5b60*/  LEA R4, P0, R0.reuse, c[0x0][0x1f8], 0x1 ;  /* 0x00007e0000047a11 */ /* 0x044fe800078008ff */
[----:B------:R-:W-:Y:S02]  /*5b70*/  LEA.HI.X R5, R0, c[0x0][0x1fc], R3, 0x1, P0 ;  /* 0x00007f0000057a11 */ /* 0x000fe400000f0c03 */
[----:B------:R-:W-:Y:S03]  /*5b80*/  IADD3 R0, P1, R20, UR10, RZ ;  /* 0x0000000a14007c10 */ /* 0x000fe6000ff3e0ff */
        /* <DEDUP_REMOVED lines=8> */
[----:B------:R-:W-:Y:S01]  /*5c10*/  LEA.HI.X R5, R0, c[0x0][0x1fc], R3, 0x1, P0 ;  /* 0x00007f0000057a11 */ /* 0x000fe200000f0c03 */
[----:B------:R-:W-:Y:S04]  /*5c20*/  @!P3 IMAD.MOV.U32 R0, RZ, RZ, c[0x0][0x208] ;  /* 0x00008200ff00b624 */ /* 0x000fe800078e00ff */
[----:B------:R2:W-:Y:S01]  /*5c30*/  LDGSTS.E.BYPASS.LTC128B.128 [R12+0x8880], [R4.64], !P4 ;  /* 0x08880000040c7fae */ /* 0x0005e2000e101d58 */
[C---:B------:R-:W-:Y:S01]  /*5c40*/  @!P3 LEA R3, P0, R0.reuse, UR10, 0x5 ;  /* 0x0000000a0003bc11 */ /* 0x040fe2000f8028ff */
[----:B--2---:R-:W-:Y:S05]  /*5c50*/  @!P3 IMAD.MOV.U32 R4, RZ, RZ, c[0x0][0x20c] ;  /* 0x00008300ff04b624 */ /* 0x004fea00078e00ff */
[----:B------:R-:W-:Y:S02]  /*5c60*/  @!P3 LEA.HI.X R0, R0, UR4, R4, 0x5, P0 ;  /* 0x000000040000bc11 */ /* 0x000fe400080f2c04 */
[C---:B------:R-:W-:Y:S04]  /*5c70*/  @!P3 IADD3 R4, P1, R3.reuse, R6, RZ ;  /* 0x000000060304b210 */ /* 0x040fe80007f3e0ff */
[----:B------:R-:W-:Y:S01]  /*5c80*/  @!P3 LEA R6, P0, R4, c[0x0][0x1f8], 0x1 ;  /* 0x00007e000406ba11 */ /* 0x000fe200078008ff */
[----:B------:R-:W-:Y:S05]  /*5c90*/  @!P3 IMAD.X R5, R0, 0x1, R133, P1 ;  /* 0x000000010005b824 */ /* 0x000fea00008e0685 */
[----:B------:R-:W-:Y:S02]  /*5ca0*/  @!P3 LEA.HI.X R7, R4, c[0x0][0x1fc], R5, 0x1, P0 ;  /* 0x00007f000407ba11 */ /* 0x000fe400000f0c05 */
[----:B------:R-:W-:Y:S03]  /*5cb0*/  @!P3 IADD3 R5, P1, R3, R22, RZ ;  /* 0x000000160305b210 */ /* 0x000fe60007f3e0ff */
[----:B------:R2:W-:Y:S01]  /*5cc0*/  @!P3 LDGSTS.E.BYPASS.LTC128B.128 [R12+0x5080], [R6.64], !P2 ;  /* 0x05080000060cbfae */ /* 0x0005e2000d101d58 */
[C---:B------:R-:W-:Y:S01]  /*5cd0*/  @!P3 LEA R4, P0, R5.reuse, c[0x0][0x1f8], 0x1 ;  /* 0x00007e000504ba11 */ /* 0x040fe200078008ff */
[C---:B--2---:R-:W-:Y:S05]  /*5ce0*/  @!P3 IMAD.X R6, R0.reuse, 0x1, R21, P1 ;  /* 0x000000010006b824 */ /* 0x044fea00008e0615 */
[----:B------:R-:W-:Y:S05]  /*5cf0*/  @!P3 LEA.HI.X R5, R5, c[0x0][0x1fc], R6, 0x1, P0 ;  /* 0x00007f000505ba11 */ /* 0x000fea00000f0c06 */
[----:B------:R2:W-:Y:S02]  /*5d00*/  @!P3 LDGSTS.E.BYPASS.LTC128B.128 [R12+0x6880], [R4.64], !P6 ;  /* 0x06880000040cbfae */ /* 0x0005e4000f101d58 */
[----:B--2---:R-:W-:Y:S04]  /*5d10*/  @!P3 IADD3 R5, P1, R3, R20, RZ ;  /* 0x000000140305b210 */ /* 0x004fe80007f3e0ff */
[----:B------:R-:W-:Y:S01]  /*5d20*/  @!P3 LEA R4, P0, R5, c[0x0][0x1f8], 0x1 ;  /* 0x00007e000504ba11 */ /* 0x000fe200078008ff */
[C---:B------:R-:W-:Y:S01]  /*5d30*/  @!P3 IMAD.X R6, R0.reuse, 0x1, R15, P1 ;  /* 0x000000010006b824 */ /* 0x040fe200008e060f */
[----:B------:R-:W-:Y:S04]  /*5d40*/  @!P3 IADD3 R3, P1, R3, R14, RZ ;  /* 0x0000000e0303b210 */ /* 0x000fe80007f3e0ff */
[----:B------:R-:W-:Y:S01]  /*5d50*/  @!P3 LEA.HI.X R5, R5, c[0x0][0x1fc], R6, 0x1, P0 ;  /* 0x00007f000505ba11 */ /* 0x000fe200000f0c06 */
[----:B------:R-:W-:Y:S04]  /*5d60*/  @!P3 IMAD.X R0, R0, 0x1, R13, P1 ;  /* 0x000000010000b824 */ /* 0x000fe800008e060d */
[----:B------:R2:W-:Y:S02]  /*5d70*/  @!P3 LDGSTS.E.BYPASS.LTC128B.128 [R12+0x8080], [R4.64], !P5 ;  /* 0x08080000040cbfae */ /* 0x0005e4000e901d58 */
[C---:B--2---:R-:W-:Y:S04]  /*5d80*/  @!P3 LEA R4, P0, R3.reuse, c[0x0][0x1f8], 0x1 ;  /* 0x00007e000304ba11 */ /* 0x044fe800078008ff */
[----:B------:R-:W-:Y:S05]  /*5d90*/  @!P3 LEA.HI.X R5, R3, c[0x0][0x1fc], R0, 0x1, P0 ;  /* 0x00007f000305ba11 */ /* 0x000fea00000f0c00 */
[----:B------:R2:W-:Y:S04]  /*5da0*/  @!P3 LDGSTS.E.BYPASS.LTC128B.128 [R12+0x9880], [R4.64], !P4 ;  /* 0x09880000040cbfae */ /* 0x0005e8000e101d58 */
.L_x_177:
[C---:B--234-:R-:W-:Y:S01]  /*5db0*/  HMMA.16816.F32.BF16 R4, R160.reuse, R8, RZ ;  /* 0x00000008a004723c */ /* 0x05cfe200000418ff */
[----:B------:R-:W0:Y:S01]  /*5dc0*/  LDGDEPBAR ;  /* 0x00000000000079af */ /* 0x000e220000000000 */
[----:B------:R-:W-:Y:S06]  /*5dd0*/  UISETP.GT.AND UP0, UPT, UR13, UR12, UPT ;  /* 0x0000000c0d00728c */ /* 0x000fec000bf04270 */
[C---:B------:R-:W-:Y:S01]  /*5de0*/  HMMA.16816.F32.BF16 R8, R160.reuse, R10, RZ ;  /* 0x0000000aa008723c */ /* 0x040fe200000418ff */
[----:B------:R-:W-:Y:S07]  /*5df0*/  PLOP3.LUT P0, PT, PT, PT, UP0, 0x40, 0x0 ;  /* 0x000000000000781c */ /* 0x000fee0003f0e808 */
[C---:B------:R-:W-:Y:S08]  /*5e00*/  HMMA.16816.F32.BF16 R12, R160.reuse, R16, RZ ;  /* 0x00000010a00c723c */ /* 0x040ff000000418ff */
[C---:B------:R-:W-:Y:S08]  /*5e10*/  HMMA.16816.F32.BF16 R16, R160.reuse, R18, RZ ;  /* 0x00000012a010723c */ /* 0x040ff000000418ff */
[C---:B-1----:R-:W-:Y:S08]  /*5e20*/  HMMA.16816.F32.BF16 R20, R160.reuse, R24, RZ ;  /* 0x00000018a014723c */ /* 0x042ff000000418ff */
[----:B------:R-:W-:Y:S08]  /*5e30*/  HMMA.16816.F32.BF16 R24, R160, R26, RZ ;  /* 0x0000001aa018723c */ /* 0x000ff000000418ff */
[C---:B------:R-:W-:Y:S08]  /*5e40*/  HMMA.16816.F32.BF16 R4, R164.reuse, R168, R4 ;  /* 0x000000a8a404723c */ /* 0x040ff00000041804 */
[C---:B------:R-:W-:Y:S01]  /*5e50*/  HMMA.16816.F32.BF16 R8, R164.reuse, R170, R8 ;  /* 0x000000aaa408723c */ /* 0x040fe20000041808 */
[----:B------:R-:W1:Y:S07]  /*5e60*/  LDSM.16.M88.4 R168, [R241+0x14080] ;  /* 0x01408000f1a8783b */ /* 0x000e6e0000000200 */
[C---:B------:R-:W-:Y:S08]  /*5e70*/  HMMA.16816.F32.BF16 R12, R164.reuse, R172, R12 ;  /* 0x000000aca40c723c */ /* 0x040ff0000004180c */
[C---:B------:R-:W-:Y:S01]  /*5e80*/  HMMA.16816.F32.BF16 R16, R164.reuse, R174, R16 ;  /* 0x000000aea410723c */ /* 0x040fe20000041810 */
[----:B------:R-:W2:Y:S07]  /*5e90*/  LDSM.16.M88.4 R172, [R241+0x14880] ;  /* 0x01488000f1ac783b */ /* 0x000eae0000000200 */
[C---:B------:R-:W-:Y:S08]  /*5ea0*/  HMMA.16816.F32.BF16 R20, R164.reuse, R176, R20 ;  /* 0x000000b0a414723c */ /* 0x040ff00000041814 */
[----:B------:R-:W-:Y:S08]  /*5eb0*/  HMMA.16816.F32.BF16 R24, R164, R178, R24 ;  /* 0x000000b2a418723c */ /* 0x000ff00000041818 */
[C---:B-1----:R-:W-:Y:S08]  /*5ec0*/  HMMA.16816.F32.BF16 R4, R180.reuse, R168, R4 ;  /* 0x000000a8b404723c */ /* 0x042ff00000041804 */
[C---:B------:R-:W-:Y:S01]  /*5ed0*/  HMMA.16816.F32.BF16 R8, R180.reuse, R170, R8 ;  /* 0x000000aab408723c */ /* 0x040fe20000041808 */
[----:B------:R-:W1:Y:S07]  /*5ee0*/  LDSM.16.M88.4 R168, [R241+0x15080] ;  /* 0x01508000f1a8783b */ /* 0x000e6e0000000200 */
[C---:B--2---:R-:W-:Y:S08]  /*5ef0*/  HMMA.16816.F32.BF16 R12, R180.reuse, R172, R12 ;  /* 0x000000acb40c723c */ /* 0x044ff0000004180c */
[C---:B------:R-:W-:Y:S01]  /*5f00*/  HMMA.16816.F32.BF16 R16, R180.reuse, R174, R16 ;  /* 0x000000aeb410723c */ /* 0x040fe20000041810 */
[----:B------:R-:W2:Y:S07]  /*5f10*/  LDSM.16.M88.4 R172, [R238] ;  /* 0x00000000eeac783b */ /* 0x000eae0000000200 */
[C---:B-1----:R-:W-:Y:S08]  /*5f20*/  HMMA.16816.F32.BF16 R20, R180.reuse, R168, R20 ;  /* 0x000000a8b414723c */ /* 0x042ff00000041814 */
[----:B------:R-:W-:Y:S01]  /*5f30*/  HMMA.16816.F32.BF16 R24, R180, R170, R24 ;  /* 0x000000aab418723c */ /* 0x000fe20000041818 */
[----:B------:R-:W1:Y:S07]  /*5f40*/  LDSM.16.M88.4 R168, [R238+0x800] ;  /* 0x00080000eea8783b */ /* 0x000e6e0000000200 */
[C---:B--2---:R-:W-:Y:S08]  /*5f50*/  HMMA.16816.F32.BF16 R4, R184.reuse, R172, R4 ;  /* 0x000000acb804723c */ /* 0x044ff00000041804 */
[C---:B------:R-:W-:Y:S01]  /*5f60*/  HMMA.16816.F32.BF16 R8, R184.reuse, R174, R8 ;  /* 0x000000aeb808723c */ /* 0x040fe20000041808 */
[----:B------:R-:W2:Y:S07]  /*5f70*/  LDSM.16.M88.4 R172, [R238+0x1000] ;  /* 0x00100000eeac783b */ /* 0x000eae0000000200 */
[C---:B-1----:R-:W-:Y:S08]  /*5f80*/  HMMA.16816.F32.BF16 R12, R184.reuse, R168, R12 ;  /* 0x000000a8b80c723c */ /* 0x042ff0000004180c */
[C---:B------:R-:W-:Y:S01]  /*5f90*/  HMMA.16816.F32.BF16 R16, R184.reuse, R170, R16 ;  /* 0x000000aab810723c */ /* 0x040fe20000041810 */
[----:B------:R-:W1:Y:S07]  /*5fa0*/  LDSM.16.M88.4 R168, [R135+0x15880] ;  /* 0x0158800087a8783b */ /* 0x000e6e0000000200 */
[C---:B--2---:R-:W-:Y:S08]  /*5fb0*/  HMMA.16816.F32.BF16 R20, R184.reuse, R172, R20 ;  /* 0x000000acb814723c */ /* 0x044ff00000041814 */
[----:B------:R-:W-:Y:S01]  /*5fc0*/  HMMA.16816.F32.BF16 R24, R184, R174, R24 ;  /* 0x000000aeb818723c */ /* 0x000fe20000041818 */
[----:B------:R-:W2:Y:S07]  /*5fd0*/  LDSM.16.M88.4 R172, [R135+0x16080] ;  /* 0x0160800087ac783b */ /* 0x000eae0000000200 */
        /* <DEDUP_REMOVED lines=8> */
[----:B------:R-:W1:Y:S07]  /*6060*/  LDSM.16.M88.4 R168, [R250] ;  /* 0x00000000faa8783b */ /* 0x000e6e0000000200 */
[C---:B--2---:R-:W-:Y:S08]  /*6070*/  HMMA.16816.F32.BF16 R4, R192.reuse, R172, R4 ;  /* 0x000000acc004723c */ /* 0x044ff00000041804 */
[C---:B------:R-:W-:Y:S01]  /*6080*/  HMMA.16816.F32.BF16 R8, R192.reuse, R174, R8 ;  /* 0x000000aec008723c */ /* 0x040fe20000041808 */
[----:B------:R-:W2:Y:S07]  /*6090*/  LDSM.16.M88.4 R172, [R249] ;  /* 0x00000000f9ac783b */ /* 0x000eae0000000200 */
        /* <DEDUP_REMOVED lines=11> */
[----:B------:R-:W2:Y:S07]  /*6150*/  LDSM.16.M88.4 R172, [R238+0x1800] ;  /* 0x00180000eeac783b */ /* 0x000eae0000000200 */
        /* <DEDUP_REMOVED lines=77> */
[----:B------:R-:W2:Y:S01]  /*6630*/  LDSM.16.M88.4 R172, [R238+0x5800] ;  /* 0x00580000eeac783b */ /* 0x000ea20000000200 */
[----:B------:R-:W-:Y:S06]  /*6640*/  DEPBAR.LE SB0, 0x0 ;  /* 0x000080000000791a */ /* 0x000fec0000000000 */
[----:B------:R-:W-:Y:S01]  /*6650*/  BAR.SYNC.DEFER_BLOCKING 0x0 ;  /* 0x0000000000007b1d */ /* 0x000fe20000010000 */
[C---:B-1----:R-:W-:Y:S08]  /*6660*/  HMMA.16816.F32.BF16 R12, R232.reuse, R168, R12 ;  /* 0x000000a8e80c723c */ /* 0x042ff0000004180c */
[C---:B------:R-:W-:Y:S08]  /*6670*/  HMMA.16816.F32.BF16 R16, R232.reuse, R170, R16 ;  /* 0x000000aae810723c */ /* 0x040ff00000041810 */
[C---:B--2---:R-:W-:Y:S08]  /*6680*/  HMMA.16816.F32.BF16 R20, R232.reuse, R172, R20 ;  /* 0x000000ace814723c */ /* 0x044ff00000041814 */
[----:B------:R-:W-:Y:S01]  /*6690*/  HMMA.16816.F32.BF16 R24, R232, R174, R24 ;  /* 0x000000aee818723c */ /* 0x000fe20000041818 */
[----:B------:R-:W-:-:S07]  /*66a0*/  @P0 BRA `(.L_x_178) ;  /* 0x000004e000000947 */ /* 0x000fce0003800000 */
[----:B------:R-:W2:Y:S01]  /*66b0*/  LDL.64 R174, [R1+0x30] ;  /* 0x0000300001ae7983 */ /* 0x000ea20000100a00 */
[----:B------:R-:W-:Y:S02]  /*66c0*/  UIADD3 UR11, UR13, -0x1, URZ ;  /* 0xffffffff0d0b7890 */ /* 0x000fe4000fffe03f */
[----:B------:R-:W-:Y:S01]  /*66d0*/  ULDC.64 UR4, c[0x0][0x1e0] ;  /* 0x0000780000047ab9 */ /* 0x000fe20000000a00 */
[----:B------:R-:W3:Y:S01]  /*66e0*/  LDL.64 R178, [R1+0x28] ;  /* 0x0000280001b27983 */ /* 0x000ee20000100a00 */
[----:B------:R-:W-:Y:S02]  /*66f0*/  USHF.R.S32.HI UR10, URZ, 0x1f, UR11 ;  /* 0x0000001f3f0a7899 */ /* 0x000fe4000801140b */
[----:B------:R-:W-:Y:S01]  /*6700*/  UIMAD.WIDE.U32 UR14, UR11, UR4, URZ ;  /* 0x000000040b0e72a5 */ /* 0x000fe2000f8e003f */
[----:B------:R-:W4:Y:S01]  /*6710*/  LDL R176, [R1+0x1c] ;  /* 0x00001c0001b07983 */ /* 0x000f220000100800 */
        /* <DEDUP_REMOVED lines=12> */
[----:B------:R-:W5:Y:S04]  /*67e0*/  LDL R168, [R1+0xc] ;  /* 0x00000c0001a87983 */ /* 0x000f680000100800 */
[----:B------:R-:W1:Y:S04]  /*67f0*/  S2R R0, SR_TID.X ;  /* 0x0000000000007919 */ /* 0x000e680000002100 */
[----:B------:R-:W1:Y:S02]  /*6800*/  S2R R3, SR_TID.X ;  /* 0x0000000000037919 */ /* 0x000e640000002100 */
[----:B-1----:R-:W-:Y:S04]  /*6810*/  SHF.R.S32.HI R0, RZ, 0x1f, R0 ;  /* 0x0000001fff007819 */ /* 0x002fe80000011400 */
[----:B------:R-:W-:Y:S04]  /*6820*/  LEA.HI R0, R0, R3, RZ, 0x3 ;  /* 0x0000000300007211 */ /* 0x000fe800078f18ff */
[----:B------:R-:W-:Y:S04]  /*6830*/  SHF.R.S32.HI R0, RZ, 0x3, R0 ;  /* 0x00000003ff007819 */ /* 0x000fe80000011400 */
[----:B------:R-:W-:Y:S04]  /*6840*/  IADD3 R0, -R0, 0x30, RZ ;  /* 0x0000003000007810 */ /* 0x000fe80007ffe1ff */
[C---:B------:R-:W-:Y:S02]  /*6850*/  ISETP.GE.AND P1, PT, R0.reuse, 0x1, PT ;  /* 0x000000010000780c */ /* 0x040fe40003f26270 */
[----:B------:R-:W-:Y:S11]  /*6860*/  ISETP.GE.AND P0, PT, R0, 0x21, PT ;  /* 0x000000210000780c */ /* 0x000ff60003f06270 */
[----:B------:R-:W-:Y:S02]  /*6870*/  @!UPT UIADD3 URZ, URZ, URZ, URZ ;  /* 0x0000003f3f3ff290 */ /* 0x000fe4000fffe03f */
[----:B------:R-:W-:Y:S01]  /*6880*/  VOTEU.ANY UP0, P0 ;  /* 0x00000000003f7886 */ /* 0x000fe20000000100 */
[----:B--2---:R-:W-:Y:S04]  /*6890*/  @P1 IADD3 R0, P2, R174, UR14, RZ ;  /* 0x0000000eae001c10 */ /* 0x004fe8000ff5e0ff */
[----:B---3--:R-:W-:Y:S02]  /*68a0*/  @P1 IADD3.X R3, R179, UR4, RZ, P2, !PT ;  /* 0x00000004b3031c10 */ /* 0x008fe400097fe4ff */
[C---:B------:R-:W-:Y:S04]  /*68b0*/  @P1 LEA R132, P2, R0.reuse, c[0x0][0x1c8], 0x1 ;  /* 0x0000720000841a11 */ /* 0x040fe800078408ff */
[----:B------:R-:W-:Y:S02]  /*68c0*/  @P1 LEA.HI.X R133, R0, c[0x0][0x1cc], R3, 0x1, P2 ;  /* 0x0000730000851a11 */ /* 0x000fe400010f0c03 */
[----:B----4-:R-:W-:Y:S11]  /*68d0*/  LOP3.LUT P2, RZ, R176, 0x1, RZ, 0xc0, !PT ;  /* 0x00000001b0ff7812 */ /* 0x010ff6000784c0ff */
[----:B------:R-:W-:Y:S02]  /*68e0*/  @!UPT UIADD3 URZ, URZ, URZ, URZ ;  /* 0x0000003f3f3ff290 */ /* 0x000fe4000fffe03f */
[----:B------:R-:W-:Y:S01]  /*68f0*/  @!PT LDS RZ, [RZ] ;  /* 0x00000000fffff984 */ /* 0x000fe20000000800 */
[----:B------:R-:W-:Y:S01]  /*6900*/  @!PT LDS RZ, [RZ] ;  /* 0x00000000fffff984 */ /* 0x000fe20000000800 */
[----:B------:R-:W-:Y:S01]  /*6910*/  @!PT LDS RZ, [RZ] ;  /* 0x00000000fffff984 */ /* 0x000fe20000000800 */
[----:B-----5:R1:W-:Y:S01]  /*6920*/  @P1 LDGSTS.E.BYPASS.LTC128B.128 [R177+0x14080], [R132.64], !P2 ;  /* 0x1408000084b11fae */ /* 0x0203e2000d101d58 */
[----:B------:R-:W-:Y:S04]  /*6930*/  @P1 IADD3 R0, P2, R173, UR14, RZ ;  /* 0x0000000ead001c10 */ /* 0x000fe8000ff5e0ff */
[----:B------:R-:W-:Y:S02]  /*6940*/  @P1 IADD3.X R3, R172, UR4, RZ, P2, !PT ;  /* 0x00000004ac031c10 */ /* 0x000fe400097fe4ff */
[C---:B-1----:R-:W-:Y:S04]  /*6950*/  @P1 LEA R132, P2, R0.reuse, c[0x0][0x1c8], 0x1 ;  /* 0x0000720000841a11 */ /* 0x042fe800078408ff */
[----:B------:R-:W-:Y:S02]  /*6960*/  @P1 LEA.HI.X R133, R0, c[0x0][0x1cc], R3, 0x1, P2 ;  /* 0x0000730000851a11 */ /* 0x000fe400010f0c03 */
[----:B------:R-:W-:Y:S03]  /*6970*/  @P1 IADD3 R0, P2, R171, UR14, RZ ;  /* 0x0000000eab001c10 */ /* 0x000fe6000ff5e0ff */
[----:B------:R1:W-:Y:S01]  /*6980*/  @P1 LDGSTS.E.BYPASS.LTC128B.128 [R177+0x15880], [R132.64], !P6 ;  /* 0x1588000084b11fae */ /* 0x0003e2000f101d58 */
[----:B------:R-:W-:Y:S02]  /*6990*/  @P1 IADD3.X R3, R170, UR4, RZ, P2, !PT ;  /* 0x00000004aa031c10 */ /* 0x000fe400097fe4ff */
[C---:B-1----:R-:W-:Y:S04]  /*69a0*/  @P1 LEA R132, P2, R0.reuse, c[0x0][0x1c8], 0x1 ;  /* 0x0000720000841a11 */ /* 0x042fe800078408ff */
[----:B------:R-:W-:Y:S02]  /*69b0*/  @P1 LEA.HI.X R133, R0, c[0x0][0x1cc], R3, 0x1, P2 ;  /* 0x0000730000851a11 */ /* 0x000fe400010f0c03 */
[----:B------:R-:W-:Y:S01]  /*69c0*/  @P1 IADD3 R0, P2, R169, UR14, RZ ;  /* 0x0000000ea9001c10 */ /* 0x000fe2000ff5e0ff */
[----:B------:R-:W-:Y:S02]  /*69d0*/  @UP0 UIADD3 UR14, UP1, UR8, UR14, URZ ;  /* 0x0000000e080e0290 */ /* 0x000fe4000ff3e03f */
[----:B------:R1:W-:Y:S01]  /*69e0*/  @P1 LDGSTS.E.BYPASS.LTC128B.128 [R177+0x17080], [R132.64], !P5 ;  /* 0x1708000084b11fae */ /* 0x0003e2000e901d58 */
[----:B------:R-:W-:Y:S01]  /*69f0*/  @P1 IADD3.X R3, R168, UR4, RZ, P2, !PT ;  /* 0x00000004a8031c10 */ /* 0x000fe200097fe4ff */
[----:B------:R-:W-:Y:S01]  /*6a00*/  @UP0 UIADD3.X UR4, UR6, UR4, URZ, UP1, !UPT ;  /* 0x0000000406040290 */ /* 0x000fe20008ffe43f */
[C---:B-1----:R-:W-:Y:S04]  /*6a10*/  @P1 LEA R132, P2, R0.reuse, c[0x0][0x1c8], 0x1 ;  /* 0x0000720000841a11 */ /* 0x042fe800078408ff */
[----:B------:R-:W-:Y:S02]  /*6a20*/  @P1 LEA.HI.X R133, R0, c[0x0][0x1cc], R3, 0x1, P2 ;  /* 0x0000730000851a11 */ /* 0x000fe400010f0c03 */
[----:B------:R-:W-:Y:S03]  /*6a30*/  LOP3.LUT P2, RZ, R176, 0x1, RZ, 0xc0, !PT ;  /* 0x00000001b0ff7812 */ /* 0x000fe6000784c0ff */
[----:B------:R1:W-:Y:S01]  /*6a40*/  @P1 LDGSTS.E.BYPASS.LTC128B.128 [R177+0x18880], [R132.64], !P4 ;  /* 0x1888000084b11fae */ /* 0x0003e2000e101d58 */
        /* <DEDUP_REMOVED lines=18> */
[----:B------:R-:W-:Y:S05]  /*6b70*/  @P0 LEA.HI.X R133, R0, c[0x0][0x1cc], R3, 0x1, P1 ;  /* 0x0000730000850a11 */ /* 0x000fea00008f0c03 */
[----:B------:R1:W-:Y:S04]  /*6b80*/  @P0 LDGSTS.E.BYPASS.LTC128B.128 [R177+0x19880], [R132.64], !P4 ;  /* 0x1988000084b10fae */ /* 0x0003e8000e101d58 */
.L_x_178:
[----:B------:R-:W2:Y:S01]  /*6b90*/  LDL R3, [R1+0x78] ;  /* 0x0000780001037983 */ /* 0x000ea20000100800 */
[----:B------:R-:W-:Y:S02]  /*6ba0*/  UISETP.NE.AND UP1, UPT, UR18, URZ, UPT ;  /* 0x0000003f1200728c */ /* 0x000fe4000bf25270 */
[----:B------:R-:W-:Y:S01]  /*6bb0*/  UIMAD UR4, UR13, -0x30, URZ ;  /* 0xffffffd00d0478a4 */ /* 0x000fe2000f8e023f */
[----:B------:R-:W3:Y:S01]  /*6bc0*/  LDL R171, [R1+0x74] ;  /* 0x0000740001ab7983 */ /* 0x000ee20000100800 */
[----:B------:R-:W-:Y:S02]  /*6bd0*/  UISETP.NE.AND UP0, UPT, UR17, URZ, UPT ;  /* 0x0000003f1100728c */ /* 0x000fe4000bf05270 */
[----:B------:R-:W-:Y:S01]  /*6be0*/  PLOP3.LUT P1, PT, PT, PT, UP1, 0x80, 0x0 ;  /* 0x000000000000781c */ /* 0x000fe20003f2f018 */
[----:B------:R-:W0:Y:S01]  /*6bf0*/  LDGDEPBAR ;  /* 0x00000000000079af */ /* 0x000e220000000000 */
[----:B------:R-:W-:Y:S11]  /*6c00*/  PLOP3.LUT P0, PT, PT, PT, UP1, 0x80, 0x0 ;  /* 0x000000000000781c */ /* 0x000ff60003f0f018 */
[----:B--2---:R-:W-:Y:S04]  /*6c10*/  @P1 IMAD.HI.U32 R0, R3, c[0x0][0x2c8], RZ ;  /* 0x0000b20003001a27 */ /* 0x004fe800078e00ff */
[----:B-1----:R-:W-:Y:S01]  /*6c20*/  IMAD.MOV.U32 R133, RZ, RZ, R3 ;  /* 0x000000ffff857224 */ /* 0x002fe200078e0003 */
[----:B------:R-:W-:Y:S01]  /*6c30*/  @P0 SHF.R.U32.HI R133, RZ, c[0x0][0x2cc], R0 ;  /* 0x0000b300ff850a19 */ /* 0x000fe20000011600 */
[----:B------:R-:W-:Y:S01]  /*6c40*/  IMAD.U32 R0, RZ, RZ, UR4 ;  /* 0x00000004ff007e24 */ /* 0x000fe2000f8e00ff */
[----:B------:R-:W-:Y:S03]  /*6c50*/  PLOP3.LUT P0, PT, PT, PT, UP0, 0x40, 0x0 ;  /* 0x000000000000781c */ /* 0x000fe60003f0e808 */
[----:B------:R-:W1:Y:S01]  /*6c60*/  SHFL.IDX PT, R132, R133, RZ, 0x1c1f ;  /* 0x001c1fff85847589 */ /* 0x000e6200000e0000 */
[----:B---3--:R-:W-:Y:S04]  /*6c70*/  IADD3 R0, -R171, 0x1, R0 ;  /* 0x00000001ab007810 */ /* 0x008fe80007ffe100 */
[----:B------:R-:W-:Y:S04]  /*6c80*/  IADD3 R0, R0, c[0x0][0x1d0], RZ ;  /* 0x0000740000007a10 */ /* 0x000fe80007ffe0ff */
[----:B------:R-:W-:Y:S04]  /*6c90*/  IADD3 R0, R0, -c[0x0][0x168], RZ ;  /* 0x80005a0000007a10 */ /* 0x000fe80007ffe0ff */
[C---:B------:R-:W-:Y:S02]  /*6ca0*/  IADD3 R169, R0.reuse, c[0x0][0x328], RZ ;  /* 0x0000ca0000a97a10 */ /* 0x040fe40007ffe0ff */
[----:B------:R-:W-:Y:S03]  /*6cb0*/  IADD3 R168, R0, UR7, RZ ;  /* 0x0000000700a87c10 */ /* 0x000fe6000fffe0ff */
[----:B-1----:R-:W-:Y:S02]  /*6cc0*/  IMAD.IADD R3, R169, 0x1, R132 ;  /* 0x00000001a9037824 */ /* 0x002fe400078e0284 */
[----:B------:R-:W-:Y:S01]  /*6cd0*/  IMAD.IADD R0, R132, 0x1, R168 ;  /* 0x0000000184007824 */ /* 0x000fe200078e02a8 */
[----:B------:R-:W-:-:S05]  /*6ce0*/  @P0 BRA `(.L_x_179) ;  /* 0x0000019000000947 */ /* 0x000fca0003800000 */
[----:B------:R-:W-:Y:S01]  /*6cf0*/  IADD3 R132, R132, c[0x0][0x1d0], RZ ;  /* 0x0000740084847a10 */ /* 0x000fe20007ffe0ff */
[----:B------:R-:W-:Y:S03]  /*6d00*/  BSSY B0, `(.L_x_180) ;  /* 0x0000012000007945 */ /* 0x000fe60003800000 */
[----:B------:R-:W-:Y:S04]  /*6d10*/  IADD3 R132, R132, -c[0x0][0x168], RZ ;  /* 0x80005a0084847a10 */ /* 0x000fe80007ffe0ff */
[----:B------:R-:W-:Y:S11]  /*6d20*/  ISETP.GT.AND P0, PT, R132, -0x1, PT ;  /* 0xffffffff8400780c */ /* 0x000ff60003f04270 */
[----:B------:R-:W-:Y:S02]  /*6d30*/  @!UPT UIADD3 URZ, URZ, URZ, URZ ;  /* 0x0000003f3f3ff290 */ /* 0x000fe4000fffe03f */
[----:B------:R-:W-:-:S05]  /*6d40*/  @P0 BRA `(.L_x_181) ;  /* 0x0000008000000947 */ /* 0x000fca0003800000 */
[----:B------:R-:W-:Y:S01]  /*6d50*/  LOP3.LUT R132, RZ, R132, RZ, 0x33, !PT ;  /* 0x00000084ff847212 */ /* 0x000fe200078e33ff */
[----:B------:R-:W-:Y:S05]  /*6d60*/  IMAD.MOV.U32 R170, RZ, RZ, c[0x0][0x32c] ;  /* 0x0000cb00ffaa7624 */ /* 0x000fea00078e00ff */
[----:B------:R-:W-:Y:S11]  /*6d70*/  ISETP.NE.AND P0, PT, R170, 0x1, PT ;  /* 0x00000001aa00780c */ /* 0x000ff60003f05270 */
[----:B------:R-:W-:Y:S02]  /*6d80*/  @!UPT UIADD3 URZ, URZ, URZ, URZ ;  /* 0x0000003f3f3ff290 */ /* 0x000fe4000fffe03f */
[----:B------:R-:W-:Y:S05]  /*6d90*/  @P0 IMAD.HI.U32 R170, R132, c[0x0][0x330], RZ ;  /* 0x0000cc0084aa0a27 */ /* 0x000fea00078e00ff */
[----:B------:R-:W-:Y:S04]  /*6da0*/  @P0 SHF.R.U32.HI R132, RZ, c[0x0][0x334], R170 ;  /* 0x0000cd00ff840a19 */ /* 0x000fe800000116aa */
[----:B------:R-:W-:Y:S01]  /*6db0*/  LOP3.LUT R132, RZ, R132, RZ, 0x33, !PT ;  /* 0x00000084ff847212 */ /* 0x000fe200078e33ff */
[----:B------:R-:W-:-:S05]  /*6dc0*/  BRA `(.L_x_182) ;  /* 0x0000005000007947 */ /* 0x000fca0003800000 */
.L_x_181:
[----:B------:R-:W-:Y:S04]  /*6dd0*/  MOV R170, c[0x0][0x32c] ;  /* 0x0000cb0000aa7a02 */ /* 0x000fe80000000f00 */
[----:B------:R-:W-:Y:S11]  /*6de0*/  ISETP.NE.AND P0, PT, R170, 0x1, PT ;  /* 0x00000001aa00780c */ /* 0x000ff60003f05270 */
[----:B------:R-:W-:Y:S02]  /*6df0*/  @!UPT UIADD3 URZ, URZ, URZ, URZ ;  /* 0x0000003f3f3ff290 */ /* 0x000fe4000fffe03f */
[----:B------:R-:W-:Y:S05]  /*6e00*/  @P0 IMAD.HI.U32 R170, R132, c[0x0][0x330], RZ ;  /* 0x0000cc0084aa0a27 */ /* 0x000fea00078e00ff */
[----:B------:R-:W-:Y:S02]  /*6e10*/  @P0 SHF.R.U32.HI R132, RZ, c[0x0][0x334], R170 ;  /* 0x0000cd00ff840a19 */ /* 0x000fe400000116aa */
.L_x_182:
[----:B------:R-:W-:Y:S05]  /*6e20*/  BSYNC B0 ;  /* 0x0000000000007941 */ /* 0x000fea0003800000 */
.L_x_180:
[----:B------:R-:W-:Y:S05]  /*6e30*/  IADD3 R170, -R171, UR4, RZ ;  /* 0x00000004abaa7c10 */ /* 0x000fea000fffe1ff */
[----:B------:R-:W-:Y:S05]  /*6e40*/  IMAD R132, R132, c[0x0][0x32c], R170 ;  /* 0x0000cb0084847a24 */ /* 0x000fea00078e02aa */
[----:B------:R-:W-:Y:S02]  /*6e50*/  IMNMX R0, R0, R132, !PT ;  /* 0x0000008400007217 */ /* 0x000fe40007800200 */
[----:B------:R-:W-:Y:S04]  /*6e60*/  IADD3 R132, R132, c[0x0][0x32c], RZ ;  /* 0x0000cb0084847a10 */ /* 0x000fe80007ffe0ff */
[----:B------:R-:W-:Y:S02]  /*6e70*/  IMNMX R3, R3, R132, PT ;  /* 0x0000008403037217 */ /* 0x000fe40003800200 */
.L_x_179:
[----:B------:R-:W-:Y:S02]  /*6e80*/  UISETP.GE.AND UP1, UPT, UR4, 0x1, UPT ;  /* 0x000000010400788c */ /* 0x000fe4000bf26270 */
        /* <DEDUP_REMOVED lines=29> */
[----:B------:R-:W1:Y:S01]  /*7060*/  SHFL.IDX PT, R5, R133, 0x1, 0x1c1f ;  /* 0x003c1f0085057f89 */ /* 0x000e6200000e0000 */
[----:B------:R-:W-:Y:S01]  /*7070*/  FSEL R8, R8, -INF , !P1 ;  /* 0xff80000008087808 */ /* 0x000fe20004800000 */
[----:B------:R-:W-:Y:S01]  /*7080*/  UP2UR UR16, UPR, URZ, 0x40 ;  /* 0x000000403f107883 */ /* 0x000fe20008000000 */
[----:B------:R-:W-:Y:S01]  /*7090*/  PLOP3.LUT P1, PT, PT, PT, UP0, 0x40, 0x0 ;  /* 0x000000000000781c */ /* 0x000fe20003f2e808 */
[----:B------:R-:W-:Y:S01]  /*70a0*/  UISETP.GE.AND UP0, UPT, UR4, 0x2a, UPT ;  /* 0x0000002a0400788c */ /* 0x000fe2000bf06270 */
[----:B------:R-:W-:Y:S02]  /*70b0*/  FSEL R9, R9, -INF , !P0 ;  /* 0xff80000009097808 */ /* 0x000fe40004000000 */
[----:B------:R-:W-:Y:S01]  /*70c0*/  PLOP3.LUT P0, PT, PT, PT, UP6, 0x40, 0x0 ;  /* 0x000000000000781c */ /* 0x000fe20003f0e868 */
[----:B------:R-:W-:Y:S01]  /*70d0*/  UISETP.NE.AND UP6, UPT, UR17, URZ, UPT ;  /* 0x0000003f1100728c */ /* 0x000fe2000bfc5270 */
[C---:B------:R-:W-:Y:S02]  /*70e0*/  ISETP.GT.AND P1, PT, R0.reuse, 0x10, P1 ;  /* 0x000000100000780c */ /* 0x040fe40000f24270 */
[----:B------:R-:W-:Y:S02]  /*70f0*/  ISETP.GT.AND P0, PT, R0, 0x11, P0 ;  /* 0x000000110000780c */ /* 0x000fe40000704270 */
[C---:B------:R-:W-:Y:S02]  /*7100*/  ISETP.LT.OR P1, PT, R3.reuse, 0x11, P1 ;  /* 0x000000110300780c */ /* 0x040fe40000f21670 */
[----:B------:R-:W-:Y:S02]  /*7110*/  ISETP.LT.OR P0, PT, R3, 0x12, P0 ;  /* 0x000000120300780c */ /* 0x000fe40000701670 */
[----:B------:R-:W-:Y:S02]  /*7120*/  FSEL R12, R12, -INF , !P1 ;  /* 0xff8000000c0c7808 */ /* 0x000fe40004800000 */
[----:B------:R-:W-:Y:S02]  /*7130*/  PLOP3.LUT P1, PT, PT, PT, UP5, 0x40, 0x0 ;  /* 0x000000000000781c */ /* 0x000fe40003f2e858 */
[----:B------:R-:W-:Y:S02]  /*7140*/  FSEL R13, R13, -INF , !P0 ;  /* 0xff8000000d0d7808 */ /* 0x000fe40004000000 */
[----:B------:R-:W-:Y:S01]  /*7150*/  PLOP3.LUT P0, PT, PT, PT, UP4, 0x40, 0x0 ;  /* 0x000000000000781c */ /* 0x000fe20003f0e848 */
[--C-:B-1----:R-:W-:Y:S01]  /*7160*/  IMAD.IADD R4, R169, 0x1, R5.reuse ;  /* 0x00000001a9047824 */ /* 0x102fe200078e0205 */
[C---:B------:R-:W-:Y:S02]  /*7170*/  ISETP.GT.AND P1, PT, R0.reuse, 0x18, P1 ;  /* 0x000000180000780c */ /* 0x040fe40000f24270 */
[----:B------:R-:W-:Y:S02]  /*7180*/  ISETP.GT.AND P0, PT, R0, 0x19, P0 ;  /* 0x000000190000780c */ /* 0x000fe40000704270 */
[C---:B------:R-:W-:Y:S02]  /*7190*/  ISETP.LT.OR P1, PT, R3.reuse, 0x19, P1 ;  /* 0x000000190300780c */ /* 0x040fe40000f21670 */
[----:B------:R-:W-:Y:S02]  /*71a0*/  ISETP.LT.OR P0, PT, R3, 0x1a, P0 ;  /* 0x0000001a0300780c */ /* 0x000fe40000701670 */
[----:B------:R-:W-:Y:S02]  /*71b0*/  FSEL R16, R16, -INF , !P1 ;  /* 0xff80000010107808 */ /* 0x000fe40004800000 */
[----:B------:R-:W-:Y:S02]  /*71c0*/  PLOP3.LUT P1, PT, PT, PT, UP3, 0x40, 0x0 ;  /* 0x000000000000781c */ /* 0x000fe40003f2e838 */
[----:B------:R-:W-:Y:S02]  /*71d0*/  FSEL R17, R17, -INF , !P0 ;  /* 0xff80000011117808 */ /* 0x000fe40004000000 */
[----:B------:R-:W-:Y:S02]  /*71e0*/  PLOP3.LUT P0, PT, PT, PT, UP2, 0x40, 0x0 ;  /* 0x000000000000781c */ /* 0x000fe40003f0e828 */
        /* <DEDUP_REMOVED lines=11> */
[----:B------:R-:W-:Y:S01]  /*72a0*/  ISETP.LT.OR P1, PT, R3, 0x2a, P0 ;  /* 0x0000002a0300780c */ /* 0x000fe20000721670 */
[----:B------:R-:W-:Y:S01]  /*72b0*/  IMAD.IADD R3, R168, 0x1, R5 ;  /* 0x00000001a8037824 */ /* 0x000fe200078e0205 */
[----:B------:R-:W-:Y:S01]  /*72c0*/  PLOP3.LUT P0, PT, PT, PT, UP6, 0x40, 0x0 ;  /* 0x000000000000781c */ /* 0x000fe20003f0e868 */
[----:B------:R-:W-:Y:S01]  /*72d0*/  UISETP.NE.AND UP6, UPT, UR16, URZ, UPT ;  /* 0x0000003f1000728c */ /* 0x000fe2000bfc5270 */
[----:B------:R-:W-:Y:S02]  /*72e0*/  FSEL R24, R24, -INF , !P2 ;  /* 0xff80000018187808 */ /* 0x000fe40005000000 */
[----:B------:R-:W-:Y:S09]  /*72f0*/  FSEL R25, R25, -INF , !P1 ;  /* 0xff80000019197808 */ /* 0x000ff20004800000 */
        /* <DEDUP_REMOVED lines=15> */
.L_x_185:
[----:B------:R-:W-:Y:S04]  /*73f0*/  MOV R5, c[0x0][0x32c] ;  /* 0x0000cb0000057a02 */ /* 0x000fe80000000f00 */
[----:B------:R-:W-:Y:S11]  /*7400*/  ISETP.NE.AND P0, PT, R5, 0x1, PT ;  /* 0x000000010500780c */ /* 0x000ff60003f05270 */
[----:B------:R-:W-:Y:S02]  /*7410*/  @!UPT UIADD3 URZ, URZ, URZ, URZ ;  /* 0x0000003f3f3ff290 */ /* 0x000fe4000fffe03f */
[----:B------:R-:W-:Y:S05]  /*7420*/  @P0 IMAD.HI.U32 R5, R0, c[0x0][0x330], RZ ;  /* 0x0000cc0000050a27 */ /* 0x000fea00078e00ff */
[----:B------:R-:W-:Y:S02]  /*7430*/  @P0 SHF.R.U32.HI R0, RZ, c[0x0][0x334], R5 ;  /* 0x0000cd00ff000a19 */ /* 0x000fe40000011605 */
.L_x_186:
[----:B------:R-:W-:Y:S05]  /*7440*/  BSYNC B0 ;  /* 0x0000000000007941 */ /* 0x000fea0003800000 */
.L_x_184:
[----:B------:R-:W-:Y:S05]  /*7450*/  IADD3 R5, -R171, UR4, RZ ;  /* 0x00000004ab057c10 */ /* 0x000fea000fffe1ff */
[----:B------:R-:W-:Y:S05]  /*7460*/  IMAD R0, R0, c[0x0][0x32c], R5 ;  /* 0x0000cb0000007a24 */ /* 0x000fea00078e0205 */
[----:B------:R-:W-:Y:S02]  /*7470*/  IMNMX R3, R3, R0, !PT ;  /* 0x0000000003037217 */ /* 0x000fe40007800200 */
[----:B------:R-:W-:Y:S04]  /*7480*/  IADD3 R0, R0, c[0x0][0x32c], RZ ;  /* 0x0000cb0000007a10 */ /* 0x000fe80007ffe0ff */
[----:B------:R-:W-:Y:S02]  /*7490*/  IMNMX R4, R4, R0, PT ;  /* 0x0000000004047217 */ /* 0x000fe40003800200 */
.L_x_183:
[----:B------:R-:W-:Y:S01]  /*74a0*/  FMNMX.FTZ R133, R132, R2, !PT ;  /* 0x0000000284857209 */ /* 0x000fe20007810000 */
[----:B------:R-:W-:Y:S02]  /*74b0*/  UP2UR UR4, UPR, URZ, 0x10 ;  /* 0x000000103f047883 */ /* 0x000fe40008000000 */
[----:B------:R-:W-:Y:S01]  /*74c0*/  UISETP.NE.AND UP4, UPT, UR15, URZ, UPT ;  /* 0x0000003f0f00728c */ /* 0x000fe2000bf85270 */
[----:B------:R-:W-:Y:S01]  /*74d0*/  FMNMX.FTZ R133, R170, R133, !PT ;  /* 0x00000085aa857209 */ /* 0x000fe20007810000 */
[----:B------:R-:W-:Y:S02]  /*74e0*/  UP2UR UR15, UPR, URZ, 0x8 ;  /* 0x000000083f0f7883 */ /* 0x000fe40008000000 */
[----:B------:R-:W-:Y:S01]  /*74f0*/  UISETP.NE.AND UP3, UPT, UR14, URZ, UPT ;  /* 0x0000003f0e00728c */ /* 0x000fe2000bf65270 */
[----:B------:R-:W-:Y:S01]  /*7500*/  FMNMX.FTZ R133, R8, R133, !PT ;  /* 0x0000008508857209 */ /* 0x000fe20007810000 */
[----:B------:R-:W-:Y:S02]  /*7510*/  UP2UR UR14, UPR, URZ, 0x4 ;  /* 0x000000043f0e7883 */ /* 0x000fe40008000000 */
[----:B------:R-:W-:Y:S01]  /*7520*/  UISETP.NE.AND UP2, UPT, UR11, URZ, UPT ;  /* 0x0000003f0b00728c */ /* 0x000fe2000bf45270 */
[----:B------:R-:W-:Y:S01]  /*7530*/  FMNMX.FTZ R133, R9, R133, !PT ;  /* 0x0000008509857209 */ /* 0x000fe20007810000 */
[----:B------:R-:W-:Y:S01]  /*7540*/  UP2UR UR11, UPR, URZ, 0x2 ;  /* 0x000000023f0b7883 */ /* 0x000fe20008000000 */
[----:B------:R-:W-:Y:S01]  /*7550*/  PLOP3.LUT P2, PT, PT, PT, UP3, 0x40, 0x0 ;  /* 0x000000000000781c */ /* 0x000fe20003f4e838 */
[----:B------:R-:W-:Y:S01]  /*7560*/  UISETP.NE.AND UP1, UPT, UR10, URZ, UPT ;  /* 0x0000003f0a00728c */ /* 0x000fe2000bf25270 */
[----:B------:R-:W-:Y:S01]  /*7570*/  FMNMX.FTZ R133, R12, R133, !PT ;  /* 0x000000850c857209 */ /* 0x000fe20007810000 */
[----:B------:R-:W-:Y:S01]  /*7580*/  UP2UR UR10, UPR, URZ, 0x1 ;  /* 0x000000013f0a7883 */ /* 0x000fe20008000000 */
[----:B------:R-:W-:Y:S01]  /*7590*/  PLOP3.LUT P1, PT, PT, PT, UP2, 0x40, 0x0 ;  /* 0x000000000000781c */ /* 0x000fe20003f2e828 */
[----:B------:R-:W-:Y:S01]  /*75a0*/  UISETP.NE.AND UP0, UPT, UR5, URZ, UPT ;  /* 0x0000003f0500728c */ /* 0x000fe2000bf05270 */
[----:B------:R-:W-:Y:S01]  /*75b0*/  FMNMX.FTZ R133, R13, R133, !PT ;  /* 0x000000850d857209 */ /* 0x000fe20007810000 */
[----:B------:R-:W-:Y:S02]  /*75c0*/  UISETP.NE.AND UP3, UPT, UR15, URZ, UPT ;  /* 0x0000003f0f00728c */ /* 0x000fe4000bf65270 */
[----:B------:R-:W-:Y:S01]  /*75d0*/  UISETP.NE.AND UP2, UPT, UR14, URZ, UPT ;  /* 0x0000003f0e00728c */ /* 0x000fe2000bf45270 */
[----:B------:R-:W-:Y:S04]  /*75e0*/  FMNMX.FTZ R133, R16, R133, !PT ;  /* 0x0000008510857209 */ /* 0x000fe80007810000 */
[----:B------:R-:W-:Y:S04]  /*75f0*/  FMNMX.FTZ R133, R17, R133, !PT ;  /* 0x0000008511857209 */ /* 0x000fe80007810000 */
[----:B------:R-:W-:Y:S04]  /*7600*/  FMNMX.FTZ R133, R20, R133, !PT ;  /* 0x0000008514857209 */ /* 0x000fe80007810000 */
[----:B------:R-:W-:Y:S04]  /*7610*/  FMNMX.FTZ R133, R21, R133, !PT ;  /* 0x0000008515857209 */ /* 0x000fe80007810000 */
[----:B------:R-:W-:Y:S04]  /*7620*/  FMNMX.FTZ R133, R24, R133, !PT ;  /* 0x0000008518857209 */ /* 0x000fe80007810000 */
[----:B------:R-:W-:Y:S05]  /*7630*/  FMNMX.FTZ R133, R25, R133, !PT ;  /* 0x0000008519857209 */ /* 0x000fea0007810000 */
[----:B------:R-:W1:Y:S02]  /*7640*/  SHFL.BFLY PT, R0, R133, 0x2, 0x1f ;  /* 0x0c401f0085007f89 */ /* 0x000e6400000e0000 */
[----:B-1----:R-:W-:Y:S06]  /*7650*/  FMNMX.FTZ R133, R133, R0, !PT ;  /* 0x0000000085857209 */ /* 0x002fec0007810000 */
[----:B------:R-:W1:Y:S02]  /*7660*/  SHFL.BFLY PT, R0, R133, 0x1, 0x1f ;  /* 0x0c201f0085007f89 */ /* 0x000e6400000e0000 */
[----:B-1----:R-:W-:Y:S04]  /*7670*/  FMNMX.FTZ R133, R133, R0, !PT ;  /* 0x0000000085857209 */ /* 0x002fe80007810000 */
[C---:B------:R-:W-:Y:S04]  /*7680*/  FSETP.NEU.FTZ.AND P0, PT, R133.reuse, -INF , PT ;  /* 0xff8000008500780b */ /* 0x040fe80003f1d000 */
[C---:B------:R-:W-:Y:S05]  /*7690*/  FSEL R0, R133.reuse, RZ, P0 ;  /* 0x000000ff85007208 */ /* 0x040fea0000000000 */
[----:B------:R-:W-:Y:S02]  /*76a0*/  FADD.FTZ R0, -R0, R2 ;  /* 0x0000000200007221 */ /* 0x000fe40000010100 */
[----:B------:R-:W-:Y:S02]  /*76b0*/  FMUL.FTZ R2, R133, c[0x0][0x2d0] ;  /* 0x0000b40085027a20 */ /* 0x000fe40000410000 */
[----:B------:R-:W-:Y:S03]  /*76c0*/  FMUL.FTZ R0, R0, c[0x0][0x2d0] ;  /* 0x0000b40000007a20 */ /* 0x000fe60000410000 */
[----:B------:R-:W-:Y:S02]  /*76d0*/  FSEL R2, R2, RZ, P0 ;  /* 0x000000ff02027208 */ /* 0x000fe40000000000 */
[----:B------:R-:W-:Y:S01]  /*76e0*/  PLOP3.LUT P0, PT, PT, PT, UP4, 0x40, 0x0 ;  /* 0x000000000000781c */ /* 0x000fe20003f0e848 */
[----:B------:R-:W-:Y:S02]  /*76f0*/  UISETP.NE.AND UP4, UPT, UR4, URZ, UPT ;  /* 0x0000003f0400728c */ /* 0x000fe4000bf85270 */
[--C-:B------:R-:W-:Y:S01]  /*7700*/  FFMA.FTZ R5, R12, c[0x0][0x2d0], -R2.reuse ;  /* 0x0000b4000c057a23 */ /* 0x100fe20000010802 */
[----:B------:R-:W-:Y:S01]  /*7710*/  ISETP.GT.AND P0, PT, R3, RZ, P0 ;  /* 0x000000ff0300720c */ /* 0x000fe20000704270 */
[----:B------:R-:W2:Y:S01]  /*7720*/  LDL.LU R12, [R1+0x14] ;  /* 0x00001400010c7983 */ /* 0x000ea20000300800 */
[--C-:B------:R-:W-:Y:S02]  /*7730*/  FFMA.FTZ R132, R132, c[0x0][0x2d0], -R2.reuse ;  /* 0x0000b40084847a23 */ /* 0x100fe40000010802 */
[----:B------:R-:W-:Y:S01]  /*7740*/  ISETP.LT.OR P0, PT, R4, 0x1, P0 ;  /* 0x000000010400780c */ /* 0x000fe20000701670 */
[--C-:B------:R-:W-:Y:S02]  /*7750*/  FFMA.FTZ R21, R21, c[0x0][0x2d0], -R2.reuse ;  /* 0x0000b40015157a23 */ /* 0x100fe40000010802 */
[--C-:B------:R-:W-:Y:S01]  /*7760*/  FFMA.FTZ R24, R24, c[0x0][0x2d0], -R2.reuse ;  /* 0x0000b40018187a23 */ /* 0x100fe20000010802 */
[----:B------:R-:W-:Y:S01]  /*7770*/  FSEL R6, R6, -INF , !P0 ;  /* 0xff80000006067808 */ /* 0x000fe20004000000 */
[--C-:B------:R-:W-:Y:S01]  /*7780*/  FFMA.FTZ R25, R25, c[0x0][0x2d0], -R2.reuse ;  /* 0x0000b40019197a23 */ /* 0x100fe20000010802 */
[----:B------:R-:W-:Y:S01]  /*7790*/  ISETP.GT.AND P0, PT, R3, 0x1, P2 ;  /* 0x000000010300780c */ /* 0x000fe20001704270 */
[--C-:B------:R-:W-:Y:S01]  /*77a0*/  FFMA.FTZ R170, R170, c[0x0][0x2d0], -R2.reuse ;  /* 0x0000b400aaaa7a23 */ /* 0x100fe20000010802 */
[----:B------:R-:W-:Y:S01]  /*77b0*/  PLOP3.LUT P2, PT, PT, PT, UP1, 0x40, 0x0 ;  /* 0x000000000000781c */ /* 0x000fe20003f4e818 */
[--C-:B------:R-:W-:Y:S01]  /*77c0*/  FFMA.FTZ R8, R8, c[0x0][0x2d0], -R2.reuse ;  /* 0x0000b40008087a23 */ /* 0x100fe20000010802 */
[----:B------:R-:W-:Y:S01]  /*77d0*/  ISETP.LT.OR P0, PT, R4, 0x2, P0 ;  /* 0x000000020400780c */ /* 0x000fe20000701670 */
[--C-:B------:R-:W-:Y:S01]  /*77e0*/  FFMA.FTZ R9, R9, c[0x0][0x2d0], -R2.reuse ;  /* 0x0000b40009097a23 */ /* 0x100fe20000010802 */
[----:B------:R-:W-:Y:S01]  /*77f0*/  MUFU.EX2 R132, R132 ;  /* 0x0000008400847308 */ /* 0x000fe20000000800 */
[--C-:B------:R-:W-:Y:S01]  /*7800*/  FFMA.FTZ R176, R13, c[0x0][0x2d0], -R2.reuse ;  /* 0x0000b4000db07a23 */ /* 0x100fe20000010802 */
[----:B------:R-:W-:Y:S01]  /*7810*/  FSEL R7, R7, -INF , !P0 ;  /* 0xff80000007077808 */ /* 0x000fe20004000000 */
[--C-:B------:R-:W-:Y:S01]  /*7820*/  FFMA.FTZ R179, R16, c[0x0][0x2d0], -R2.reuse ;  /* 0x0000b40010b37a23 */ /* 0x100fe20000010802 */
[----:B------:R-:W-:Y:S01]  /*7830*/  ISETP.GT.AND P0, PT, R3, 0x8, P1 ;  /* 0x000000080300780c */ /* 0x000fe20000f04270 */
[--C-:B------:R-:W-:Y:S01]  /*7840*/  FFMA.FTZ R17, R17, c[0x0][0x2d0], -R2.reuse ;  /* 0x0000b40011117a23 */ /* 0x100fe20000010802 */
[----:B------:R-:W-:Y:S01]  /*7850*/  PLOP3.LUT P1, PT, PT, PT, UP0, 0x40, 0x0 ;  /* 0x000000000000781c */ /* 0x000fe20003f2e808 */
[----:B------:R-:W-:Y:S01]  /*7860*/  FFMA.FTZ R169, R20, c[0x0][0x2d0], -R2 ;  /* 0x0000b40014a97a23 */ /* 0x000fe20000010802 */
[----:B------:R-:W-:Y:S01]  /*7870*/  ISETP.LT.OR P0, PT, R4, 0x9, P0 ;  /* 0x000000090400780c */ /* 0x000fe20000701670 */
[----:B------:R-:W-:Y:S01]  /*7880*/  UISETP.NE.AND UP1, UPT, UR11, URZ, UPT ;  /* 0x0000003f0b00728c */ /* 0x000fe2000bf25270 */
[----:B------:R-:W1:Y:S01]  /*7890*/  MUFU.EX2 R2, R0 ;  /* 0x0000000000027308 */ /* 0x000e620000000800 */
[----:B------:R-:W-:Y:S01]  /*78a0*/  UISETP.NE.AND UP0, UPT, UR10, URZ, UPT ;  /* 0x0000003f0a00728c */ /* 0x000fe2000bf05270 */
[----:B------:R-:W-:Y:S02]  /*78b0*/  FSEL R10, R10, -INF , !P0 ;  /* 0xff8000000a0a7808 */ /* 0x000fe40004000000 */
[----:B------:R-:W-:Y:S02]  /*78c0*/  ISETP.GT.AND P0, PT, R3, 0x9, P2 ;  /* 0x000000090300780c */ /* 0x000fe40001704270 */
[----:B------:R-:W-:Y:S02]  /*78d0*/  PLOP3.LUT P2, PT, PT, PT, UP6, 0x40, 0x0 ;  /* 0x000000000000781c */ /* 0x000fe40003f4e868 */
[C---:B------:R-:W-:Y:S02]  /*78e0*/  ISETP.LT.OR P0, PT, R4.reuse, 0xa, P0 ;  /* 0x0000000a0400780c */ /* 0x040fe40000701670 */
[----:B------:R-:W-:Y:S02]  /*78f0*/  MUFU.EX2 R168, R170 ;  /* 0x000000aa00a87308 */ /* 0x000fe40000000800 */
[----:B------:R-:W-:Y:S02]  /*7900*/  FSEL R171, R11, -INF , !P0 ;  /* 0xff8000000bab7808 */ /* 0x000fe40004000000 */
[C---:B------:R-:W-:Y:S02]  /*7910*/  ISETP.GT.AND P0, PT, R3.reuse, 0x10, P1 ;  /* 0x000000100300780c */ /* 0x040fe40000f04270 */
[----:B------:R-:W-:Y:S02]  /*7920*/  PLOP3.LUT P1, PT, PT, PT, UP5, 0x40, 0x0 ;  /* 0x000000000000781c */ /* 0x000fe40003f2e858 */
[----:B------:R-:W-:Y:S02]  /*7930*/  ISETP.LT.OR P0, PT, R4, 0x11, P0 ;  /* 0x000000110400780c */ /* 0x000fe40000701670 */
[C---:B------:R-:W-:Y:S01]  /*7940*/  ISETP.GT.AND P1, PT, R3.reuse, 0x18, P1 ;  /* 0x000000180300780c */ /* 0x040fe20000f24270 */
[----:B------:R-:W-:Y:S01]  /*7950*/  MUFU.EX2 R8, R8 ;  /* 0x0000000800087308 */ /* 0x000fe20000000800 */
[----:B------:R-:W-:Y:S02]  /*7960*/  FSEL R173, R14, -INF , !P0 ;  /* 0xff8000000ead7808 */ /* 0x000fe40004000000 */
[----:B------:R-:W-:Y:S01]  /*7970*/  ISETP.GT.AND P0, PT, R3, 0x11, P2 ;  /* 0x000000110300780c */ /* 0x000fe20001704270 */
[----:B-1----:R-:W-:Y:S01]  /*7980*/  FMUL.FTZ R16, R2, R144 ;  /* 0x0000009002107220 */ /* 0x002fe20000410000 */
[----:B------:R-:W-:Y:S01]  /*7990*/  ISETP.LT.OR P1, PT, R4, 0x19, P1 ;  /* 0x000000190400780c */ /* 0x000fe20000f21670 */
[----:B------:R-:W-:Y:S01]  /*79a0*/  FMUL.FTZ R13, R2, R149 ;  /* 0x00000095020d7220 */ /* 0x000fe20000410000 */
[----:B------:R-:W-:Y:S01]  /*79b0*/  ISETP.LT.OR P0, PT, R4, 0x12, P0 ;  /* 0x000000120400780c */ /* 0x000fe20000701670 */
[----:B------:R-:W-:Y:S01]  /*79c0*/  FMUL.FTZ R20, R2, R140 ;  /* 0x0000008c02147220 */ /* 0x000fe20000410000 */
[----:B------:R-:W-:Y:S01]  /*79d0*/  FSEL R174, R18, -INF , !P1 ;  /* 0xff80000012ae7808 */ /* 0x000fe20004800000 */
[----:B------:R-:W1:Y:S01]  /*79e0*/  MUFU.EX2 R9, R9 ;  /* 0x0000000900097308 */ /* 0x000e620000000800 */
[----:B------:R-:W-:Y:S01]  /*79f0*/  FSEL R172, R15, -INF , !P0 ;  /* 0xff8000000fac7808 */ /* 0x000fe20004000000 */
[C---:B------:R-:W-:Y:S01]  /*7a00*/  FMUL.FTZ R28, R2.reuse, R28 ;  /* 0x0000001c021c7220 */ /* 0x040fe20000410000 */
[----:B------:R-:W-:Y:S01]  /*7a10*/  PLOP3.LUT P0, PT, PT, PT, UP4, 0x40, 0x0 ;  /* 0x000000000000781c */ /* 0x000fe20003f0e848 */
[C---:B------:R-:W-:Y:S01]  /*7a20*/  FMUL.FTZ R29, R2.reuse, R29 ;  /* 0x0000001d021d7220 */ /* 0x040fe20000410000 */
[----:B------:R-:W-:Y:S01]  /*7a30*/  PLOP3.LUT P1, PT, PT, PT, UP3, 0x40, 0x0 ;  /* 0x000000000000781c */ /* 0x000fe20003f2e838 */
[C---:B------:R-:W-:Y:S01]  /*7a40*/  FMUL.FTZ R32, R2.reuse, R32 ;  /* 0x0000002002207220 */ /* 0x040fe20000410000 */
[C---:B------:R-:W-:Y:S01]  /*7a50*/  ISETP.GT.AND P0, PT, R3.reuse, 0x19, P0 ;  /* 0x000000190300780c */ /* 0x040fe20000704270 */
[C---:B------:R-:W-:Y:S01]  /*7a60*/  FMUL.FTZ R33, R2.reuse, R33 ;  /* 0x0000002102217220 */ /* 0x040fe20000410000 */
[----:B------:R-:W-:Y:S01]  /*7a70*/  ISETP.GT.AND P1, PT, R3, 0x20, P1 ;  /* 0x000000200300780c */ /* 0x000fe20000f24270 */
[----:B------:R-:W-:Y:S01]  /*7a80*/  FMUL.FTZ R36, R2, R36 ;  /* 0x0000002402247220 */ /* 0x000fe20000410000 */
[----:B------:R-:W-:Y:S01]  /*7a90*/  ISETP.LT.OR P0, PT, R4, 0x1a, P0 ;  /* 0x0000001a0400780c */ /* 0x000fe20000701670 */
[----:B------:R-:W-:Y:S01]  /*7aa0*/  FMUL.FTZ R37, R2, R37 ;  /* 0x0000002502257220 */ /* 0x000fe20000410000 */
[----:B------:R-:W-:Y:S01]  /*7ab0*/  ISETP.LT.OR P1, PT, R4, 0x21, P1 ;  /* 0x000000210400780c */ /* 0x000fe20000f21670 */
[C---:B------:R-:W-:Y:S01]  /*7ac0*/  FMUL.FTZ R40, R2.reuse, R40 ;  /* 0x0000002802287220 */ /* 0x040fe20000410000 */
[----:B------:R-:W-:Y:S01]  /*7ad0*/  FSEL R175, R19, -INF , !P0 ;  /* 0xff80000013af7808 */ /* 0x000fe20004000000 */
[C---:B------:R-:W-:Y:S01]  /*7ae0*/  FMUL.FTZ R41, R2.reuse, R41 ;  /* 0x0000002902297220 */ /* 0x040fe20000410000 */
[----:B------:R-:W-:Y:S01]  /*7af0*/  PLOP3.LUT P0, PT, PT, PT, UP2, 0x40, 0x0 ;  /* 0x000000000000781c */ /* 0x000fe20003f0e828 */
[----:B------:R-:W-:Y:S01]  /*7b00*/  FMUL.FTZ R44, R2, R44 ;  /* 0x0000002c022c7220 */ /* 0x000fe20000410000 */
[----:B------:R-:W-:Y:S01]  /*7b10*/  FSEL R177, R22, -INF , !P1 ;  /* 0xff80000016b17808 */ /* 0x000fe20004800000 */
[C---:B------:R-:W-:Y:S01]  /*7b20*/  FMUL.FTZ R45, R2.reuse, R45 ;  /* 0x0000002d022d7220 */ /* 0x040fe20000410000 */
[C---:B------:R-:W-:Y:S01]  /*7b30*/  ISETP.GT.AND P0, PT, R3.reuse, 0x21, P0 ;  /* 0x000000210300780c */ /* 0x040fe20000704270 */
[C---:B------:R-:W-:Y:S01]  /*7b40*/  FMUL.FTZ R48, R2.reuse, R48 ;  /* 0x0000003002307220 */ /* 0x040fe20000410000 */
[----:B------:R-:W-:Y:S01]  /*7b50*/  PLOP3.LUT P1, PT, PT, PT, UP1, 0x40, 0x0 ;  /* 0x000000000000781c */ /* 0x000fe20003f2e818 */
[----:B------:R-:W-:Y:S01]  /*7b60*/  FMUL.FTZ R49, R2, R49 ;  /* 0x0000003102317220 */ /* 0x000fe20000410000 */
[----:B------:R-:W-:Y:S01]  /*7b70*/  ISETP.LT.OR P0, PT, R4, 0x22, P0 ;  /* 0x000000220400780c */ /* 0x000fe20000701670 */
[C---:B------:R-:W-:Y:S01]  /*7b80*/  FMUL.FTZ R52, R2.reuse, R52 ;  /* 0x0000003402347220 */ /* 0x040fe20000410000 */
[----:B------:R-:W-:Y:S01]  /*7b90*/  ISETP.GT.AND P1, PT, R3, 0x28, P1 ;  /* 0x000000280300780c */ /* 0x000fe20000f24270 */
[C---:B------:R-:W-:Y:S01]  /*7ba0*/  FMUL.FTZ R53, R2.reuse, R53 ;  /* 0x0000003502357220 */ /* 0x040fe20000410000 */
[----:B------:R-:W-:Y:S01]  /*7bb0*/  FSEL R178, R23, -INF , !P0 ;  /* 0xff80000017b27808 */ /* 0x000fe20004000000 */
[C---:B------:R-:W-:Y:S01]  /*7bc0*/  FMUL.FTZ R56, R2.reuse, R56 ;  /* 0x0000003802387220 */ /* 0x040fe20000410000 */
[----:B------:R-:W-:Y:S01]  /*7bd0*/  PLOP3.LUT P0, PT, PT, PT, UP0, 0x40, 0x0 ;  /* 0x000000000000781c */ /* 0x000fe20003f0e808 */
[----:B------:R-:W-:Y:S01]  /*7be0*/  FMUL.FTZ R57, R2, R57 ;  /* 0x0000003902397220 */ /* 0x000fe20000410000 */
[----:B------:R-:W-:Y:S01]  /*7bf0*/  ISETP.LT.OR P1, PT, R4, 0x29, P1 ;  /* 0x000000290400780c */ /* 0x000fe20000f21670 */
[C---:B------:R-:W-:Y:S01]  /*7c00*/  FMUL.FTZ R60, R2.reuse, R60 ;  /* 0x0000003c023c7220 */ /* 0x040fe20000410000 */
[----:B------:R-:W-:Y:S01]  /*7c10*/  ISETP.GT.AND P0, PT, R3, 0x29, P0 ;  /* 0x000000290300780c */ /* 0x000fe20000704270 */
[C---:B------:R-:W-:Y:S01]  /*7c20*/  FMUL.FTZ R61, R2.reuse, R61 ;  /* 0x0000003d023d7220 */ /* 0x040fe20000410000 */
[----:B------:R-:W-:Y:S01]  /*7c30*/  MOV R15, R176 ;  /* 0x000000b0000f7202 */ /* 0x000fe20000000f00 */
[----:B------:R-:W-:Y:S01]  /*7c40*/  FMUL.FTZ R64, R2, R64 ;  /* 0x0000004002407220 */ /* 0x000fe20000410000 */
[----:B------:R-:W-:Y:S01]  /*7c50*/  ISETP.LT.OR P0, PT, R4, 0x2a, P0 ;  /* 0x0000002a0400780c */ /* 0x000fe20000701670 */
[----:B------:R-:W-:Y:S01]  /*7c60*/  FMUL.FTZ R65, R2, R65 ;  /* 0x0000004102417220 */ /* 0x000fe20000410000 */
[----:B------:R-:W-:Y:S01]  /*7c70*/  FSEL R176, R26, -INF , !P1 ;  /* 0xff8000001ab07808 */ /* 0x000fe20004800000 */
[C---:B------:R-:W-:Y:S01]  /*7c80*/  FMUL.FTZ R68, R2.reuse, R68 ;  /* 0x0000004402447220 */ /* 0x040fe20000410000 */
[----:B-1----:R-:W-:Y:S01]  /*7c90*/  F2FP.BF16.PACK_AB R170, R9, R8 ;  /* 0x0000000809aa723e */ /* 0x002fe200000010ff */
[C---:B------:R-:W-:Y:S01]  /*7ca0*/  FMUL.FTZ R69, R2.reuse, R69 ;  /* 0x0000004502457220 */ /* 0x040fe20000410000 */
[----:B------:R-:W-:Y:S01]  /*7cb0*/  MOV R14, R179 ;  /* 0x000000b3000e7202 */ /* 0x000fe20000000f00 */
        /* <DEDUP_REMOVED lines=13> */
[----:B------:R-:W-:Y:S01]  /*7d90*/  MUFU.EX2 R145, R145 ;  /* 0x0000009100917308 */ /* 0x000fe20000000800 */
[C---:B------:R-:W-:Y:S01]  /*7da0*/  FMUL.FTZ R80, R2.reuse, R80 ;  /* 0x0000005002507220 */ /* 0x040fe20000410000 */
[----:B------:R-:W-:Y:S01]  /*7db0*/  UISETP.GT.AND UP0, UPT, UR13, UR9, UPT ;  /* 0x000000090d00728c */ /* 0x000fe2000bf04270 */
[C---:B------:R-:W-:Y:S01]  /*7dc0*/  FMUL.FTZ R81, R2.reuse, R81 ;  /* 0x0000005102517220 */ /* 0x040fe20000410000 */
[----:B------:R-:W-:Y:S01]  /*7dd0*/  UIADD3 UR13, UR13, -0x1, URZ ;  /* 0xffffffff0d0d7890 */ /* 0x000fe2000fffe03f */
[C---:B------:R-:W-:Y:S02]  /*7de0*/  FMUL.FTZ R84, R2.reuse, R84 ;  /* 0x0000005402547220 */ /* 0x040fe40000410000 */
[C---:B------:R-:W-:Y:S02]  /*7df0*/  FMUL.FTZ R85, R2.reuse, R85 ;  /* 0x0000005502557220 */ /* 0x040fe40000410000 */
[C---:B------:R-:W-:Y:S01]  /*7e00*/  FMUL.FTZ R88, R2.reuse, R88 ;  /* 0x0000005802587220 */ /* 0x040fe20000410000 */
[----:B------:R-:W-:Y:S01]  /*7e10*/  MUFU.EX2 R157, R157 ;  /* 0x0000009d009d7308 */ /* 0x000fe20000000800 */
[C---:B------:R-:W-:Y:S02]  /*7e20*/  FMUL.FTZ R89, R2.reuse, R89 ;  /* 0x0000005902597220 */ /* 0x040fe40000410000 */
        /* <DEDUP_REMOVED lines=20> */
[C---:B--2---:R-:W-:Y:S02]  /*7f70*/  FFMA.FTZ R0, R2.reuse, R12, R132 ;  /* 0x0000000c02007223 */ /* 0x044fe40000010084 */
[----:B------:R-:W-:Y:S01]  /*7f80*/  FMUL.FTZ R12, R2, R148 ;  /* 0x00000094020c7220 */ /* 0x000fe20000410000 */
[----:B------:R-:W-:Y:S01]  /*7f90*/  MOV R148, R169 ;  /* 0x000000a900947202 */ /* 0x000fe20000000f00 */
[----:B------:R-:W-:Y:S01]  /*7fa0*/  FADD.FTZ R4, R168, R0 ;  /* 0x00000000a8047221 */ /* 0x000fe20000010000 */
[----:B------:R-:W-:Y:S02]  /*7fb0*/  FMNMX.FTZ R0, R6, R134, !PT ;  /* 0x0000008606007209 */ /* 0x000fe40007810000 */
[----:B------:R-:W-:Y:S02]  /*7fc0*/  F2FP.BF16.PACK_AB R168, R168, R132 ;  /* 0x00000084a8a8723e */ /* 0x000fe400000010ff */
[----:B------:R-:W-:Y:S02]  /*7fd0*/  FMNMX.FTZ R0, R7, R0, !PT ;  /* 0x0000000007007209 */ /* 0x000fe40007810000 */
[----:B------:R-:W-:Y:S02]  /*7fe0*/  FSEL R132, R27, -INF , !P0 ;  /* 0xff8000001b847808 */ /* 0x000fe40004000000 */
[----:B------:R-:W-:Y:S04]  /*7ff0*/  FMNMX.FTZ R0, R10, R0, !PT ;  /* 0x000000000a007209 */ /* 0x000fe80007810000 */
        /* <DEDUP_REMOVED lines=12> */
[----:B-1----:R-:W-:Y:S01]  /*80c0*/  FMNMX.FTZ R3, R0, R3, !PT ;  /* 0x0000000300037209 */ /* 0x002fe20007810000 */
[----:B------:R-:W-:Y:S02]  /*80d0*/  FADD.FTZ R0, R8, R4 ;  /* 0x0000000408007221 */ /* 0x000fe40000010000 */
[C---:B------:R-:W-:Y:S01]  /*80e0*/  FMUL.FTZ R8, R2.reuse, R152 ;  /* 0x0000009802087220 */ /* 0x040fe20000410000 */
[----:B------:R-:W-:Y:S01]  /*80f0*/  MOV R152, R21 ;  /* 0x0000001500987202 */ /* 0x000fe20000000f00 */
[C---:B------:R-:W-:Y:S01]  /*8100*/  FMUL.FTZ R21, R2.reuse, R141 ;  /* 0x0000008d02157220 */ /* 0x040fe20000410000 */
[----:B------:R-:W-:Y:S01]  /*8110*/  FSETP.NEU.FTZ.AND P0, PT, R3, -INF , PT ;  /* 0xff8000000300780b */ /* 0x000fe20003f1d000 */
[----:B------:R-:W2:Y:S01]  /*8120*/  LDL.LU R141, [R1+0x18] ;  /* 0x00001800018d7983 */ /* 0x000ea20000300800 */
[----:B------:R-:W-:Y:S02]  /*8130*/  FADD.FTZ R179, R9, R0 ;  /* 0x0000000009b37221 */ /* 0x000fe40000010000 */
[C---:B------:R-:W-:Y:S01]  /*8140*/  FSEL R0, R3.reuse, RZ, P0 ;  /* 0x000000ff03007208 */ /* 0x040fe20000000000 */
[C---:B------:R-:W-:Y:S01]  /*8150*/  FMUL.FTZ R9, R2.reuse, R153 ;  /* 0x0000009902097220 */ /* 0x040fe20000410000 */
[----:B------:R-:W-:Y:S01]  /*8160*/  MOV R153, R24 ;  /* 0x0000001800997202 */ /* 0x000fe20000000f00 */
[----:B------:R-:W-:Y:S01]  /*8170*/  FMUL.FTZ R24, R2, R136 ;  /* 0x0000008802187220 */ /* 0x000fe20000410000 */
[----:B------:R-:W-:Y:S01]  /*8180*/  MUFU.EX2 R152, R152 ;  /* 0x0000009800987308 */ /* 0x000fe20000000800 */
[----:B------:R-:W-:Y:S02]  /*8190*/  FADD.FTZ R0, -R0, R134 ;  /* 0x0000008600007221 */ /* 0x000fe40000010100 */
[----:B------:R-:W-:Y:S02]  /*81a0*/  FMUL.FTZ R134, R3, c[0x0][0x2d0] ;  /* 0x0000b40003867a20 */ /* 0x000fe40000410000 */
[----:B------:R-:W-:Y:S02]  /*81b0*/  FMUL.FTZ R0, R0, c[0x0][0x2d0] ;  /* 0x0000b40000007a20 */ /* 0x000fe40000410000 */
[----:B------:R-:W-:Y:S01]  /*81c0*/  FMUL.FTZ R4, R2, R156 ;  /* 0x0000009c02047220 */ /* 0x000fe20000410000 */
[----:B------:R-:W-:Y:S02]  /*81d0*/  FSEL R134, R134, RZ, P0 ;  /* 0x000000ff86867208 */ /* 0x000fe40000000000 */
[----:B------:R-:W-:Y:S01]  /*81e0*/  MOV R156, R14 ;  /* 0x0000000e009c7202 */ /* 0x000fe20000000f00 */
[----:B------:R-:W1:Y:S01]  /*81f0*/  MUFU.EX2 R0, R0 ;  /* 0x0000000000007308 */ /* 0x000e620000000800 */
[----:B------:R-:W-:Y:S01]  /*8200*/  PLOP3.LUT P0, PT, PT, PT, UP0, 0x80, 0x0 ;  /* 0x000000000000781c */ /* 0x000fe20003f0f008 */
[--C-:B------:R-:W-:Y:S02]  /*8210*/  FFMA.FTZ R169, R6, c[0x0][0x2d0], -R134.reuse ;  /* 0x0000b40006a97a23 */ /* 0x100fe40000010886 */
[--C-:B------:R-:W-:Y:S02]  /*8220*/  FFMA.FTZ R7, R7, c[0x0][0x2d0], -R134.reuse ;  /* 0x0000b40007077a23 */ /* 0x100fe40000010886 */
[--C-:B------:R-:W-:Y:S04]  /*8230*/  FFMA.FTZ R2, R10, c[0x0][0x2d0], -R134.reuse ;  /* 0x0000b4000a027a23 */ /* 0x100fe80000010886 */
[----:B------:R-:W2:Y:S10]  /*8240*/  MUFU.EX2 R169, R169 ;  /* 0x000000a900a97308 */ /* 0x000eb40000000800 */
[----:B------:R3:W4:Y:S01]  /*8250*/  MUFU.EX2 R144, R7 ;  /* 0x0000000700907308 */ /* 0x0007220000000800 */
[C---:B-1----:R-:W-:Y:S02]  /*8260*/  FMUL.FTZ R26, R0.reuse, R138 ;  /* 0x0000008a001a7220 */ /* 0x042fe40000410000 */
[C---:B------:R-:W-:Y:S02]  /*8270*/  FMUL.FTZ R27, R0.reuse, R139 ;  /* 0x0000008b001b7220 */ /* 0x040fe40000410000 */
[----:B------:R-:W1:Y:S01]  /*8280*/  LDSM.16.MT88.4 R136, [R236+0x4080] ;  /* 0x00408000ec88783b */ /* 0x000e620000004200 */
[C---:B------:R-:W-:Y:S04]  /*8290*/  FMUL.FTZ R11, R0.reuse, R155 ;  /* 0x0000009b000b7220 */ /* 0x040fe80000410000 */
[----:B------:R-:W-:Y:S01]  /*82a0*/  MUFU.EX2 R156, R156 ;  /* 0x0000009c009c7308 */ /* 0x000fe20000000800 */
[C---:B------:R-:W-:Y:S02]  /*82b0*/  FMUL.FTZ R22, R0.reuse, R142 ;  /* 0x0000008e00167220 */ /* 0x040fe40000410000 */
[C---:B------:R-:W-:Y:S02]  /*82c0*/  FMUL.FTZ R23, R0.reuse, R143 ;  /* 0x0000008f00177220 */ /* 0x040fe40000410000 */
[C---:B------:R-:W-:Y:S01]  /*82d0*/  FMUL.FTZ R6, R0.reuse, R158 ;  /* 0x0000009e00067220 */ /* 0x040fe20000410000 */
[----:B------:R-:W-:Y:S01]  /*82e0*/  MOV R158, R149 ;  /* 0x00000095009e7202 */ /* 0x000fe20000000f00 */
[C---:B------:R-:W-:Y:S02]  /*82f0*/  FMUL.FTZ R10, R0.reuse, R154 ;  /* 0x0000009a000a7220 */ /* 0x040fe40000410000 */
[C---:B------:R-:W-:Y:S01]  /*8300*/  FMUL.FTZ R14, R0.reuse, R150 ;  /* 0x00000096000e7220 */ /* 0x040fe20000410000 */
[----:B------:R-:W-:Y:S01]  /*8310*/  MUFU.EX2 R153, R153 ;  /* 0x0000009900997308 */ /* 0x000fe20000000800 */
[C---:B------:R-:W-:Y:S02]  /*8320*/  FMUL.FTZ R15, R0.reuse, R151 ;  /* 0x00000097000f7220 */ /* 0x040fe40000410000 */
[C---:B------:R-:W-:Y:S02]  /*8330*/  FMUL.FTZ R18, R0.reuse, R146 ;  /* 0x0000009200127220 */ /* 0x040fe40000410000 */
[C---:B---3--:R-:W-:Y:S01]  /*8340*/  FMUL.FTZ R7, R0.reuse, R159 ;  /* 0x0000009f00077220 */ /* 0x048fe20000410000 */
[----:B------:R-:W-:Y:S01]  /*8350*/  MOV R159, R148 ;  /* 0x00000094009f7202 */ /* 0x000fe20000000f00 */
[C---:B------:R-:W-:Y:S02]  /*8360*/  FMUL.FTZ R19, R0.reuse, R147 ;  /* 0x0000009300137220 */ /* 0x040fe40000410000 */
[C---:B------:R-:W-:Y:S01]  /*8370*/  FMUL.FTZ R30, R0.reuse, R30 ;  /* 0x0000001e001e7220 */ /* 0x040fe20000410000 */
[----:B------:R-:W-:Y:S01]  /*8380*/  MUFU.EX2 R147, R2 ;  /* 0x0000000200937308 */ /* 0x000fe20000000800 */
[C---:B------:R-:W-:Y:S02]  /*8390*/  FMUL.FTZ R31, R0.reuse, R31 ;  /* 0x0000001f001f7220 */ /* 0x040fe40000410000 */
[C---:B------:R-:W-:Y:S02]  /*83a0*/  FMUL.FTZ R34, R0.reuse, R34 ;  /* 0x0000002200227220 */ /* 0x040fe40000410000 */
[C---:B------:R-:W-:Y:S02]  /*83b0*/  FMUL.FTZ R35, R0.reuse, R35 ;  /* 0x0000002300237220 */ /* 0x040fe40000410000 */
[C---:B------:R-:W-:Y:S02]  /*83c0*/  FMUL.FTZ R38, R0.reuse, R38 ;  /* 0x0000002600267220 */ /* 0x040fe40000410000 */
[C---:B------:R-:W-:Y:S01]  /*83d0*/  FMUL.FTZ R39, R0.reuse, R39 ;  /* 0x0000002700277220 */ /* 0x040fe20000410000 */
[----:B------:R3:W-:Y:S01]  /*83e0*/  MUFU.EX2 R2, R140 ;  /* 0x0000008c00027308 */ /* 0x0007e20000000800 */
[C---:B------:R-:W-:Y:S02]  /*83f0*/  FMUL.FTZ R42, R0.reuse, R42 ;  /* 0x0000002a002a7220 */ /* 0x040fe40000410000 */
[C---:B------:R-:W-:Y:S02]  /*8400*/  FMUL.FTZ R43, R0.reuse, R43 ;  /* 0x0000002b002b7220 */ /* 0x040fe40000410000 */
        /* <DEDUP_REMOVED lines=45> */
[----:B--2---:R-:W-:Y:S01]  /*86e0*/  FFMA.FTZ R151, R0, R141, R169 ;  /* 0x0000008d00977223 */ /* 0x004fe200000100a9 */
[C---:B----4-:R-:W-:Y:S01]  /*86f0*/  F2FP.BF16.PACK_AB R169, R144.reuse, R169 ;  /* 0x000000a990a9723e */ /* 0x050fe200000010ff */
[--C-:B------:R-:W-:Y:S01]  /*8700*/  FFMA.FTZ R0, R171, c[0x0][0x2d0], -R134.reuse ;  /* 0x0000b400ab007a23 */ /* 0x100fe20000010886 */
[----:B---3--:R-:W-:Y:S01]  /*8710*/  LDSM.16.MT88.4 R140, [R236+0x4880] ;  /* 0x00488000ec8c783b */ /* 0x008fe20000004200 */
[----:B------:R-:W-:Y:S02]  /*8720*/  FADD.FTZ R144, R144, R151 ;  /* 0x0000009790907221 */ /* 0x000fe40000010000 */
[----:B------:R-:W2:Y:S02]  /*8730*/  MUFU.EX2 R146, R0 ;  /* 0x0000000000927308 */ /* 0x000ea40000000800 */
[----:B--2---:R-:W-:Y:S01]  /*8740*/  F2FP.BF16.PACK_AB R171, R146, R147 ;  /* 0x0000009392ab723e */ /* 0x004fe200000010ff */
[--C-:B------:R-:W-:Y:S07]  /*8750*/  FFMA.FTZ R0, R173, c[0x0][0x2d0], -R134.reuse ;  /* 0x0000b400ad007a23 */ /* 0x100fee0000010886 */
[----:B------:R2:W-:Y:S01]  /*8760*/  MUFU.EX2 R149, R0 ;  /* 0x0000000000957308 */ /* 0x0005e20000000800 */
[C---:B-1----:R-:W-:Y:S08]  /*8770*/  HMMA.16816.F32.BF16 R4, R168.reuse, R136, R4 ;  /* 0x00000088a804723c */ /* 0x042ff00000041804 */
[C---:B------:R-:W-:Y:S01]  /*8780*/  HMMA.16816.F32.BF16 R8, R168.reuse, R138, R8 ;  /* 0x0000008aa808723c */ /* 0x040fe20000041808 */
[----:B------:R-:W1:Y:S03]  /*8790*/  LDSM.16.MT88.4 R136, [R237+0x4080] ;  /* 0x00408000ed88783b */ /* 0x000e660000004200 */
[--C-:B--2---:R-:W-:Y:S04]  /*87a0*/  FFMA.FTZ R0, R172, c[0x0][0x2d0], -R134.reuse ;  /* 0x0000b400ac007a23 */ /* 0x104fe80000010886 */
[----:B------:R2:W3:Y:S01]  /*87b0*/  MUFU.EX2 R150, R0 ;  /* 0x0000000000967308 */ /* 0x0004e20000000800 */
[C---:B-1----:R-:W-:Y:S03]  /*87c0*/  HMMA.16816.F32.BF16 R12, R168.reuse, R136, R12 ;  /* 0x00000088a80c723c */ /* 0x042fe6000004180c */
[--C-:B--2---:R-:W-:Y:S06]  /*87d0*/  FFMA.FTZ R0, R174, c[0x0][0x2d0], -R134.reuse ;  /* 0x0000b400ae007a23 */ /* 0x104fec0000010886 */
[----:B------:R1:W-:Y:S01]  /*87e0*/  MUFU.EX2 R148, R0 ;  /* 0x0000000000947308 */ /* 0x0003e20000000800 */
[C---:B------:R-:W-:Y:S01]  /*87f0*/  HMMA.16816.F32.BF16 R16, R168.reuse, R138, R16 ;  /* 0x0000008aa810723c */ /* 0x040fe20000041810 */
[----:B------:R-:W2:Y:S02]  /*8800*/  LDSM.16.MT88.4 R136, [R240+0x4080] ;  /* 0x00408000f088783b */ /* 0x000ea40000004200 */
[----:B-1----:R-:W-:Y:S06]  /*8810*/  FFMA.FTZ R0, R175, c[0x0][0x2d0], -R134 ;  /* 0x0000b400af007a23 */ /* 0x002fec0000010886 */
[----:B------:R1:W4:Y:S01]  /*8820*/  MUFU.EX2 R174, R0 ;  /* 0x0000000000ae7308 */ /* 0x0003220000000800 */
[C---:B--2---:R-:W-:Y:S08]  /*8830*/  HMMA.16816.F32.BF16 R20, R168.reuse, R136, R20 ;  /* 0x00000088a814723c */ /* 0x044ff00000041814 */
[C---:B------:R-:W-:Y:S01]  /*8840*/  HMMA.16816.F32.BF16 R24, R168.reuse, R138, R24 ;  /* 0x0000008aa818723c */ /* 0x040fe20000041818 */
[----:B------:R-:W2:Y:S03]  /*8850*/  LDSM.16.MT88.4 R136, [R239+0x4080] ;  /* 0x00408000ef88783b */ /* 0x000ea60000004200 */
[----:B-1----:R-:W-:Y:S02]  /*8860*/  FADD.FTZ R0, R2, R179 ;  /* 0x000000b302007221 */ /* 0x002fe40000010000 */
[----:B------:R-:W1:Y:S02]  /*8870*/  MUFU.EX2 R179, R159 ;  /* 0x0000009f00b37308 */ /* 0x000e640000000800 */
[----:B------:R-:W-:Y:S04]  /*8880*/  FADD.FTZ R151, R145, R0 ;  /* 0x0000000091977221 */ /* 0x000fe80000010000 */
[----:B------:R-:W-:Y:S01]  /*8890*/  FADD.FTZ R0, R147, R144 ;  /* 0x0000009093007221 */ /* 0x000fe20000010000 */
[C---:B--2---:R-:W-:Y:S08]  /*88a0*/  HMMA.16816.F32.BF16 R28, R168.reuse, R136, R28 ;  /* 0x00000088a81c723c */ /* 0x044ff0000004181c */
[C---:B------:R-:W-:Y:S01]  /*88b0*/  HMMA.16816.F32.BF16 R32, R168.reuse, R138, R32 ;  /* 0x0000008aa820723c */ /* 0x040fe20000041820 */
[----:B------:R-:W2:Y:S07]  /*88c0*/  LDSM.16.MT88.4 R136, [R236+0x5880] ;  /* 0x00588000ec88783b */ /* 0x000eae0000004200 */
        /* <DEDUP_REMOVED lines=33> */
[C---:B--2---:R-:W-:Y:S07]  /*8ae0*/  HMMA.16816.F32.BF16 R124, R168.reuse, R136, R124 ;  /* 0x00000088a87c723c */ /* 0x044fee000004187c */
[----:B------:R-:W-:Y:S01]  /*8af0*/  F2FP.BF16.PACK_AB R136, R145, R2 ;  /* 0x000000029188723e */ /* 0x000fe200000010ff */
[----:B------:R-:W-:Y:S04]  /*8b00*/  HMMA.16816.F32.BF16 R128, R168, R138, R128 ;  /* 0x0000008aa880723c */ /* 0x000fe80000041880 */
[----:B---3--:R-:W-:Y:S01]  /*8b10*/  F2FP.BF16.PACK_AB R137, R150, R149 ;  /* 0x000000959689723e */ /* 0x008fe200000010ff */
[----:B------:R-:W-:Y:S02]  /*8b20*/  FADD.FTZ R2, R146, R0 ;  /* 0x0000000092027221 */ /* 0x000fe40000010000 */
[----:B------:R-:W-:Y:S01]  /*8b30*/  F2FP.BF16.PACK_AB R138, R157, R156 ;  /* 0x0000009c9d8a723e */ /* 0x000fe200000010ff */
[----:B------:R-:W-:Y:S01]  /*8b40*/  LDSM.16.MT88.4 R144, [R239+0x9080] ;  /* 0x00908000ef90783b */ /* 0x000fe20000004200 */
[----:B----4-:R-:W-:Y:S03]  /*8b50*/  F2FP.BF16.PACK_AB R139, R174, R148 ;  /* 0x00000094ae8b723e */ /* 0x010fe600000010ff */
[----:B------:R-:W-:Y:S01]  /*8b60*/  FFMA.FTZ R0, R177, c[0x0][0x2d0], -R134 ;  /* 0x0000b400b1007a23 */ /* 0x000fe20000010886 */
[----:B------:R-:W-:Y:S01]  /*8b70*/  MOV R177, R154 ;  /* 0x0000009a00b17202 */ /* 0x000fe20000000f00 */
[----:B------:R-:W-:Y:S02]  /*8b80*/  FADD.FTZ R2, R149, R2 ;  /* 0x0000000295027221 */ /* 0x000fe40000010000 */
[C---:B------:R-:W-:Y:S01]  /*8b90*/  HMMA.16816.F32.BF16 R4, R136.reuse, R140, R4 ;  /* 0x0000008c8804723c */ /* 0x040fe20000041804 */
[----:B------:R2:W-:Y:S04]  /*8ba0*/  MUFU.EX2 R172, R0 ;  /* 0x0000000000ac7308 */ /* 0x0005e80000000800 */
[----:B------:R-:W-:Y:S03]  /*8bb0*/  FADD.FTZ R2, R150, R2 ;  /* 0x0000000296027221 */ /* 0x000fe60000010000 */
[C---:B------:R-:W-:Y:S01]  /*8bc0*/  HMMA.16816.F32.BF16 R8, R136.reuse, R142, R8 ;  /* 0x0000008e8808723c */ /* 0x040fe20000041808 */
[----:B------:R-:W3:Y:S03]  /*8bd0*/  LDSM.16.MT88.4 R140, [R237+0x4880] ;  /* 0x00488000ed8c783b */ /* 0x000ee60000004200 */
[--C-:B--2---:R-:W-:Y:S01]  /*8be0*/  FFMA.FTZ R0, R178, c[0x0][0x2d0], -R134.reuse ;  /* 0x0000b400b2007a23 */ /* 0x104fe20000010886 */
[----:B------:R-:W-:Y:S03]  /*8bf0*/  MOV R178, R153 ;  /* 0x0000009900b27202 */ /* 0x000fe60000000f00 */
[----:B------:R2:W4:Y:S01]  /*8c00*/  MUFU.EX2 R173, R0 ;  /* 0x0000000000ad7308 */ /* 0x0005220000000800 */
[----:B------:R-:W-:Y:S01]  /*8c10*/  F2FP.BF16.PACK_AB R170, R177, R178 ;  /* 0x000000b2b1aa723e */ /* 0x000fe200000010ff */
[C---:B---3--:R-:W-:Y:S03]  /*8c20*/  HMMA.16816.F32.BF16 R12, R136.reuse, R140, R12 ;  /* 0x0000008c880c723c */ /* 0x048fe6000004180c */
[--C-:B--2---:R-:W-:Y:S01]  /*8c30*/  FFMA.FTZ R0, R176, c[0x0][0x2d0], -R134.reuse ;  /* 0x0000b400b0007a23 */ /* 0x104fe20000010886 */
[----:B------:R-:W-:Y:S01]  /*8c40*/  MOV R176, R152 ;  /* 0x0000009800b07202 */ /* 0x000fe20000000f00 */
[----:B------:R-:W-:Y:S01]  /*8c50*/  FFMA.FTZ R134, R132, c[0x0][0x2d0], -R134 ;  /* 0x0000b40084867a23 */ /* 0x000fe20000010886 */
[----:B------:R-:W-:Y:S02]  /*8c60*/  LDSM.16.MT88.4 R152, [R236+0x5080] ;  /* 0x00508000ec98783b */ /* 0x000fe40000004200 */
[C---:B------:R-:W-:Y:S01]  /*8c70*/  HMMA.16816.F32.BF16 R16, R136.reuse, R142, R16 ;  /* 0x0000008e8810723c */ /* 0x040fe20000041810 */
[----:B------:R2:W-:Y:S03]  /*8c80*/  MUFU.EX2 R132, R0 ;  /* 0x0000000000847308 */ /* 0x0005e60000000800 */
[----:B-1----:R-:W-:Y:S02]  /*8c90*/  F2FP.BF16.PACK_AB R168, R176, R179 ;  /* 0x000000b3b0a8723e */ /* 0x002fe400000010ff */
[----:B----4-:R-:W-:Y:S01]  /*8ca0*/  F2FP.BF16.PACK_AB R169, R173, R172 ;  /* 0x000000acada9723e */ /* 0x010fe200000010ff */
[----:B------:R-:W1:Y:S04]  /*8cb0*/  LDSM.16.MT88.4 R140, [R240+0x4880] ;  /* 0x00488000f08c783b */ /* 0x000e680000004200 */
[----:B------:R-:W3:Y:S01]  /*8cc0*/  MUFU.EX2 R134, R134 ;  /* 0x0000008600867308 */ /* 0x000ee20000000800 */
[----:B--2---:R-:W-:Y:S04]  /*8cd0*/  FADD.FTZ R0, R156, R151 ;  /* 0x000000979c007221 */ /* 0x004fe80000010000 */
[----:B------:R-:W-:Y:S02]  /*8ce0*/  FADD.FTZ R175, R157, R0 ;  /* 0x000000009daf7221 */ /* 0x000fe40000010000 */
[----:B------:R-:W-:Y:S02]  /*8cf0*/  FADD.FTZ R0, R148, R2 ;  /* 0x0000000294007221 */ /* 0x000fe40000010000 */
[----:B------:R-:W-:Y:S01]  /*8d00*/  FADD.FTZ R2, R179, R175 ;  /* 0x000000afb3027221 */ /* 0x000fe20000010000 */
[----:B---3--:R-:W-:Y:S01]  /*8d10*/  F2FP.BF16.PACK_AB R171, R134, R132 ;  /* 0x0000008486ab723e */ /* 0x008fe200000010ff */
[----:B------:R-:W-:Y:S02]  /*8d20*/  FADD.FTZ R0, R174, R0 ;  /* 0x00000000ae007221 */ /* 0x000fe40000010000 */
[----:B------:R-:W-:Y:S02]  /*8d30*/  FADD.FTZ R2, R176, R2 ;  /* 0x00000002b0027221 */ /* 0x000fe40000010000 */
[----:B------:R-:W-:Y:S02]  /*8d40*/  FADD.FTZ R0, R172, R0 ;  /* 0x00000000ac007221 */ /* 0x000fe40000010000 */
[----:B------:R-:W-:Y:S02]  /*8d50*/  FADD.FTZ R2, R178, R2 ;  /* 0x00000002b2027221 */ /* 0x000fe40000010000 */
[----:B------:R-:W-:Y:S01]  /*8d60*/  FADD.FTZ R0, R173, R0 ;  /* 0x00000000ad007221 */ /* 0x000fe20000010000 */
[C---:B-1----:R-:W-:Y:S03]  /*8d70*/  HMMA.16816.F32.BF16 R20, R136.reuse, R140, R20 ;  /* 0x0000008c8814723c */ /* 0x042fe60000041814 */
[----:B------:R-:W-:Y:S01]  /*8d80*/  FADD.FTZ R0, R132, R0 ;  /* 0x0000000084007221 */ /* 0x000fe20000010000 */
[-C--:B------:R-:W-:Y:S03]  /*8d90*/  MOV R132, R3.reuse ;  /* 0x0000000300847202 */ /* 0x080fe60000000f00 */
[----:B------:R-:W-:Y:S01]  /*8da0*/  FADD.FTZ R0, R134, R0 ;  /* 0x0000000086007221 */ /* 0x000fe20000010000 */
[C---:B------:R-:W-:Y:S01]  /*8db0*/  HMMA.16816.F32.BF16 R24, R136.reuse, R142, R24 ;  /* 0x0000008e8818723c */ /* 0x040fe20000041818 */
[----:B------:R-:W1:Y:S03]  /*8dc0*/  LDSM.16.MT88.4 R140, [R239+0x4880] ;  /* 0x00488000ef8c783b */ /* 0x000e660000004200 */
[----:B------:R-:W-:Y:S04]  /*8dd0*/  MOV R134, R3 ;  /* 0x0000000300867202 */ /* 0x000fe80000000f00 */
        /* <DEDUP_REMOVED lines=34> */
[C---:B------:R-:W-:Y:S08]  /*9000*/  HMMA.16816.F32.BF16 R120, R136.reuse, R142, R120 ;  /* 0x0000008e8878723c */ /* 0x040ff00000041878 */
[C---:B------:R-:W-:Y:S08]  /*9010*/  HMMA.16816.F32.BF16 R124, R136.reuse, R144, R124 ;  /* 0x00000090887c723c */ /* 0x040ff0000004187c */
[----:B------:R-:W-:Y:S01]  /*9020*/  HMMA.16816.F32.BF16 R128, R136, R146, R128 ;  /* 0x000000928880723c */ /* 0x000fe20000041880 */
[----:B------:R-:W1:Y:S07]  /*9030*/  LDSM.16.MT88.4 R144, [R237+0x5080] ;  /* 0x00508000ed90783b */ /* 0x000e6e0000004200 */
[C---:B------:R-:W-:Y:S01]  /*9040*/  HMMA.16816.F32.BF16 R156, R168.reuse, R152, R4 ;  /* 0x00000098a89c723c */ /* 0x040fe20000041804 */
[----:B------:R-:W2:Y:S07]  /*9050*/  LDSM.16.MT88.4 R136, [R240+0x5080] ;  /* 0x00508000f088783b */ /* 0x000eae0000004200 */
[C---:B------:R-:W-:Y:S01]  /*9060*/  HMMA.16816.F32.BF16 R152, R168.reuse, R154, R8 ;  /* 0x0000009aa898723c */ /* 0x040fe20000041808 */
[----:B------:R-:W3:Y:S08]  /*9070*/  LDSM.16.MT88.4 R4, [R239+0x5080] ;  /* 0x00508000ef04783b */ /* 0x000ef00000004200 */
[----:B------:R-:W4:Y:S01]  /*9080*/  LDSM.16.MT88.4 R8, [R236+0x6880] ;  /* 0x00688000ec08783b */ /* 0x000f220000004200 */
[C---:B-1----:R-:W-:Y:S07]  /*9090*/  HMMA.16816.F32.BF16 R148, R168.reuse, R144, R12 ;  /* 0x00000090a894723c */ /* 0x042fee000004180c */
[----:B------:R-:W1:Y:S01]  /*90a0*/  LDSM.16.MT88.4 R12, [R237+0x6880] ;  /* 0x00688000ed0c783b */ /* 0x000e620000004200 */
[C---:B------:R-:W-:Y:S08]  /*90b0*/  HMMA.16816.F32.BF16 R144, R168.reuse, R146, R16 ;  /* 0x00000092a890723c */ /* 0x040ff00000041810 */
[C---:B--2---:R-:W-:Y:S08]  /*90c0*/  HMMA.16816.F32.BF16 R140, R168.reuse, R136, R20 ;  /* 0x00000088a88c723c */ /* 0x044ff00000041814 */
[C---:B------:R-:W-:Y:S08]  /*90d0*/  HMMA.16816.F32.BF16 R136, R168.reuse, R138, R24 ;  /* 0x0000008aa888723c */ /* 0x040ff00000041818 */
[C---:B---3--:R-:W-:Y:S08]  /*90e0*/  HMMA.16816.F32.BF16 R28, R168.reuse, R4, R28 ;  /* 0x00000004a81c723c */ /* 0x048ff0000004181c */
[C---:B------:R-:W-:Y:S01]  /*90f0*/  HMMA.16816.F32.BF16 R32, R168.reuse, R6, R32 ;  /* 0x00000006a820723c */ /* 0x040fe20000041820 */
[----:B------:R-:W2:Y:S07]  /*9100*/  LDSM.16.MT88.4 R4, [R240+0x6880] ;  /* 0x00688000f004783b */ /* 0x000eae0000004200 */
[C---:B----4-:R-:W-:Y:S08]  /*9110*/  HMMA.16816.F32.BF16 R36, R168.reuse, R8, R36 ;  /* 0x00000008a824723c */ /* 0x050ff00000041824 */
        /* <DEDUP_REMOVED lines=27> */
[C---:B------:R-:W-:Y:S08]  /*92d0*/  HMMA.16816.F32.BF16 R112, R168.reuse, R10, R112 ;  /* 0x0000000aa870723c */ /* 0x040ff00000041870 */
[C---:B-1----:R-:W-:Y:S08]  /*92e0*/  HMMA.16816.F32.BF16 R116, R168.reuse, R12, R116 ;  /* 0x0000000ca874723c */ /* 0x042ff00000041874 */
[C---:B------:R-:W-:Y:S08]  /*92f0*/  HMMA.16816.F32.BF16 R120, R168.reuse, R14, R120 ;  /* 0x0000000ea878723c */ /* 0x040ff00000041878 */
[C---:B--2---:R-:W-:Y:S07]  /*9300*/  HMMA.16816.F32.BF16 R124, R168.reuse, R4, R124 ;  /* 0x00000004a87c723c */ /* 0x044fee000004187c */
[----:B------:R-:W-:Y:S01]  /*9310*/  FADD.FTZ R4, R177, R2 ;  /* 0x00000002b1047221 */ /* 0x000fe20000010000 */
[----:B------:R-:W-:Y:S04]  /*9320*/  HMMA.16816.F32.BF16 R128, R168, R6, R128 ;  /* 0x00000006a880723c */ /* 0x000fe80000041880 */
[----:B------:R1:W-:Y:S01]  /*9330*/  STL [R1+0x14], R4 ;  /* 0x0000140401007387 */ /* 0x0003e20000100800 */
[----:B------:R-:W-:Y:S03]  /*9340*/  MOV R2, R133 ;  /* 0x0000008500027202 */ /* 0x000fe60000000f00 */
[----:B------:R1:W-:Y:S01]  /*9350*/  STL [R1+0x18], R0 ;  /* 0x0000180001007387 */ /* 0x0003e20000100800 */
[----:B------:R-:W-:-:S05]  /*9360*/  @P0 BRA `(.L_x_187) ;  /* 0xffffc55000000947 */ /* 0x000fca000383ffff */
.L_x_176:
[----:B------:R-:W2:Y:S01]  /*9370*/  S2UR UR9, SR_CTAID.X ;  /* 0x00000000000979c3 */ /* 0x000ea20000002500 */
[----:B------:R-:W-:-:S02]  /*9380*/  UISETP.NE.AND UP1, UPT, UR18, URZ, UPT ;  /* 0x0000003f1200728c */ /* 0x000fc4000bf25270 */
[----:B------:R-:W-:Y:S02]  /*9390*/  UISETP.NE.AND UP0, UPT, UR17, URZ, UPT ;  /* 0x0000003f1100728c */ /* 0x000fe4000bf05270 */
[----:B------:R-:W-:-:S04]  /*93a0*/  ULDC.64 UR4, c[0x0][0x2c8] ;  /* 0x0000b20000047ab9 */ /* 0x000fc80000000a00 */
[----:B------:R-:W-:Y:S01]  /*93b0*/  PLOP3.LUT P0, PT, PT, PT, UP0, 0x40, 0x0 ;  /* 0x000000000000781c */ /* 0x000fe20003f0e808 */
[----:B--2---:R-:W-:-:S04]  /*93c0*/  ULEA UR9, UR9, 0x7f, 0x7 ;  /* 0x0000007f09097891 */ /* 0x004fc8000f8e383f */
[----:B------:R-:W-:-:S03]  /*93d0*/  UIMAD.WIDE.U32 UR10, UR9, UR4, URZ ;  /* 0x00000004090a72a5 */ /* 0x000fc6000f8e003f */
[----:B------:R-:W-:Y:S02]  /*93e0*/  ULDC UR4, c[0x0][0x168] ;  /* 0x00005a0000047ab9 */ /* 0x000fe40000000800 */
[----:B------:R-:W-:Y:S02]  /*93f0*/  @UP1 USHF.R.U32.HI UR9, URZ, UR5, UR11 ;  /* 0x000000053f091299 */ /* 0x000fe4000801160b */
[----:B------:R-:W-:Y:S02]  /*9400*/  UIADD3 UR4, -UR4, 0x1, URZ ;  /* 0x0000000104047890 */ /* 0x000fe4000fffe13f */
[----:B------:R-:W-:Y:S02]  /*9410*/  ULDC UR5, c[0x0][0x1d0] ;  /* 0x0000740000057ab9 */ /* 0x000fe40000000800 */
[----:B------:R-:W-:-:S03]  /*9420*/  UIADD3 UR10, UR9, UR5, UR4 ;  /* 0x00000005090a7290 */ /* 0x000fc6000fffe004 */
[----:B------:R-:W-:Y:S02]  /*9430*/  ULDC UR9, c[0x0][0x324] ;  /* 0x0000c90000097ab9 */ /* 0x000fe40000000800 */
[----:B------:R-:W-:Y:S01]  /*9440*/  UIADD3 UR9, UR10, -UR9, URZ ;  /* 0x800000090a097290 */ /* 0x000fe2000fffe03f */
[----:B------:R-:W-:Y:S05]  /*9450*/  @P0 BRA `(.L_x_188) ;  /* 0x0000016000000947 */ /* 0x000fea0003800000 */
[----:B------:R-:W-:-:S06]  /*9460*/  UISETP.GT.AND UP0, UPT, UR10, -0x1, UPT ;  /* 0xffffffff0a00788c */ /* 0x000fcc000bf04270 */
[----:B------:R-:W-:-:S13]  /*9470*/  PLOP3.LUT P0, PT, PT, PT, UP0, 0x80, 0x0 ;  /* 0x000000000000781c */ /* 0x000fda0003f0f008 */
[----:B------:R-:W-:Y:S05]  /*9480*/  @P0 BRA `(.L_x_189) ;  /* 0x0000009000000947 */ /* 0x000fea0003800000 */
[----:B------:R-:W-:Y:S02]  /*9490*/  ULDC UR4, c[0x0][0x32c] ;  /* 0x0000cb0000047ab9 */ /* 0x000fe40000000800 */
[----:B------:R-:W-:Y:S02]  /*94a0*/  UISETP.NE.AND UP0, UPT, UR4, 0x1, UPT ;  /* 0x000000010400788c */ /* 0x000fe4000bf05270 */
[----:B------:R-:W-:Y:S02]  /*94b0*/  ULOP3.LUT UR10, URZ, UR10, URZ, 0x33, !UPT ;  /* 0x0000000a3f0a7292 */ /* 0x000fe4000f8e333f */
[----:B------:R-:W-:Y:S02]  /*94c0*/  ULDC.64 UR4, c[0x0][0x330] ;  /* 0x0000cc0000047ab9 */ /* 0x000fe40000000a00 */
[----:B------:R-:W-:-:S07]  /*94d0*/  UIMAD.WIDE.U32 UR14, UR10, UR4, URZ ;  /* 0x000000040a0e72a5 */ /* 0x000fce000f8e003f */
[----:B------:R-:W-:Y:S02]  /*94e0*/  @UP0 UMOV UR11, UR15 ;  /* 0x0000000f000b0c82 */ /* 0x000fe40008000000 */
[----:B------:R-:W-:-:S04]  /*94f0*/  @UP0 USHF.R.U32.HI UR10, URZ, UR5, UR11 ;  /* 0x000000053f0a0299 */ /* 0x000fc8000801160b */
[----:B------:R-:W-:Y:S01]  /*9500*/  ULOP3.LUT UR10, URZ, UR10, URZ, 0x33, !UPT ;  /* 0x0000000a3f0a7292 */ /* 0x000fe2000f8e333f */
[----:B------:R-:W-:Y:S05]  /*9510*/  BRA `(.L_x_190) ;  /* 0x0000006000007947 */ /* 0x000fea0003800000 */
.L_x_189:
[----:B------:R-:W-:Y:S02]  /*9520*/  ULDC UR4, c[0x0][0x32c] ;  /* 0x0000cb0000047ab9 */ /* 0x000fe40000000800 */
[----:B------:R-:W-:-:S03]  /*9530*/  UISETP.NE.AND UP0, UPT, UR4, 0x1, UPT ;  /* 0x000000010400788c */ /* 0x000fc6000bf05270 */
[----:B------:R-:W-:Y:S02]  /*9540*/  ULDC.64 UR4, c[0x0][0x330] ;  /* 0x0000cc0000047ab9 */ /* 0x000fe40000000a00 */
[----:B------:R-:W-:-:S07]  /*9550*/  UIMAD.WIDE.U32 UR14, UR10, UR4, URZ ;  /* 0x000000040a0e72a5 */ /* 0x000fce000f8e003f */
[----:B------:R-:W-:Y:S02]  /*9560*/  @UP0 UMOV UR11, UR15 ;  /* 0x0000000f000b0c82 */ /* 0x000fe40008000000 */
[----:B------:R-:W-:Y:S02]  /*9570*/  @UP0 USHF.R.U32.HI UR10, URZ, UR5, UR11 ;  /* 0x000000053f0a0299 */ /* 0x000fe4000801160b */
.L_x_190:
[----:B------:R-:W-:Y:S02]  /*9580*/  ULDC UR4, c[0x0][0x32c] ;  /* 0x0000cb0000047ab9 */ /* 0x000fe40000000800 */
[----:B------:R-:W-:-:S04]  /*9590*/  UIMAD UR4, UR10, UR4, URZ ;  /* 0x000000040a0472a4 */ /* 0x000fc8000f8e023f */
[----:B------:R-:W-:-:S04]  /*95a0*/  UISETP.LT.AND UP0, UPT, UR9, UR4, UPT ;  /* 0x000000040900728c */ /* 0x000fc8000bf01270 */
[----:B------:R-:W-:-:S04]  /*95b0*/  USEL UR9, UR9, UR4, !UP0 ;  /* 0x0000000409097287 */ /* 0x000fc8000c000000 */
.L_x_188:
[----:B------:R-:W-:-:S04]  /*95c0*/  UIADD3 UR9, UR9, 0x2f, URZ ;  /* 0x0000002f09097890 */ /* 0x000fc8000fffe03f */
[----:B------:R-:W-:-:S04]  /*95d0*/  UIMAD.WIDE UR4, UR9, 0x2aaaaaab, URZ ;  /* 0x2aaaaaab090478a5 */ /* 0x000fc8000f8e023f */
        /* <DEDUP_REMOVED lines=9> */
[----:B-1----:R-:W4:Y:S04]  /*9670*/  LDL.64 R4, [R1+0x30] ;  /* 0x0000300001047983 */ /* 0x002f280000100a00 */
[----:B------:R-:W4:Y:S01]  /*9680*/  LDL.64 R2, [R1+0x28] ;  /* 0x0000280001027983 */ /* 0x000f220000100a00 */
[----:B--2---:R-:W-:-:S02]  /*9690*/  IADD3 R11, P0, R8, 0x40, RZ ;  /* 0x00000040080b7810 */ /* 0x004fc40007f1e0ff */
[----:B------:R-:W-:-:S03]  /*96a0*/  IADD3 R10, P1, R8, 0x80, RZ ;  /* 0x00000080080a7810 */ /* 0x000fc60007f3e0ff */
[--C-:B---3--:R-:W-:Y:S01]  /*96b0*/  IMAD.X R0, RZ, RZ, R7.reuse, P0 ;  /* 0x000000ffff007224 */ /* 0x108fe200000e0607 */
[----:B------:R-:W-:Y:S01]  /*96c0*/  STL [R1+0x6c], R11 ;  /* 0x00006c0b01007387 */ /* 0x000fe20000100800 */
[----:B------:R-:W-:Y:S01]  /*96d0*/  IADD3 R9, P0, R8, 0xc0, RZ ;  /* 0x000000c008097810 */ /* 0x000fe20007f1e0ff */
[--C-:B------:R-:W-:Y:S01]  /*96e0*/  IMAD.X R8, RZ, RZ, R7.reuse, P1 ;  /* 0x000000ffff087224 */ /* 0x100fe200008e0607 */
[C---:B----4-:R-:W-:Y:S01]  /*96f0*/  IADD3 R6, P1, R4.reuse, 0x80, RZ ;  /* 0x0000008004067810 */ /* 0x050fe20007f3e0ff */
[----:B------:R-:W-:Y:S02]  /*9700*/  STL [R1+0x64], R10 ;  /* 0x0000640a01007387 */ /* 0x000fe40000100800 */
[----:B------:R-:W-:Y:S01]  /*9710*/  IMAD.X R7, RZ, RZ, R7, P0 ;  /* 0x000000ffff077224 */ /* 0x000fe200000e0607 */
[C---:B------:R-:W-:Y:S01]  /*9720*/  IADD3 R5, P0, R4.reuse, 0xc0, RZ ;  /* 0x000000c004057810 */ /* 0x040fe20007f1e0ff */
[----:B------:R1:W-:Y:S04]  /*9730*/  STL [R1+0x68], R0 ;  /* 0x0000680001007387 */ /* 0x0003e80000100800 */
[----:B------:R-:W-:Y:S04]  /*9740*/  STL [R1+0x5c], R9 ;  /* 0x00005c0901007387 */ /* 0x000fe80000100800 */
[----:B------:R-:W-:Y:S01]  /*9750*/  STL [R1+0x60], R8 ;  /* 0x0000600801007387 */ /* 0x000fe20000100800 */
[----:B-1----:R-:W-:Y:S01]  /*9760*/  IADD3 R0, P2, R4, 0x40, RZ ;  /* 0x0000004004007810 */ /* 0x002fe20007f5e0ff */
[----:B------:R-:W-:-:S04]  /*9770*/  IMAD.X R4, RZ, RZ, R3, P1 ;  /* 0x000000ffff047224 */ /* 0x000fc800008e0603 */
[----:B------:R1:W-:Y:S04]  /*9780*/  STL [R1+0x54], R0 ;  /* 0x0000540001007387 */ /* 0x0003e80000100800 */
[----:B------:R-:W-:Y:S04]  /*9790*/  STL [R1+0x58], R7 ;  /* 0x0000580701007387 */ /* 0x000fe80000100800 */
[----:B------:R-:W-:Y:S01]  /*97a0*/  STL [R1+0x4c], R6 ;  /* 0x00004c0601007387 */ /* 0x000fe20000100800 */
[----:B-1----:R-:W-:-:S05]  /*97b0*/  IMAD.X R0, RZ, RZ, R3, P2 ;  /* 0x000000ffff007224 */ /* 0x002fca00010e0603 */
[----:B------:R1:W-:Y:S04]  /*97c0*/  STL [R1+0x50], R0 ;  /* 0x0000500001007387 */ /* 0x0003e80000100800 */
[----:B------:R2:W-:Y:S01]  /*97d0*/  STL [R1+0x20], R5 ;  /* 0x0000200501007387 */ /* 0x0005e20000100800 */
[----:B-1----:R-:W-:-:S05]  /*97e0*/  IMAD.X R0, RZ, RZ, R3, P0 ;  /* 0x000000ffff007224 */ /* 0x002fca00000e0603 */
[----:B------:R2:W-:Y:S04]  /*97f0*/  STL [R1+0x10], R0 ;  /* 0x0000100001007387 */ /* 0x0005e80000100800 */
[----:B------:R2:W-:Y:S02]  /*9800*/  STL [R1+0x48], R4 ;  /* 0x0000480401007387 */ /* 0x0005e40000100800 */
.L_x_194:
[----:B--2---:R-:W2:Y:S01]  /*9810*/  LDL R0, [R1] ;  /* 0x0000000001007983 */ /* 0x004ea20000100800 */
[----:B------:R-:W-:Y:S04]  /*9820*/  DEPBAR.LE SB0, 0x0 ;  /* 0x000080000000791a */ /* 0x000fe80000000000 */
[----:B------:R-:W-:Y:S01]  /*9830*/  BAR.SYNC.DEFER_BLOCKING 0x0 ;  /* 0x0000000000007b1d */ /* 0x000fe20000010000 */
[----:B------:R-:W-:Y:S06]  /*9840*/  UISETP.GT.AND UP0, UPT, UR12, UR13, UPT ;  /* 0x0000000d0c00728c */ /* 0x000fec000bf04270 */
[----:B------:R-:W-:Y:S01]  /*9850*/  PLOP3.LUT P0, PT, PT, PT, UP0, 0x80, 0x0 ;  /* 0x000000000000781c */ /* 0x000fe20003f0f008 */
[----:B-----5:R-:W1:Y:S04]  /*9860*/  LDSM.16.M88.4 R8, [R135+0x14080] ;  /* 0x014080008708783b */ /* 0x020e680000000200 */
[----:B------:R-:W3:Y:S04]  /*9870*/  LDSM.16.M88.4 R16, [R135+0x14880] ;  /* 0x014880008710783b */ /* 0x000ee80000000200 */
[----:B------:R-:W4:Y:S04]  /*9880*/  LDSM.16.M88.4 R24, [R135+0x15080] ;  /* 0x015080008718783b */ /* 0x000f280000000200 */
[----:B------:R-:W1:Y:S04]  /*9890*/  LDSM.16.M88.4 R168, [R242] ;  /* 0x00000000f2a8783b */ /* 0x000e680000000200 */
[----:B------:R-:W1:Y:S04]  /*98a0*/  LDSM.16.M88.4 R176, [R252] ;  /* 0x00000000fcb0783b */ /* 0x000e680000000200 */
[----:B--2---:R2:W1:Y:S02]  /*98b0*/  LDSM.16.M88.4 R172, [R0] ;  /* 0x0000000000ac783b */ /* 0x0044640000000200 */
[----:B--2---:R-:W-:Y:S01]  /*98c0*/  MOV R0, R133 ;  /* 0x0000008500007202 */ /* 0x004fe20000000f00 */
[----:B------:R-:W-:-:S05]  /*98d0*/  @P0 BRA `(.L_x_192) ;  /* 0x0000045000000947 */ /* 0x000fca0003800000 */
[----:B---34-:R-:W2:Y:S01]  /*98e0*/  LDL R2, [R1+0x1c] ;  /* 0x00001c0001027983 */ /* 0x018ea20000100800 */
[----:B------:R-:W-:Y:S02]  /*98f0*/  ULDC.64 UR4, c[0x0][0x208] ;  /* 0x0000820000047ab9 */ /* 0x000fe40000000a00 */
[----:B------:R-:W-:Y:S01]  /*9900*/  UIMAD.WIDE.U32 UR14, UR13, UR4, URZ ;  /* 0x000000040d0e72a5 */ /* 0x000fe2000f8e003f */
[----:B-1----:R1:W-:Y:S01]  /*9910*/  STL.64 [R1+0x80], R8 ;  /* 0x0000800801007387 */ /* 0x0023e20000100a00 */
[----:B------:R-:W-:Y:S03]  /*9920*/  USHF.R.S32.HI UR10, URZ, 0x1f, UR13 ;  /* 0x0000001f3f0a7899 */ /* 0x000fe6000801140d */
[----:B------:R-:W3:Y:S01]  /*9930*/  LDL.64 R22, [R1+0x38] ;  /* 0x0000380001167983 */ /* 0x000ee20000100a00 */
[----:B------:R-:W-:Y:S03]  /*9940*/  UIMAD UR10, UR10, UR4, URZ ;  /* 0x000000040a0a72a4 */ /* 0x000fe6000f8e023f */
[----:B------:R-:W4:Y:S01]  /*9950*/  LDL R7, [R1+0x4] ;  /* 0x0000040001077983 */ /* 0x000f220000100800 */
[----:B------:R-:W-:Y:S03]  /*9960*/  UIMAD UR10, UR13, UR5, UR10 ;  /* 0x000000050d0a72a4 */ /* 0x000fe6000f8e020a */
[----:B------:R-:W3:Y:S01]  /*9970*/  LDL R21, [R1+0x6c] ;  /* 0x00006c0001157983 */ /* 0x000ee20000100800 */
[----:B------:R-:W-:Y:S02]  /*9980*/  UIADD3 UR4, UR15, UR10, URZ ;  /* 0x0000000a0f047290 */ /* 0x000fe4000fffe03f */
[----:B------:R-:W-:Y:S01]  /*9990*/  UIMAD.WIDE.U32 UR10, UR14, 0x30, URZ ;  /* 0x000000300e0a78a5 */ /* 0x000fe2000f8e003f */
[----:B------:R-:W3:Y:S01]  /*99a0*/  LDL R20, [R1+0x68] ;  /* 0x0000680001147983 */ /* 0x000ee20000100800 */
[----:B------:R-:W-:Y:S03]  /*99b0*/  UIMAD UR4, UR4, 0x30, URZ ;  /* 0x00000030040478a4 */ /* 0x000fe6000f8e023f */
[----:B------:R-:W3:Y:S01]  /*99c0*/  LDL R15, [R1+0x64] ;  /* 0x00006400010f7983 */ /* 0x000ee20000100800 */
[----:B------:R-:W-:Y:S03]  /*99d0*/  UIADD3 UR4, UR11, UR4, URZ ;  /* 0x000000040b047290 */ /* 0x000fe6000fffe03f */
[----:B------:R-:W3:Y:S04]  /*99e0*/  LDL R14, [R1+0x60] ;  /* 0x00006000010e7983 */ /* 0x000ee80000100800 */
[----:B-1----:R-:W3:Y:S04]  /*99f0*/  LDL.64 R8, [R1+0x40] ;  /* 0x0000400001087983 */ /* 0x002ee80000100a00 */
[----:B------:R-:W4:Y:S04]  /*9a00*/  LDL R13, [R1+0x5c] ;  /* 0x00005c00010d7983 */ /* 0x000f280000100800 */
[----:B------:R-:W4:Y:S01]  /*9a10*/  LDL R12, [R1+0x58] ;  /* 0x00005800010c7983 */ /* 0x000f220000100800 */
[----:B--2---:R-:W-:Y:S02]  /*9a20*/  LOP3.LUT P2, RZ, R2, 0x1, RZ, 0xc0, !PT ;  /* 0x0000000102ff7812 */ /* 0x004fe4000784c0ff */
[----:B---3--:R-:W-:Y:S04]  /*9a30*/  IADD3 R3, P1, R8, UR10, RZ ;  /* 0x0000000a08037c10 */ /* 0x008fe8000ff3e0ff */
[----:B------:R-:W-:Y:S02]  /*9a40*/  LEA R2, P0, R3, c[0x0][0x1f8], 0x1 ;  /* 0x00007e0003027a11 */ /* 0x000fe400078008ff */
[----:B------:R-:W-:Y:S04]  /*9a50*/  IADD3.X R4, R23, UR4, RZ, P1, !PT ;  /* 0x0000000417047c10 */ /* 0x000fe80008ffe4ff */
[----:B------:R-:W-:Y:S05]  /*9a60*/  LEA.HI.X R3, R3, c[0x0][0x1fc], R4, 0x1, P0 ;  /* 0x00007f0003037a11 */ /* 0x000fea00000f0c04 */
[----:B------:R-:W-:Y:S01]  /*9a70*/  @!PT LDS RZ, [RZ] ;  /* 0x00000000fffff984 */ /* 0x000fe20000000800 */
[----:B------:R-:W-:Y:S01]  /*9a80*/  @!PT LDS RZ, [RZ] ;  /* 0x00000000fffff984 */ /* 0x000fe20000000800 */
[----:B------:R-:W-:Y:S01]  /*9a90*/  @!PT LDS RZ, [RZ] ;  /* 0x00000000fffff984 */ /* 0x000fe20000000800 */
[----:B----4-:R1:W-:Y:S02]  /*9aa0*/  LDGSTS.E.BYPASS.LTC128B.128 [R7+0x4080], [R2.64], !P2 ;  /* 0x0408000002077fae */ /* 0x0103e4000d101d58 */
[----:B-1----:R-:W-:Y:S04]  /*9ab0*/  IADD3 R3, P1, R21, UR10, RZ ;  /* 0x0000000a15037c10 */ /* 0x002fe8000ff3e0ff */
[C---:B------:R-:W-:Y:S02]  /*9ac0*/  LEA R2, P0, R3.reuse, c[0x0][0x1f8], 0x1 ;  /* 0x00007e0003027a11 */ /* 0x040fe400078008ff */
[----:B------:R-:W-:Y:S04]  /*9ad0*/  IADD3.X R4, R20, UR4, RZ, P1, !PT ;  /* 0x0000000414047c10 */ /* 0x000fe80008ffe4ff */
[----:B------:R-:W-:Y:S05]  /*9ae0*/  LEA.HI.X R3, R3, c[0x0][0x1fc], R4, 0x1, P0 ;  /* 0x00007f0003037a11 */ /* 0x000fea00000f0c04 */
[----:B------:R1:W-:Y:S02]  /*9af0*/  LDGSTS.E.BYPASS.LTC128B.128 [R7+0x5880], [R2.64], !P6 ;  /* 0x0588000002077fae */ /* 0x0003e4000f101d58 */
        /* <DEDUP_REMOVED lines=8> */
[----:B------:R-:W-:Y:S01]  /*9b80*/  LEA.HI.X R3, R3, c[0x0][0x1fc], R4, 0x1, P0 ;  /* 0x00007f0003037a11 */ /* 0x000fe200000f0c04 */
[----:B------:R-:W-:Y:S04]  /*9b90*/  @!P3 IMAD.MOV.U32 R4, RZ, RZ, c[0x0][0x20c] ;  /* 0x00008300ff04b624 */ /* 0x000fe800078e00ff */
[----:B------:R1:W-:Y:S02]  /*9ba0*/  LDGSTS.E.BYPASS.LTC128B.128 [R7+0x8880], [R2.64], !P4 ;  /* 0x0888000002077fae */ /* 0x0003e4000e101d58 */
[----:B-1----:R-:W-:Y:S05]  /*9bb0*/  @!P3 IMAD.MOV.U32 R2, RZ, RZ, c[0x0][0x208] ;  /* 0x00008200ff02b624 */ /* 0x002fea00078e00ff */
[C---:B------:R-:W-:Y:S04]  /*9bc0*/  @!P3 LEA R3, P0, R2.reuse, UR10, 0x5 ;  /* 0x0000000a0203bc11 */ /* 0x040fe8000f8028ff */
[----:B------:R-:W-:Y:S02]  /*9bd0*/  @!P3 IADD3 R5, P1, R3, R8, RZ ;  /* 0x000000080305b210 */ /* 0x000fe40007f3e0ff */
[----:B------:R-:W-:Y:S01]  /*9be0*/  @!P3 LEA.HI.X R2, R2, UR4, R4, 0x5, P0 ;  /* 0x000000040202bc11 */ /* 0x000fe200080f2c04 */
[----:B------:R1:W5:Y:S01]  /*9bf0*/  LDL.LU.64 R8, [R1+0x80] ;  /* 0x0000800001087983 */ /* 0x0003620000300a00 */
[C---:B------:R-:W-:Y:S03]  /*9c00*/  @!P3 LEA R4, P0, R5.reuse, c[0x0][0x1f8], 0x1 ;  /* 0x00007e000504ba11 */ /* 0x040fe600078008ff */
[C---:B------:R-:W-:Y:S05]  /*9c10*/  @!P3 IMAD.X R6, R2.reuse, 0x1, R23, P1 ;  /* 0x000000010206b824 */ /* 0x040fea00008e0617 */
[----:B------:R-:W-:Y:S05]  /*9c20*/  @!P3 LEA.HI.X R5, R5, c[0x0][0x1fc], R6, 0x1, P0 ;  /* 0x00007f000505ba11 */ /* 0x000fea00000f0c06 */
[----:B------:R2:W-:Y:S02]  /*9c30*/  @!P3 LDGSTS.E.BYPASS.LTC128B.128 [R7+0x5080], [R4.64], !P2 ;  /* 0x050800000407bfae */ /* 0x0005e4000d101d58 */
[----:B--2---:R-:W-:Y:S04]  /*9c40*/  @!P3 IADD3 R5, P1, R3, R21, RZ ;  /* 0x000000150305b210 */ /* 0x004fe80007f3e0ff */
[C---:B------:R-:W-:Y:S01]  /*9c50*/  @!P3 LEA R4, P0, R5.reuse, c[0x0][0x1f8], 0x1 ;  /* 0x00007e000504ba11 */ /* 0x040fe200078008ff */
[C---:B------:R-:W-:Y:S05]  /*9c60*/  @!P3 IMAD.X R6, R2.reuse, 0x1, R20, P1 ;  /* 0x000000010206b824 */ /* 0x040fea00008e0614 */
        /* <DEDUP_REMOVED lines=12> */
.L_x_192:
[C---:B-1-345:R-:W-:Y:S01]  /*9d30*/  HMMA.16816.F32.BF16 R4, R160.reuse, R8, RZ ;  /* 0x00000008a004723c */ /* 0x07afe200000418ff */
[----:B------:R-:W0:Y:S01]  /*9d40*/  LDGDEPBAR ;  /* 0x00000000000079af */ /* 0x000e220000000000 */
[----:B------:R-:W-:Y:S06]  /*9d50*/  UISETP.GT.AND UP0, UPT, UR13, UR12, UPT ;  /* 0x0000000c0d00728c */ /* 0x000fec000bf04270 */
[C---:B------:R-:W-:Y:S01]  /*9d60*/  HMMA.16816.F32.BF16 R8, R160.reuse, R10, RZ ;  /* 0x0000000aa008723c */ /* 0x040fe200000418ff */
[----:B------:R-:W-:Y:S07]  /*9d70*/  PLOP3.LUT P0, PT, PT, PT, UP0, 0x80, 0x0 ;  /* 0x000000000000781c */ /* 0x000fee0003f0f008 */
[C---:B------:R-:W-:Y:S08]  /*9d80*/  HMMA.16816.F32.BF16 R12, R160.reuse, R16, RZ ;  /* 0x00000010a00c723c */ /* 0x040ff000000418ff */
[C---:B------:R-:W-:Y:S08]  /*9d90*/  HMMA.16816.F32.BF16 R16, R160.reuse, R18, RZ ;  /* 0x00000012a010723c */ /* 0x040ff000000418ff */
[C---:B------:R-:W-:Y:S08]  /*9da0*/  HMMA.16816.F32.BF16 R20, R160.reuse, R24, RZ ;  /* 0x00000018a014723c */ /* 0x040ff000000418ff */
        /* <DEDUP_REMOVED lines=135> */
[----:B------:R-:W-:-:S07]  /*a620*/  @!P0 BRA `(.L_x_193) ;  /* 0x000004e000008947 */ /* 0x000fce0003800000 */
        /* <DEDUP_REMOVED lines=39> */
[----:B-----5:R1:W-:Y:S02]  /*a8a0*/  @P1 LDGSTS.E.BYPASS.LTC128B.128 [R177+0x14080], [R2.64], !P2 ;  /* 0x1408000002b11fae */ /* 0x0203e4000d101d58 */
[----:B-1----:R-:W-:Y:S04]  /*a8b0*/  @P1 IADD3 R3, P2, R173, UR14, RZ ;  /* 0x0000000ead031c10 */ /* 0x002fe8000ff5e0ff */
[----:B------:R-:W-:Y:S02]  /*a8c0*/  @P1 IADD3.X R134, R172, UR4, RZ, P2, !PT ;  /* 0x00000004ac861c10 */ /* 0x000fe400097fe4ff */
[C---:B------:R-:W-:Y:S04]  /*a8d0*/  @P1 LEA R2, P2, R3.reuse, c[0x0][0x1c8], 0x1 ;  /* 0x0000720003021a11 */ /* 0x040fe800078408ff */
[----:B------:R-:W-:Y:S05]  /*a8e0*/  @P1 LEA.HI.X R3, R3, c[0x0][0x1cc], R134, 0x1, P2 ;  /* 0x0000730003031a11 */ /* 0x000fea00010f0c86 */
[----:B------:R1:W-:Y:S02]  /*a8f0*/  @P1 LDGSTS.E.BYPASS.LTC128B.128 [R177+0x15880], [R2.64], !P6 ;  /* 0x1588000002b11fae */ /* 0x0003e4000f101d58 */
[----:B-1----:R-:W-:Y:S04]  /*a900*/  @P1 IADD3 R3, P2, R171, UR14, RZ ;  /* 0x0000000eab031c10 */ /* 0x002fe8000ff5e0ff */
[----:B------:R-:W-:Y:S02]  /*a910*/  @P1 IADD3.X R134, R170, UR4, RZ, P2, !PT ;  /* 0x00000004aa861c10 */ /* 0x000fe400097fe4ff */
[C---:B------:R-:W-:Y:S04]  /*a920*/  @P1 LEA R2, P2, R3.reuse, c[0x0][0x1c8], 0x1 ;  /* 0x0000720003021a11 */ /* 0x040fe800078408ff */
[----:B------:R-:W-:Y:S05]  /*a930*/  @P1 LEA.HI.X R3, R3, c[0x0][0x1cc], R134, 0x1, P2 ;  /* 0x0000730003031a11 */ /* 0x000fea00010f0c86 */
[----:B------:R1:W-:Y:S02]  /*a940*/  @P1 LDGSTS.E.BYPASS.LTC128B.128 [R177+0x17080], [R2.64], !P5 ;  /* 0x1708000002b11fae */ /* 0x0003e4000e901d58 */
[----:B-1----:R-:W-:Y:S01]  /*a950*/  @P1 IADD3 R3, P2, R169, UR14, RZ ;  /* 0x0000000ea9031c10 */ /* 0x002fe2000ff5e0ff */
[----:B------:R-:W-:Y:S03]  /*a960*/  @UP0 UIADD3 UR14, UP1, UR8, UR14, URZ ;  /* 0x0000000e080e0290 */ /* 0x000fe6000ff3e03f */
[----:B------:R-:W-:Y:S01]  /*a970*/  @P1 IADD3.X R134, R168, UR4, RZ, P2, !PT ;  /* 0x00000004a8861c10 */ /* 0x000fe200097fe4ff */
[----:B------:R-:W-:Y:S01]  /*a980*/  @UP0 UIADD3.X UR4, UR6, UR4, URZ, UP1, !UPT ;  /* 0x0000000406040290 */ /* 0x000fe20008ffe43f */
[C---:B------:R-:W-:Y:S04]  /*a990*/  @P1 LEA R2, P2, R3.reuse, c[0x0][0x1c8], 0x1 ;  /* 0x0000720003021a11 */ /* 0x040fe800078408ff */
[----:B------:R-:W-:Y:S02]  /*a9a0*/  @P1 LEA.HI.X R3, R3, c[0x0][0x1cc], R134, 0x1, P2 ;  /* 0x0000730003031a11 */ /* 0x000fe400010f0c86 */
[----:B------:R-:W-:Y:S03]  /*a9b0*/  LOP3.LUT P2, RZ, R176, 0x1, RZ, 0xc0, !PT ;  /* 0x00000001b0ff7812 */ /* 0x000fe6000784c0ff */
[----:B------:R1:W-:Y:S02]  /*a9c0*/  @P1 LDGSTS.E.BYPASS.LTC128B.128 [R177+0x18880], [R2.64], !P4 ;  /* 0x1888000002b11fae */ /* 0x0003e4000e101d58 */
        /* <DEDUP_REMOVED lines=19> */
[----:B------:R1:W-:Y:S04]  /*ab00*/  @P0 LDGSTS.E.BYPASS.LTC128B.128 [R177+0x19880], [R2.64], !P4 ;  /* 0x1988000002b10fae */ /* 0x0003e8000e101d58 */
.L_x_193:
[----:B------:R-:W2:Y:S01]  /*ab10*/  LDL.LU R168, [R1+0x14] ;  /* 0x0000140001a87983 */ /* 0x000ea20000300800 */
[----:B------:R-:W-:Y:S01]  /*ab20*/  FMNMX.FTZ R133, R4, R133, !PT ;  /* 0x0000008504857209 */ /* 0x000fe20007810000 */
[----:B------:R-:W-:Y:S02]  /*ab30*/  UISETP.GT.AND UP0, UPT, UR13, UR9, UPT ;  /* 0x000000090d00728c */ /* 0x000fe4000bf04270 */
[----:B------:R-:W0:Y:S01]  /*ab40*/  LDGDEPBAR ;  /* 0x00000000000079af */ /* 0x000e220000000000 */
[----:B------:R-:W-:Y:S01]  /*ab50*/  FMNMX.FTZ R133, R5, R133, !PT ;  /* 0x0000008505857209 */ /* 0x000fe20007810000 */
[----:B------:R-:W-:Y:S02]  /*ab60*/  UIADD3 UR13, UR13, -0x1, URZ ;  /* 0xffffffff0d0d7890 */ /* 0x000fe4000fffe03f */
[----:B------:R-:W-:Y:S02]  /*ab70*/  PLOP3.LUT P0, PT, PT, PT, UP0, 0x80, 0x0 ;  /* 0x000000000000781c */ /* 0x000fe40003f0f008 */
        /* <DEDUP_REMOVED lines=10> */
[----:B-1----:R-:W1:Y:S02]  /*ac20*/  SHFL.BFLY PT, R2, R133, 0x2, 0x1f ;  /* 0x0c401f0085027f89 */ /* 0x002e6400000e0000 */
[----:B-1----:R-:W-:Y:S06]  /*ac30*/  FMNMX.FTZ R133, R133, R2, !PT ;  /* 0x0000000285857209 */ /* 0x002fec0007810000 */
[----:B------:R-:W1:Y:S02]  /*ac40*/  SHFL.BFLY PT, R2, R133, 0x1, 0x1f ;  /* 0x0c201f0085027f89 */ /* 0x000e6400000e0000 */
[----:B-1----:R-:W-:Y:S05]  /*ac50*/  FMNMX.FTZ R133, R133, R2, !PT ;  /* 0x0000000285857209 */ /* 0x002fea0007810000 */
[C---:B------:R-:W-:Y:S02]  /*ac60*/  FMUL.FTZ R2, R133.reuse, c[0x0][0x2d0] ;  /* 0x0000b40085027a20 */ /* 0x040fe40000410000 */
[----:B------:R-:W-:Y:S02]  /*ac70*/  FADD.FTZ R0, -R133, R0 ;  /* 0x0000000085007221 */ /* 0x000fe40000010100 */
[--C-:B------:R-:W-:Y:S02]  /*ac80*/  FFMA.FTZ R179, R12, c[0x0][0x2d0], -R2.reuse ;  /* 0x0000b4000cb37a23 */ /* 0x100fe40000010802 */
[----:B------:R-:W3:Y:S01]  /*ac90*/  LDL.LU R12, [R1+0x18] ;  /* 0x00001800010c7983 */ /* 0x000ee20000300800 */
[--C-:B------:R-:W-:Y:S02]  /*aca0*/  FFMA.FTZ R4, R4, c[0x0][0x2d0], -R2.reuse ;  /* 0x0000b40004047a23 */ /* 0x100fe40000010802 */
[----:B------:R-:W-:Y:S02]  /*acb0*/  FMUL.FTZ R0, R0, c[0x0][0x2d0] ;  /* 0x0000b40000007a20 */ /* 0x000fe40000410000 */
[--C-:B------:R-:W-:Y:S02]  /*acc0*/  FFMA.FTZ R5, R5, c[0x0][0x2d0], -R2.reuse ;  /* 0x0000b40005057a23 */ /* 0x100fe40000010802 */
[----:B------:R-:W1:Y:S01]  /*acd0*/  MUFU.EX2 R3, R0 ;  /* 0x0000000000037308 */ /* 0x000e620000000800 */
[--C-:B------:R-:W-:Y:S02]  /*ace0*/  FFMA.FTZ R8, R8, c[0x0][0x2d0], -R2.reuse ;  /* 0x0000b40008087a23 */ /* 0x100fe40000010802 */
[--C-:B------:R-:W-:Y:S02]  /*acf0*/  FFMA.FTZ R9, R9, c[0x0][0x2d0], -R2.reuse ;  /* 0x0000b40009097a23 */ /* 0x100fe40000010802 */
[--C-:B------:R-:W-:Y:S02]  /*ad00*/  FFMA.FTZ R134, R20, c[0x0][0x2d0], -R2.reuse ;  /* 0x0000b40014867a23 */ /* 0x100fe40000010802 */
[--C-:B------:R-:W-:Y:S02]  /*ad10*/  FFMA.FTZ R177, R16, c[0x0][0x2d0], -R2.reuse ;  /* 0x0000b40010b17a23 */ /* 0x100fe40000010802 */
[--C-:B------:R-:W-:Y:S01]  /*ad20*/  FFMA.FTZ R21, R21, c[0x0][0x2d0], -R2.reuse ;  /* 0x0000b40015157a23 */ /* 0x100fe20000010802 */
[----:B------:R-:W-:Y:S01]  /*ad30*/  MUFU.EX2 R4, R4 ;  /* 0x0000000400047308 */ /* 0x000fe20000000800 */
[--C-:B------:R-:W-:Y:S02]  /*ad40*/  FFMA.FTZ R24, R24, c[0x0][0x2d0], -R2.reuse ;  /* 0x0000b40018187a23 */ /* 0x100fe40000010802 */
[--C-:B------:R-:W-:Y:S02]  /*ad50*/  FFMA.FTZ R25, R25, c[0x0][0x2d0], -R2.reuse ;  /* 0x0000b40019197a23 */ /* 0x100fe40000010802 */
[--C-:B------:R-:W-:Y:S02]  /*ad60*/  FFMA.FTZ R178, R13, c[0x0][0x2d0], -R2.reuse ;  /* 0x0000b4000db27a23 */ /* 0x100fe40000010802 */
[----:B------:R-:W-:Y:S03]  /*ad70*/  FFMA.FTZ R176, R17, c[0x0][0x2d0], -R2 ;  /* 0x0000b40011b07a23 */ /* 0x000fe60000010802 */
[----:B------:R-:W-:Y:S01]  /*ad80*/  MUFU.EX2 R5, R5 ;  /* 0x0000000500057308 */ /* 0x000fe20000000800 */
[C---:B-1----:R-:W-:Y:S02]  /*ad90*/  FMUL.FTZ R17, R3.reuse, R145 ;  /* 0x0000009103117220 */ /* 0x042fe40000410000 */
[C---:B------:R-:W-:Y:S02]  /*ada0*/  FMUL.FTZ R13, R3.reuse, R149 ;  /* 0x00000095030d7220 */ /* 0x040fe40000410000 */
[C---:B------:R-:W-:Y:S05]  /*adb0*/  FMUL.FTZ R16, R3.reuse, R144 ;  /* 0x0000009003107220 */ /* 0x040fea0000410000 */
[----:B------:R-:W-:Y:S01]  /*adc0*/  MUFU.EX2 R8, R8 ;  /* 0x0000000800087308 */ /* 0x000fe20000000800 */
[C---:B------:R-:W-:Y:S02]  /*add0*/  FMUL.FTZ R28, R3.reuse, R28 ;  /* 0x0000001c031c7220 */ /* 0x040fe40000410000 */
[C---:B------:R-:W-:Y:S02]  /*ade0*/  FMUL.FTZ R29, R3.reuse, R29 ;  /* 0x0000001d031d7220 */ /* 0x040fe40000410000 */
[C---:B------:R-:W-:Y:S02]  /*adf0*/  FMUL.FTZ R32, R3.reuse, R32 ;  /* 0x0000002003207220 */ /* 0x040fe40000410000 */
[C---:B------:R-:W-:Y:S02]  /*ae00*/  FMUL.FTZ R33, R3.reuse, R33 ;  /* 0x0000002103217220 */ /* 0x040fe40000410000 */
[C---:B------:R-:W-:Y:S01]  /*ae10*/  FMUL.FTZ R36, R3.reuse, R36 ;  /* 0x0000002403247220 */ /* 0x040fe20000410000 */
[----:B------:R-:W1:Y:S01]  /*ae20*/  MUFU.EX2 R9, R9 ;  /* 0x0000000900097308 */ /* 0x000e620000000800 */
        /* <DEDUP_REMOVED lines=12> */
[----:B------:R-:W-:Y:S01]  /*aef0*/  FMUL.FTZ R60, R3, R60 ;  /* 0x0000003c033c7220 */ /* 0x000fe20000410000 */
[----:B-1----:R-:W-:Y:S01]  /*af00*/  F2FP.BF16.PACK_AB R170, R9, R8 ;  /* 0x0000000809aa723e */ /* 0x002fe200000010ff */
        /* <DEDUP_REMOVED lines=36> */
[C---:B------:R-:W-:Y:S03]  /*b150*/  F2FP.BF16.PACK_AB R168, R5.reuse, R4 ;  /* 0x0000000405a8723e */ /* 0x040fe600000010ff */
[----:B------:R-:W-:Y:S02]  /*b160*/  FADD.FTZ R0, R5, R0 ;  /* 0x0000000005007221 */ /* 0x000fe40000010000 */
[C---:B------:R-:W-:Y:S02]  /*b170*/  FMUL.FTZ R5, R3.reuse, R157 ;  /* 0x0000009d03057220 */ /* 0x040fe40000410000 */
[----:B------:R-:W-:Y:S02]  /*b180*/  FADD.FTZ R0, R8, R0 ;  /* 0x0000000008007221 */ /* 0x000fe40000010000 */
[----:B------:R-:W-:Y:S02]  /*b190*/  FMUL.FTZ R8, R3, R152 ;  /* 0x0000009803087220 */ /* 0x000fe40000410000 */
[----:B------:R-:W-:Y:S01]  /*b1a0*/  FADD.FTZ R20, R9, R0 ;  /* 0x0000000009147221 */ /* 0x000fe20000010000 */
[----:B------:R-:W-:Y:S01]  /*b1b0*/  FMNMX.FTZ R0, R6, R132, !PT ;  /* 0x0000008406007209 */ /* 0x000fe20007810000 */
[----:B------:R-:W-:Y:S03]  /*b1c0*/  FMUL.FTZ R9, R3, R153 ;  /* 0x0000009903097220 */ /* 0x000fe60000410000 */
        /* <DEDUP_REMOVED lines=14> */
[----:B-1----:R-:W-:Y:S05]  /*b2b0*/  FMNMX.FTZ R2, R0, R2, !PT ;  /* 0x0000000200027209 */ /* 0x002fea0007810000 */
[C---:B------:R-:W-:Y:S02]  /*b2c0*/  FMUL.FTZ R4, R2.reuse, c[0x0][0x2d0] ;  /* 0x0000b40002047a20 */ /* 0x040fe40000410000 */
[----:B------:R-:W-:Y:S02]  /*b2d0*/  FADD.FTZ R0, -R2, R132 ;  /* 0x0000008402007221 */ /* 0x000fe40000010100 */
[--C-:B------:R-:W-:Y:S02]  /*b2e0*/  FFMA.FTZ R6, R6, c[0x0][0x2d0], -R4.reuse ;  /* 0x0000b40006067a23 */ /* 0x100fe40000010804 */
[----:B------:R-:W-:Y:S02]  /*b2f0*/  FMUL.FTZ R0, R0, c[0x0][0x2d0] ;  /* 0x0000b40000007a20 */ /* 0x000fe40000410000 */
[--C-:B------:R-:W-:Y:S02]  /*b300*/  FFMA.FTZ R7, R7, c[0x0][0x2d0], -R4.reuse ;  /* 0x0000b40007077a23 */ /* 0x100fe40000010804 */
[----:B------:R-:W-:Y:S01]  /*b310*/  MUFU.EX2 R6, R6 ;  /* 0x0000000600067308 */ /* 0x000fe20000000800 */
[--C-:B------:R-:W-:Y:S02]  /*b320*/  FFMA.FTZ R26, R26, c[0x0][0x2d0], -R4.reuse ;  /* 0x0000b4001a1a7a23 */ /* 0x100fe40000010804 */
[--C-:B------:R-:W-:Y:S02]  /*b330*/  FFMA.FTZ R27, R27, c[0x0][0x2d0], -R4.reuse ;  /* 0x0000b4001b1b7a23 */ /* 0x100fe40000010804 */
[--C-:B------:R-:W-:Y:S01]  /*b340*/  FFMA.FTZ R174, R18, c[0x0][0x2d0], -R4.reuse ;  /* 0x0000b40012ae7a23 */ /* 0x100fe20000010804 */
[----:B------:R-:W-:Y:S01]  /*b350*/  MOV R157, R26 ;  /* 0x0000001a009d7202 */ /* 0x000fe20000000f00 */
[--C-:B------:R-:W-:Y:S01]  /*b360*/  FFMA.FTZ R175, R19, c[0x0][0x2d0], -R4.reuse ;  /* 0x0000b40013af7a23 */ /* 0x100fe20000010804 */
[----:B------:R-:W-:Y:S01]  /*b370*/  MOV R18, R21 ;  /* 0x0000001500127202 */ /* 0x000fe20000000f00 */
[--C-:B------:R-:W-:Y:S01]  /*b380*/  FFMA.FTZ R22, R22, c[0x0][0x2d0], -R4.reuse ;  /* 0x0000b40016167a23 */ /* 0x100fe20000010804 */
[----:B------:R-:W3:Y:S01]  /*b390*/  MUFU.EX2 R0, R0 ;  /* 0x0000000000007308 */ /* 0x000ee20000000800 */
[--C-:B------:R-:W-:Y:S02]  /*b3a0*/  FFMA.FTZ R23, R23, c[0x0][0x2d0], -R4.reuse ;  /* 0x0000b40017177a23 */ /* 0x100fe40000010804 */
[--C-:B------:R-:W-:Y:S01]  /*b3b0*/  FFMA.FTZ R171, R10, c[0x0][0x2d0], -R4.reuse ;  /* 0x0000b4000aab7a23 */ /* 0x100fe20000010804 */
[----:B------:R-:W-:Y:S01]  /*b3c0*/  MOV R10, R134 ;  /* 0x00000086000a7202 */ /* 0x000fe20000000f00 */
[--C-:B------:R-:W-:Y:S01]  /*b3d0*/  FFMA.FTZ R134, R11, c[0x0][0x2d0], -R4.reuse ;  /* 0x0000b4000b867a23 */ /* 0x100fe20000010804 */
[----:B------:R-:W-:Y:S01]  /*b3e0*/  MOV R11, R25 ;  /* 0x00000019000b7202 */ /* 0x000fe20000000f00 */
[--C-:B------:R-:W-:Y:S01]  /*b3f0*/  FFMA.FTZ R173, R14, c[0x0][0x2d0], -R4.reuse ;  /* 0x0000b4000ead7a23 */ /* 0x100fe20000010804 */
[----:B------:R-:W-:Y:S01]  /*b400*/  MOV R14, R20 ;  /* 0x00000014000e7202 */ /* 0x000fe20000000f00 */
[----:B------:R-:W-:Y:S01]  /*b410*/  FFMA.FTZ R172, R15, c[0x0][0x2d0], -R4 ;  /* 0x0000b4000fac7a23 */ /* 0x000fe20000010804 */
[----:B------:R-:W1:Y:S01]  /*b420*/  MUFU.EX2 R7, R7 ;  /* 0x0000000700077308 */ /* 0x000e620000000800 */
[C---:B------:R-:W-:Y:S01]  /*b430*/  FMUL.FTZ R25, R3.reuse, R137 ;  /* 0x0000008903197220 */ /* 0x040fe20000410000 */
[----:B------:R-:W-:Y:S01]  /*b440*/  MOV R15, R24 ;  /* 0x00000018000f7202 */ /* 0x000fe20000000f00 */
[C---:B------:R-:W-:Y:S01]  /*b450*/  FMUL.FTZ R24, R3.reuse, R136 ;  /* 0x0000008803187220 */ /* 0x040fe20000410000 */
[----:B------:R-:W-:Y:S01]  /*b460*/  MOV R145, R10 ;  /* 0x0000000a00917202 */ /* 0x000fe20000000f00 */
[C---:B------:R-:W-:Y:S01]  /*b470*/  FMUL.FTZ R20, R3.reuse, R140 ;  /* 0x0000008c03147220 */ /* 0x040fe20000410000 */
[----:B------:R-:W-:Y:S01]  /*b480*/  MOV R153, R22 ;  /* 0x0000001600997202 */ /* 0x000fe20000000f00 */
[C---:B------:R-:W-:Y:S01]  /*b490*/  FMUL.FTZ R21, R3.reuse, R141 ;  /* 0x0000008d03157220 */ /* 0x040fe20000410000 */
[----:B------:R-:W-:Y:S02]  /*b4a0*/  MOV R152, R23 ;  /* 0x0000001700987202 */ /* 0x000fe40000000f00 */
[----:B------:R-:W2:Y:S01]  /*b4b0*/  MUFU.EX2 R171, R171 ;  /* 0x000000ab00ab7308 */ /* 0x000ea20000000800 */
[C---:B---3--:R-:W-:Y:S02]  /*b4c0*/  FFMA.FTZ R4, R0.reuse, R12, R6 ;  /* 0x0000000c00047223 */ /* 0x048fe40000010006 */
[C---:B------:R-:W-:Y:S02]  /*b4d0*/  FMUL.FTZ R26, R0.reuse, R138 ;  /* 0x0000008a001a7220 */ /* 0x040fe40000410000 */
[----:B------:R-:W-:Y:S02]  /*b4e0*/  FMUL.FTZ R12, R3, R148 ;  /* 0x00000094030c7220 */ /* 0x000fe40000410000 */
[C---:B------:R-:W-:Y:S01]  /*b4f0*/  FMUL.FTZ R10, R0.reuse, R154 ;  /* 0x0000009a000a7220 */ /* 0x040fe20000410000 */
[----:B------:R-:W-:Y:S01]  /*b500*/  MOV R154, R18 ;  /* 0x00000012009a7202 */ /* 0x000fe20000000f00 */
[C---:B------:R-:W-:Y:S01]  /*b510*/  FMUL.FTZ R18, R0.reuse, R146 ;  /* 0x0000009200127220 */ /* 0x040fe20000410000 */
[----:B------:R-:W-:Y:S01]  /*b520*/  MUFU.EX2 R149, R173 ;  /* 0x000000ad00957308 */ /* 0x000fe20000000800 */
[C---:B-1----:R-:W-:Y:S01]  /*b530*/  FADD.FTZ R132, R7.reuse, R4 ;  /* 0x0000000407847221 */ /* 0x042fe20000010000 */
[----:B------:R-:W-:Y:S01]  /*b540*/  F2FP.BF16.PACK_AB R169, R7, R6 ;  /* 0x0000000607a9723e */ /* 0x000fe200000010ff */
[----:B------:R-:W-:Y:S01]  /*b550*/  FMUL.FTZ R4, R3, R156 ;  /* 0x0000009c03047220 */ /* 0x000fe20000410000 */
[----:B------:R-:W-:Y:S01]  /*b560*/  MOV R156, R27 ;  /* 0x0000001b009c7202 */ /* 0x000fe20000000f00 */
[C---:B------:R-:W-:Y:S02]  /*b570*/  FMUL.FTZ R27, R0.reuse, R139 ;  /* 0x0000008b001b7220 */ /* 0x040fe40000410000 */
[----:B------:R-:W1:Y:S01]  /*b580*/  LDSM.16.MT88.4 R136, [R236+0x4080] ;  /* 0x00408000ec88783b */ /* 0x000e620000004200 */
[C---:B------:R-:W-:Y:S01]  /*b590*/  FMUL.FTZ R6, R0.reuse, R158 ;  /* 0x0000009e00067220 */ /* 0x040fe20000410000 */
[----:B------:R-:W-:Y:S01]  /*b5a0*/  MOV R158, R11 ;  /* 0x0000000b009e7202 */ /* 0x000fe20000000f00 */
[C---:B------:R-:W-:Y:S01]  /*b5b0*/  FMUL.FTZ R11, R0.reuse, R155 ;  /* 0x0000009b000b7220 */ /* 0x040fe20000410000 */
[----:B------:R-:W-:Y:S01]  /*b5c0*/  MOV R155, R14 ;  /* 0x0000000e009b7202 */ /* 0x000fe20000000f00 */
[C---:B------:R-:W-:Y:S01]  /*b5d0*/  FMUL.FTZ R14, R0.reuse, R150 ;  /* 0x00000096000e7220 */ /* 0x040fe20000410000 */
[----:B------:R-:W-:Y:S01]  /*b5e0*/  MUFU.EX2 R3, R178 ;  /* 0x000000b200037308 */ /* 0x000fe20000000800 */
[C---:B------:R-:W-:Y:S01]  /*b5f0*/  FMUL.FTZ R7, R0.reuse, R159 ;  /* 0x0000009f00077220 */ /* 0x040fe20000410000 */
[----:B------:R-:W-:Y:S01]  /*b600*/  MOV R159, R15 ;  /* 0x0000000f009f7202 */ /* 0x000fe20000000f00 */
[----:B--2---:R-:W-:Y:S02]  /*b610*/  FADD.FTZ R148, R171, R132 ;  /* 0x00000084ab947221 */ /* 0x004fe40000010000 */
[C---:B------:R-:W-:Y:S02]  /*b620*/  FMUL.FTZ R15, R0.reuse, R151 ;  /* 0x00000097000f7220 */ /* 0x040fe40000410000 */
[C---:B------:R-:W-:Y:S02]  /*b630*/  FMUL.FTZ R19, R0.reuse, R147 ;  /* 0x0000009300137220 */ /* 0x040fe40000410000 */
[C---:B------:R-:W-:Y:S01]  /*b640*/  FMUL.FTZ R22, R0.reuse, R142 ;  /* 0x0000008e00167220 */ /* 0x040fe20000410000 */
[----:B------:R-:W2:Y:S01]  /*b650*/  MUFU.EX2 R150, R134 ;  /* 0x0000008600967308 */ /* 0x000ea20000000800 */
[C---:B------:R-:W-:Y:S02]  /*b660*/  FMUL.FTZ R23, R0.reuse, R143 ;  /* 0x0000008f00177220 */ /* 0x040fe40000410000 */
[C---:B------:R-:W-:Y:S01]  /*b670*/  FMUL.FTZ R30, R0.reuse, R30 ;  /* 0x0000001e001e7220 */ /* 0x040fe20000410000 */
[----:B------:R-:W-:Y:S01]  /*b680*/  LDSM.16.MT88.4 R140, [R236+0x4880] ;  /* 0x00488000ec8c783b */ /* 0x000fe20000004200 */
[C---:B------:R-:W-:Y:S02]  /*b690*/  FMUL.FTZ R31, R0.reuse, R31 ;  /* 0x0000001f001f7220 */ /* 0x040fe40000410000 */
[C---:B------:R-:W-:Y:S02]  /*b6a0*/  FMUL.FTZ R34, R0.reuse, R34 ;  /* 0x0000002200227220 */ /* 0x040fe40000410000 */
[C---:B------:R-:W-:Y:S01]  /*b6b0*/  FMUL.FTZ R35, R0.reuse, R35 ;  /* 0x0000002300237220 */ /* 0x040fe20000410000 */
[----:B------:R-:W3:Y:S01]  /*b6c0*/  MUFU.EX2 R132, R179 ;  /* 0x000000b300847308 */ /* 0x000ee20000000800 */
[C---:B------:R-:W-:Y:S02]  /*b6d0*/  FMUL.FTZ R38, R0.reuse, R38 ;  /* 0x0000002600267220 */ /* 0x040fe40000410000 */
[C---:B------:R-:W-:Y:S02]  /*b6e0*/  FMUL.FTZ R39, R0.reuse, R39 ;  /* 0x0000002700277220 */ /* 0x040fe40000410000 */
[C---:B------:R-:W-:Y:S02]  /*b6f0*/  FMUL.FTZ R42, R0.reuse, R42 ;  /* 0x0000002a002a7220 */ /* 0x040fe40000410000 */
[C---:B------:R-:W-:Y:S02]  /*b700*/  FMUL.FTZ R43, R0.reuse, R43 ;  /* 0x0000002b002b7220 */ /* 0x040fe40000410000 */
[C---:B------:R-:W-:Y:S01]  /*b710*/  FMUL.FTZ R46, R0.reuse, R46 ;  /* 0x0000002e002e7220 */ /* 0x040fe20000410000 */
[----:B------:R-:W4:Y:S01]  /*b720*/  MUFU.EX2 R134, R176 ;  /* 0x000000b000867308 */ /* 0x000f220000000800 */
[C---:B------:R-:W-:Y:S02]  /*b730*/  FMUL.FTZ R47, R0.reuse, R47 ;  /* 0x0000002f002f7220 */ /* 0x040fe40000410000 */
[----:B------:R-:W-:Y:S01]  /*b740*/  FMUL.FTZ R50, R0, R50 ;  /* 0x0000003200327220 */ /* 0x000fe20000410000 */
[----:B--2---:R-:W-:Y:S01]  /*b750*/  F2FP.BF16.PACK_AB R171, R150, R171 ;  /* 0x000000ab96ab723e */ /* 0x004fe200000010ff */
[C---:B------:R-:W-:Y:S02]  /*b760*/  FMUL.FTZ R51, R0.reuse, R51 ;  /* 0x0000003300337220 */ /* 0x040fe40000410000 */
[C---:B------:R-:W-:Y:S02]  /*b770*/  FMUL.FTZ R54, R0.reuse, R54 ;  /* 0x0000003600367220 */ /* 0x040fe40000410000 */
[C---:B------:R-:W-:Y:S01]  /*b780*/  FMUL.FTZ R55, R0.reuse, R55 ;  /* 0x0000003700377220 */ /* 0x040fe20000410000 */
[----:B------:R-:W2:Y:S01]  /*b790*/  MUFU.EX2 R178, R172 ;  /* 0x000000ac00b27308 */ /* 0x000ea20000000800 */
[C---:B-1----:R-:W-:Y:S05]  /*b7a0*/  HMMA.16816.F32.BF16 R4, R168.reuse, R136, R4 ;  /* 0x00000088a804723c */ /* 0x042fea0000041804 */
[C---:B------:R-:W-:Y:S02]  /*b7b0*/  FMUL.FTZ R58, R0.reuse, R58 ;  /* 0x0000003a003a7220 */ /* 0x040fe40000410000 */
[C---:B------:R-:W-:Y:S01]  /*b7c0*/  FMUL.FTZ R59, R0.reuse, R59 ;  /* 0x0000003b003b7220 */ /* 0x040fe20000410000 */
[C---:B------:R-:W-:Y:S01]  /*b7d0*/  HMMA.16816.F32.BF16 R8, R168.reuse, R138, R8 ;  /* 0x0000008aa808723c */ /* 0x040fe20000041808 */
[----:B------:R-:W1:Y:S01]  /*b7e0*/  LDSM.16.MT88.4 R136, [R237+0x4080] ;  /* 0x00408000ed88783b */ /* 0x000e620000004200 */
[----:B------:R-:W-:Y:S02]  /*b7f0*/  MUFU.EX2 R177, R174 ;  /* 0x000000ae00b17308 */ /* 0x000fe40000000800 */
[C---:B------:R-:W-:Y:S02]  /*b800*/  FMUL.FTZ R62, R0.reuse, R62 ;  /* 0x0000003e003e7220 */ /* 0x040fe40000410000 */
[C---:B------:R-:W-:Y:S02]  /*b810*/  FMUL.FTZ R63, R0.reuse, R63 ;  /* 0x0000003f003f7220 */ /* 0x040fe40000410000 */
[C---:B------:R-:W-:Y:S04]  /*b820*/  FMUL.FTZ R66, R0.reuse, R66 ;  /* 0x0000004200427220 */ /* 0x040fe80000410000 */
[----:B------:R-:W-:Y:S01]  /*b830*/  MUFU.EX2 R174, R153 ;  /* 0x0000009900ae7308 */ /* 0x000fe20000000800 */
[C---:B------:R-:W-:Y:S02]  /*b840*/  FMUL.FTZ R67, R0.reuse, R67 ;  /* 0x0000004300437220 */ /* 0x040fe40000410000 */
[C---:B------:R-:W-:Y:S02]  /*b850*/  FMUL.FTZ R70, R0.reuse, R70 ;  /* 0x0000004600467220 */ /* 0x040fe40000410000 */
[C---:B------:R-:W-:Y:S02]  /*b860*/  FMUL.FTZ R71, R0.reuse, R71 ;  /* 0x0000004700477220 */ /* 0x040fe40000410000 */
[C---:B------:R-:W-:Y:S02]  /*b870*/  FMUL.FTZ R74, R0.reuse, R74 ;  /* 0x0000004a004a7220 */ /* 0x040fe40000410000 */
[C---:B------:R-:W-:Y:S01]  /*b880*/  FMUL.FTZ R75, R0.reuse, R75 ;  /* 0x0000004b004b7220 */ /* 0x040fe20000410000 */
[----:B------:R-:W5:Y:S01]  /*b890*/  MUFU.EX2 R176, R175 ;  /* 0x000000af00b07308 */ /* 0x000f620000000800 */
[C---:B------:R-:W-:Y:S02]  /*b8a0*/  FMUL.FTZ R78, R0.reuse, R78 ;  /* 0x0000004e004e7220 */ /* 0x040fe40000410000 */
[C---:B------:R-:W-:Y:S02]  /*b8b0*/  FMUL.FTZ R79, R0.reuse, R79 ;  /* 0x0000004f004f7220 */ /* 0x040fe40000410000 */
[C---:B------:R-:W-:Y:S02]  /*b8c0*/  FMUL.FTZ R82, R0.reuse, R82 ;  /* 0x0000005200527220 */ /* 0x040fe40000410000 */
[C---:B------:R-:W-:Y:S02]  /*b8d0*/  FMUL.FTZ R83, R0.reuse, R83 ;  /* 0x0000005300537220 */ /* 0x040fe40000410000 */
[C---:B------:R-:W-:Y:S01]  /*b8e0*/  FMUL.FTZ R86, R0.reuse, R86 ;  /* 0x0000005600567220 */ /* 0x040fe20000410000 */
[----:B------:R-:W2:Y:S01]  /*b8f0*/  MUFU.EX2 R175, R152 ;  /* 0x0000009800af7308 */ /* 0x000ea20000000800 */
[C---:B------:R-:W-:Y:S02]  /*b900*/  FMUL.FTZ R87, R0.reuse, R87 ;  /* 0x0000005700577220 */ /* 0x040fe40000410000 */
[C---:B------:R-:W-:Y:S02]  /*b910*/  FMUL.FTZ R90, R0.reuse, R90 ;  /* 0x0000005a005a7220 */ /* 0x040fe40000410000 */
[C---:B------:R-:W-:Y:S02]  /*b920*/  FMUL.FTZ R91, R0.reuse, R91 ;  /* 0x0000005b005b7220 */ /* 0x040fe40000410000 */
[C---:B------:R-:W-:Y:S01]  /*b930*/  FMUL.FTZ R94, R0.reuse, R94 ;  /* 0x0000005e005e7220 */ /* 0x040fe20000410000 */
[C---:B-1----:R-:W-:Y:S02]  /*b940*/  HMMA.16816.F32.BF16 R12, R168.reuse, R136, R12 ;  /* 0x00000088a80c723c */ /* 0x042fe4000004180c */
[----:B------:R-:W-:Y:S01]  /*b950*/  MUFU.EX2 R172, R157 ;  /* 0x0000009d00ac7308 */ /* 0x000fe20000000800 */
[C---:B------:R-:W-:Y:S02]  /*b960*/  FMUL.FTZ R95, R0.reuse, R95 ;  /* 0x0000005f005f7220 */ /* 0x040fe40000410000 */
[C---:B------:R-:W-:Y:S02]  /*b970*/  FMUL.FTZ R98, R0.reuse, R98 ;  /* 0x0000006200627220 */ /* 0x040fe40000410000 */
[C---:B------:R-:W-:Y:S01]  /*b980*/  FMUL.FTZ R99, R0.reuse, R99 ;  /* 0x0000006300637220 */ /* 0x040fe20000410000 */
[C---:B------:R-:W-:Y:S01]  /*b990*/  HMMA.16816.F32.BF16 R16, R168.reuse, R138, R16 ;  /* 0x0000008aa810723c */ /* 0x040fe20000041810 */
[----:B------:R-:W1:Y:S03]  /*b9a0*/  LDSM.16.MT88.4 R136, [R240+0x4080] ;  /* 0x00408000f088783b */ /* 0x000e660000004200 */
[----:B------:R-:W1:Y:S01]  /*b9b0*/  MUFU.EX2 R173, R156 ;  /* 0x0000009c00ad7308 */ /* 0x000e620000000800 */
[C---:B------:R-:W-:Y:S02]  /*b9c0*/  FMUL.FTZ R102, R0.reuse, R102 ;  /* 0x0000006600667220 */ /* 0x040fe40000410000 */
[C---:B------:R-:W-:Y:S02]  /*b9d0*/  FMUL.FTZ R103, R0.reuse, R103 ;  /* 0x0000006700677220 */ /* 0x040fe40000410000 */
[C---:B------:R-:W-:Y:S03]  /*b9e0*/  FMUL.FTZ R106, R0.reuse, R106 ;  /* 0x0000006a006a7220 */ /* 0x040fe60000410000 */
        /* <DEDUP_REMOVED lines=12> */
[----:B------:R-:W-:Y:S02]  /*bab0*/  FMUL.FTZ R131, R0, R131 ;  /* 0x0000008300837220 */ /* 0x000fe40000410000 */
[----:B---3--:R-:W-:Y:S01]  /*bac0*/  FADD.FTZ R0, R132, R155 ;  /* 0x0000009b84007221 */ /* 0x008fe20000010000 */
[----:B------:R-:W-:Y:S01]  /*bad0*/  MOV R155, R145 ;  /* 0x00000091009b7202 */ /* 0x000fe20000000f00 */
[C---:B-1----:R-:W-:Y:S03]  /*bae0*/  HMMA.16816.F32.BF16 R20, R168.reuse, R136, R20 ;  /* 0x00000088a814723c */ /* 0x042fe60000041814 */
[C---:B------:R-:W-:Y:S04]  /*baf0*/  FADD.FTZ R0, R3.reuse, R0 ;  /* 0x0000000003007221 */ /* 0x040fe80000010000 */
[----:B------:R-:W-:Y:S01]  /*bb00*/  FADD.FTZ R0, R144, R0 ;  /* 0x0000000090007221 */ /* 0x000fe20000010000 */
[C---:B------:R-:W-:Y:S01]  /*bb10*/  HMMA.16816.F32.BF16 R24, R168.reuse, R138, R24 ;  /* 0x0000008aa818723c */ /* 0x040fe20000041818 */
[----:B------:R-:W1:Y:S03]  /*bb20*/  LDSM.16.MT88.4 R136, [R239+0x4080] ;  /* 0x00408000ef88783b */ /* 0x000e660000004200 */
[----:B----4-:R-:W-:Y:S04]  /*bb30*/  FADD.FTZ R0, R134, R0 ;  /* 0x0000000086007221 */ /* 0x010fe80000010000 */
        /* <DEDUP_REMOVED lines=37> */
[----:B------:R-:W-:Y:S01]  /*bd90*/  F2FP.BF16.PACK_AB R136, R3, R132 ;  /* 0x000000840388723e */ /* 0x000fe200000010ff */
[----:B------:R-:W-:Y:S01]  /*bda0*/  HMMA.16816.F32.BF16 R128, R168, R138, R128 ;  /* 0x0000008aa880723c */ /* 0x000fe20000041880 */
[----:B------:R-:W1:Y:S03]  /*bdb0*/  MUFU.EX2 R132, R155 ;  /* 0x0000009b00847308 */ /* 0x000e660000000800 */
[----:B--2---:R-:W-:Y:S01]  /*bdc0*/  F2FP.BF16.PACK_AB R137, R178, R149 ;  /* 0x00000095b289723e */ /* 0x004fe200000010ff */
[----:B------:R-:W-:Y:S02]  /*bdd0*/  FADD.FTZ R3, R150, R148 ;  /* 0x0000009496037221 */ /* 0x000fe40000010000 */
[----:B------:R-:W-:Y:S02]  /*bde0*/  F2FP.BF16.PACK_AB R138, R134, R144 ;  /* 0x00000090868a723e */ /* 0x000fe400000010ff */
[----:B------:R-:W2:Y:S02]  /*bdf0*/  LDSM.16.MT88.4 R144, [R237+0x4880] ;  /* 0x00488000ed90783b */ /* 0x000ea40000004200 */
[----:B------:R-:W3:Y:S01]  /*be00*/  MUFU.EX2 R168, R154 ;  /* 0x0000009a00a87308 */ /* 0x000ee20000000800 */
[----:B-----5:R-:W-:Y:S02]  /*be10*/  F2FP.BF16.PACK_AB R139, R176, R177 ;  /* 0x000000b1b08b723e */ /* 0x020fe400000010ff */
[----:B------:R-:W-:Y:S02]  /*be20*/  F2FP.BF16.PACK_AB R169, R175, R174 ;  /* 0x000000aeafa9723e */ /* 0x000fe400000010ff */
[----:B------:R-:W-:Y:S03]  /*be30*/  F2FP.BF16.PACK_AB R171, R173, R172 ;  /* 0x000000acadab723e */ /* 0x000fe600000010ff */
[C---:B------:R-:W-:Y:S02]  /*be40*/  HMMA.16816.F32.BF16 R4, R136.reuse, R140, R4 ;  /* 0x0000008c8804723c */ /* 0x040fe40000041804 */
[----:B------:R-:W4:Y:S03]  /*be50*/  MUFU.EX2 R134, R159 ;  /* 0x0000009f00867308 */ /* 0x000f260000000800 */
[----:B-1----:R-:W-:Y:S03]  /*be60*/  FADD.FTZ R0, R132, R0 ;  /* 0x0000000084007221 */ /* 0x002fe60000010000 */
[C---:B------:R-:W-:Y:S01]  /*be70*/  HMMA.16816.F32.BF16 R8, R136.reuse, R142, R8 ;  /* 0x0000008e8808723c */ /* 0x040fe20000041808 */
[----:B------:R-:W1:Y:S03]  /*be80*/  LDSM.16.MT88.4 R140, [R240+0x4880] ;  /* 0x00488000f08c783b */ /* 0x000e660000004200 */
[----:B------:R-:W5:Y:S01]  /*be90*/  MUFU.EX2 R170, R158 ;  /* 0x0000009e00aa7308 */ /* 0x000f620000000800 */
[C---:B---3--:R-:W-:Y:S04]  /*bea0*/  FADD.FTZ R0, R168.reuse, R0 ;  /* 0x00000000a8007221 */ /* 0x048fe80000010000 */
[----:B------:R-:W-:Y:S03]  /*beb0*/  LDSM.16.MT88.4 R152, [R236+0x5080] ;  /* 0x00508000ec98783b */ /* 0x000fe60000004200 */
[----:B------:R-:W-:Y:S01]  /*bec0*/  F2FP.BF16.PACK_AB R168, R168, R132 ;  /* 0x00000084a8a8723e */ /* 0x000fe200000010ff */
[----:B----4-:R-:W-:Y:S01]  /*bed0*/  FADD.FTZ R0, R134, R0 ;  /* 0x0000000086007221 */ /* 0x010fe20000010000 */
[C---:B--2---:R-:W-:Y:S03]  /*bee0*/  HMMA.16816.F32.BF16 R12, R136.reuse, R144, R12 ;  /* 0x00000090880c723c */ /* 0x044fe6000004180c */
[C---:B-----5:R-:W-:Y:S01]  /*bef0*/  FADD.FTZ R132, R170.reuse, R0 ;  /* 0x00000000aa847221 */ /* 0x060fe20000010000 */
[----:B------:R-:W-:Y:S04]  /*bf00*/  F2FP.BF16.PACK_AB R170, R170, R134 ;  /* 0x00000086aaaa723e */ /* 0x000fe800000010ff */
[C---:B------:R-:W-:Y:S01]  /*bf10*/  HMMA.16816.F32.BF16 R16, R136.reuse, R146, R16 ;  /* 0x000000928810723c */ /* 0x040fe20000041810 */
[----:B------:R-:W2:Y:S03]  /*bf20*/  LDSM.16.MT88.4 R144, [R239+0x4880] ;  /* 0x00488000ef90783b */ /* 0x000ea60000004200 */
[----:B------:R-:W-:Y:S04]  /*bf30*/  FADD.FTZ R0, R149, R3 ;  /* 0x0000000395007221 */ /* 0x000fe80000010000 */
[----:B------:R-:W-:Y:S01]  /*bf40*/  FADD.FTZ R0, R178, R0 ;  /* 0x00000000b2007221 */ /* 0x000fe20000010000 */
[----:B------:R3:W-:Y:S01]  /*bf50*/  STL [R1+0x14], R132 ;  /* 0x0000148401007387 */ /* 0x0007e20000100800 */
[C---:B-1----:R-:W-:Y:S03]  /*bf60*/  HMMA.16816.F32.BF16 R20, R136.reuse, R140, R20 ;  /* 0x0000008c8814723c */ /* 0x042fe60000041814 */
[----:B------:R-:W-:Y:S04]  /*bf70*/  FADD.FTZ R0, R177, R0 ;  /* 0x00000000b1007221 */ /* 0x000fe80000010000 */
[----:B------:R-:W-:Y:S01]  /*bf80*/  FADD.FTZ R0, R176, R0 ;  /* 0x00000000b0007221 */ /* 0x000fe20000010000 */
[C---:B------:R-:W-:Y:S01]  /*bf90*/  HMMA.16816.F32.BF16 R24, R136.reuse, R142, R24 ;  /* 0x0000008e8818723c */ /* 0x040fe20000041818 */
[----:B------:R-:W1:Y:S03]  /*bfa0*/  LDSM.16.MT88.4 R140, [R236+0x6080] ;  /* 0x00608000ec8c783b */ /* 0x000e660000004200 */
[----:B------:R-:W-:Y:S04]  /*bfb0*/  FADD.FTZ R0, R174, R0 ;  /* 0x00000000ae007221 */ /* 0x000fe80000010000 */
[----:B------:R-:W-:Y:S04]  /*bfc0*/  FADD.FTZ R0, R175, R0 ;  /* 0x00000000af007221 */ /* 0x000fe80000010000 */
[----:B------:R-:W-:Y:S01]  /*bfd0*/  FADD.FTZ R0, R172, R0 ;  /* 0x00000000ac007221 */ /* 0x000fe20000010000 */
[----:B---3--:R-:W-:Y:S03]  /*bfe0*/  MOV R132, R2 ;  /* 0x0000000200847202 */ /* 0x008fe60000000f00 */
[----:B------:R-:W-:Y:S05]  /*bff0*/  FADD.FTZ R0, R173, R0 ;  /* 0x00000000ad007221 */ /* 0x000fea0000010000 */
[----:B------:R-:W-:Y:S01]  /*c000*/  STL [R1+0x18], R0 ;  /* 0x0000180001007387 */ /* 0x000fe20000100800 */
        /* <DEDUP_REMOVED lines=34> */
[C---:B------:R-:W-:Y:S08]  /*c230*/  HMMA.16816.F32.BF16 R120, R136.reuse, R142, R120 ;  /* 0x0000008e8878723c */ /* 0x040ff00000041878 */
[C---:B--2---:R-:W-:Y:S08]  /*c240*/  HMMA.16816.F32.BF16 R124, R136.reuse, R144, R124 ;  /* 0x00000090887c723c */ /* 0x044ff0000004187c */
        /* <DEDUP_REMOVED lines=46> */
[C---:B--2---:R-:W-:Y:S08]  /*c530*/  HMMA.16816.F32.BF16 R124, R168.reuse, R4, R124 ;  /* 0x00000004a87c723c */ /* 0x044ff0000004187c */
[----:B------:R-:W-:Y:S01]  /*c540*/  HMMA.16816.F32.BF16 R128, R168, R6, R128 ;  /* 0x00000006a880723c */ /* 0x000fe20000041880 */
[----:B------:R-:W-:-:S07]  /*c550*/  @P0 BRA `(.L_x_194) ;  /* 0xffffd2b000000947 */ /* 0x000fce000383ffff */
.L_x_191:
[----:B------:R-:W-:-:S06]  /*c560*/  UISETP.GE.AND UP0, UPT, UR13, UR12, UPT ;  /* 0x0000000c0d00728c */ /* 0x000fcc000bf06270 */
[----:B------:R-:W-:-:S13]  /*c570*/  PLOP3.LUT P0, PT, PT, PT, UP0, 0x40, 0x0 ;  /* 0x000000000000781c */ /* 0x000fda0003f0e808 */
[----:B------:R-:W-:Y:S05]  /*c580*/  @P0 BRA `(.L_x_195) ;  /* 0x00003c7000000947 */ /* 0x000fea0003800000 */
[----:B------:R-:W2:Y:S01]  /*c590*/  LDL.64 R8, [R1+0x40] ;  /* 0x0000400001087983 */ /* 0x000ea20000100a00 */
[----:B------:R-:W-:-:S03]  /*c5a0*/  ULDC.64 UR4, c[0x0][0x208] ;  /* 0x0000820000047ab9 */ /* 0x000fc60000000a00 */
[----:B------:R-:W3:Y:S04]  /*c5b0*/  LDL.64 R2, [R1+0x38] ;  /* 0x0000380001027983 */ /* 0x000ee80000100a00 */
[----:B------:R-:W4:Y:S04]  /*c5c0*/  LDL.64 R6, [R1+0x30] ;  /* 0x0000300001067983 */ /* 0x000f280000100a00 */
[----:B-1----:R-:W4:Y:S01]  /*c5d0*/  LDL.64 R4, [R1+0x28] ;  /* 0x0000280001047983 */ /* 0x002f220000100a00 */
[----:B------:R-:W-:Y:S01]  /*c5e0*/  UIMAD.WIDE.U32 UR10, UR4, 0x30, URZ ;  /* 0x00000030040a78a5 */ /* 0x000fe2000f8e003f */
[----:B------:R-:W-:Y:S01]  /*c5f0*/  IMAD.MOV.U32 R134, RZ, RZ, R132 ;  /* 0x000000ffff867224 */ /* 0x000fe200078e0084 */
[----:B------:R-:W-:-:S04]  /*c600*/  UIMAD UR5, UR5, 0x30, URZ ;  /* 0x00000030050578a4 */ /* 0x000fc8000f8e023f */
[----:B------:R-:W-:Y:S01]  /*c610*/  UIADD3 UR9, UR11, UR5, URZ ;  /* 0x000000050b097290 */ /* 0x000fe2000fffe03f */
[C---:B--2---:R-:W-:Y:S02]  /*c620*/  IADD3 R10, P0, R8.reuse, 0x40, RZ ;  /* 0x00000040080a7810 */ /* 0x044fe40007f1e0ff */
[C---:B------:R-:W-:Y:S01]  /*c630*/  IADD3 R0, P1, R8.reuse, 0x80, RZ ;  /* 0x0000008008007810 */ /* 0x040fe20007f3e0ff */
[----:B---3--:R-:W1:Y:S04]  /*c640*/  S2R R2, SR_TID.X ;  /* 0x0000000000027919 */ /* 0x008e680000002100 */
[--C-:B------:R-:W-:Y:S01]  /*c650*/  IMAD.X R9, RZ, RZ, R3.reuse, P1 ;  /* 0x000000ffff097224 */ /* 0x100fe200008e0603 */
[----:B------:R2:W-:Y:S04]  /*c660*/  STL [R1+0x70], R10 ;  /* 0x0000700a01007387 */ /* 0x0005e80000100800 */
[----:B------:R3:W-:Y:S01]  /*c670*/  STL [R1+0x68], R0 ;  /* 0x0000680001007387 */ /* 0x0007e20000100800 */
[----:B--2---:R-:W-:Y:S01]  /*c680*/  IMAD.X R10, RZ, RZ, R3, P0 ;  /* 0x000000ffff0a7224 */ /* 0x004fe200000e0603 */
[----:B---3--:R-:W-:-:S04]  /*c690*/  IADD3 R0, P0, R8, 0xc0, RZ ;  /* 0x000000c008007810 */ /* 0x008fc80007f1e0ff */
[----:B------:R-:W-:Y:S01]  /*c6a0*/  STL [R1+0x6c], R10 ;  /* 0x00006c0a01007387 */ /* 0x000fe20000100800 */
[----:B----4-:R-:W-:-:S03]  /*c6b0*/  IADD3 R8, P2, R6, 0x40, RZ ;  /* 0x0000004006087810 */ /* 0x010fc60007f5e0ff */
[----:B------:R2:W-:Y:S04]  /*c6c0*/  STL [R1+0x60], R0 ;  /* 0x0000600001007387 */ /* 0x0005e80000100800 */
[----:B------:R-:W-:Y:S04]  /*c6d0*/  STL [R1+0x64], R9 ;  /* 0x0000640901007387 */ /* 0x000fe80000100800 */
[----:B------:R-:W-:Y:S01]  /*c6e0*/  STL [R1+0x58], R8 ;  /* 0x0000580801007387 */ /* 0x000fe20000100800 */
[----:B--2---:R-:W-:Y:S01]  /*c6f0*/  IMAD.X R0, RZ, RZ, R3, P0 ;  /* 0x000000ffff007224 */ /* 0x004fe200000e0603 */
[----:B------:R-:W-:-:S04]  /*c700*/  IADD3 R3, P1, R6, 0x80, RZ ;  /* 0x0000008006037810 */ /* 0x000fc80007f3e0ff */
[----:B------:R2:W-:Y:S04]  /*c710*/  STL [R1+0x5c], R0 ;  /* 0x00005c0001007387 */ /* 0x0005e80000100800 */
[----:B------:R3:W-:Y:S04]  /*c720*/  STL [R1+0x50], R3 ;  /* 0x0000500301007387 */ /* 0x0007e80000100800 */
[----:B--2---:R-:W2:Y:S01]  /*c730*/  S2R R0, SR_TID.X ;  /* 0x0000000000007919 */ /* 0x004ea20000002100 */
[----:B---3--:R-:W-:-:S05]  /*c740*/  IMAD.X R3, RZ, RZ, R5, P2 ;  /* 0x000000ffff037224 */ /* 0x008fca00010e0605 */
[----:B------:R3:W-:Y:S01]  /*c750*/  STL [R1+0x54], R3 ;  /* 0x0000540301007387 */ /* 0x0007e20000100800 */
[----:B--2---:R-:W-:-:S04]  /*c760*/  SHF.R.S32.HI R0, RZ, 0x1f, R0 ;  /* 0x0000001fff007819 */ /* 0x004fc80000011400 */
[----:B-1----:R-:W-:Y:S02]  /*c770*/  LEA.HI R0, R0, R2, RZ, 0x3 ;  /* 0x0000000200007211 */ /* 0x002fe400078f18ff */
[----:B------:R-:W-:Y:S02]  /*c780*/  IADD3 R2, P0, R6, 0xc0, RZ ;  /* 0x000000c006027810 */ /* 0x000fe40007f1e0ff */
[----:B------:R-:W-:Y:S01]  /*c790*/  SHF.R.S32.HI R0, RZ, 0x3, R0 ;  /* 0x00000003ff007819 */ /* 0x000fe20000011400 */
[----:B---3--:R-:W-:Y:S02]  /*c7a0*/  IMAD.X R3, RZ, RZ, R5, P1 ;  /* 0x000000ffff037224 */ /* 0x008fe400008e0605 */
[----:B------:R1:W-:Y:S01]  /*c7b0*/  STL [R1+0x48], R2 ;  /* 0x0000480201007387 */ /* 0x0003e20000100800 */
[----:B------:R-:W-:-:S05]  /*c7c0*/  IADD3 R0, -R0, 0x30, RZ ;  /* 0x0000003000007810 */ /* 0x000fca0007ffe1ff */
[----:B------:R2:W-:Y:S01]  /*c7d0*/  STL [R1+0x8], R0 ;  /* 0x0000080001007387 */ /* 0x0005e20000100800 */
[----:B-1----:R-:W-:Y:S02]  /*c7e0*/  IMAD.MOV.U32 R2, RZ, RZ, R133 ;  /* 0x000000ffff027224 */ /* 0x002fe400078e0085 */
[----:B--2---:R-:W-:-:S05]  /*c7f0*/  IMAD.X R0, RZ, RZ, R5, P0 ;  /* 0x000000ffff007224 */ /* 0x004fca00000e0605 */
[----:B------:R1:W-:Y:S04]  /*c800*/  STL [R1+0x20], R0 ;  /* 0x0000200001007387 */ /* 0x0003e80000100800 */
[----:B------:R1:W-:Y:S02]  /*c810*/  STL [R1+0x4c], R3 ;  /* 0x00004c0301007387 */ /* 0x0003e40000100800 */
.L_x_205:
[----:B------:R-:W2:Y:S01]  /*c820*/  LDL.64 R26, [R1+0x40] ;  /* 0x00004000011a7983 */ /* 0x000ea20000100a00 */
[----:B------:R-:W-:Y:S01]  /*c830*/  USHF.R.S32.HI UR5, URZ, 0x1f, UR13 ;  /* 0x0000001f3f057899 */ /* 0x000fe2000801140d */
[----:B------:R-:W-:Y:S01]  /*c840*/  IMAD.MOV.U32 R133, RZ, RZ, c[0x0][0x208] ;  /* 0x00008200ff857624 */ /* 0x000fe200078e00ff */
[----:B------:R-:W-:Y:S01]  /*c850*/  UIMAD UR4, UR9, UR13, URZ ;  /* 0x0000000d090472a4 */ /* 0x000fe2000f8e023f */
[----:B------:R-:W3:Y:S01]  /*c860*/  LDL.64 R22, [R1+0x38] ;  /* 0x0000380001167983 */ /* 0x000ee20000100a00 */
[----:B------:R-:W-:Y:S01]  /*c870*/  UIMAD.WIDE.U32 UR14, UR10, UR13, URZ ;  /* 0x0000000d0a0e72a5 */ /* 0x000fe2000f8e003f */
[----:B------:R-:W-:Y:S01]  /*c880*/  IMAD.MOV.U32 R172, RZ, RZ, c[0x0][0x20c] ;  /* 0x00008300ffac7624 */ /* 0x000fe200078e00ff */
[----:B------:R-:W-:Y:S01]  /*c890*/  UIMAD UR4, UR5, UR10, UR4 ;  /* 0x0000000a050472a4 */ /* 0x000fe2000f8e0204 */
[----:B------:R-:W4:Y:S01]  /*c8a0*/  LDL R24, [R1+0x70] ;  /* 0x0000700001187983 */ /* 0x000f220000100800 */
[----:B------:R-:W-:Y:S04]  /*c8b0*/  DEPBAR.LE SB0, 0x0 ;  /* 0x000080000000791a */ /* 0x000fe80000000000 */
[----:B------:R-:W4:Y:S01]  /*c8c0*/  LDL R132, [R1+0x6c] ;  /* 0x00006c0001847983 */ /* 0x000f220000100800 */
[----:B------:R-:W-:Y:S02]  /*c8d0*/  UIADD3 UR4, UR15, UR4, URZ ;  /* 0x000000040f047290 */ /* 0x000fe4000fffe03f */
[----:B------:R-:W-:Y:S01]  /*c8e0*/  UISETP.GT.AND UP0, UPT, UR13, UR12, UPT ;  /* 0x0000000c0d00728c */ /* 0x000fe2000bf04270 */
[----:B------:R-:W4:Y:S04]  /*c8f0*/  LDL R171, [R1+0x68] ;  /* 0x0000680001ab7983 */ /* 0x000f280000100800 */
[----:B------:R-:W4:Y:S04]  /*c900*/  LDL R170, [R1+0x60] ;  /* 0x0000600001aa7983 */ /* 0x000f280000100800 */
[----:B------:R-:W4:Y:S04]  /*c910*/  LDL R169, [R1+0x64] ;  /* 0x0000640001a97983 */ /* 0x000f280000100800 */
[----:B------:R-:W4:Y:S04]  /*c920*/  LDL R168, [R1+0x5c] ;  /* 0x00005c0001a87983 */ /* 0x000f280000100800 */
[----:B------:R-:W4:Y:S04]  /*c930*/  LDL R25, [R1+0x1c] ;  /* 0x00001c0001197983 */ /* 0x000f280000100800 */
[----:B-1----:R1:W-:Y:S04]  /*c940*/  STL.64 [R1+0x88], R30 ;  /* 0x0000881e01007387 */ /* 0x0023e80000100a00 */
[----:B------:R1:W-:Y:S04]  /*c950*/  STL.64 [R1+0x80], R28 ;  /* 0x0000801c01007387 */ /* 0x0003e80000100a00 */
[----:B------:R-:W-:Y:S06]  /*c960*/  BAR.SYNC.DEFER_BLOCKING 0x0 ;  /* 0x0000000000007b1d */ /* 0x000fec0000010000 */
[----:B-----5:R-:W1:Y:S04]  /*c970*/  LDSM.16.M88.4 R8, [R135+0x14080] ;  /* 0x014080008708783b */ /* 0x020e680000000200 */
[----:B------:R-:W1:Y:S04]  /*c980*/  LDSM.16.M88.4 R16, [R135+0x14880] ;  /* 0x014880008710783b */ /* 0x000e680000000200 */
[----:B------:R-:W-:Y:S01]  /*c990*/  LDSM.16.M88.4 R176, [R252] ;  /* 0x00000000fcb0783b */ /* 0x000fe20000000200 */
[----:B-12---:R-:W-:Y:S04]  /*c9a0*/  IADD3 R0, P1, R26, UR14, RZ ;  /* 0x0000000e1a007c10 */ /* 0x006fe8000ff3e0ff */
[----:B---3--:R-:W-:Y:S02]  /*c9b0*/  IADD3.X R4, R23, UR4, RZ, P1, !PT ;  /* 0x0000000417047c10 */ /* 0x008fe40008ffe4ff */
[----:B------:R-:W-:Y:S02]  /*c9c0*/  LEA R14, P1, R0, c[0x0][0x1f8], 0x1 ;  /* 0x00007e00000e7a11 */ /* 0x000fe400078208ff */
[----:B----4-:R-:W-:Y:S02]  /*c9d0*/  IADD3 R3, P0, R24, UR14, RZ ;  /* 0x0000000e18037c10 */ /* 0x010fe4000ff1e0ff */
[----:B------:R-:W-:Y:S02]  /*c9e0*/  LEA.HI.X R15, R0, c[0x0][0x1fc], R4, 0x1, P1 ;  /* 0x00007f00000f7a11 */ /* 0x000fe400008f0c04 */
[----:B------:R-:W-:Y:S02]  /*c9f0*/  IADD3.X R5, R132, UR4, RZ, P0, !PT ;  /* 0x0000000484057c10 */ /* 0x000fe400087fe4ff */
[----:B------:R-:W-:Y:S02]  /*ca00*/  LEA R12, P0, R3, c[0x0][0x1f8], 0x1 ;  /* 0x00007e00030c7a11 */ /* 0x000fe400078008ff */
[----:B------:R-:W-:Y:S02]  /*ca10*/  IADD3 R0, P1, R171, UR14, RZ ;  /* 0x0000000eab007c10 */ /* 0x000fe4000ff3e0ff */
[----:B------:R-:W-:Y:S02]  /*ca20*/  LEA.HI.X R13, R3, c[0x0][0x1fc], R5, 0x1, P0 ;  /* 0x00007f00030d7a11 */ /* 0x000fe400000f0c05 */
[----:B------:R-:W-:Y:S02]  /*ca30*/  LEA R6, P0, R0, c[0x0][0x1f8], 0x1 ;  /* 0x00007e0000067a11 */ /* 0x000fe400078008ff */
[----:B------:R-:W-:Y:S02]  /*ca40*/  IADD3.X R3, R169, UR4, RZ, P1, !PT ;  /* 0x00000004a9037c10 */ /* 0x000fe40008ffe4ff */
[----:B------:R-:W-:Y:S02]  /*ca50*/  IADD3 R4, P1, R170, UR14, RZ ;  /* 0x0000000eaa047c10 */ /* 0x000fe4000ff3e0ff */
[----:B------:R-:W-:Y:S02]  /*ca60*/  LEA.HI.X R7, R0, c[0x0][0x1fc], R3, 0x1, P0 ;  /* 0x00007f0000077a11 */ /* 0x000fe400000f0c03 */
[----:B------:R-:W-:Y:S02]  /*ca70*/  IADD3.X R21, R168, UR4, RZ, P1, !PT ;  /* 0x00000004a8157c10 */ /* 0x000fe40008ffe4ff */
[C---:B------:R-:W-:Y:S02]  /*ca80*/  LEA R20, P2, R4.reuse, c[0x0][0x1f8], 0x1 ;  /* 0x00007e0004147a11 */ /* 0x040fe400078408ff */
[C---:B------:R-:W-:Y:S02]  /*ca90*/  @!P3 LEA R3, P0, R133.reuse, UR14, 0x5 ;  /* 0x0000000e8503bc11 */ /* 0x040fe4000f8028ff */
[----:B------:R-:W-:Y:S02]  /*caa0*/  LEA.HI.X R21, R4, c[0x0][0x1fc], R21, 0x1, P2 ;  /* 0x00007f0004157a11 */ /* 0x000fe400010f0c15 */
[----:B------:R-:W-:Y:S02]  /*cab0*/  @!P3 LEA.HI.X R0, R133, UR4, R172, 0x5, P0 ;  /* 0x000000048500bc11 */ /* 0x000fe400080f2cac */
[C---:B------:R-:W-:Y:S01]  /*cac0*/  @!P3 IADD3 R5, P1, R3.reuse, R26, RZ ;  /* 0x0000001a0305b210 */ /* 0x040fe20007f3e0ff */
[----:B------:R-:W2:Y:S01]  /*cad0*/  LDL R172, [R1] ;  /* 0x0000000001ac7983 */ /* 0x000ea20000100800 */
[----:B------:R-:W-:Y:S02]  /*cae0*/  @!P3 IADD3 R4, P0, R3, R24, RZ ;  /* 0x000000180304b210 */ /* 0x000fe40007f1e0ff */
[----:B------:R-:W-:Y:S01]  /*caf0*/  LOP3.LUT P2, RZ, R25, 0x1, RZ, 0xc0, !PT ;  /* 0x0000000119ff7812 */ /* 0x000fe2000784c0ff */
[C---:B------:R-:W-:Y:S01]  /*cb00*/  @!P3 IMAD.X R23, R0.reuse, 0x1, R23, P1 ;  /* 0x000000010017b824 */ /* 0x040fe200008e0617 */
[C---:B------:R-:W-:Y:S01]  /*cb10*/  @!P3 LEA R22, P1, R5.reuse, c[0x0][0x1f8], 0x1 ;  /* 0x00007e000516ba11 */ /* 0x040fe200078208ff */
[----:B------:R-:W-:Y:S01]  /*cb20*/  @!P3 IMAD.X R133, R0, 0x1, R132, P0 ;  /* 0x000000010085b824 */ /* 0x000fe200000e0684 */
[C---:B------:R-:W-:Y:S01]  /*cb30*/  @!P3 LEA R132, P0, R4.reuse, c[0x0][0x1f8], 0x1 ;  /* 0x00007e000484ba11 */ /* 0x040fe200078008ff */
[----:B------:R-:W1:Y:S01]  /*cb40*/  LDSM.16.M88.4 R24, [R135+0x15080] ;  /* 0x015080008718783b */ /* 0x000e620000000200 */
[----:B------:R-:W-:Y:S02]  /*cb50*/  @!P3 LEA.HI.X R23, R5, c[0x0][0x1fc], R23, 0x1, P1 ;  /* 0x00007f000517ba11 */ /* 0x000fe400008f0c17 */
[C---:B------:R-:W-:Y:S02]  /*cb60*/  @!P3 IADD3 R5, P1, R3.reuse, R171, RZ ;  /* 0x000000ab0305b210 */ /* 0x040fe40007f3e0ff */
[----:B------:R-:W-:Y:S02]  /*cb70*/  @!P3 LEA.HI.X R133, R4, c[0x0][0x1fc], R133, 0x1, P0 ;  /* 0x00007f000485ba11 */ /* 0x000fe400000f0c85 */
[----:B------:R-:W-:Y:S01]  /*cb80*/  @!P3 IADD3 R3, P0, R3, R170, RZ ;  /* 0x000000aa0303b210 */ /* 0x000fe20007f1e0ff */
[C---:B------:R-:W-:Y:S01]  /*cb90*/  @!P3 IMAD.X R4, R0.reuse, 0x1, R169, P1 ;  /* 0x000000010004b824 */ /* 0x040fe200008e06a9 */
[----:B------:R-:W-:Y:S03]  /*cba0*/  @!P3 LEA R30, P1, R5, c[0x0][0x1f8], 0x1 ;  /* 0x00007e00051eba11 */ /* 0x000fe600078208ff */
[----:B------:R-:W-:Y:S01]  /*cbb0*/  @!P3 IMAD.X R0, R0, 0x1, R168, P0 ;  /* 0x000000010000b824 */ /* 0x000fe200000e06a8 */
[----:B------:R-:W-:Y:S01]  /*cbc0*/  @!P3 LEA R28, P0, R3, c[0x0][0x1f8], 0x1 ;  /* 0x00007e00031cba11 */ /* 0x000fe200078008ff */
[----:B------:R-:W3:Y:S01]  /*cbd0*/  LDSM.16.M88.4 R168, [R242] ;  /* 0x00000000f2a8783b */ /* 0x000ee20000000200 */
[----:B------:R-:W-:Y:S02]  /*cbe0*/  @!P3 LEA.HI.X R31, R5, c[0x0][0x1fc], R4, 0x1, P1 ;  /* 0x00007f00051fba11 */ /* 0x000fe400008f0c04 */
[----:B------:R-:W-:Y:S02]  /*cbf0*/  @!P3 LEA.HI.X R29, R3, c[0x0][0x1fc], R0, 0x1, P0 ;  /* 0x00007f00031dba11 */ /* 0x000fe400000f0c00 */
[----:B------:R-:W4:Y:S01]  /*cc00*/  LDL R0, [R1+0x4] ;  /* 0x0000040001007983 */ /* 0x000f220000100800 */
[----:B------:R-:W-:Y:S03]  /*cc10*/  PLOP3.LUT P0, PT, PT, PT, UP0, 0x40, 0x0 ;  /* 0x000000000000781c */ /* 0x000fe60003f0e808 */
[----:B--2---:R-:W2:Y:S04]  /*cc20*/  LDSM.16.M88.4 R172, [R172] ;  /* 0x00000000acac783b */ /* 0x004ea80000000200 */
[----:B------:R-:W-:Y:S01]  /*cc30*/  @!PT LDS RZ, [RZ] ;  /* 0x00000000fffff984 */ /* 0x000fe20000000800 */
[----:B------:R-:W-:Y:S01]  /*cc40*/  @!PT LDS RZ, [RZ] ;  /* 0x00000000fffff984 */ /* 0x000fe20000000800 */
[----:B------:R-:W-:Y:S01]  /*cc50*/  @!PT LDS RZ, [RZ] ;  /* 0x00000000fffff984 */ /* 0x000fe20000000800 */
[----:B----4-:R4:W-:Y:S04]  /*cc60*/  LDGSTS.E.BYPASS.LTC128B.128 [R0+0x4080], [R14.64], !P2 ;  /* 0x040800000e007fae */ /* 0x0109e8000d101d58 */
[----:B------:R4:W-:Y:S04]  /*cc70*/  LDGSTS.E.BYPASS.LTC128B.128 [R0+0x5880], [R12.64], !P6 ;  /* 0x058800000c007fae */ /* 0x0009e8000f101d58 */
[----:B------:R1:W-:Y:S04]  /*cc80*/  LDGSTS.E.BYPASS.LTC128B.128 [R0+0x7080], [R6.64], !P5 ;  /* 0x0708000006007fae */ /* 0x0003e8000e901d58 */
[----:B------:R2:W-:Y:S04]  /*cc90*/  LDGSTS.E.BYPASS.LTC128B.128 [R0+0x8880], [R20.64], !P4 ;  /* 0x0888000014007fae */ /* 0x0005e8000e101d58 */
[----:B------:R2:W-:Y:S04]  /*cca0*/  @!P3 LDGSTS.E.BYPASS.LTC128B.128 [R0+0x5080], [R22.64], !P2 ;  /* 0x050800001600bfae */ /* 0x0005e8000d101d58 */
[----:B------:R2:W-:Y:S04]  /*ccb0*/  @!P3 LDGSTS.E.BYPASS.LTC128B.128 [R0+0x6880], [R132.64], !P6 ;  /* 0x068800008400bfae */ /* 0x0005e8000f101d58 */
[----:B------:R2:W-:Y:S04]  /*ccc0*/  @!P3 LDGSTS.E.BYPASS.LTC128B.128 [R0+0x8080], [R30.64], !P5 ;  /* 0x080800001e00bfae */ /* 0x0005e8000e901d58 */
[----:B------:R3:W-:Y:S04]  /*ccd0*/  @!P3 LDGSTS.E.BYPASS.LTC128B.128 [R0+0x9880], [R28.64], !P4 ;  /* 0x098800001c00bfae */ /* 0x0007e8000e101d58 */
[----:B------:R-:W0:Y:S01]  /*cce0*/  LDGDEPBAR ;  /* 0x00000000000079af */ /* 0x000e220000000000 */
[C---:B-1----:R-:W-:Y:S08]  /*ccf0*/  HMMA.16816.F32.BF16 R4, R160.reuse, R8, RZ ;  /* 0x00000008a004723c */ /* 0x042ff000000418ff */
[C---:B------:R-:W-:Y:S08]  /*cd00*/  HMMA.16816.F32.BF16 R8, R160.reuse, R10, RZ ;  /* 0x0000000aa008723c */ /* 0x040ff000000418ff */
[C---:B----4-:R-:W-:Y:S01]  /*cd10*/  HMMA.16816.F32.BF16 R12, R160.reuse, R16, RZ ;  /* 0x00000010a00c723c */ /* 0x050fe200000418ff */
[----:B--2---:R1:W5:Y:S04]  /*cd20*/  LDL.LU.64 R30, [R1+0x88] ;  /* 0x00008800011e7983 */ /* 0x0043680000300a00 */
[----:B---3--:R1:W5:Y:S03]  /*cd30*/  LDL.LU.64 R28, [R1+0x80] ;  /* 0x00008000011c7983 */ /* 0x0083660000300a00 */
[C---:B------:R-:W-:Y:S08]  /*cd40*/  HMMA.16816.F32.BF16 R16, R160.reuse, R18, RZ ;  /* 0x00000012a010723c */ /* 0x040ff000000418ff */
[C---:B------:R-:W-:Y:S08]  /*cd50*/  HMMA.16816.F32.BF16 R20, R160.reuse, R24, RZ ;  /* 0x00000018a014723c */ /* 0x040ff000000418ff */
[----:B------:R-:W-:Y:S08]  /*cd60*/  HMMA.16816.F32.BF16 R24, R160, R26, RZ ;  /* 0x0000001aa018723c */ /* 0x000ff000000418ff */
[C---:B------:R-:W-:Y:S08]  /*cd70*/  HMMA.16816.F32.BF16 R4, R164.reuse, R168, R4 ;  /* 0x000000a8a404723c */ /* 0x040ff00000041804 */
[C---:B------:R-:W-:Y:S01]  /*cd80*/  HMMA.16816.F32.BF16 R8, R164.reuse, R170, R8 ;  /* 0x000000aaa408723c */ /* 0x040fe20000041808 */
[----:B------:R-:W2:Y:S07]  /*cd90*/  LDSM.16.M88.4 R168, [R241+0x14080] ;  /* 0x01408000f1a8783b */ /* 0x000eae0000000200 */
[C---:B------:R-:W-:Y:S08]  /*cda0*/  HMMA.16816.F32.BF16 R12, R164.reuse, R172, R12 ;  /* 0x000000aca40c723c */ /* 0x040ff0000004180c */
[C---:B------:R-:W-:Y:S01]  /*cdb0*/  HMMA.16816.F32.BF16 R16, R164.reuse, R174, R16 ;  /* 0x000000aea410723c */ /* 0x040fe20000041810 */
[----:B------:R-:W3:Y:S07]  /*cdc0*/  LDSM.16.M88.4 R172, [R241+0x14880] ;  /* 0x01488000f1ac783b */ /* 0x000eee0000000200 */
[C---:B------:R-:W-:Y:S08]  /*cdd0*/  HMMA.16816.F32.BF16 R20, R164.reuse, R176, R20 ;  /* 0x000000b0a414723c */ /* 0x040ff00000041814 */
[----:B------:R-:W-:Y:S01]  /*cde0*/  HMMA.16816.F32.BF16 R24, R164, R178, R24 ;  /* 0x000000b2a418723c */ /* 0x000fe20000041818 */
[----:B------:R-:W4:Y:S07]  /*cdf0*/  LDSM.16.M88.4 R176, [R241+0x15080] ;  /* 0x01508000f1b0783b */ /* 0x000f2e0000000200 */
[C---:B--2---:R-:W-:Y:S08]  /*ce00*/  HMMA.16816.F32.BF16 R4, R180.reuse, R168, R4 ;  /* 0x000000a8b404723c */ /* 0x044ff00000041804 */
[C---:B------:R-:W-:Y:S01]  /*ce10*/  HMMA.16816.F32.BF16 R8, R180.reuse, R170, R8 ;  /* 0x000000aab408723c */ /* 0x040fe20000041808 */
[----:B------:R-:W2:Y:S07]  /*ce20*/  LDSM.16.M88.4 R168, [R238] ;  /* 0x00000000eea8783b */ /* 0x000eae0000000200 */
[C---:B---3--:R-:W-:Y:S08]  /*ce30*/  HMMA.16816.F32.BF16 R12, R180.reuse, R172, R12 ;  /* 0x000000acb40c723c */ /* 0x048ff0000004180c */
[C---:B------:R-:W-:Y:S01]  /*ce40*/  HMMA.16816.F32.BF16 R16, R180.reuse, R174, R16 ;  /* 0x000000aeb410723c */ /* 0x040fe20000041810 */
[----:B------:R-:W3:Y:S07]  /*ce50*/  LDSM.16.M88.4 R172, [R238+0x800] ;  /* 0x00080000eeac783b */ /* 0x000eee0000000200 */
[C---:B----4-:R-:W-:Y:S08]  /*ce60*/  HMMA.16816.F32.BF16 R20, R180.reuse, R176, R20 ;  /* 0x000000b0b414723c */ /* 0x050ff00000041814 */
[----:B------:R-:W-:Y:S01]  /*ce70*/  HMMA.16816.F32.BF16 R24, R180, R178, R24 ;  /* 0x000000b2b418723c */ /* 0x000fe20000041818 */
[----:B------:R-:W4:Y:S07]  /*ce80*/  LDSM.16.M88.4 R176, [R238+0x1000] ;  /* 0x00100000eeb0783b */ /* 0x000f2e0000000200 */
[C---:B--2---:R-:W-:Y:S08]  /*ce90*/  HMMA.16816.F32.BF16 R4, R184.reuse, R168, R4 ;  /* 0x000000a8b804723c */ /* 0x044ff00000041804 */
[C---:B------:R-:W-:Y:S01]  /*cea0*/  HMMA.16816.F32.BF16 R8, R184.reuse, R170, R8 ;  /* 0x000000aab808723c */ /* 0x040fe20000041808 */
[----:B------:R-:W2:Y:S07]  /*ceb0*/  LDSM.16.M88.4 R168, [R135+0x15880] ;  /* 0x0158800087a8783b */ /* 0x000eae0000000200 */
        /* <DEDUP_REMOVED lines=8> */
[----:B------:R-:W2:Y:S07]  /*cf40*/  LDSM.16.M88.4 R168, [R251] ;  /* 0x00000000fba8783b */ /* 0x000eae0000000200 */
[C---:B---3--:R-:W-:Y:S08]  /*cf50*/  HMMA.16816.F32.BF16 R12, R188.reuse, R172, R12 ;  /* 0x000000acbc0c723c */ /* 0x048ff0000004180c */
[C---:B------:R-:W-:Y:S01]  /*cf60*/  HMMA.16816.F32.BF16 R16, R188.reuse, R174, R16 ;  /* 0x000000aebc10723c */ /* 0x040fe20000041810 */
[----:B------:R-:W3:Y:S07]  /*cf70*/  LDSM.16.M88.4 R172, [R250] ;  /* 0x00000000faac783b */ /* 0x000eee0000000200 */
[C---:B----4-:R-:W-:Y:S08]  /*cf80*/  HMMA.16816.F32.BF16 R20, R188.reuse, R176, R20 ;  /* 0x000000b0bc14723c */ /* 0x050ff00000041814 */
[----:B------:R-:W-:Y:S01]  /*cf90*/  HMMA.16816.F32.BF16 R24, R188, R178, R24 ;  /* 0x000000b2bc18723c */ /* 0x000fe20000041818 */
[----:B------:R-:W4:Y:S07]  /*cfa0*/  LDSM.16.M88.4 R176, [R249] ;  /* 0x00000000f9b0783b */ /* 0x000f2e0000000200 */
        /* <DEDUP_REMOVED lines=89> */
[----:B------:R-:W4:Y:S01]  /*d540*/  LDSM.16.M88.4 R176, [R238+0x5800] ;  /* 0x00580000eeb0783b */ /* 0x000f220000000200 */
[----:B------:R-:W-:Y:S04]  /*d550*/  DEPBAR.LE SB0, 0x0 ;  /* 0x000080000000791a */ /* 0x000fe80000000000 */
[----:B------:R-:W-:Y:S02]  /*d560*/  BAR.SYNC.DEFER_BLOCKING 0x0 ;  /* 0x0000000000007b1d */ /* 0x000fe40000010000 */
[C---:B--2---:R-:W-:Y:S08]  /*d570*/  HMMA.16816.F32.BF16 R4, R232.reuse, R168, R4 ;  /* 0x000000a8e804723c */ /* 0x044ff00000041804 */
[C---:B------:R-:W-:Y:S08]  /*d580*/  HMMA.16816.F32.BF16 R8, R232.reuse, R170, R8 ;  /* 0x000000aae808723c */ /* 0x040ff00000041808 */
[C---:B---3--:R-:W-:Y:S08]  /*d590*/  HMMA.16816.F32.BF16 R12, R232.reuse, R172, R12 ;  /* 0x000000ace80c723c */ /* 0x048ff0000004180c */
[C---:B------:R-:W-:Y:S08]  /*d5a0*/  HMMA.16816.F32.BF16 R16, R232.reuse, R174, R16 ;  /* 0x000000aee810723c */ /* 0x040ff00000041810 */
[C---:B----4-:R-:W-:Y:S08]  /*d5b0*/  HMMA.16816.F32.BF16 R20, R232.reuse, R176, R20 ;  /* 0x000000b0e814723c */ /* 0x050ff00000041814 */
[----:B------:R-:W-:Y:S01]  /*d5c0*/  HMMA.16816.F32.BF16 R24, R232, R178, R24 ;  /* 0x000000b2e818723c */ /* 0x000fe20000041818 */
[----:B------:R-:W-:-:S07]  /*d5d0*/  @P0 BRA `(.L_x_196) ;  /* 0x0000046000000947 */ /* 0x000fce0003800000 */
[----:B-1----:R-:W2:Y:S01]  /*d5e0*/  LDL R174, [R1+0x8] ;  /* 0x0000080001ae7983 */ /* 0x002ea20000100800 */
[----:B------:R-:W-:Y:S02]  /*d5f0*/  ULDC.64 UR4, c[0x0][0x1e0] ;  /* 0x0000780000047ab9 */ /* 0x000fe40000000a00 */
[----:B------:R-:W-:Y:S01]  /*d600*/  UIADD3 UR15, UR13, -0x1, URZ ;  /* 0xffffffff0d0f7890 */ /* 0x000fe2000fffe03f */
[----:B------:R-:W3:Y:S03]  /*d610*/  LDL.64 R178, [R1+0x30] ;  /* 0x0000300001b27983 */ /* 0x000ee60000100a00 */
[----:B------:R-:W-:Y:S01]  /*d620*/  USHF.R.S32.HI UR14, URZ, 0x1f, UR15 ;  /* 0x0000001f3f0e7899 */ /* 0x000fe2000801140f */
[----:B------:R-:W4:Y:S01]  /*d630*/  LDL.64 R176, [R1+0x28] ;  /* 0x0000280001b07983 */ /* 0x000f220000100a00 */
[----:B------:R-:W-:Y:S02]  /*d640*/  UIMAD.WIDE.U32 UR20, UR15, UR4, URZ ;  /* 0x000000040f1472a5 */ /* 0x000fe4000f8e003f */
[----:B------:R-:W-:Y:S01]  /*d650*/  UIMAD UR14, UR14, UR4, URZ ;  /* 0x000000040e0e72a4 */ /* 0x000fe2000f8e023f */
[----:B------:R-:W3:Y:S03]  /*d660*/  LDL R169, [R1+0x4] ;  /* 0x0000040001a97983 */ /* 0x000ee60000100800 */
[----:B------:R-:W-:Y:S01]  /*d670*/  UIMAD UR14, UR15, UR5, UR14 ;  /* 0x000000050f0e72a4 */ /* 0x000fe2000f8e020e */
[----:B------:R-:W4:Y:S03]  /*d680*/  LDL R175, [R1+0x58] ;  /* 0x0000580001af7983 */ /* 0x000f260000100800 */
[----:B------:R-:W-:Y:S01]  /*d690*/  UIADD3 UR14, UR21, UR14, URZ ;  /* 0x0000000e150e7290 */ /* 0x000fe2000fffe03f */
[----:B------:R-:W4:Y:S01]  /*d6a0*/  LDL R172, [R1+0x54] ;  /* 0x0000540001ac7983 */ /* 0x000f220000100800 */
[----:B------:R-:W-:Y:S02]  /*d6b0*/  UIMAD.WIDE.U32 UR20, UR20, 0x30, URZ ;  /* 0x00000030141478a5 */ /* 0x000fe4000f8e003f */
[----:B------:R-:W-:Y:S01]  /*d6c0*/  UIMAD UR4, UR14, 0x30, URZ ;  /* 0x000000300e0478a4 */ /* 0x000fe2000f8e023f */
[----:B------:R-:W4:Y:S03]  /*d6d0*/  LDL R173, [R1+0x50] ;  /* 0x0000500001ad7983 */ /* 0x000f260000100800 */
[----:B------:R-:W-:Y:S01]  /*d6e0*/  UIADD3 UR4, UR21, UR4, URZ ;  /* 0x0000000415047290 */ /* 0x000fe2000fffe03f */
[----:B------:R-:W4:Y:S04]  /*d6f0*/  LDL R170, [R1+0x4c] ;  /* 0x00004c0001aa7983 */ /* 0x000f280000100800 */
[----:B------:R-:W4:Y:S04]  /*d700*/  LDL R171, [R1+0x48] ;  /* 0x0000480001ab7983 */ /* 0x000f280000100800 */
[----:B------:R-:W4:Y:S01]  /*d710*/  LDL R168, [R1+0x20] ;  /* 0x0000200001a87983 */ /* 0x000f220000100800 */
[----:B--2---:R-:W-:Y:S11]  /*d720*/  ISETP.GE.AND P0, PT, R174, 0x1, PT ;  /* 0x00000001ae00780c */ /* 0x004ff60003f06270 */
[----:B------:R-:W-:Y:S02]  /*d730*/  @!UPT UIADD3 URZ, URZ, URZ, URZ ;  /* 0x0000003f3f3ff290 */ /* 0x000fe4000fffe03f */
[----:B---3--:R-:W-:Y:S04]  /*d740*/  @P0 IADD3 R0, P1, R178, UR20, RZ ;  /* 0x00000014b2000c10 */ /* 0x008fe8000ff3e0ff */
[----:B----4-:R-:W-:Y:S02]  /*d750*/  @P0 IADD3.X R3, R177, UR4, RZ, P1, !PT ;  /* 0x00000004b1030c10 */ /* 0x010fe40008ffe4ff */
[C---:B------:R-:W-:Y:S04]  /*d760*/  @P0 LEA R132, P1, R0.reuse, c[0x0][0x1c8], 0x1 ;  /* 0x0000720000840a11 */ /* 0x040fe800078208ff */
[----:B------:R-:W-:Y:S02]  /*d770*/  @P0 LEA.HI.X R133, R0, c[0x0][0x1cc], R3, 0x1, P1 ;  /* 0x0000730000850a11 */ /* 0x000fe400008f0c03 */
[----:B------:R-:W-:Y:S03]  /*d780*/  @P0 IADD3 R0, P1, R175, UR20, RZ ;  /* 0x00000014af000c10 */ /* 0x000fe6000ff3e0ff */
[----:B------:R-:W-:Y:S01]  /*d790*/  @!PT LDS RZ, [RZ] ;  /* 0x00000000fffff984 */ /* 0x000fe20000000800 */
[----:B------:R-:W-:Y:S01]  /*d7a0*/  @!PT LDS RZ, [RZ] ;  /* 0x00000000fffff984 */ /* 0x000fe20000000800 */
[----:B------:R-:W-:Y:S01]  /*d7b0*/  @!PT LDS RZ, [RZ] ;  /* 0x00000000fffff984 */ /* 0x000fe20000000800 */
        /* <DEDUP_REMOVED lines=14> */
[----:B------:R1:W-:Y:S01]  /*d8a0*/  @P0 LDGSTS.E.BYPASS.LTC128B.128 [R169+0x18880], [R132.64], !P4 ;  /* 0x1888000084a90fae */ /* 0x0003e2000e101d58 */
[----:B------:R-:W-:Y:S11]  /*d8b0*/  ISETP.GE.AND P0, PT, R174, 0x21, PT ;  /* 0x00000021ae00780c */ /* 0x000ff60003f06270 */
[----:B------:R-:W-:Y:S02]  /*d8c0*/  @!UPT UIADD3 URZ, URZ, URZ, URZ ;  /* 0x0000003f3f3ff290 */ /* 0x000fe4000fffe03f */
[----:B------:R-:W-:Y:S05]  /*d8d0*/  VOTEU.ANY UP0, P0 ;  /* 0x00000000003f7886 */ /* 0x000fea0000000100 */
[----:B------:R-:W-:Y:S04]  /*d8e0*/  @UP0 UIADD3 UR20, UP1, UR8, UR20, URZ ;  /* 0x0000001408140290 */ /* 0x000fe8000ff3e03f */
[----:B------:R-:W-:Y:S02]  /*d8f0*/  @UP0 UIADD3.X UR4, UR6, UR4, URZ, UP1, !UPT ;  /* 0x0000000406040290 */ /* 0x000fe40008ffe43f */
        /* <DEDUP_REMOVED lines=20> */
.L_x_196:
[----:B-1----:R-:W2:Y:S01]  /*da40*/  LDL R132, [R1+0x78] ;  /* 0x0000780001847983 */ /* 0x002ea20000100800 */
[----:B------:R-:W-:Y:S02]  /*da50*/  UISETP.NE.AND UP1, UPT, UR18, URZ, UPT ;  /* 0x0000003f1200728c */ /* 0x000fe4000bf25270 */
[----:B------:R-:W-:Y:S01]  /*da60*/  UIMAD UR4, UR13, -0x30, URZ ;  /* 0xffffffd00d0478a4 */ /* 0x000fe2000f8e023f */
[----:B------:R-:W3:Y:S01]  /*da70*/  LDL R3, [R1+0x74] ;  /* 0x0000740001037983 */ /* 0x000ee20000100800 */
[----:B------:R-:W-:Y:S02]  /*da80*/  UISETP.NE.AND UP0, UPT, UR17, URZ, UPT ;  /* 0x0000003f1100728c */ /* 0x000fe4000bf05270 */
[----:B------:R-:W-:Y:S01]  /*da90*/  PLOP3.LUT P1, PT, PT, PT, UP1, 0x80, 0x0 ;  /* 0x000000000000781c */ /* 0x000fe20003f2f018 */
[----:B------:R-:W0:Y:S01]  /*daa0*/  LDGDEPBAR ;  /* 0x00000000000079af */ /* 0x000e220000000000 */
[----:B------:R-:W-:Y:S02]  /*dab0*/  PLOP3.LUT P0, PT, PT, PT, UP1, 0x80, 0x0 ;  /* 0x000000000000781c */ /* 0x000fe40003f0f018 */
[C---:B---3--:R-:W-:Y:S09]  /*dac0*/  IADD3 R170, -R3.reuse, UR4, RZ ;  /* 0x0000000403aa7c10 */ /* 0x048ff2000fffe1ff */
[----:B--2---:R-:W-:Y:S04]  /*dad0*/  @P1 IMAD.HI.U32 R0, R132, c[0x0][0x2c8], RZ ;  /* 0x0000b20084001a27 */ /* 0x004fe800078e00ff */
[----:B------:R-:W-:Y:S01]  /*dae0*/  IMAD.MOV.U32 R133, RZ, RZ, R132 ;  /* 0x000000ffff857224 */ /* 0x000fe200078e0084 */
[----:B------:R-:W-:Y:S01]  /*daf0*/  @P0 SHF.R.U32.HI R133, RZ, c[0x0][0x2cc], R0 ;  /* 0x0000b300ff850a19 */ /* 0x000fe20000011600 */
[----:B------:R-:W-:Y:S01]  /*db00*/  IMAD.U32 R0, RZ, RZ, UR4 ;  /* 0x00000004ff007e24 */ /* 0x000fe2000f8e00ff */
[----:B------:R-:W-:Y:S03]  /*db10*/  PLOP3.LUT P0, PT, PT, PT, UP0, 0x40, 0x0 ;  /* 0x000000000000781c */ /* 0x000fe60003f0e808 */
[----:B------:R-:W1:Y:S01]  /*db20*/  SHFL.IDX PT, R132, R133, RZ, 0x1c1f ;  /* 0x001c1fff85847589 */ /* 0x000e6200000e0000 */
[----:B------:R-:W-:Y:S04]  /*db30*/  IADD3 R0, -R3, 0x1, R0 ;  /* 0x0000000103007810 */ /* 0x000fe80007ffe100 */
[----:B------:R-:W-:Y:S04]  /*db40*/  IADD3 R0, R0, c[0x0][0x1d0], RZ ;  /* 0x0000740000007a10 */ /* 0x000fe80007ffe0ff */
[----:B------:R-:W-:Y:S04]  /*db50*/  IADD3 R0, R0, -c[0x0][0x168], RZ ;  /* 0x80005a0000007a10 */ /* 0x000fe80007ffe0ff */
[C---:B------:R-:W-:Y:S02]  /*db60*/  IADD3 R169, R0.reuse, c[0x0][0x328], RZ ;  /* 0x0000ca0000a97a10 */ /* 0x040fe40007ffe0ff */
[----:B------:R-:W-:Y:S03]  /*db70*/  IADD3 R168, R0, UR7, RZ ;  /* 0x0000000700a87c10 */ /* 0x000fe6000fffe0ff */
[--C-:B-1----:R-:W-:Y:S02]  /*db80*/  IMAD.IADD R3, R169, 0x1, R132.reuse ;  /* 0x00000001a9037824 */ /* 0x102fe400078e0284 */
        /* <DEDUP_REMOVED lines=16> */
.L_x_199:
[----:B------:R-:W-:Y:S04]  /*dc90*/  MOV R171, c[0x0][0x32c] ;  /* 0x0000cb0000ab7a02 */ /* 0x000fe80000000f00 */
[----:B------:R-:W-:Y:S11]  /*dca0*/  ISETP.NE.AND P0, PT, R171, 0x1, PT ;  /* 0x00000001ab00780c */ /* 0x000ff60003f05270 */
[----:B------:R-:W-:Y:S02]  /*dcb0*/  @!UPT UIADD3 URZ, URZ, URZ, URZ ;  /* 0x0000003f3f3ff290 */ /* 0x000fe4000fffe03f */
[----:B------:R-:W-:Y:S05]  /*dcc0*/  @P0 IMAD.HI.U32 R171, R132, c[0x0][0x330], RZ ;  /* 0x0000cc0084ab0a27 */ /* 0x000fea00078e00ff */
[----:B------:R-:W-:Y:S02]  /*dcd0*/  @P0 SHF.R.U32.HI R132, RZ, c[0x0][0x334], R171 ;  /* 0x0000cd00ff840a19 */ /* 0x000fe400000116ab */
.L_x_200:
[----:B------:R-:W-:Y:S05]  /*dce0*/  BSYNC B0 ;  /* 0x0000000000007941 */ /* 0x000fea0003800000 */
.L_x_198:
[----:B------:R-:W-:Y:S05]  /*dcf0*/  IMAD R132, R132, c[0x0][0x32c], R170 ;  /* 0x0000cb0084847a24 */ /* 0x000fea00078e02aa */
[----:B------:R-:W-:Y:S02]  /*dd00*/  IMNMX R0, R0, R132, !PT ;  /* 0x0000008400007217 */ /* 0x000fe40007800200 */
[----:B------:R-:W-:Y:S04]  /*dd10*/  IADD3 R132, R132, c[0x0][0x32c], RZ ;  /* 0x0000cb0084847a10 */ /* 0x000fe80007ffe0ff */
[----:B------:R-:W-:Y:S02]  /*dd20*/  IMNMX R3, R3, R132, PT ;  /* 0x0000008403037217 */ /* 0x000fe40003800200 */
.L_x_197:
        /* <DEDUP_REMOVED lines=87> */
.L_x_203:
[----:B------:R-:W-:Y:S04]  /*e2a0*/  MOV R5, c[0x0][0x32c] ;  /* 0x0000cb0000057a02 */ /* 0x000fe80000000f00 */
[----:B------:R-:W-:Y:S11]  /*e2b0*/  ISETP.NE.AND P0, PT, R5, 0x1, PT ;  /* 0x000000010500780c */ /* 0x000ff60003f05270 */
[----:B------:R-:W-:Y:S02]  /*e2c0*/  @!UPT UIADD3 URZ, URZ, URZ, URZ ;  /* 0x0000003f3f3ff290 */ /* 0x000fe4000fffe03f */
[----:B------:R-:W-:Y:S05]  /*e2d0*/  @P0 IMAD.HI.U32 R5, R0, c[0x0][0x330], RZ ;  /* 0x0000cc0000050a27 */ /* 0x000fea00078e00ff */
[----:B------:R-:W-:Y:S02]  /*e2e0*/  @P0 SHF.R.U32.HI R0, RZ, c[0x0][0x334], R5 ;  /* 0x0000cd00ff000a19 */ /* 0x000fe40000011605 */
.L_x_204:
[----:B------:R-:W-:Y:S05]  /*e2f0*/  BSYNC B0 ;  /* 0x0000000000007941 */ /* 0x000fea0003800000 */
.L_x_202:
[----:B------:R-:W-:Y:S05]  /*e300*/  IMAD R0, R0, c[0x0][0x32c], R170 ;  /* 0x0000cb0000007a24 */ /* 0x000fea00078e02aa */
[----:B------:R-:W-:Y:S02]  /*e310*/  IMNMX R3, R3, R0, !PT ;  /* 0x0000000003037217 */ /* 0x000fe40007800200 */
[----:B------:R-:W-:Y:S04]  /*e320*/  IADD3 R0, R0, c[0x0][0x32c], RZ ;  /* 0x0000cb0000007a10 */ /* 0x000fe80007ffe0ff */
[----:B------:R-:W-:Y:S02]  /*e330*/  IMNMX R4, R4, R0, PT ;  /* 0x0000000004047217 */ /* 0x000fe40003800200 */
.L_x_201:
[----:B------:R-:W2:Y:S01]  /*e340*/  LDL.LU R170, [R1+0x14] ;  /* 0x0000140001aa7983 */ /* 0x000ea20000300800 */
        /* <DEDUP_REMOVED lines=40> */
[--C-:B------:R-:W-:Y:S02]  /*e5d0*/  FFMA.FTZ R169, R20, c[0x0][0x2d0], -R2.reuse ;  /* 0x0000b40014a97a23 */ /* 0x100fe40000010802 */
        /* <DEDUP_REMOVED lines=18> */
[----:B------:R-:W-:Y:S01]  /*e700*/  FFMA.FTZ R17, R17, c[0x0][0x2d0], -R2 ;  /* 0x0000b40011117a23 */ /* 0x000fe20000010802 */
[----:B------:R-:W-:Y:S01]  /*e710*/  PLOP3.LUT P1, PT, PT, PT, UP0, 0x40, 0x0 ;  /* 0x000000000000781c */ /* 0x000fe20003f2e808 */
[----:B------:R-:W-:Y:S01]  /*e720*/  UISETP.NE.AND UP1, UPT, UR15, URZ, UPT ;  /* 0x0000003f0f00728c */ /* 0x000fe2000bf25270 */
[----:B------:R-:W-:Y:S01]  /*e730*/  ISETP.LT.OR P0, PT, R4, 0x9, P0 ;  /* 0x000000090400780c */ /* 0x000fe20000701670 */
[----:B------:R-:W-:Y:S01]  /*e740*/  UISETP.NE.AND UP0, UPT, UR14, URZ, UPT ;  /* 0x0000003f0e00728c */ /* 0x000fe2000bf05270 */
[----:B------:R-:W1:Y:S02]  /*e750*/  MUFU.EX2 R2, R0 ;  /* 0x0000000000027308 */ /* 0x000e640000000800 */
        /* <DEDUP_REMOVED lines=10> */
[----:B------:R-:W3:Y:S01]  /*e800*/  MUFU.EX2 R9, R9 ;  /* 0x0000000900097308 */ /* 0x000ee20000000800 */
[----:B------:R-:W-:Y:S02]  /*e810*/  FSEL R174, R14, -INF , !P0 ;  /* 0xff8000000eae7808 */ /* 0x000fe40004000000 */
[----:B------:R-:W-:Y:S01]  /*e820*/  ISETP.GT.AND P0, PT, R3, 0x11, P2 ;  /* 0x000000110300780c */ /* 0x000fe20001704270 */
[----:B-1----:R-:W-:Y:S01]  /*e830*/  FMUL.FTZ R20, R2, R140 ;  /* 0x0000008c02147220 */ /* 0x002fe20000410000 */
[----:B------:R-:W-:Y:S01]  /*e840*/  ISETP.LT.OR P1, PT, R4, 0x19, P1 ;  /* 0x000000190400780c */ /* 0x000fe20000f21670 */
[----:B------:R-:W-:Y:S01]  /*e850*/  FMUL.FTZ R12, R2, R148 ;  /* 0x00000094020c7220 */ /* 0x000fe20000410000 */
[----:B------:R-:W-:Y:S01]  /*e860*/  ISETP.LT.OR P0, PT, R4, 0x12, P0 ;  /* 0x000000120400780c */ /* 0x000fe20000701670 */
[----:B-----5:R-:W-:Y:S01]  /*e870*/  FMUL.FTZ R28, R2, R28 ;  /* 0x0000001c021c7220 */ /* 0x020fe20000410000 */
[----:B------:R-:W-:Y:S01]  /*e880*/  FSEL R175, R18, -INF , !P1 ;  /* 0xff80000012af7808 */ /* 0x000fe20004800000 */
[C---:B------:R-:W-:Y:S01]  /*e890*/  FMUL.FTZ R29, R2.reuse, R29 ;  /* 0x0000001d021d7220 */ /* 0x040fe20000410000 */
        /* <DEDUP_REMOVED lines=35> */
[----:B------:R-:W-:Y:S01]  /*ead0*/  FMUL.FTZ R65, R2, R65 ;  /* 0x0000004102417220 */ /* 0x000fe20000410000 */
[----:B------:R-:W-:Y:S01]  /*eae0*/  FSEL R177, R26, -INF , !P1 ;  /* 0xff8000001ab17808 */ /* 0x000fe20004800000 */
[----:B------:R-:W-:Y:S01]  /*eaf0*/  FMUL.FTZ R68, R2, R68 ;  /* 0x0000004402447220 */ /* 0x000fe20000410000 */
[----:B------:R-:W-:Y:S01]  /*eb00*/  ISETP.LT.OR P0, PT, R4, 0x2a, P0 ;  /* 0x0000002a0400780c */ /* 0x000fe20000701670 */
        /* <DEDUP_REMOVED lines=44> */
[----:B---3--:R-:W-:Y:S03]  /*edd0*/  F2FP.BF16.PACK_AB R170, R9, R8 ;  /* 0x0000000809aa723e */ /* 0x008fe600000010ff */
        /* <DEDUP_REMOVED lines=30> */
[----:B------:R-:W-:Y:S01]  /*efc0*/  MOV R149, R11 ;  /* 0x0000000b00957202 */ /* 0x000fe20000000f00 */
[----:B------:R-:W-:Y:S01]  /*efd0*/  FADD.FTZ R0, -R0, R134 ;  /* 0x0000008600007221 */ /* 0x000fe20000010100 */
[----:B------:R-:W-:Y:S01]  /*efe0*/  MUFU.EX2 R152, R152 ;  /* 0x0000009800987308 */ /* 0x000fe20000000800 */
[----:B------:R-:W-:Y:S02]  /*eff0*/  FMUL.FTZ R134, R3, c[0x0][0x2d0] ;  /* 0x0000b40003867a20 */ /* 0x000fe40000410000 */
[----:B------:R-:W-:Y:S02]  /*f000*/  FMUL.FTZ R0, R0, c[0x0][0x2d0] ;  /* 0x0000b40000007a20 */ /* 0x000fe40000410000 */
[----:B------:R-:W-:Y:S01]  /*f010*/  FMUL.FTZ R9, R2, R153 ;  /* 0x0000009902097220 */ /* 0x000fe20000410000 */
[----:B------:R-:W-:Y:S02]  /*f020*/  FSEL R134, R134, RZ, P0 ;  /* 0x000000ff86867208 */ /* 0x000fe40000000000 */
[----:B------:R-:W-:Y:S01]  /*f030*/  MOV R153, R24 ;  /* 0x0000001800997202 */ /* 0x000fe20000000f00 */
[----:B------:R-:W-:Y:S01]  /*f040*/  FMUL.FTZ R24, R2, R136 ;  /* 0x0000008802187220 */ /* 0x000fe20000410000 */
[----:B------:R-:W1:Y:S01]  /*f050*/  MUFU.EX2 R0, R0 ;  /* 0x0000000000007308 */ /* 0x000e620000000800 */
[--C-:B------:R-:W-:Y:S01]  /*f060*/  FFMA.FTZ R169, R6, c[0x0][0x2d0], -R134.reuse ;  /* 0x0000b40006a97a23 */ /* 0x100fe20000010886 */
[----:B------:R-:W-:Y:S01]  /*f070*/  PLOP3.LUT P0, PT, PT, PT, UP0, 0x80, 0x0 ;  /* 0x000000000000781c */ /* 0x000fe20003f0f008 */
[--C-:B------:R-:W-:Y:S02]  /*f080*/  FFMA.FTZ R7, R7, c[0x0][0x2d0], -R134.reuse ;  /* 0x0000b40007077a23 */ /* 0x100fe40000010886 */
[--C-:B------:R-:W-:Y:S05]  /*f090*/  FFMA.FTZ R2, R10, c[0x0][0x2d0], -R134.reuse ;  /* 0x0000b4000a027a23 */ /* 0x100fea0000010886 */
        /* <DEDUP_REMOVED lines=17> */
[C---:B------:R-:W-:Y:S02]  /*f1b0*/  FMUL.FTZ R18, R0.reuse, R146 ;  /* 0x0000009200127220 */ /* 0x040fe40000410000 */
[C---:B---3--:R-:W-:Y:S01]  /*f1c0*/  FMUL.FTZ R7, R0.reuse, R159 ;  /* 0x0000009f00077220 */ /* 0x048fe20000410000 */
[----:B------:R-:W-:Y:S01]  /*f1d0*/  MOV R159, R140 ;  /* 0x0000008c009f7202 */ /* 0x000fe20000000f00 */
        /* <DEDUP_REMOVED lines=57> */
[----:B----4-:R-:W-:Y:S01]  /*f570*/  F2FP.BF16.PACK_AB R169, R144, R169 ;  /* 0x000000a990a9723e */ /* 0x010fe200000010ff */
[--C-:B------:R-:W-:Y:S01]  /*f580*/  FFMA.FTZ R0, R172, c[0x0][0x2d0], -R134.reuse ;  /* 0x0000b400ac007a23 */ /* 0x100fe20000010886 */
[----:B------:R-:W-:Y:S01]  /*f590*/  LDSM.16.MT88.4 R140, [R236+0x4880] ;  /* 0x00488000ec8c783b */ /* 0x000fe20000004200 */
        /* <DEDUP_REMOVED lines=16> */
[----:B------:R-:W-:Y:S10]  /*f6a0*/  MUFU.EX2 R176, R159 ;  /* 0x0000009f00b07308 */ /* 0x000ff40000000800 */
        /* <DEDUP_REMOVED lines=53> */
[----:B-1----:R-:W-:Y:S01]  /*fa00*/  MOV R178, R154 ;  /* 0x0000009a00b27202 */ /* 0x002fe20000000f00 */
[----:B------:R-:W-:Y:S02]  /*fa10*/  FADD.FTZ R2, R149, R2 ;  /* 0x0000000295027221 */ /* 0x000fe40000010000 */
[C---:B------:R-:W-:Y:S01]  /*fa20*/  HMMA.16816.F32.BF16 R4, R136.reuse, R140, R4 ;  /* 0x0000008c8804723c */ /* 0x040fe20000041804 */
[----:B------:R1:W-:Y:S04]  /*fa30*/  MUFU.EX2 R172, R0 ;  /* 0x0000000000ac7308 */ /* 0x0003e80000000800 */
[----:B------:R-:W-:Y:S03]  /*fa40*/  FADD.FTZ R2, R150, R2 ;  /* 0x0000000296027221 */ /* 0x000fe60000010000 */
[C---:B------:R-:W-:Y:S01]  /*fa50*/  HMMA.16816.F32.BF16 R8, R136.reuse, R142, R8 ;  /* 0x0000008e8808723c */ /* 0x040fe20000041808 */
[----:B------:R-:W2:Y:S03]  /*fa60*/  LDSM.16.MT88.4 R140, [R237+0x4880] ;  /* 0x00488000ed8c783b */ /* 0x000ea60000004200 */
[--C-:B-1----:R-:W-:Y:S01]  /*fa70*/  FFMA.FTZ R0, R179, c[0x0][0x2d0], -R134.reuse ;  /* 0x0000b400b3007a23 */ /* 0x102fe20000010886 */
[----:B------:R-:W-:Y:S03]  /*fa80*/  MOV R179, R153 ;  /* 0x0000009900b37202 */ /* 0x000fe60000000f00 */
[----:B------:R1:W3:Y:S01]  /*fa90*/  MUFU.EX2 R173, R0 ;  /* 0x0000000000ad7308 */ /* 0x0002e20000000800 */
[----:B------:R-:W-:Y:S01]  /*faa0*/  F2FP.BF16.PACK_AB R170, R178, R179 ;  /* 0x000000b3b2aa723e */ /* 0x000fe200000010ff */
[C---:B--2---:R-:W-:Y:S03]  /*fab0*/  HMMA.16816.F32.BF16 R12, R136.reuse, R140, R12 ;  /* 0x0000008c880c723c */ /* 0x044fe6000004180c */
[--C-:B-1----:R-:W-:Y:S01]  /*fac0*/  FFMA.FTZ R0, R177, c[0x0][0x2d0], -R134.reuse ;  /* 0x0000b400b1007a23 */ /* 0x102fe20000010886 */
[----:B------:R-:W-:Y:S01]  /*fad0*/  MOV R177, R152 ;  /* 0x0000009800b17202 */ /* 0x000fe20000000f00 */
[----:B------:R-:W-:Y:S01]  /*fae0*/  FFMA.FTZ R134, R132, c[0x0][0x2d0], -R134 ;  /* 0x0000b40084867a23 */ /* 0x000fe20000010886 */
[----:B------:R-:W-:Y:S02]  /*faf0*/  LDSM.16.MT88.4 R152, [R236+0x5080] ;  /* 0x00508000ec98783b */ /* 0x000fe40000004200 */
[C---:B------:R-:W-:Y:S01]  /*fb00*/  HMMA.16816.F32.BF16 R16, R136.reuse, R142, R16 ;  /* 0x0000008e8810723c */ /* 0x040fe20000041810 */
[----:B------:R1:W-:Y:S03]  /*fb10*/  MUFU.EX2 R132, R0 ;  /* 0x0000000000847308 */ /* 0x0003e60000000800 */
[----:B------:R-:W-:Y:S02]  /*fb20*/  F2FP.BF16.PACK_AB R168, R177, R176 ;  /* 0x000000b0b1a8723e */ /* 0x000fe400000010ff */
[----:B---3--:R-:W-:Y:S01]  /*fb30*/  F2FP.BF16.PACK_AB R169, R173, R172 ;  /* 0x000000acada9723e */ /* 0x008fe200000010ff */
[----:B------:R-:W2:Y:S04]  /*fb40*/  LDSM.16.MT88.4 R140, [R240+0x4880] ;  /* 0x00488000f08c783b */ /* 0x000ea80000004200 */
[----:B------:R-:W3:Y:S01]  /*fb50*/  MUFU.EX2 R134, R134 ;  /* 0x0000008600867308 */ /* 0x000ee20000000800 */
[----:B-1----:R-:W-:Y:S04]  /*fb60*/  FADD.FTZ R0, R156, R151 ;  /* 0x000000979c007221 */ /* 0x002fe80000010000 */
        /* <DEDUP_REMOVED lines=9> */
[C---:B--2---:R-:W-:Y:S03]  /*fc00*/  HMMA.16816.F32.BF16 R20, R136.reuse, R140, R20 ;  /* 0x0000008c8814723c */ /* 0x044fe60000041814 */
        /* <DEDUP_REMOVED lines=95> */
.L_x_195:
[----:B-1----:R-:W2:Y:S04]  /*10200*/  LDL.LU R0, [R1+0x14] ;  /* 0x0000140001007983 */ /* 0x002ea80000300800 */
[----:B------:R-:W3:Y:S01]  /*10210*/  LDL.LU R3, [R1+0x18] ;  /* 0x0000180001037983 */ /* 0x000ee20000300800 */
[----:B------:R-:W-:-:S03]  /*10220*/  PLOP3.LUT P2, PT, PT, PT, PT, 0x8, 0x0 ;  /* 0x000000000000781c */ /* 0x000fc60003f4e170 */
[----:B--2---:R-:W1:Y:S04]  /*10230*/  SHFL.BFLY PT, R5, R0, 0x2, 0x1f ;  /* 0x0c401f0000057f89 */ /* 0x004e6800000e0000 */
[----:B---3--:R-:W2:Y:S01]  /*10240*/  SHFL.BFLY PT, R2, R3, 0x2, 0x1f ;  /* 0x0c401f0003027f89 */ /* 0x008ea200000e0000 */
[----:B-1----:R-:W-:Y:S02]  /*10250*/  FADD.FTZ R5, R5, R0 ;  /* 0x0000000005057221 */ /* 0x002fe40000010000 */
[----:B--2---:R-:W-:-:S03]  /*10260*/  FADD.FTZ R2, R2, R3 ;  /* 0x0000000302027221 */ /* 0x004fc60000010000 */
[----:B------:R-:W1:Y:S04]  /*10270*/  SHFL.BFLY PT, R0, R5, 0x1, 0x1f ;  /* 0x0c201f0005007f89 */ /* 0x000e6800000e0000 */
[----:B------:R-:W2:Y:S01]  /*10280*/  SHFL.BFLY PT, R6, R2, 0x1, 0x1f ;  /* 0x0c201f0002067f89 */ /* 0x000ea200000e0000 */
[----:B-1----:R-:W-:Y:S01]  /*10290*/  FADD.FTZ R5, R5, R0 ;  /* 0x0000000005057221 */ /* 0x002fe20000010000 */
[----:B------:R-:W-:Y:S01]  /*102a0*/  MOV R0, RZ ;  /* 0x000000ff00007202 */ /* 0x000fe20000000f00 */
[----:B--2---:R-:W-:-:S03]  /*102b0*/  FADD.FTZ R6, R2, R6 ;  /* 0x0000000602067221 */ /* 0x004fc60000010000 */
[----:B------:R-:W-:Y:S02]  /*102c0*/  FSETP.NE.FTZ.AND P1, PT, R5, RZ, PT ;  /* 0x000000ff0500720b */ /* 0x000fe40003f35000 */
[----:B------:R-:W-:Y:S02]  /*102d0*/  MOV R2, RZ ;  /* 0x000000ff00027202 */ /* 0x000fe40000000f00 */
[----:B------:R-:W-:-:S09]  /*102e0*/  FSETP.NE.FTZ.AND P0, PT, R6, RZ, PT ;  /* 0x000000ff0600720b */ /* 0x000fd20003f15000 */
[----:B------:R-:W1:Y:S01]  /*102f0*/  @P1 MUFU.RCP R0, R5 ;  /* 0x0000000500001308 */ /* 0x000e620000001000 */
[----:B------:R-:W-:-:S05]  /*10300*/  @P1 MOV R3, 0x3f317218 ;  /* 0x3f31721800031802 */ /* 0x000fca0000000f00 */
[----:B------:R-:W-:Y:S02]  /*10310*/  @P1 FMUL.FTZ R4, R3, c[0x0][0x2d0] ;  /* 0x0000b40003041a20 */ /* 0x000fe40000410000 */
[----:B------:R-:W-:Y:S08]  /*10320*/  @P0 MUFU.RCP R2, R6 ;  /* 0x0000000600020308 */ /* 0x000ff00000001000 */
[----:B------:R-:W2:Y:S01]  /*10330*/  @P1 MUFU.LG2 R5, R5 ;  /* 0x0000000500051308 */ /* 0x000ea20000000c00 */
[----:B-1----:R-:W-:-:S02]  /*10340*/  FMUL.FTZ R14, R0, R28 ;  /* 0x0000001c000e7220 */ /* 0x002fc40000410000 */
[C---:B------:R-:W-:Y:S02]  /*10350*/  FMUL.FTZ R13, R0.reuse, R29 ;  /* 0x0000001d000d7220 */ /* 0x040fe40000410000 */
[C---:B------:R-:W-:Y:S02]  /*10360*/  FMUL.FTZ R12, R0.reuse, R32 ;  /* 0x00000020000c7220 */ /* 0x040fe40000410000 */
[C---:B------:R-:W-:Y:S01]  /*10370*/  FMUL.FTZ R11, R0.reuse, R33 ;  /* 0x00000021000b7220 */ /* 0x040fe20000410000 */
[----:B------:R-:W1:Y:S01]  /*10380*/  @P0 MUFU.LG2 R6, R6 ;  /* 0x0000000600060308 */ /* 0x000e620000000c00 */
        /* <DEDUP_REMOVED lines=14> */
[----:B------:R-:W-:Y:S01]  /*10470*/  MOV R36, 0xff800000 ;  /* 0xff80000000247802 */ /* 0x000fe20000000f00 */
[C---:B------:R-:W-:Y:S01]  /*10480*/  FMUL.FTZ R9, R0.reuse, R37 ;  /* 0x0000002500097220 */ /* 0x040fe20000410000 */
[----:B------:R-:W-:Y:S01]  /*10490*/  MOV R37, 0xff800000 ;  /* 0xff80000000257802 */ /* 0x000fe20000000f00 */
        /* <DEDUP_REMOVED lines=45> */
[----:B------:R-:W-:Y:S01]  /*10770*/  @P0 MOV R0, 0x3f317218 ;  /* 0x3f31721800000802 */ /* 0x000fe20000000f00 */
[----:B--2---:R-:W-:Y:S02]  /*10780*/  @P1 FMUL.FTZ R5, R5, 0.69314718246459960938 ;  /* 0x3f31721805051820 */ /* 0x004fe40000410000 */
[----:B-1----:R-:W-:Y:S02]  /*10790*/  @P0 FMUL.FTZ R3, R6, 0.69314718246459960938 ;  /* 0x3f31721806030820 */ /* 0x002fe40000410000 */
[----:B------:R-:W-:Y:S02]  /*107a0*/  @P0 FMUL.FTZ R0, R0, c[0x0][0x2d0] ;  /* 0x0000b40000000a20 */ /* 0x000fe40000410000 */
        /* <DEDUP_REMOVED lines=63> */
[----:B------:R-:W-:Y:S02]  /*10ba0*/  FMUL.FTZ R131, R2, R131 ;  /* 0x0000008302837220 */ /* 0x000fe40000410000 */
[----:B------:R-:W-:Y:S02]  /*10bb0*/  @P1 FFMA.FTZ R36, R4, R133, R5 ;  /* 0x0000008504241223 */ /* 0x000fe40000010005 */
[----:B------:R-:W-:Y:S02]  /*10bc0*/  @P0 FFMA.FTZ R37, R0, R132, R3 ;  /* 0x0000008400250223 */ /* 0x000fe40000010003 */
.L_x_163:
[----:B------:R-:W-:Y:S05]  /*10bd0*/  @P2 BRA `(.L_x_206) ;  /* 0x0000194000002947 */ /* 0x000fea0003800000 */
[----:B------:R-:W1:Y:S01]  /*10be0*/  S2R R16, SR_CTAID.Y ;  /* 0x0000000000107919 */ /* 0x000e620000002600 */
[----:B------:R-:W-:Y:S01]  /*10bf0*/  F2FP.BF16.PACK_AB R109, R11, R12 ;  /* 0x0000000c0b6d723e */ /* 0x000fe200000010ff */
[----:B------:R-:W-:Y:S01]  /*10c00*/  BSSY B0, `(.L_x_207) ;  /* 0x0000134000007945 */ /* 0x000fe20003800000 */
[----:B------:R-:W-:Y:S01]  /*10c10*/  F2FP.BF16.PACK_AB R117, R13, R14 ;  /* 0x0000000e0d75723e */ /* 0x000fe200000010ff */
[----:B------:R-:W2:Y:S01]  /*10c20*/  S2R R12, SR_TID.X ;  /* 0x00000000000c7919 */ /* 0x000ea20000002100 */
[----:B------:R-:W-:-:S02]  /*10c30*/  F2FP.BF16.PACK_AB R65, R7, R8 ;  /* 0x000000080741723e */ /* 0x000fc400000010ff */
[----:B------:R-:W-:Y:S01]  /*10c40*/  F2FP.BF16.PACK_AB R101, R9, R10 ;  /* 0x0000000a0965723e */ /* 0x000fe200000010ff */
[----:B------:R-:W3:Y:S01]  /*10c50*/  S2R R13, SR_CTAID.Z ;  /* 0x00000000000d7919 */ /* 0x000ee20000002700 */
[----:B------:R-:W-:Y:S02]  /*10c60*/  F2FP.BF16.PACK_AB R105, R35, R34 ;  /* 0x000000222369723e */ /* 0x000fe400000010ff */
[----:B------:R-:W-:Y:S01]  /*10c70*/  F2FP.BF16.PACK_AB R34, R81, R80 ;  /* 0x000000505122723e */ /* 0x000fe200000010ff */
[----:B------:R-:W-:Y:S01]  /*10c80*/  IMAD.MOV.U32 R80, RZ, RZ, c[0x0][0x4e8] ;  /* 0x00013a00ff507624 */ /* 0x000fe200078e00ff */
[----:B------:R-:W4:Y:S01]  /*10c90*/  S2R R81, SR_CTAID.X ;  /* 0x0000000000517919 */ /* 0x000f220000002500 */
[----:B------:R-:W-:Y:S02]  /*10ca0*/  F2FP.BF16.PACK_AB R41, R157, R156 ;  /* 0x0000009c9d29723e */ /* 0x000fe400000010ff */
[----:B------:R-:W-:Y:S01]  /*10cb0*/  F2FP.BF16.PACK_AB R158, R159, R158 ;  /* 0x0000009e9f9e723e */ /* 0x000fe200000010ff */
[----:B------:R-:W-:Y:S01]  /*10cc0*/  BAR.SYNC.DEFER_BLOCKING 0x1, 0x100 ;  /* 0x0044000000007b1d */ /* 0x000fe20000010000 */
[C---:B------:R-:W-:Y:S01]  /*10cd0*/  ISETP.NE.AND P3, PT, R80.reuse, 0x1, PT ;  /* 0x000000015000780c */ /* 0x040fe20003f65270 */
[----:B------:R-:W-:Y:S01]  /*10ce0*/  IMAD R80, R80, c[0x0][0x388], RZ ;  /* 0x0000e20050507a24 */ /* 0x000fe200078e02ff */
[----:B------:R-:W-:-:S02]  /*10cf0*/  F2FP.BF16.PACK_AB R85, R153, R152 ;  /* 0x000000989955723e */ /* 0x000fc400000010ff */
[----:B------:R-:W-:Y:S02]  /*10d00*/  F2FP.BF16.PACK_AB R154, R155, R154 ;  /* 0x0000009a9b9a723e */ /* 0x000fe400000010ff */
[----:B-1----:R-:W-:Y:S01]  /*10d10*/  SHF.R.S32.HI R0, RZ, 0x1f, R16 ;  /* 0x0000001fff007819 */ /* 0x002fe20000011410 */
[----:B------:R-:W-:Y:S01]  /*10d20*/  IMAD.WIDE.U32 R14, R16, c[0x0][0x490], RZ ;  /* 0x00012400100e7a25 */ /* 0x000fe200078e00ff */
[----:B------:R-:W-:Y:S02]  /*10d30*/  F2FP.BF16.PACK_AB R148, R149, R148 ;  /* 0x000000949594723e */ /* 0x000fe400000010ff */
[----:B--2---:R-:W-:Y:S01]  /*10d40*/  SHF.R.S32.HI R20, RZ, 0x1f, R12 ;  /* 0x0000001fff147819 */ /* 0x004fe2000001140c */
[C---:B------:R-:W-:Y:S01]  /*10d50*/  IMAD R4, R0.reuse, c[0x0][0x490], RZ ;  /* 0x0001240000047a24 */ /* 0x040fe200078e02ff */
[----:B------:R-:W-:Y:S01]  /*10d60*/  F2FP.BF16.PACK_AB R150, R151, R150 ;  /* 0x000000969796723e */ /* 0x000fe200000010ff */
[----:B------:R-:W-:Y:S01]  /*10d70*/  IMAD R3, R0, c[0x0][0x3e8], RZ ;  /* 0x0000fa0000037a24 */ /* 0x000fe200078e02ff */
[-C--:B------:R-:W-:Y:S01]  /*10d80*/  LEA.HI R0, R20, R12.reuse, RZ, 0x2 ;  /* 0x0000000c14007211 */ /* 0x080fe200078f10ff */
[----:B------:R-:W-:Y:S01]  /*10d90*/  IMAD R4, R16, c[0x0][0x494], R4 ;  /* 0x0001250010047a24 */ /* 0x000fe200078e0204 */
[----:B------:R-:W-:Y:S01]  /*10da0*/  LEA.HI R6, R20, R12, RZ, 0x5 ;  /* 0x0000000c14067211 */ /* 0x000fe200078f28ff */
[C---:B------:R-:W-:Y:S01]  /*10db0*/  IMAD R3, R16.reuse, c[0x0][0x3ec], R3 ;  /* 0x0000fb0010037a24 */ /* 0x040fe200078e0203 */
[----:B------:R-:W-:Y:S01]  /*10dc0*/  SHF.R.S32.HI R8, RZ, 0x2, R0 ;  /* 0x00000002ff087819 */ /* 0x000fe20000011400 */
[----:B------:R-:W-:Y:S01]  /*10dd0*/  IMAD.IADD R5, R15, 0x1, R4 ;  /* 0x000000010f057824 */ /* 0x000fe200078e0204 */
[----:B------:R-:W-:Y:S01]  /*10de0*/  SHF.R.S32.HI R2, RZ, 0x1f, R0 ;  /* 0x0000001fff027819 */ /* 0x000fe20000011400 */
[----:B------:R-:W-:Y:S01]  /*10df0*/  IMAD.WIDE.U32 R16, R16, c[0x0][0x3e8], RZ ;  /* 0x0000fa0010107a25 */ /* 0x000fe200078e00ff */
[----:B------:R-:W-:-:S02]  /*10e00*/  LOP3.LUT R0, R0, 0xfffffffc, RZ, 0xc0, !PT ;  /* 0xfffffffc00007812 */ /* 0x000fc400078ec0ff */
[----:B------:R-:W-:Y:S01]  /*10e10*/  LOP3.LUT R7, R6, 0xffffffe0, RZ, 0xc0, !PT ;  /* 0xffffffe006077812 */ /* 0x000fe200078ec0ff */
[----:B------:R-:W-:Y:S01]  /*10e20*/  IMAD.MOV.U32 R4, RZ, RZ, R14 ;  /* 0x000000ffff047224 */ /* 0x000fe200078e000e */
[----:B------:R-:W-:Y:S01]  /*10e30*/  LEA.HI R2, R2, R8, RZ, 0x3 ;  /* 0x0000000802027211 */ /* 0x000fe200078f18ff */
[----:B------:R-:W-:Y:S01]  /*10e40*/  IMAD.IADD R10, R12, 0x1, -R0 ;  /* 0x000000010c0a7824 */ /* 0x000fe200078e0a00 */
[-C--:B------:R-:W-:Y:S01]  /*10e50*/  LEA.HI R11, R20, R12.reuse, RZ, 0x3 ;  /* 0x0000000c140b7211 */ /* 0x080fe200078f18ff */
[----:B------:R-:W-:Y:S01]  /*10e60*/  IMAD.IADD R0, R12, 0x1, -R7 ;  /* 0x000000010c007824 */ /* 0x000fe200078e0a07 */
[----:B------:R-:W-:Y:S01]  /*10e70*/  LOP3.LUT R7, R2, 0xfffffff8, RZ, 0xc0, !PT ;  /* 0xfffffff802077812 */ /* 0x000fe200078ec0ff */
[----:B------:R-:W-:Y:S01]  /*10e80*/  IMAD.IADD R3, R17, 0x1, R3 ;  /* 0x0000000111037824 */ /* 0x000fe200078e0203 */
[----:B------:R-:W-:Y:S01]  /*10e90*/  LOP3.LUT R9, R11, 0xfffffff8, RZ, 0xc0, !PT ;  /* 0xfffffff80b097812 */ /* 0x000fe200078ec0ff */
[----:B------:R-:W-:Y:S01]  /*10ea0*/  IMAD.MOV.U32 R2, RZ, RZ, R16 ;  /* 0x000000ffff027224 */ /* 0x000fe200078e0010 */
[----:B------:R-:W-:Y:S01]  /*10eb0*/  LEA.HI R20, R20, R12, RZ, 0x6 ;  /* 0x0000000c14147211 */ /* 0x000fe200078f30ff */
[----:B------:R-:W-:Y:S01]  /*10ec0*/  IMAD.IADD R8, R8, 0x1, -R7 ;  /* 0x0000000108087824 */ /* 0x000fe200078e0a07 */
[----:B---3--:R-:W-:Y:S01]  /*10ed0*/  SHF.R.S32.HI R7, RZ, 0x1f, R13 ;  /* 0x0000001fff077819 */ /* 0x008fe2000001140d */
[----:B------:R-:W-:Y:S01]  /*10ee0*/  IMAD.IADD R9, R12, 0x1, -R9 ;  /* 0x000000010c097824 */ /* 0x000fe200078e0a09 */
[----:B------:R-:W-:Y:S01]  /*10ef0*/  SHF.R.S32.HI R12, RZ, 0x1f, R0 ;  /* 0x0000001fff0c7819 */ /* 0x000fe20000011400 */
[----:B------:R-:W-:Y:S01]  /*10f00*/  IMAD.WIDE.U32 R16, R13, c[0x0][0x498], R4 ;  /* 0x000126000d107a25 */ /* 0x000fe200078e0004 */
[----:B------:R-:W-:-:S02]  /*10f10*/  LOP3.LUT P0, RZ, R0, 0x3, RZ, 0xc0, !PT ;  /* 0x0000000300ff7812 */ /* 0x000fc4000780c0ff */
[----:B------:R-:W-:Y:S01]  /*10f20*/  LEA.HI R15, R12, R0, RZ, 0x2 ;  /* 0x000000000c0f7211 */ /* 0x000fe200078f10ff */
[C---:B------:R-:W-:Y:S01]  /*10f30*/  IMAD R21, R7.reuse, c[0x0][0x498], RZ ;  /* 0x0001260007157a24 */ /* 0x040fe200078e02ff */
[--C-:B------:R-:W-:Y:S01]  /*10f40*/  SHF.R.S32.HI R0, RZ, 0x1f, R6.reuse ;  /* 0x0000001fff007819 */ /* 0x100fe20000011406 */
[----:B------:R-:W-:Y:S01]  /*10f50*/  IMAD R18, R7, c[0x0][0x3f0], RZ ;  /* 0x0000fc0007127a24 */ /* 0x000fe200078e02ff */
[----:B------:R-:W-:Y:S01]  /*10f60*/  SHF.R.S32.HI R7, RZ, 0x5, R6 ;  /* 0x00000005ff077819 */ /* 0x000fe20000011406 */
[C---:B------:R-:W-:Y:S01]  /*10f70*/  IMAD R21, R13.reuse, c[0x0][0x49c], R21 ;  /* 0x000127000d157a24 */ /* 0x040fe200078e0215 */
[----:B------:R-:W-:Y:S01]  /*10f80*/  SHF.R.S32.HI R19, RZ, 0x3, R11 ;  /* 0x00000003ff137819 */ /* 0x000fe2000001140b */
[C---:B------:R-:W-:Y:S01]  /*10f90*/  IMAD R18, R13.reuse, c[0x0][0x3f4], R18 ;  /* 0x0000fd000d127a24 */ /* 0x040fe200078e0212 */
[----:B------:R-:W-:Y:S01]  /*10fa0*/  LEA.HI R0, R0, R7, RZ, 0x3 ;  /* 0x0000000700007211 */ /* 0x000fe200078f18ff */
[----:B------:R-:W-:Y:S01]  /*10fb0*/  IMAD.WIDE.U32 R12, R13, c[0x0][0x3f0], R2 ;  /* 0x0000fc000d0c7a25 */ /* 0x000fe200078e0002 */
[----:B------:R-:W-:-:S02]  /*10fc0*/  LEA.HI R3, R10, R10, RZ, 0x1 ;  /* 0x0000000a0a037211 */ /* 0x000fc400078f08ff */
[----:B------:R-:W-:Y:S01]  /*10fd0*/  LOP3.LUT R4, R0, 0xffffff8, RZ, 0xc0, !PT ;  /* 0x0ffffff800047812 */ /* 0x000fe200078ec0ff */
[----:B------:R-:W-:Y:S01]  /*10fe0*/  IMAD.SHL.U32 R6, R19, 0x40, RZ ;  /* 0x0000004013067824 */ /* 0x000fe200078e00ff */
[----:B------:R-:W-:Y:S01]  /*10ff0*/  R2P PR, R8, 0x6 ;  /* 0x0000000608007804 */ /* 0x000fe20000000000 */
[----:B------:R-:W-:Y:S01]  /*11000*/  IMAD.SHL.U32 R0, R9, 0x8, RZ ;  /* 0x0000000809007824 */ /* 0x000fe200078e00ff */
[----:B------:R-:W-:Y:S01]  /*11010*/  F2FP.BF16.PACK_AB R144, R145, R144 ;  /* 0x000000909190723e */ /* 0x000fe200000010ff */
[----:B------:R-:W-:Y:S01]  /*11020*/  IMAD R5, R9, 0x20, R19 ;  /* 0x0000002009057824 */ /* 0x000fe200078e0213 */
[----:B------:R-:W-:Y:S01]  /*11030*/  LOP3.LUT R2, R6, 0x1c0, RZ, 0xc0, !PT ;  /* 0x000001c006027812 */ /* 0x000fe200078ec0ff */
[----:B------:R-:W-:Y:S01]  /*11040*/  IMAD.IADD R9, R7, 0x1, -R4 ;  /* 0x0000000107097824 */ /* 0x000fe200078e0a04 */
[----:B------:R-:W-:Y:S01]  /*11050*/  LOP3.LUT R4, R3, 0x1ffffffe, RZ, 0xc0, !PT ;  /* 0x1ffffffe03047812 */ /* 0x000fe200078ec0ff */
[----:B------:R-:W-:Y:S01]  /*11060*/  IMAD R14, R7, 0x200, R10 ;  /* 0x00000200070e7824 */ /* 0x000fe200078e020a */
[----:B------:R-:W-:Y:S01]  /*11070*/  SHF.R.U32.HI R3, RZ, 0x3, R2 ;  /* 0x00000003ff037819 */ /* 0x000fe20000011602 */
[----:B----4-:R-:W-:Y:S01]  /*11080*/  IMAD R7, R81, 0x80, R5 ;  /* 0x0000008051077824 */ /* 0x010fe200078e0205 */
[----:B------:R-:W-:Y:S01]  /*11090*/  LOP3.LUT R2, R2, 0x38, R0, 0xf8, !PT ;  /* 0x0000003802027812 */ /* 0x000fe200078ef800 */
[----:B------:R-:W-:Y:S01]  /*110a0*/  IMAD.IADD R11, R10, 0x1, -R4 ;  /* 0x000000010a0b7824 */ /* 0x000fe200078e0a04 */
[----:B------:R-:W-:Y:S01]  /*110b0*/  SHF.R.S32.HI R6, RZ, 0x2, R15 ;  /* 0x00000002ff067819 */ /* 0x000fe2000001140f */
[----:B------:R-:W-:Y:S01]  /*110c0*/  IMAD.SHL.U32 R5, R8, 0x40, RZ ;  /* 0x0000004008057824 */ /* 0x000fe200078e00ff */
[----:B------:R-:W-:Y:S01]  /*110d0*/  LOP3.LUT R10, R2, R3, RZ, 0x3c, !PT ;  /* 0x00000003020a7212 */ /* 0x000fe200078e3cff */
[----:B------:R-:W-:Y:S01]  /*110e0*/  @P3 IMAD.HI.U32 R2, R7, c[0x0][0x4ec], RZ ;  /* 0x00013b0007023a27 */ /* 0x000fe200078e00ff */
[----:B------:R-:W-:-:S02]  /*110f0*/  LOP3.LUT R3, R8, 0x1, RZ, 0xc0, !PT ;  /* 0x0000000108037812 */ /* 0x000fc400078ec0ff */
[----:B------:R-:W-:Y:S01]  /*11100*/  F2FP.BF16.PACK_AB R146, R147, R146 ;  /* 0x000000929392723e */ /* 0x000fe200000010ff */
[--C-:B------:R-:W-:Y:S01]  /*11110*/  IMAD.MOV.U32 R4, RZ, RZ, R7.reuse ;  /* 0x000000ffff047224 */ /* 0x100fe200078e0007 */
[----:B------:R-:W-:Y:S02]  /*11120*/  @P3 SHF.R.U32.HI R4, RZ, c[0x0][0x4f0], R2 ;  /* 0x00013c00ff043a19 */ /* 0x000fe40000011602 */
[----:B------:R-:W-:Y:S01]  /*11130*/  LOP3.LUT R2, R5, 0x1c0, RZ, 0xc0, !PT ;  /* 0x000001c005027812 */ /* 0x000fe200078ec0ff */
[----:B------:R-:W-:Y:S01]  /*11140*/  IMAD R5, R9, 0x10, R6 ;  /* 0x0000001009057824 */ /* 0x000fe200078e0206 */
[----:B------:R-:W-:Y:S01]  /*11150*/  ISETP.NE.U32.AND P4, PT, R3, 0x1, PT ;  /* 0x000000010300780c */ /* 0x000fe20003f85070 */
[----:B------:R-:W-:Y:S01]  /*11160*/  IMAD.SHL.U32 R6, R20, 0x8, RZ ;  /* 0x0000000814067824 */ /* 0x000fe200078e00ff */
[----:B------:R-:W-:Y:S01]  /*11170*/  LEA.HI R9, R2, R2, RZ, 0x1d ;  /* 0x0000000202097211 */ /* 0x000fe200078fe8ff */
[----:B------:R-:W-:Y:S01]  /*11180*/  IMAD.MOV R8, RZ, RZ, -R4 ;  /* 0x000000ffff087224 */ /* 0x000fe200078e0a04 */
[----:B------:R-:W-:Y:S01]  /*11190*/  F2FP.BF16.PACK_AB R140, R141, R140 ;  /* 0x0000008c8d8c723e */ /* 0x000fe200000010ff */
[----:B------:R-:W-:Y:S01]  /*111a0*/  IMAD.MOV.U32 R2, RZ, RZ, R12 ;  /* 0x000000ffff027224 */ /* 0x000fe200078e000c */
[----:B------:R-:W-:Y:S01]  /*111b0*/  F2FP.BF16.PACK_AB R142, R143, R142 ;  /* 0x0000008e8f8e723e */ /* 0x000fe200000010ff */
[----:B------:R-:W-:Y:S01]  /*111c0*/  IMAD.IADD R3, R13, 0x1, R18 ;  /* 0x000000010d037824 */ /* 0x000fe200078e0212 */
[----:B------:R-:W-:Y:S01]  /*111d0*/  LOP3.LUT R18, R10, 0x7ffffe00, R6, 0xf8, !PT ;  /* 0x7ffffe000a127812 */ /* 0x000fe200078ef806 */
[----:B------:R-:W-:Y:S01]  /*111e0*/  IMAD R12, R8, c[0x0][0x4e8], R7 ;  /* 0x00013a00080c7a24 */ /* 0x000fe200078e0207 */
[----:B------:R-:W-:Y:S01]  /*111f0*/  SHF.R.S32.HI R6, RZ, 0x1f, R4 ;  /* 0x0000001fff067819 */ /* 0x000fe20000011404 */
[----:B------:R-:W-:Y:S01]  /*11200*/  IMAD R8, R11, 0x8, R5 ;  /* 0x000000080b087824 */ /* 0x000fe200078e0205 */
[----:B------:R-:W-:Y:S01]  /*11210*/  F2FP.BF16.PACK_AB R136, R137, R136 ;  /* 0x000000888988723e */ /* 0x000fe200000010ff */
[----:B------:R-:W-:Y:S01]  /*11220*/  IMAD.U32 R10, R14, 0x2, R9 ;  /* 0x000000020e0a7824 */ /* 0x000fe200078e0009 */
[----:B------:R-:W-:Y:S01]  /*11230*/  F2FP.BF16.PACK_AB R138, R139, R138 ;  /* 0x0000008a8b8a723e */ /* 0x000fe200000010ff */
[----:B------:R-:W-:Y:S01]  /*11240*/  IMAD R8, R81, 0x80, R8 ;  /* 0x0000008051087824 */ /* 0x000fe200078e0208 */
[----:B------:R-:W-:Y:S01]  /*11250*/  F2FP.BF16.PACK_AB R113, R31, R30 ;  /* 0x0000001e1f71723e */ /* 0x000fe200000010ff */
[----:B------:R-:W-:Y:S01]  /*11260*/  IMAD R9, R6, c[0x0][0x3e0], RZ ;  /* 0x0000f80006097a24 */ /* 0x000fe200078e02ff */
[----:B------:R-:W-:Y:S01]  /*11270*/  F2FP.BF16.PACK_AB R89, R39, R38 ;  /* 0x000000262759723e */ /* 0x000fe200000010ff */
[----:B------:R-:W-:Y:S01]  /*11280*/  IMAD R5, R81, 0x80, R5 ;  /* 0x0000008051057824 */ /* 0x000fe200078e0205 */
[----:B------:R-:W-:Y:S01]  /*11290*/  F2FP.BF16.PACK_AB R43, R43, R42 ;  /* 0x0000002a2b2b723e */ /* 0x000fe200000010ff */
[----:B------:R-:W-:Y:S01]  /*112a0*/  IMAD.WIDE.U32 R6, R4, c[0x0][0x3e0], R2 ;  /* 0x0000f80004067a25 */ /* 0x000fe200078e0002 */
[----:B------:R-:W-:-:S02]  /*112b0*/  F2FP.BF16.PACK_AB R44, R45, R44 ;  /* 0x0000002c2d2c723e */ /* 0x000fc400000010ff */
[C---:B------:R-:W-:Y:S01]  /*112c0*/  ISETP.GE.OR P6, PT, R5.reuse, R80, P0 ;  /* 0x000000500500720c */ /* 0x040fe200007c6670 */
[----:B------:R-:W-:Y:S01]  /*112d0*/  @P3 IMAD.HI.U32 R3, R8, c[0x0][0x4ec], RZ ;  /* 0x00013b0008033a27 */ /* 0x000fe200078e00ff */
[----:B------:R-:W-:Y:S02]  /*112e0*/  IADD3 R5, R5, 0x8, RZ ;  /* 0x0000000805057810 */ /* 0x000fe40007ffe0ff */
[----:B------:R-:W-:Y:S01]  /*112f0*/  F2FP.BF16.PACK_AB R46, R47, R46 ;  /* 0x0000002e2f2e723e */ /* 0x000fe200000010ff */
[----:B------:R-:W-:Y:S01]  /*11300*/  IMAD R9, R4, c[0x0][0x3e4], R9 ;  /* 0x0000f90004097a24 */ /* 0x000fe200078e0209 */
[----:B------:R-:W-:Y:S01]  /*11310*/  ISETP.GE.OR P5, PT, R5, R80, P0 ;  /* 0x000000500500720c */ /* 0x000fe200007a6670 */
[----:B------:R-:W-:Y:S01]  /*11320*/  IMAD.MOV.U32 R4, RZ, RZ, R8 ;  /* 0x000000ffff047224 */ /* 0x000fe200078e0008 */
[----:B------:R-:W-:Y:S01]  /*11330*/  @P3 SHF.R.U32.HI R4, RZ, c[0x0][0x4f0], R3 ;  /* 0x00013c00ff043a19 */ /* 0x000fe20000011603 */
[----:B------:R-:W-:Y:S01]  /*11340*/  IMAD.SHL.U32 R2, R10, 0x2, RZ ;  /* 0x000000020a027824 */ /* 0x000fe200078e00ff */
[----:B------:R-:W-:Y:S01]  /*11350*/  SHF.R.S32.HI R10, RZ, 0x1f, R12 ;  /* 0x0000001fff0a7819 */ /* 0x000fe2000001140c */
[----:B------:R-:W-:Y:S01]  /*11360*/  IMAD.IADD R7, R7, 0x1, R9 ;  /* 0x0000000107077824 */ /* 0x000fe200078e0209 */
[----:B------:R-:W-:-:S02]  /*11370*/  SHF.R.S32.HI R5, RZ, 0x1f, R4 ;  /* 0x0000001fff057819 */ /* 0x000fc40000011404 */
[----:B------:R-:W-:Y:S01]  /*11380*/  IADD3 R16, P0, R4, R16, RZ ;  /* 0x0000001004107210 */ /* 0x000fe20007f1e0ff */
[----:B------:R-:W-:Y:S01]  /*11390*/  IMAD R10, R10, c[0x0][0x3d8], RZ ;  /* 0x0000f6000a0a7a24 */ /* 0x000fe200078e02ff */
[C---:B------:R-:W-:Y:S01]  /*113a0*/  IADD3 R9, R2.reuse, 0x80, RZ ;  /* 0x0000008002097810 */ /* 0x040fe20007ffe0ff */
[----:B------:R-:W-:Y:S01]  /*113b0*/  STS [R2+0x80], R41 ;  /* 0x0000802902007388 */ /* 0x000fe20000000800 */
[----:B------:R-:W-:Y:S01]  /*113c0*/  IADD3.X R17, R5, R17, R21, P0, !PT ;  /* 0x0000001105117210 */ /* 0x000fe200007fe415 */
[----:B------:R-:W-:Y:S01]  /*113d0*/  IMAD.MOV R5, RZ, RZ, -R4 ;  /* 0x000000ffff057224 */ /* 0x000fe200078e0a04 */
[----:B------:R-:W-:Y:S01]  /*113e0*/  IADD3 R3, R2, 0x70, RZ ;  /* 0x0000007002037810 */ /* 0x000fe20007ffe0ff */
[C---:B------:R-:W-:Y:S01]  /*113f0*/  IMAD R20, R12.reuse, c[0x0][0x3dc], R10 ;  /* 0x0000f7000c147a24 */ /* 0x040fe200078e020a */
[----:B------:R-:W-:Y:S01]  /*11400*/  @P4 IADD3 R3, R9, 0x10, RZ ;  /* 0x0000001009034810 */ /* 0x000fe20007ffe0ff */
[----:B------:R-:W-:Y:S01]  /*11410*/  IMAD R5, R5, c[0x0][0x4e8], R8 ;  /* 0x00013a0005057a24 */ /* 0x000fe200078e0208 */
[----:B------:R-:W-:Y:S01]  /*11420*/  STS [R2+0x480], R158 ;  /* 0x0004809e02007388 */ /* 0x000fe20000000800 */
[----:B------:R-:W-:Y:S01]  /*11430*/  IMAD.MOV.U32 R8, RZ, RZ, 0x40 ;  /* 0x00000040ff087424 */ /* 0x000fe200078e00ff */
[----:B------:R-:W-:Y:S01]  /*11440*/  F2FP.BF16.PACK_AB R48, R49, R48 ;  /* 0x000000303130723e */ /* 0x000fe200000010ff */
[----:B------:R-:W-:Y:S01]  /*11450*/  IMAD.MOV.U32 R9, RZ, RZ, 0x20 ;  /* 0x00000020ff097424 */ /* 0x000fe200078e00ff */
[----:B------:R-:W-:Y:S01]  /*11460*/  STS [R3], R85 ;  /* 0x0000005503007388 */ /* 0x000fe20000000800 */
[----:B------:R-:W-:Y:S01]  /*11470*/  IMAD.WIDE.U32 R12, R12, c[0x0][0x3d8], R6 ;  /* 0x0000f6000c0c7a25 */ /* 0x000fe200078e0006 */
[----:B------:R-:W-:-:S02]  /*11480*/  SEL R7, R8, 0xffffffc0, !P2 ;  /* 0xffffffc008077807 */ /* 0x000fc40005000000 */
[----:B------:R-:W-:Y:S01]  /*11490*/  SHF.R.S32.HI R8, RZ, 0x1f, R5 ;  /* 0x0000001fff087819 */ /* 0x000fe20000011405 */
[----:B------:R-:W-:Y:S01]  /*114a0*/  STS [R3+0x400], R154 ;  /* 0x0004009a03007388 */ /* 0x000fe20000000800 */
[----:B------:R-:W-:Y:S01]  /*114b0*/  SEL R9, R9, 0xffffffe0, !P1 ;  /* 0xffffffe009097807 */ /* 0x000fe20004800000 */
[----:B------:R-:W-:Y:S01]  /*114c0*/  IMAD.IADD R6, R2, 0x1, R7 ;  /* 0x0000000102067824 */ /* 0x000fe200078e0207 */
[----:B------:R-:W-:Y:S01]  /*114d0*/  F2FP.BF16.PACK_AB R50, R51, R50 ;  /* 0x000000323332723e */ /* 0x000fe200000010ff */
[----:B------:R-:W-:Y:S01]  /*114e0*/  IMAD R10, R8, c[0x0][0x488], RZ ;  /* 0x00012200080a7a24 */ /* 0x000fe200078e02ff */
[----:B------:R-:W-:Y:S01]  /*114f0*/  F2FP.BF16.PACK_AB R52, R53, R52 ;  /* 0x000000343534723e */ /* 0x000fe200000010ff */
[----:B------:R-:W-:Y:S01]  /*11500*/  IMAD.IADD R4, R2, 0x1, R9 ;  /* 0x0000000102047824 */ /* 0x000fe200078e0209 */
[----:B------:R-:W-:Y:S01]  /*11510*/  F2FP.BF16.PACK_AB R54, R55, R54 ;  /* 0x000000363736723e */ /* 0x000fe200000010ff */
[----:B------:R-:W-:Y:S01]  /*11520*/  IMAD.IADD R15, R9, 0x1, R3 ;  /* 0x00000001090f7824 */ /* 0x000fe200078e0203 */
[----:B------:R-:W-:Y:S01]  /*11530*/  F2FP.BF16.PACK_AB R57, R57, R56 ;  /* 0x000000383939723e */ /* 0x000fe200000010ff */
[----:B------:R-:W-:Y:S01]  /*11540*/  IMAD.WIDE.U32 R8, R5, c[0x0][0x488], R16 ;  /* 0x0001220005087a25 */ /* 0x000fe200078e0010 */
[----:B------:R-:W-:Y:S01]  /*11550*/  STS [R4+0x80], R148 ;  /* 0x0000809404007388 */ /* 0x000fe20000000800 */
[----:B------:R-:W-:-:S02]  /*11560*/  F2FP.BF16.PACK_AB R58, R59, R58 ;  /* 0x0000003a3b3a723e */ /* 0x000fc400000010ff */
[----:B------:R-:W-:Y:S01]  /*11570*/  IMAD R10, R5, c[0x0][0x48c], R10 ;  /* 0x00012300050a7a24 */ /* 0x000fe200078e020a */
[----:B------:R-:W-:Y:S01]  /*11580*/  STS [R4+0x480], R150 ;  /* 0x0004809604007388 */ /* 0x000fe20000000800 */
[----:B------:R-:W-:Y:S01]  /*11590*/  IMAD.IADD R14, R7, 0x1, R3 ;  /* 0x00000001070e7824 */ /* 0x000fe200078e0203 */
[----:B------:R-:W-:Y:S01]  /*115a0*/  F2FP.BF16.PACK_AB R42, R61, R60 ;  /* 0x0000003c3d2a723e */ /* 0x000fe200000010ff */
[----:B------:R-:W-:Y:S01]  /*115b0*/  IMAD.IADD R5, R7, 0x1, R4 ;  /* 0x0000000107057824 */ /* 0x000fe200078e0204 */
[----:B------:R-:W-:Y:S01]  /*115c0*/  STS [R15], R144 ;  /* 0x000000900f007388 */ /* 0x000fe20000000800 */
[----:B------:R-:W-:Y:S01]  /*115d0*/  IMAD.IADD R7, R15, 0x1, R7 ;  /* 0x000000010f077824 */ /* 0x000fe200078e0207 */
[----:B------:R-:W-:Y:S01]  /*115e0*/  F2FP.BF16.PACK_AB R62, R63, R62 ;  /* 0x0000003e3f3e723e */ /* 0x000fe200000010ff */
[----:B------:R-:W-:Y:S01]  /*115f0*/  IMAD.IADD R9, R9, 0x1, R10 ;  /* 0x0000000109097824 */ /* 0x000fe200078e020a */
        /* <DEDUP_REMOVED lines=41> */
[----:B------:R-:W-:Y:S01]  /*11890*/  LEA R16, P0, R8, c[0x0][0x450], 0x2 ;  /* 0x0001140008107a11 */ /* 0x000fe200078010ff */
        /* <DEDUP_REMOVED lines=10> */
[----:B------:R-:W-:-:S03]  /*11940*/  LEA.HI.X R9, R8, c[0x0][0x454], R9, 0x2, P0 ;  /* 0x0001150008097a11 */ /* 0x000fc600000f1409 */
        /* <DEDUP_REMOVED lines=27> */
[----:B------:R-:W-:Y:S04]  /*11b00*/  STS [R4+0xc080], R27 ;  /* 0x00c0801b04007388 */ /* 0x000fe80000000800 */
[----:B------:R4:W-:Y:S04]  /*11b10*/  STS [R4+0xc480], R110 ;  /* 0x00c4806e04007388 */ /* 0x0009e80000000800 */
[----:B------:R-:W-:Y:S01]  /*11b20*/  STS [R15+0xc000], R26 ;  /* 0x00c0001a0f007388 */ /* 0x000fe20000000800 */
[----:B-1----:R-:W-:-:S03]  /*11b30*/  LEA R29, P0, R12, c[0x0][0x380], 0x1 ;  /* 0x0000e0000c1d7a11 */ /* 0x002fc600078008ff */
[----:B------:R-:W-:Y:S01]  /*11b40*/  STS [R15+0xc400], R114 ;  /* 0x00c400720f007388 */ /* 0x000fe20000000800 */
[----:B--2---:R-:W-:-:S03]  /*11b50*/  IMAD.IADD R2, R13, 0x1, R20 ;  /* 0x000000010d027824 */ /* 0x004fc600078e0214 */
[----:B------:R-:W-:Y:S02]  /*11b60*/  STS [R6+0xc080], R25 ;  /* 0x00c0801906007388 */ /* 0x000fe40000000800 */
[----:B---3--:R-:W-:Y:S02]  /*11b70*/  LEA.HI.X R28, R12, c[0x0][0x384], R2, 0x1, P0 ;  /* 0x0000e1000c1c7a11 */ /* 0x008fe400000f0c02 */
[----:B------:R-:W-:Y:S04]  /*11b80*/  STS [R6+0xc480], R118 ;  /* 0x00c4807606007388 */ /* 0x000fe80000000800 */
[----:B------:R-:W-:Y:S04]  /*11b90*/  STS [R14+0xc000], R24 ;  /* 0x00c000180e007388 */ /* 0x000fe80000000800 */
[----:B------:R-:W-:Y:S01]  /*11ba0*/  STS [R14+0xc400], R122 ;  /* 0x00c4007a0e007388 */ /* 0x000fe20000000800 */
[----:B----4-:R-:W-:-:S03]  /*11bb0*/  IMAD.SHL.U32 R4, R18, 0x2, RZ ;  /* 0x0000000212047824 */ /* 0x010fc600078e00ff */
[----:B------:R-:W-:Y:S04]  /*11bc0*/  STS [R5+0xc080], R23 ;  /* 0x00c0801705007388 */ /* 0x000fe80000000800 */
[----:B------:R-:W-:Y:S04]  /*11bd0*/  STS [R5+0xc480], R126 ;  /* 0x00c4807e05007388 */ /* 0x000fe80000000800 */
[----:B------:R-:W-:Y:S04]  /*11be0*/  STS [R7+0xc000], R22 ;  /* 0x00c0001607007388 */ /* 0x000fe80000000800 */
[----:B------:R-:W-:Y:S04]  /*11bf0*/  STS [R7+0xc400], R130 ;  /* 0x00c4008207007388 */ /* 0x000fe80000000800 */
[----:B------:R-:W-:Y:S04]  /*11c00*/  SHFL.IDX PT, R10, R16, RZ, 0x1c1f ;  /* 0x001c1fff100a7589 */ /* 0x000fe800000e0000 */
[----:B------:R-:W1:Y:S04]  /*11c10*/  SHFL.IDX PT, R11, R9, RZ, 0x1c1f ;  /* 0x001c1fff090b7589 */ /* 0x000e6800000e0000 */
[----:B------:R-:W-:Y:S06]  /*11c20*/  BAR.SYNC.DEFER_BLOCKING 0x1, 0x100 ;  /* 0x0044000000007b1d */ /* 0x000fec0000010000 */
[----:B------:R-:W-:Y:S04]  /*11c30*/  SHFL.IDX PT, R8, R16, 0x1, 0x1c1f ;  /* 0x003c1f0010087f89 */ /* 0x000fe800000e0000 */
[----:B------:R-:W2:Y:S04]  /*11c40*/  SHFL.IDX PT, R9, R9, 0x1, 0x1c1f ;  /* 0x003c1f0009097f89 */ /* 0x000ea800000e0000 */
[----:B------:R-:W3:Y:S04]  /*11c50*/  SHFL.IDX PT, R2, R29, RZ, 0x181f ;  /* 0x00181fff1d027589 */ /* 0x000ee800000e0000 */
[----:B------:R-:W4:Y:S04]  /*11c60*/  SHFL.IDX PT, R3, R28, RZ, 0x181f ;  /* 0x00181fff1c037589 */ /* 0x000f2800000e0000 */
[----:B-1----:R1:W-:Y:S04]  /*11c70*/  @!P6 ST.E [R10.64], R36 ;  /* 0x000000240a00e985 */ /* 0x0023e8000c101918 */
[----:B--2---:R2:W-:Y:S04]  /*11c80*/  @!P5 ST.E [R8.64], R37 ;  /* 0x000000250800d985 */ /* 0x0045e8000c101918 */
[----:B------:R2:W2:Y:S04]  /*11c90*/  LDS.128 R44, [R4+0x1080] ;  /* 0x00108000042c7984 */ /* 0x0004a80000000c00 */
[----:B------:R2:W2:Y:S04]  /*11ca0*/  LDS.128 R60, [R4+0x2080] ;  /* 0x00208000043c7984 */ /* 0x0004a80000000c00 */
[----:B------:R2:W2:Y:S04]  /*11cb0*/  LDS.128 R72, [R4+0x3080] ;  /* 0x0030800004487984 */ /* 0x0004a80000000c00 */
[----:B------:R2:W2:Y:S01]  /*11cc0*/  LDS.128 R40, [R4+0x5080] ;  /* 0x0050800004287984 */ /* 0x0004a20000000c00 */
[----:B-1----:R-:W-:-:S03]  /*11cd0*/  IMAD R11, R81, 0x80, R19 ;  /* 0x00000080510b7824 */ /* 0x002fc600078e0213 */
[----:B------:R1:W1:Y:S02]  /*11ce0*/  LDS.128 R56, [R4+0x6080] ;  /* 0x0060800004387984 */ /* 0x0002640000000c00 */
[----:B------:R-:W-:Y:S02]  /*11cf0*/  ISETP.GE.AND P0, PT, R11, R80, PT ;  /* 0x000000500b00720c */ /* 0x000fe40003f06270 */
[----:B------:R1:W1:Y:S04]  /*11d00*/  LDS.128 R68, [R4+0x7080] ;  /* 0x0070800004447984 */ /* 0x0002680000000c00 */
[----:B------:R1:W1:Y:S04]  /*11d10*/  LDS.128 R36, [R4+0x9080] ;  /* 0x0090800004247984 */ /* 0x0002680000000c00 */
[----:B------:R1:W1:Y:S04]  /*11d20*/  LDS.128 R52, [R4+0xa080] ;  /* 0x00a0800004347984 */ /* 0x0002680000000c00 */
[----:B------:R1:W1:Y:S04]  /*11d30*/  LDS.128 R64, [R4+0xb080] ;  /* 0x00b0800004407984 */ /* 0x0002680000000c00 */
[----:B------:R1:W1:Y:S04]  /*11d40*/  LDS.128 R32, [R4+0xd080] ;  /* 0x00d0800004207984 */ /* 0x0002680000000c00 */
[----:B------:R1:W1:Y:S04]  /*11d50*/  LDS.128 R48, [R4+0xe080] ;  /* 0x00e0800004307984 */ /* 0x0002680000000c00 */
[----:B------:R1:W1:Y:S01]  /*11d60*/  LDS.128 R76, [R4+0xf080] ;  /* 0x00f08000044c7984 */ /* 0x0002620000000c00 */
        /* <DEDUP_REMOVED lines=10> */
[----:B------:R1:W2:Y:S01]  /*11e10*/  LDS.128 R12, [R4+0xc080] ;  /* 0x00c08000040c7984 */ /* 0x0002a20000000c00 */
[----:B------:R-:W-:-:S07]  /*11e20*/  ISETP.GE.AND P3, PT, R0, c[0x0][0x3c8], PT ;  /* 0x0000f20000007a0c */ /* 0x000fce0003f66270 */
[----:B------:R-:W-:-:S04]  /*11e30*/  @!P2 SHF.R.S32.HI R5, RZ, 0x1f, R7 ;  /* 0x0000001fff05a819 */ /* 0x000fc80000011407 */
[----:B------:R-:W-:Y:S02]  /*11e40*/  @!P0 SHF.R.S32.HI R6, RZ, 0x1f, R9 ;  /* 0x0000001fff068819 */ /* 0x000fe40000011409 */
[----:B------:R-:W-:Y:S02]  /*11e50*/  @!P2 LEA.HI R7, R5, R7, RZ, 0x3 ;  /* 0x000000070507a211 */ /* 0x000fe400078f18ff */
[----:B-1----:R-:W-:-:S04]  /*11e60*/  @!P1 SHF.R.S32.HI R4, RZ, 0x1f, R8 ;  /* 0x0000001fff049819 */ /* 0x002fc80000011408 */
        /* <DEDUP_REMOVED lines=13> */
.L_x_208:
[----:B---34-:R-:W-:Y:S05]  /*11f40*/  BSYNC B0 ;  /* 0x0000000000007941 */ /* 0x018fea0003800000 */
.L_x_207:
        /* <DEDUP_REMOVED lines=30> */
.L_x_210:
[----:B------:R-:W-:Y:S05]  /*12130*/  BSYNC B0 ;  /* 0x0000000000007941 */ /* 0x000fea0003800000 */
.L_x_209:
        /* <DEDUP_REMOVED lines=30> */
.L_x_212:
[----:B------:R-:W-:Y:S05]  /*12320*/  BSYNC B0 ;  /* 0x0000000000007941 */ /* 0x000fea0003800000 */
.L_x_211:
        /* <DEDUP_REMOVED lines=31> */
.L_x_206:
[----:B------:R-:W1:Y:S01]  /*12520*/  S2R R9, SR_TID.X ;  /* 0x0000000000097919 */ /* 0x000e620000002100 */
[----:B------:R-:W-:Y:S03]  /*12530*/  BSSY B0, `(.L_x_213) ;  /* 0x0000027000007945 */ /* 0x000fe60003800000 */
[----:B------:R-:W2:Y:S01]  /*12540*/  S2R R10, SR_CTAID.Z ;  /* 0x00000000000a7919 */ /* 0x000ea20000002700 */
[----:B-1----:R-:W-:Y:S02]  /*12550*/  ISETP.GT.AND P0, PT, R9, 0x7f, PT ;  /* 0x0000007f0900780c */ /* 0x002fe40003f04270 */
[----:B--2---:R-:W-:-:S11]  /*12560*/  SHF.R.S32.HI R11, RZ, 0x1f, R10 ;  /* 0x0000001fff0b7819 */ /* 0x004fd6000001140a */
[----:B------:R-:W-:Y:S05]  /*12570*/  @P0 BRA `(.L_x_214) ;  /* 0x0000022000000947 */ /* 0x000fea0003800000 */
[----:B------:R-:W1:Y:S01]  /*12580*/  S2R R5, SR_CTAID.X ;  /* 0x0000000000057919 */ /* 0x000e620000002500 */
[----:B------:R-:W-:-:S05]  /*12590*/  MOV R2, c[0x0][0x4e8] ;  /* 0x00013a0000027a02 */ /* 0x000fca0000000f00 */
[----:B------:R-:W-:Y:S01]  /*125a0*/  IMAD R0, R2, c[0x0][0x388], RZ ;  /* 0x0000e20002007a24 */ /* 0x000fe200078e02ff */
[----:B-1----:R-:W-:-:S04]  /*125b0*/  LEA R5, R5, R9, 0x7 ;  /* 0x0000000905057211 */ /* 0x002fc800078e38ff */
[----:B------:R-:W-:-:S13]  /*125c0*/  ISETP.GE.AND P0, PT, R5, R0, PT ;  /* 0x000000000500720c */ /* 0x000fda0003f06270 */
[----:B------:R-:W-:Y:S05]  /*125d0*/  @P0 BRA `(.L_x_214) ;  /* 0x000001c000000947 */ /* 0x000fea0003800000 */
[----:B------:R-:W1:Y:S01]  /*125e0*/  S2R R4, SR_CTAID.Y ;  /* 0x0000000000047919 */ /* 0x000e620000002600 */
[----:B------:R-:W-:Y:S02]  /*125f0*/  ISETP.NE.AND P0, PT, R2, 0x1, PT ;  /* 0x000000010200780c */ /* 0x000fe40003f05270 */
[----:B------:R-:W-:-:S11]  /*12600*/  MOV R0, R5 ;  /* 0x0000000500007202 */ /* 0x000fd60000000f00 */
[----:B------:R-:W-:-:S05]  /*12610*/  @P0 IMAD.HI.U32 R2, R5, c[0x0][0x4ec], RZ ;  /* 0x00013b0005020a27 */ /* 0x000fca00078e00ff */
[----:B------:R-:W-:Y:S02]  /*12620*/  @P0 SHF.R.U32.HI R0, RZ, c[0x0][0x4f0], R2 ;  /* 0x00013c00ff000a19 */ /* 0x000fe40000011602 */
[----:B-1----:R-:W-:Y:S01]  /*12630*/  SHF.R.S32.HI R3, RZ, 0x1f, R4 ;  /* 0x0000001fff037819 */ /* 0x002fe20000011404 */
[----:B------:R-:W-:-:S04]  /*12640*/  IMAD.WIDE.U32 R6, R4, c[0x0][0x490], RZ ;  /* 0x0001240004067a25 */ /* 0x000fc800078e00ff */
[----:B------:R-:W-:-:S04]  /*12650*/  IMAD R3, R3, c[0x0][0x490], RZ ;  /* 0x0001240003037a24 */ /* 0x000fc800078e02ff */
[----:B------:R-:W-:Y:S01]  /*12660*/  IMAD R2, R4, c[0x0][0x494], R3 ;  /* 0x0001250004027a24 */ /* 0x000fe200078e0203 */
[----:B------:R-:W-:-:S04]  /*12670*/  IADD3 R4, -R0, RZ, RZ ;  /* 0x000000ff00047210 */ /* 0x000fc80007ffe1ff */
[----:B------:R-:W-:Y:S01]  /*12680*/  IADD3 R3, R7, R2, RZ ;  /* 0x0000000207037210 */ /* 0x000fe20007ffe0ff */
[----:B------:R-:W-:Y:S02]  /*12690*/  IMAD.MOV.U32 R2, RZ, RZ, R6 ;  /* 0x000000ffff027224 */ /* 0x000fe400078e0006 */
[----:B------:R-:W-:Y:S02]  /*126a0*/  IMAD R7, R11, c[0x0][0x498], RZ ;  /* 0x000126000b077a24 */ /* 0x000fe400078e02ff */
[----:B------:R-:W-:Y:S02]  /*126b0*/  IMAD R4, R4, c[0x0][0x4e8], R5 ;  /* 0x00013a0004047a24 */ /* 0x000fe400078e0205 */
[----:B------:R-:W-:-:S03]  /*126c0*/  IMAD.WIDE.U32 R2, R10, c[0x0][0x498], R2 ;  /* 0x000126000a027a25 */ /* 0x000fc600078e0002 */
[----:B------:R-:W-:Y:S01]  /*126d0*/  SHF.R.S32.HI R5, RZ, 0x1f, R4 ;  /* 0x0000001fff057819 */ /* 0x000fe20000011404 */
[----:B------:R-:W-:Y:S01]  /*126e0*/  IMAD R6, R10, c[0x0][0x49c], R7 ;  /* 0x000127000a067a24 */ /* 0x000fe200078e0207 */
[----:B------:R-:W-:Y:S02]  /*126f0*/  SHF.R.S32.HI R7, RZ, 0x1f, R0 ;  /* 0x0000001fff077819 */ /* 0x000fe40000011400 */
[----:B------:R-:W-:Y:S01]  /*12700*/  IADD3 R2, P0, R0, R2, RZ ;  /* 0x0000000200027210 */ /* 0x000fe20007f1e0ff */
[----:B------:R-:W-:-:S03]  /*12710*/  IMAD R0, R5, c[0x0][0x488], RZ ;  /* 0x0001220005007a24 */ /* 0x000fc600078e02ff */
[----:B------:R-:W-:Y:S01]  /*12720*/  IADD3.X R3, R7, R3, R6, P0, !PT ;  /* 0x0000000307037210 */ /* 0x000fe200007fe406 */
[----:B------:R-:W-:-:S04]  /*12730*/  IMAD R0, R4, c[0x0][0x48c], R0 ;  /* 0x0001230004007a24 */ /* 0x000fc800078e0200 */
[----:B------:R-:W-:-:S05]  /*12740*/  IMAD.WIDE.U32 R2, R4, c[0x0][0x488], R2 ;  /* 0x0001220004027a25 */ /* 0x000fca00078e0002 */
[----:B------:R-:W-:Y:S02]  /*12750*/  IADD3 R0, R3, R0, RZ ;  /* 0x0000000003007210 */ /* 0x000fe40007ffe0ff */
[----:B------:R-:W-:-:S04]  /*12760*/  LEA R4, P0, R2, c[0x0][0x450], 0x2 ;  /* 0x0001140002047a11 */ /* 0x000fc800078010ff */
[----:B------:R-:W-:Y:S01]  /*12770*/  LEA.HI.X R5, R2, c[0x0][0x454], R0, 0x2, P0 ;  /* 0x0001150002057a11 */ /* 0x000fe200000f1400 */
[----:B------:R-:W-:-:S05]  /*12780*/  IMAD.MOV.U32 R0, RZ, RZ, -0x800000 ;  /* 0xff800000ff007424 */ /* 0x000fca00078e00ff */
[----:B------:R1:W-:Y:S03]  /*12790*/  STG.E [R4.64], R0 ;  /* 0x0000000004007986 */ /* 0x0003e6000c101918 */
.L_x_214:
[----:B------:R-:W-:Y:S05]  /*127a0*/  BSYNC B0 ;  /* 0x0000000000007941 */ /* 0x000fea0003800000 */
.L_x_213:
[----:B------:R-:W2:Y:S01]  /*127b0*/  S2R R6, SR_CTAID.Y ;  /* 0x0000000000067919 */ /* 0x000ea20000002600 */
[----:B-1----:R-:W-:Y:S01]  /*127c0*/  SHF.R.S32.HI R0, RZ, 0x1f, R9 ;  /* 0x0000001fff007819 */ /* 0x002fe20000011409 */
[----:B------:R-:W-:Y:S01]  /*127d0*/  BSSY B0, `(.L_x_215) ;  /* 0x0000044000007945 */ /* 0x000fe20003800000 */
[----:B------:R-:W-:Y:S01]  /*127e0*/  MOV R17, c[0x0][0x4e8] ;  /* 0x00013a0000117a02 */ /* 0x000fe20000000f00 */
[----:B------:R-:W1:Y:S01]  /*127f0*/  S2R R14, SR_CTAID.X ;  /* 0x00000000000e7919 */ /* 0x000e620000002500 */
[----:B------:R-:W-:Y:S02]  /*12800*/  LEA.HI R0, R0, R9, RZ, 0x3 ;  /* 0x0000000900007211 */ /* 0x000fe400078f18ff */
[C---:B------:R-:W-:Y:S01]  /*12810*/  ISETP.NE.AND P0, PT, R17.reuse, 0x1, PT ;  /* 0x000000011100780c */ /* 0x040fe20003f05270 */
[----:B------:R-:W-:Y:S01]  /*12820*/  IMAD R17, R17, c[0x0][0x388], RZ ;  /* 0x0000e20011117a24 */ /* 0x000fe200078e02ff */
[----:B------:R-:W-:Y:S02]  /*12830*/  LOP3.LUT R2, R0, 0xfffffff8, RZ, 0xc0, !PT ;  /* 0xfffffff800027812 */ /* 0x000fe400078ec0ff */
[----:B------:R-:W-:-:S02]  /*12840*/  SHF.R.S32.HI R8, RZ, 0x3, R0 ;  /* 0x00000003ff087819 */ /* 0x000fc40000011400 */
[----:B------:R-:W-:-:S05]  /*12850*/  IADD3 R9, -R2, R9, RZ ;  /* 0x0000000902097210 */ /* 0x000fca0007ffe1ff */
[----:B------:R-:W-:Y:S01]  /*12860*/  IMAD R0, R9, 0x20, R8 ;  /* 0x0000002009007824 */ /* 0x000fe200078e0208 */
[----:B--2---:R-:W-:-:S04]  /*12870*/  SHF.R.S32.HI R3, RZ, 0x1f, R6 ;  /* 0x0000001fff037819 */ /* 0x004fc80000011406 */
[C---:B-1----:R-:W-:Y:S01]  /*12880*/  LEA R5, R14.reuse, R0, 0x7 ;  /* 0x000000000e057211 */ /* 0x042fe200078e38ff */
[----:B------:R-:W-:Y:S01]  /*12890*/  IMAD R2, R3, c[0x0][0x3e8], RZ ;  /* 0x0000fa0003027a24 */ /* 0x000fe200078e02ff */
[----:B------:R-:W-:Y:S02]  /*128a0*/  LEA R14, R14, R8, 0x7 ;  /* 0x000000080e0e7211 */ /* 0x000fe400078e38ff */
[----:B------:R-:W-:Y:S01]  /*128b0*/  MOV R0, R5 ;  /* 0x0000000500007202 */ /* 0x000fe20000000f00 */
[C---:B------:R-:W-:Y:S02]  /*128c0*/  IMAD R2, R6.reuse, c[0x0][0x3ec], R2 ;  /* 0x0000fb0006027a24 */ /* 0x040fe400078e0202 */
[----:B------:R-:W-:-:S04]  /*128d0*/  IMAD.WIDE.U32 R6, R6, c[0x0][0x3e8], RZ ;  /* 0x0000fa0006067a25 */ /* 0x000fc800078e00ff */
[----:B------:R-:W-:-:S04]  /*128e0*/  @P0 IMAD.HI.U32 R4, R5, c[0x0][0x4ec], RZ ;  /* 0x00013b0005040a27 */ /* 0x000fc800078e00ff */
[----:B------:R-:W-:Y:S01]  /*128f0*/  IMAD.IADD R3, R7, 0x1, R2 ;  /* 0x0000000107037824 */ /* 0x000fe200078e0202 */
[----:B------:R-:W-:Y:S01]  /*12900*/  @P0 SHF.R.U32.HI R0, RZ, c[0x0][0x4f0], R4 ;  /* 0x00013c00ff000a19 */ /* 0x000fe20000011604 */
[----:B------:R-:W-:Y:S02]  /*12910*/  IMAD R7, R11, c[0x0][0x3f0], RZ ;  /* 0x0000fc000b077a24 */ /* 0x000fe400078e02ff */
[----:B------:R-:W-:Y:S01]  /*12920*/  IMAD.MOV.U32 R2, RZ, RZ, R6 ;  /* 0x000000ffff027224 */ /* 0x000fe200078e0006 */
[----:B------:R-:W-:Y:S01]  /*12930*/  SHF.R.S32.HI R6, RZ, 0x1f, R0 ;  /* 0x0000001fff067819 */ /* 0x000fe20000011400 */
[----:B------:R-:W-:Y:S01]  /*12940*/  IMAD R7, R10, c[0x0][0x3f4], R7 ;  /* 0x0000fd000a077a24 */ /* 0x000fe200078e0207 */
[----:B------:R-:W-:Y:S01]  /*12950*/  IADD3 R4, -R0, RZ, RZ ;  /* 0x000000ff00047210 */ /* 0x000fe20007ffe1ff */
[----:B------:R-:W-:-:S04]  /*12960*/  IMAD.WIDE.U32 R2, R10, c[0x0][0x3f0], R2 ;  /* 0x0000fc000a027a25 */ /* 0x000fc800078e0002 */
[----:B------:R-:W-:Y:S02]  /*12970*/  IMAD.IADD R3, R3, 0x1, R7 ;  /* 0x0000000103037824 */ /* 0x000fe400078e0207 */
        /* <DEDUP_REMOVED lines=11> */
[----:B------:R-:W-:Y:S01]  /*12a30*/  LEA.HI.X R15, R2, c[0x0][0x384], R0, 0x1, P0 ;  /* 0x0000e100020f7a11 */ /* 0x000fe200000f0c00 */
[----:B------:R-:W-:Y:S01]  /*12a40*/  IMAD.SHL.U32 R0, R9, 0x8, RZ ;  /* 0x0000000809007824 */ /* 0x000fe200078e00ff */
[----:B------:R-:W-:Y:S01]  /*12a50*/  ISETP.GE.AND P0, PT, R14, R17, PT ;  /* 0x000000110e00720c */ /* 0x000fe20003f06270 */
[----:B------:R1:W2:Y:S03]  /*12a60*/  SHFL.IDX PT, R2, R16, RZ, 0x181f ;  /* 0x00181fff10027589 */ /* 0x0002a600000e0000 */
[C---:B------:R-:W-:Y:S01]  /*12a70*/  IADD3 R11, R0.reuse, 0x40, RZ ;  /* 0x00000040000b7810 */ /* 0x040fe20007ffe0ff */
[----:B------:R1:W3:Y:S01]  /*12a80*/  SHFL.IDX PT, R3, R15, RZ, 0x181f ;  /* 0x00181fff0f037589 */ /* 0x0002e200000e0000 */
[C---:B------:R-:W-:Y:S02]  /*12a90*/  IADD3 R12, R0.reuse, 0x80, RZ ;  /* 0x00000080000c7810 */ /* 0x040fe40007ffe0ff */
[----:B------:R-:W-:-:S05]  /*12aa0*/  IADD3 R13, R0, 0xc0, RZ ;  /* 0x000000c0000d7810 */ /* 0x000fca0007ffe0ff */
        /* <DEDUP_REMOVED lines=22> */
.L_x_216:
[----:B------:R-:W-:Y:S05]  /*12c10*/  BSYNC B0 ;  /* 0x0000000000007941 */ /* 0x000fea0003800000 */
.L_x_215:
        /* <DEDUP_REMOVED lines=27> */
.L_x_218:
[----:B------:R-:W-:Y:S05]  /*12dd0*/  BSYNC B0 ;  /* 0x0000000000007941 */ /* 0x000fea0003800000 */
.L_x_217:
        /* <DEDUP_REMOVED lines=27> */
.L_x_220:
[----:B------:R-:W-:Y:S05]  /*12f90*/  BSYNC B0 ;  /* 0x0000000000007941 */ /* 0x000fea0003800000 */
.L_x_219:
        /* <DEDUP_REMOVED lines=28> */
.L_x_221:
        /* <DEDUP_REMOVED lines=10> */
.L_x_1531:


//--------------------- .text._ZN7cutlass13device_kernelIN5flash19enable_sm80_to_sm89INS1_16FlashAttnFwdSm80INS1_25CollectiveMainloopFwdSm80ILi8ELi1ELb1EN4cute5tupleIJNS5_1CILi128EEENS7_ILi48EEENS7_ILi256EEEEEELi256ENS_10bfloat16_tEfNS_4arch4Sm80ELb0ELb1ELb0ELb1ELb0ELb0ELb1ELb0EEENS1_21CollectiveEpilogueFwdINS6_IJS8_SA_S9_EEENS6_IJNS7_ILi1EEESI_SI_EEESC_SE_Li256ELb1ELb1ELb0ELb0EEENS1_19SingleTileSchedulerILb1ELb0ELb1ELi128EEEEEEEEEvNT_6ParamsE --------------------------
	.section	.text._ZN7cutlass13device_kernelIN5flash19enable_sm80_to_sm89INS1_16FlashAttnFwdSm80INS1_25CollectiveMainloopFwdSm80ILi8ELi1ELb1EN4cute5tupleIJNS5_1CILi128EEENS7_ILi48EEENS7_ILi256EEEEEELi256ENS_10bfloat16_tEfNS_4arch4Sm80ELb0ELb1ELb0ELb1ELb0ELb0ELb1ELb0EEENS1_21CollectiveEpilogueFwdINS6_IJS8_SA_S9_EEENS6_IJNS7_ILi1EEESI_SI_EEESC_SE_Li256ELb1ELb1ELb0ELb0EEENS1_19SingleTileSchedulerILb1ELb0ELb1ELi128EEEEEEEEEvNT_6ParamsE,"ax",@progbits
	.sectioninfo	@"SHI_REGISTERS=255"
	.align	128
.text._ZN7cutlass13device_kernelIN5flash19enable_sm80_to_sm89INS1_16FlashAttnFwdSm80INS1_25CollectiveMainloopFwdSm80ILi8ELi1ELb1EN4cute5tupleIJNS5_1CILi128EEENS7_ILi48EEENS7_ILi256EEEEEELi256ENS_10bfloat16_tEfNS_4arch4Sm80ELb0ELb1ELb0ELb1ELb0ELb0ELb1ELb0EEENS1_21CollectiveEpilogueFwdINS6_IJS8_SA_S9_EEENS6_IJNS7_ILi1EEESI_SI_EEESC_SE_Li256ELb1ELb1ELb0ELb0EEENS1_19SingleTileSchedulerILb1ELb0ELb1ELi128EEEEEEEEEvNT_6ParamsE:
        .type           _ZN7cutlass13device_kernelIN5flash19enable_sm80_to_sm89INS1_16FlashAttnFwdSm80INS1_25CollectiveMainloopFwdSm80ILi8ELi1ELb1EN4cute5tupleIJNS5_1CILi128EEENS7_ILi48EEENS7_ILi256EEEEEELi256ENS_10bfloat16_tEfNS_4arch4Sm80ELb0ELb1ELb0ELb1ELb0ELb0ELb1ELb0EEENS1_21CollectiveEpilogueFwdINS6_IJS8_SA_S9_EEENS6_IJNS7_ILi1EEESI_SI_EEESC_SE_Li256ELb1ELb1ELb0ELb0EEENS1_19SingleTileSchedulerILb1ELb0ELb1ELi128EEEEEEEEEvNT_6ParamsE,@function
        .size           _ZN7cutlass13device_kernelIN5flash19enable_sm80_to_sm89INS1_16FlashAttnFwdSm80INS1_25CollectiveMainloopFwdSm80ILi8ELi1ELb1EN4cute5tupleIJNS5_1CILi128EEENS7_ILi48EEENS7_ILi256EEEEEELi256ENS_10bfloat16_tEfNS_4arch4Sm80ELb0ELb1ELb0ELb1ELb0ELb0ELb1ELb0EEENS1_21CollectiveEpilogueFwdINS6_IJS8_SA_S9_EEENS6_IJNS7_ILi1EEESI_SI_EEESC_SE_Li256ELb1ELb1ELb0ELb0EEENS1_19SingleTileSchedulerILb1ELb0ELb1ELi128EEEEEEEEEvNT_6ParamsE,(.L_x_1532 - _ZN7cutlass13device_kernelIN5flash19enable_sm80_to_sm89INS1_16FlashAttnFwdSm80INS1_25CollectiveMainloopFwdSm80ILi8ELi1ELb1EN4cute5tupleIJNS5_1CILi128EEENS7_ILi48EEENS7_ILi256EEEEEELi256ENS_10bfloat16_tEfNS_4arch4Sm80ELb0ELb1ELb0ELb1ELb0ELb0ELb1ELb0EEENS1_21CollectiveEpilogueFwdINS6_IJS8_SA_S9_EEENS6_IJNS7_ILi1EEESI_SI_EEESC_SE_Li256ELb1ELb1ELb0ELb0EEENS1_19SingleTileSchedulerILb1ELb0ELb1ELi128EEEEEEEEEvNT_6ParamsE)
        .other          _ZN7cutlass13device_kernelIN5flash19enable_sm80_to_sm89INS1_16FlashAttnFwdSm80INS1_25CollectiveMainloopFwdSm80ILi8ELi1ELb1EN4cute5tupleIJNS5_1CILi128EEENS7_ILi48EEENS7_ILi256EEEEEELi256ENS_10bfloat16_tEfNS_4arch4Sm80ELb0ELb1ELb0ELb1ELb0ELb0ELb1ELb0EEENS1_21CollectiveEpilogueFwdINS6_IJS8_SA_S9_EEENS6_IJNS7_ILi1EEESI_SI_EEESC_SE_Li256ELb1ELb1ELb0ELb0EEENS1_19SingleTileSchedulerILb1ELb0ELb1ELi128EEEEEEEEEvNT_6ParamsE,@"STO_CUDA_ENTRY STV_DEFAULT"
_ZN7cutlass13device_kernelIN5flash19enable_sm80_to_sm89INS1_16FlashAttnFwdSm80INS1_25CollectiveMainloopFwdSm80ILi8ELi1ELb1EN4cute5tupleIJNS5_1CILi128EEENS7_ILi48EEENS7_ILi256EEEEEELi256ENS_10bfloat16_tEfNS_4arch4Sm80ELb0ELb1ELb0ELb1ELb0ELb0ELb1ELb0EEENS1_21CollectiveEpilogueFwdINS6_IJS8_SA_S9_EEENS6_IJNS7_ILi1EEESI_SI_EEESC_SE_Li256ELb1ELb1ELb0ELb0EEENS1_19SingleTileSchedulerILb1ELb0ELb1ELi128EEEEEEEEEvNT_6ParamsE:
[----:B------:R-:W-:Y:S02]  /*0000*/  MOV R1, c[0x0][0x28] ;  /* 0x00000a0000017a02 */ /* 0x000fe40000000f00 */
[----:B------:R-:W1:Y:S01]  /*0010*/  S2R R81, SR_TID.X ;  /* 0x0000000000517919 */ /* 0x000e620000002100 */
[----:B------:R-:W2:Y:S01]  /*0020*/  S2UR UR13, SR_CTAID.Z ;  /* 0x00000000000d79c3 */ /* 0x000ea20000002700 */
[----:B------:R-:W-:Y:S01]  /*0030*/  UMOV UR7, 0x4 ;  /* 0x0000000400077882 */ /* 0x000fe20000000000 */
[----:B------:R-:W-:Y:S01]  /*0040*/  IADD3 R1, R1, -0x98, RZ ;  /* 0xffffff6801017810 */ /* 0x000fe20007ffe0ff */
[----:B------:R-:W-:Y:S02]  /*0050*/  ULDC.64 UR4, c[0x0][0x568] ;  /* 0x00015a0000047ab9 */ /* 0x000fe40000000a00 */
[----:B------:R-:W-:-:S03]  /*0060*/  ULDC.64 UR18, c[0x0][0x118] ;  /* 0x0000460000127ab9 */ /* 0x000fc60000000a00 */
[----:B------:R-:W3:Y:S01]  /*0070*/  S2UR UR11, SR_CTAID.X ;  /* 0x00000000000b79c3 */ /* 0x000ee20000002500 */
[----:B-1----:R-:W-:Y:S01]  /*0080*/  SHF.R.U32.HI R0, RZ, 0x5, R81 ;  /* 0x00000005ff007819 */ /* 0x002fe20000011651 */
[----:B--2---:R-:W-:-:S05]  /*0090*/  UIMAD.WIDE UR4, UR13, UR7, UR4 ;  /* 0x000000070d0472a5 */ /* 0x004fca000f8e0204 */
[----:B------:R-:W1:Y:S02]  /*00a0*/  SHFL.IDX PT, R0, R0, RZ, 0x1f ;  /* 0x00001fff00007589 */ /* 0x000e6400000e0000 */
[----:B-1----:R-:W-:-:S13]  /*00b0*/  ISETP.NE.AND P0, PT, R0, RZ, PT ;  /* 0x000000ff0000720c */ /* 0x002fda0003f05270 */
[----:B---3--:R-:W-:Y:S05]  /*00c0*/  @!P0 BRA `(.L_x_222) ;  /* 0x000001c000008947 */ /* 0x008fea0003800000 */
[----:B------:R-:W-:-:S04]  /*00d0*/  ISETP.NE.U32.AND P0, PT, RZ, c[0x0][0x568], PT ;  /* 0x00015a00ff007a0c */ /* 0x000fc80003f05070 */
[----:B------:R-:W-:-:S13]  /*00e0*/  ISETP.NE.AND.EX P0, PT, RZ, c[0x0][0x56c], PT, P0 ;  /* 0x00015b00ff007a0c */ /* 0x000fda0003f05300 */
[----:B------:R-:W-:Y:S05]  /*00f0*/  @!P0 BRA `(.L_x_223) ;  /* 0x0000005000008947 */ /* 0x000fea0003800000 */
[----:B------:R-:W-:Y:S02]  /*0100*/  MOV R2, UR4 ;  /* 0x0000000400027c02 */ /* 0x000fe40008000f00 */
[----:B------:R-:W-:-:S05]  /*0110*/  MOV R3, UR5 ;  /* 0x0000000500037c02 */ /* 0x000fca0008000f00 */
[----:B------:R-:W2:Y:S02]  /*0120*/  LDG.E R0, [R2.64] ;  /* 0x0000001202007981 */ /* 0x000ea4000c1e1900 */
[----:B--2---:R1:W2:Y:S02]  /*0130*/  R2UR UR5, R0 ;  /* 0x00000000000573c2 */ /* 0x0042a400000e0000 */
[----:B-12---:R-:W-:Y:S05]  /*0140*/  BRA `(.L_x_224) ;  /* 0x000000e000007947 */ /* 0x006fea0003800000 */
.L_x_223:
[----:B------:R-:W-:-:S04]  /*0150*/  ISETP.NE.U32.AND P0, PT, RZ, c[0x0][0x560], PT ;  /* 0x00015800ff007a0c */ /* 0x000fc80003f05070 */
[----:B------:R-:W-:-:S13]  /*0160*/  ISETP.NE.AND.EX P0, PT, RZ, c[0x0][0x564], PT, P0 ;  /* 0x00015900ff007a0c */ /* 0x000fda0003f05300 */
[----:B------:R-:W-:Y:S05]  /*0170*/  @!P0 BRA `(.L_x_225) ;  /* 0x000000a000008947 */ /* 0x000fea0003800000 */
[----:B------:R-:W-:Y:S02]  /*0180*/  ULDC.64 UR4, c[0x0][0x560] ;  /* 0x0001580000047ab9 */ /* 0x000fe40000000a00 */
[----:B------:R-:W-:-:S06]  /*0190*/  UIMAD.WIDE UR4, UR13, UR7, UR4 ;  /* 0x000000070d0472a5 */ /* 0x000fcc000f8e0204 */
[----:B------:R-:W-:Y:S02]  /*01a0*/  MOV R2, UR4 ;  /* 0x0000000400027c02 */ /* 0x000fe40008000f00 */
[----:B------:R-:W-:-:S05]  /*01b0*/  MOV R3, UR5 ;  /* 0x0000000500037c02 */ /* 0x000fca0008000f00 */
[----:B------:R1:W2:Y:S04]  /*01c0*/  LDG.E R0, [R2.64] ;  /* 0x0000001202007981 */ /* 0x0002a8000c1e1900 */
[----:B-1----:R-:W3:Y:S01]  /*01d0*/  LDG.E R2, [R2.64+0x4] ;  /* 0x0000041202027981 */ /* 0x002ee2000c1e1900 */
[----:B--2---:R-:W1:Y:S08]  /*01e0*/  R2UR UR4, R0 ;  /* 0x00000000000473c2 */ /* 0x004e7000000e0000 */
[----:B---3--:R-:W1:Y:S02]  /*01f0*/  R2UR UR5, R2 ;  /* 0x00000000020573c2 */ /* 0x008e6400000e0000 */
[----:B-1----:R-:W-:Y:S01]  /*0200*/  UIADD3 UR5, -UR4, UR5, URZ ;  /* 0x0000000504057290 */ /* 0x002fe2000fffe13f */
[----:B------:R-:W-:Y:S05]  /*0210*/  BRA `(.L_x_224) ;  /* 0x0000001000007947 */ /* 0x000fea0003800000 */
.L_x_225:
[----:B------:R-:W-:Y:S02]  /*0220*/  ULDC UR5, c[0x0][0x54c] ;  /* 0x0001530000057ab9 */ /* 0x000fe40000000800 */
.L_x_224:
[----:B------:R-:W-:Y:S02]  /*0230*/  ULDC UR4, c[0x0][0x548] ;  /* 0x0001520000047ab9 */ /* 0x000fe40000000800 */
[----:B------:R-:W-:-:S02]  /*0240*/  USHF.L.U32 UR11, UR11, 0x7, URZ ;  /* 0x000000070b0b7899 */ /* 0x000fc4000800063f */
[----:B------:R-:W-:-:S04]  /*0250*/  UIMAD UR4, UR5, UR4, URZ ;  /* 0x00000004050472a4 */ /* 0x000fc8000f8e023f */
[----:B------:R-:W-:-:S04]  /*0260*/  UISETP.GE.AND UP0, UPT, UR11, UR4, UPT ;  /* 0x000000040b00728c */ /* 0x000fc8000bf06270 */
[----:B------:R-:W-:Y:S01]  /*0270*/  USEL UR13, UR13, 0xffffffff, !UP0 ;  /* 0xffffffff0d0d7887 */ /* 0x000fe2000c000000 */
[----:B------:R-:W-:Y:S05]  /*0280*/  BRA `(.L_x_226) ;  /* 0x000001b000007947 */ /* 0x000fea0003800000 */
.L_x_222:
        /* <DEDUP_REMOVED lines=8> */
.L_x_227:
        /* <DEDUP_REMOVED lines=13> */
.L_x_229:
[----:B------:R-:W-:Y:S02]  /*03e0*/  ULDC UR5, c[0x0][0x54c] ;  /* 0x0001530000057ab9 */ /* 0x000fe40000000800 */
.L_x_228:
[----:B------:R-:W-:Y:S02]  /*03f0*/  ULDC UR4, c[0x0][0x548] ;  /* 0x0001520000047ab9 */ /* 0x000fe40000000800 */
[----:B------:R-:W-:-:S02]  /*0400*/  USHF.L.U32 UR11, UR11, 0x7, URZ ;  /* 0x000000070b0b7899 */ /* 0x000fc4000800063f */
[----:B------:R-:W-:-:S04]  /*0410*/  UIMAD UR4, UR5, UR4, URZ ;  /* 0x00000004050472a4 */ /* 0x000fc8000f8e023f */
[----:B------:R-:W-:-:S04]  /*0420*/  UISETP.GE.AND UP0, UPT, UR11, UR4, UPT ;  /* 0x000000040b00728c */ /* 0x000fc8000bf06270 */
[----:B------:R-:W-:-:S06]  /*0430*/  USEL UR13, UR13, 0xffffffff, !UP0 ;  /* 0xffffffff0d0d7887 */ /* 0x000fcc000c000000 */
.L_x_226:
[----:B------:R-:W-:-:S13]  /*0440*/  ISETP.LE.AND P0, PT, RZ, UR13, PT ;  /* 0x0000000dff007c0c */ /* 0x000fda000bf03270 */
[----:B------:R-:W-:Y:S05]  /*0450*/  @!P0 EXIT ;  /* 0x000000000000894d */ /* 0x000fea0003800000 */
[----:B------:R-:W-:Y:S02]  /*0460*/  ULDC.64 UR14, c[0x0][0x370] ;  /* 0x0000dc00000e7ab9 */ /* 0x000fe40000000a00 */
[----:B------:R-:W-:Y:S02]  /*0470*/  ULDC.64 UR4, c[0x0][0x360] ;  /* 0x0000d80000047ab9 */ /* 0x000fe40000000a00 */
[----:B------:R-:W-:Y:S02]  /*0480*/  UISETP.NE.U32.AND UP0, UPT, URZ, UR14, UPT ;  /* 0x0000000e3f00728c */ /* 0x000fe4000bf05070 */
[----:B------:R-:W-:Y:S02]  /*0490*/  UISETP.NE.U32.AND UP2, UPT, URZ, UR4, UPT ;  /* 0x000000043f00728c */ /* 0x000fe4000bf45070 */
[----:B------:R-:W-:Y:S02]  /*04a0*/  UISETP.NE.AND.EX UP1, UPT, URZ, UR15, UPT, UP0 ;  /* 0x0000000f3f00728c */ /* 0x000fe4000bf25300 */
[----:B------:R-:W-:-:S02]  /*04b0*/  UISETP.NE.AND.EX UP0, UPT, URZ, UR5, UPT, UP2 ;  /* 0x000000053f00728c */ /* 0x000fc4000bf05320 */
[----:B------:R-:W-:Y:S02]  /*04c0*/  ULDC.64 UR8, c[0x0][0x348] ;  /* 0x0000d20000087ab9 */ /* 0x000fe40000000a00 */
[----:B------:R-:W-:Y:S01]  /*04d0*/  ULDC.64 UR4, c[0x0][0x360] ;  /* 0x0000d80000047ab9 */ /* 0x000fe20000000a00 */
[----:B------:R-:W-:Y:S01]  /*04e0*/  PLOP3.LUT P2, PT, PT, PT, UP1, 0x80, 0x0 ;  /* 0x000000000000781c */ /* 0x000fe20003f4f018 */
[----:B------:R-:W-:Y:S01]  /*04f0*/  UISETP.NE.U32.AND UP3, UPT, URZ, UR8, UPT ;  /* 0x000000083f00728c */ /* 0x000fe2000bf65070 */
[----:B------:R-:W-:Y:S01]  /*0500*/  PLOP3.LUT P1, PT, PT, PT, UP0, 0x80, 0x0 ;  /* 0x000000000000781c */ /* 0x000fe20003f2f008 */
[----:B------:R-:W-:Y:S02]  /*0510*/  ULDC.64 UR14, c[0x0][0x370] ;  /* 0x0000dc00000e7ab9 */ /* 0x000fe40000000a00 */
[----:B------:R-:W-:Y:S02]  /*0520*/  UISETP.NE.AND.EX UP3, UPT, URZ, UR9, UPT, UP3 ;  /* 0x000000093f00728c */ /* 0x000fe4000bf65330 */
[----:B------:R-:W-:-:S02]  /*0530*/  @UP0 UIMAD.WIDE UR4, UR13, UR7, UR4 ;  /* 0x000000070d0402a5 */ /* 0x000fc4000f8e0204 */
[----:B------:R-:W-:Y:S02]  /*0540*/  ULDC.64 UR8, c[0x0][0x348] ;  /* 0x0000d20000087ab9 */ /* 0x000fe40000000a00 */
[----:B------:R-:W-:Y:S01]  /*0550*/  @UP1 UIMAD.WIDE UR14, UR13, UR7, UR14 ;  /* 0x000000070d0e12a5 */ /* 0x000fe2000f8e020e */
[----:B------:R-:W-:Y:S01]  /*0560*/  PLOP3.LUT P0, PT, PT, PT, UP3, 0x80, 0x0 ;  /* 0x000000000000781c */ /* 0x000fe20003f0f038 */
[----:B------:R-:W-:Y:S01]  /*0570*/  IMAD.U32 R2, RZ, RZ, UR4 ;  /* 0x00000004ff027e24 */ /* 0x000fe2000f8e00ff */
[----:B------:R-:W-:Y:S01]  /*0580*/  MOV R3, UR5 ;  /* 0x0000000500037c02 */ /* 0x000fe20008000f00 */
[----:B------:R-:W-:Y:S02]  /*0590*/  ULDC.64 UR4, c[0x0][0x350] ;  /* 0x0000d40000047ab9 */ /* 0x000fe40000000a00 */
[----:B------:R-:W-:Y:S01]  /*05a0*/  UISETP.NE.U32.AND UP0, UPT, URZ, UR4, UPT ;  /* 0x000000043f00728c */ /* 0x000fe2000bf05070 */
[----:B------:R-:W-:Y:S01]  /*05b0*/  IMAD.U32 R5, RZ, RZ, UR15 ;  /* 0x0000000fff057e24 */ /* 0x000fe2000f8e00ff */
[----:B------:R-:W-:Y:S01]  /*05c0*/  UIMAD.WIDE UR8, UR13, UR7, UR8 ;  /* 0x000000070d0872a5 */ /* 0x000fe2000f8e0208 */
[----:B------:R-:W-:Y:S01]  /*05d0*/  IMAD.U32 R4, RZ, RZ, UR14 ;  /* 0x0000000eff047e24 */ /* 0x000fe2000f8e00ff */
[----:B------:R-:W-:Y:S01]  /*05e0*/  UISETP.NE.AND.EX UP2, UPT, URZ, UR5, UPT, UP0 ;  /* 0x000000053f00728c */ /* 0x000fe2000bf45300 */
[----:B------:R1:W2:Y:S02]  /*05f0*/  @P1 LDG.E R0, [R2.64] ;  /* 0x0000001202001981 */ /* 0x0002a4000c1e1900 */
[----:B------:R-:W-:Y:S01]  /*0600*/  ULDC.64 UR4, c[0x0][0x350] ;  /* 0x0000d40000047ab9 */ /* 0x000fe20000000a00 */
[----:B------:R-:W-:Y:S01]  /*0610*/  IMAD.U32 R8, RZ, RZ, UR8 ;  /* 0x00000008ff087e24 */ /* 0x000fe2000f8e00ff */
[----:B------:R3:W4:Y:S01]  /*0620*/  @P2 LDG.E R5, [R4.64] ;  /* 0x0000001204052981 */ /* 0x000722000c1e1900 */
[----:B------:R-:W-:Y:S01]  /*0630*/  PLOP3.LUT P3, PT, PT, PT, UP2, 0x80, 0x0 ;  /* 0x000000000000781c */ /* 0x000fe20003f6f028 */
[----:B------:R-:W-:Y:S01]  /*0640*/  IMAD.U32 R9, RZ, RZ, UR9 ;  /* 0x00000009ff097e24 */ /* 0x000fe2000f8e00ff */
[----:B------:R-:W-:Y:S01]  /*0650*/  UIMAD.WIDE UR4, UR13, UR7, UR4 ;  /* 0x000000070d0472a5 */ /* 0x000fe2000f8e0204 */
[----:B------:R-:W-:-:S05]  /*0660*/  MOV R6, RZ ;  /* 0x000000ff00067202 */ /* 0x000fca0000000f00 */
[----:B-1----:R-:W-:Y:S01]  /*0670*/  IMAD.U32 R2, RZ, RZ, UR4 ;  /* 0x00000004ff027e24 */ /* 0x002fe2000f8e00ff */
[----:B------:R-:W-:Y:S01]  /*0680*/  MOV R3, UR5 ;  /* 0x0000000500037c02 */ /* 0x000fe20008000f00 */
[----:B---3--:R-:W3:Y:S04]  /*0690*/  @P0 LDG.E R4, [R8.64] ;  /* 0x0000001208040981 */ /* 0x008ee8000c1e1900 */
[----:B------:R1:W5:Y:S01]  /*06a0*/  @P3 LDG.E R6, [R2.64] ;  /* 0x0000001202063981 */ /* 0x000362000c1e1900 */
[----:B------:R-:W-:Y:S01]  /*06b0*/  PLOP3.LUT P0, PT, PT, PT, UP3, 0x80, 0x0 ;  /* 0x000000000000781c */ /* 0x000fe20003f0f038 */
[----:B------:R-:W-:Y:S02]  /*06c0*/  UMOV UR16, URZ ;  /* 0x0000003f00107c82 */ /* 0x000fe40008000000 */
[----:B------:R-:W-:-:S02]  /*06d0*/  ULDC UR12, c[0x0][0x168] ;  /* 0x00005a00000c7ab9 */ /* 0x000fc40000000800 */
[----:B------:R-:W-:Y:S02]  /*06e0*/  UMOV UR6, URZ ;  /* 0x0000003f00067c82 */ /* 0x000fe40008000000 */
[----:B------:R-:W-:Y:S01]  /*06f0*/  ULDC UR10, c[0x0][0x1d0] ;  /* 0x00007400000a7ab9 */ /* 0x000fe20000000800 */
[----:B--2---:R1:W2:Y:S08]  /*0700*/  @P1 R2UR UR12, R0 ;  /* 0x00000000000c13c2 */ /* 0x0042b000000e0000 */
[----:B----4-:R1:W4:Y:S08]  /*0710*/  @P2 R2UR UR16, R5 ;  /* 0x00000000051023c2 */ /* 0x01033000000e0000 */
[----:B---3--:R1:W3:Y:S02]  /*0720*/  @P0 R2UR UR6, R4 ;  /* 0x00000000040603c2 */ /* 0x0082e400000e0000 */
[----:B-1-34-:R-:W-:Y:S05]  /*0730*/  @P1 BRA `(.L_x_230) ;  /* 0x0000007000001947 */ /* 0x01afea0003800000 */
[----:B--2---:R-:W-:-:S13]  /*0740*/  PLOP3.LUT P0, PT, PT, PT, UP3, 0x40, 0x0 ;  /* 0x000000000000781c */ /* 0x004fda0003f0e838 */
[----:B------:R-:W-:Y:S05]  /*0750*/  @P0 BRA `(.L_x_230) ;  /* 0x0000005000000947 */ /* 0x000fea0003800000 */
[----:B------:R-:W2:Y:S04]  /*0760*/  LDG.E R4, [R8.64] ;  /* 0x0000001208047981 */ /* 0x000ea8000c1e1900 */
[----:B------:R-:W3:Y:S01]  /*0770*/  LDG.E R0, [R8.64+0x4] ;  /* 0x0000041208007981 */ /* 0x000ee2000c1e1900 */
[----:B--2---:R-:W1:Y:S08]  /*0780*/  R2UR UR12, R4 ;  /* 0x00000000040c73c2 */ /* 0x004e7000000e0000 */
[----:B---3--:R-:W1:Y:S02]  /*0790*/  R2UR UR4, R0 ;  /* 0x00000000000473c2 */ /* 0x008e6400000e0000 */
[----:B-1----:R-:W-:-:S06]  /*07a0*/  UIADD3 UR12, -UR12, UR4, URZ ;  /* 0x000000040c0c7290 */ /* 0x002fcc000fffe13f */
.L_x_230:
[----:B--2---:R-:W-:-:S04]  /*07b0*/  ISETP.NE.U32.AND P0, PT, RZ, c[0x0][0x368], PT ;  /* 0x0000da00ff007a0c */ /* 0x004fc80003f05070 */
[----:B------:R-:W-:-:S13]  /*07c0*/  ISETP.NE.AND.EX P0, PT, RZ, c[0x0][0x36c], PT, P0 ;  /* 0x0000db00ff007a0c */ /* 0x000fda0003f05300 */
[----:B------:R-:W-:Y:S05]  /*07d0*/  @!P0 BRA `(.L_x_231) ;  /* 0x0000007000008947 */ /* 0x000fea0003800000 */
[----:B------:R-:W-:Y:S02]  /*07e0*/  ULDC.64 UR4, c[0x0][0x368] ;  /* 0x0000da0000047ab9 */ /* 0x000fe40000000a00 */
[----:B------:R-:W-:-:S06]  /*07f0*/  UIMAD.WIDE UR4, UR13, UR7, UR4 ;  /* 0x000000070d0472a5 */ /* 0x000fcc000f8e0204 */
[----:B------:R-:W-:Y:S02]  /*0800*/  MOV R2, UR4 ;  /* 0x0000000400027c02 */ /* 0x000fe40008000f00 */
[----:B------:R-:W-:-:S05]  /*0810*/  MOV R3, UR5 ;  /* 0x0000000500037c02 */ /* 0x000fca0008000f00 */
[----:B------:R-:W2:Y:S02]  /*0820*/  LDG.E R0, [R2.64] ;  /* 0x0000001202007981 */ /* 0x000ea4000c1e1900 */
[----:B--2---:R1:W2:Y:S02]  /*0830*/  R2UR UR10, R0 ;  /* 0x00000000000a73c2 */ /* 0x0042a400000e0000 */
[----:B-12---:R-:W-:Y:S05]  /*0840*/  BRA `(.L_x_232) ;  /* 0x0000006000007947 */ /* 0x006fea0003800000 */
.L_x_231:
[----:B------:R-:W-:Y:S05]  /*0850*/  @!P3 BRA `(.L_x_232) ;  /* 0x000000500000b947 */ /* 0x000fea0003800000 */
[----:B------:R1:W2:Y:S04]  /*0860*/  LDG.E R0, [R2.64] ;  /* 0x0000001202007981 */ /* 0x0002a8000c1e1900 */
[----:B-1----:R-:W3:Y:S01]  /*0870*/  LDG.E R2, [R2.64+0x4] ;  /* 0x0000041202027981 */ /* 0x002ee2000c1e1900 */
[----:B--2---:R-:W1:Y:S08]  /*0880*/  R2UR UR10, R0 ;  /* 0x00000000000a73c2 */ /* 0x004e7000000e0000 */
[----:B---3--:R-:W1:Y:S02]  /*0890*/  R2UR UR4, R2 ;  /* 0x00000000020473c2 */ /* 0x008e6400000e0000 */
[----:B-1----:R-:W-:-:S06]  /*08a0*/  UIADD3 UR10, -UR10, UR4, URZ ;  /* 0x000000040a0a7290 */ /* 0x002fcc000fffe13f */
.L_x_232:
[----:B------:R-:W-:Y:S01]  /*08b0*/  ULDC UR4, c[0x0][0x2c4] ;  /* 0x0000b10000047ab9 */ /* 0x000fe20000000800 */
[----:B-----5:R-:W-:Y:S01]  /*08c0*/  IADD3 R9, R6, UR16, RZ ;  /* 0x0000001006097c10 */ /* 0x020fe2000fffe0ff */
[----:B------:R-:W-:-:S02]  /*08d0*/  UISETP.NE.AND UP0, UPT, UR4, 0x1, UPT ;  /* 0x000000010400788c */ /* 0x000fc4000bf05270 */
[----:B------:R-:W-:Y:S02]  /*08e0*/  UIADD3 UR14, UR11, 0x7f, URZ ;  /* 0x0000007f0b0e7890 */ /* 0x000fe4000fffe03f */
[----:B------:R-:W-:Y:S02]  /*08f0*/  ULDC.64 UR4, c[0x0][0x2c8] ;  /* 0x0000b20000047ab9 */ /* 0x000fe40000000a00 */
[----:B------:R-:W-:Y:S02]  /*0900*/  ULDC.64 UR8, c[0x0][0x328] ;  /* 0x0000ca0000087ab9 */ /* 0x000fe40000000a00 */
[----:B------:R-:W-:Y:S02]  /*0910*/  UP2UR UR15, UPR, URZ, 0x1 ;  /* 0x000000013f0f7883 */ /* 0x000fe40008000000 */
[----:B------:R-:W-:Y:S02]  /*0920*/  UIADD3 UR10, -UR16, UR10, URZ ;  /* 0x0000000a100a7290 */ /* 0x000fe4000fffe13f */
[----:B------:R-:W-:-:S04]  /*0930*/  @UP0 UIADD3 UR20, UR11, 0x7f, URZ ;  /* 0x0000007f0b140890 */ /* 0x000fc8000fffe03f */
[----:B------:R-:W-:Y:S02]  /*0940*/  UIMAD.WIDE.U32 UR20, UR20, UR4, URZ ;  /* 0x00000004141472a5 */ /* 0x000fe4000f8e003f */
[----:B------:R-:W-:-:S05]  /*0950*/  UIADD3 UR4, UR10, 0x1, -UR12 ;  /* 0x000000010a047890 */ /* 0x000fca000fffe80c */
[----:B------:R-:W-:Y:S02]  /*0960*/  @UP0 UMOV UR17, UR21 ;  /* 0x0000001500110c82 */ /* 0x000fe40008000000 */
[----:B------:R-:W-:Y:S02]  /*0970*/  @UP0 USHF.R.U32.HI UR14, URZ, UR5, UR17 ;  /* 0x000000053f0e0299 */ /* 0x000fe40008011611 */
[----:B------:R-:W-:Y:S02]  /*0980*/  UISETP.GE.AND UP0, UPT, UR9, 0x1, UPT ;  /* 0x000000010900788c */ /* 0x000fe4000bf06270 */
[----:B------:R-:W-:Y:S02]  /*0990*/  UIADD3 UR4, UR4, UR14, URZ ;  /* 0x0000000e04047290 */ /* 0x000fe4000fffe03f */
[----:B------:R-:W-:Y:S02]  /*09a0*/  UP2UR UR14, UPR, URZ, 0x1 ;  /* 0x000000013f0e7883 */ /* 0x000fe40008000000 */
[----:B------:R-:W-:Y:S01]  /*09b0*/  PLOP3.LUT P0, PT, PT, PT, UP0, 0x40, 0x0 ;  /* 0x000000000000781c */ /* 0x000fe20003f0e808 */
[----:B------:R-:W-:-:S12]  /*09c0*/  UIADD3 UR8, UR4, UR8, URZ ;  /* 0x0000000804087290 */ /* 0x000fd8000fffe03f */
[----:B------:R-:W-:Y:S05]  /*09d0*/  @P0 BRA `(.L_x_233) ;  /* 0x0000014000000947 */ /* 0x000fea0003800000 */
[----:B------:R-:W-:Y:S01]  /*09e0*/  ISETP.LT.AND P0, PT, RZ, UR4, PT ;  /* 0x00000004ff007c0c */ /* 0x000fe2000bf01270 */
[----:B------:R-:W-:-:S12]  /*09f0*/  UIADD3 UR16, UR4, -0x1, URZ ;  /* 0xffffffff04107890 */ /* 0x000fd8000fffe03f */
[----:B------:R-:W-:Y:S05]  /*0a00*/  @P0 BRA `(.L_x_234) ;  /* 0x0000008000000947 */ /* 0x000fea0003800000 */
[----:B------:R-:W-:Y:S02]  /*0a10*/  UISETP.NE.AND UP0, UPT, UR9, 0x1, UPT ;  /* 0x000000010900788c */ /* 0x000fe4000bf05270 */
[----:B------:R-:W-:-:S03]  /*0a20*/  UIADD3 UR16, -UR4, URZ, URZ ;  /* 0x0000003f04107290 */ /* 0x000fc6000fffe13f */
[----:B------:R-:W-:Y:S02]  /*0a30*/  ULDC.64 UR4, c[0x0][0x330] ;  /* 0x0000cc0000047ab9 */ /* 0x000fe40000000a00 */
[----:B------:R-:W-:-:S07]  /*0a40*/  UIMAD.WIDE.U32 UR20, UR16, UR4, URZ ;  /* 0x00000004101472a5 */ /* 0x000fce000f8e003f */
[----:B------:R-:W-:Y:S02]  /*0a50*/  @UP0 UMOV UR17, UR21 ;  /* 0x0000001500110c82 */ /* 0x000fe40008000000 */
[----:B------:R-:W-:-:S04]  /*0a60*/  @UP0 USHF.R.U32.HI UR16, URZ, UR5, UR17 ;  /* 0x000000053f100299 */ /* 0x000fc80008011611 */
[----:B------:R-:W-:Y:S01]  /*0a70*/  ULOP3.LUT UR16, URZ, UR16, URZ, 0x33, !UPT ;  /* 0x000000103f107292 */ /* 0x000fe2000f8e333f */
[----:B------:R-:W-:Y:S05]  /*0a80*/  BRA `(.L_x_235) ;  /* 0x0000005000007947 */ /* 0x000fea0003800000 */
.L_x_234:
[----:B------:R-:W-:Y:S02]  /*0a90*/  UISETP.NE.AND UP0, UPT, UR9, 0x1, UPT ;  /* 0x000000010900788c */ /* 0x000fe4000bf05270 */
[----:B------:R-:W-:Y:S02]  /*0aa0*/  ULDC.64 UR4, c[0x0][0x330] ;  /* 0x0000cc0000047ab9 */ /* 0x000fe40000000a00 */
[----:B------:R-:W-:-:S07]  /*0ab0*/  UIMAD.WIDE.U32 UR20, UR16, UR4, URZ ;  /* 0x00000004101472a5 */ /* 0x000fce000f8e003f */
[----:B------:R-:W-:Y:S02]  /*0ac0*/  @UP0 UMOV UR17, UR21 ;  /* 0x0000001500110c82 */ /* 0x000fe40008000000 */
[----:B------:R-:W-:Y:S02]  /*0ad0*/  @UP0 USHF.R.U32.HI UR16, URZ, UR5, UR17 ;  /* 0x000000053f100299 */ /* 0x000fe40008011611 */
.L_x_235:
[----:B------:R-:W-:Y:S02]  /*0ae0*/  ULDC UR4, c[0x0][0x32c] ;  /* 0x0000cb0000047ab9 */ /* 0x000fe40000000800 */
[----:B------:R-:W-:-:S04]  /*0af0*/  UIMAD UR4, UR16, UR9, UR4 ;  /* 0x00000009100472a4 */ /* 0x000fc8000f8e0204 */
[----:B------:R-:W-:-:S04]  /*0b00*/  UISETP.LT.AND UP0, UPT, UR8, UR4, UPT ;  /* 0x000000040800728c */ /* 0x000fc8000bf01270 */
[----:B------:R-:W-:Y:S02]  /*0b10*/  USEL UR8, UR8, UR4, UP0 ;  /* 0x0000000408087287 */ /* 0x000fe40008000000 */
.L_x_233:
[----:B------:R-:W-:Y:S02]  /*0b20*/  UISETP.NE.AND UP0, UPT, UR15, URZ, UPT ;  /* 0x0000003f0f00728c */ /* 0x000fe4000bf05270 */
[----:B------:R-:W-:Y:S02]  /*0b30*/  UIADD3 UR22, UR10, 0x2f, URZ ;  /* 0x0000002f0a167890 */ /* 0x000fe4000fffe03f */
[----:B------:R-:W-:Y:S02]  /*0b40*/  UIADD3 UR20, UR8, 0x2f, URZ ;  /* 0x0000002f08147890 */ /* 0x000fe4000fffe03f */
[----:B------:R-:W-:Y:S02]  /*0b50*/  ULDC.64 UR4, c[0x0][0x2c8] ;  /* 0x0000b20000047ab9 */ /* 0x000fe40000000a00 */
[----:B------:R-:W-:Y:S02]  /*0b60*/  UISETP.GE.AND UP1, UPT, UR9, 0x1, UPT ;  /* 0x000000010900788c */ /* 0x000fe4000bf26270 */
[----:B------:R-:W-:-:S02]  /*0b70*/  UIMAD.WIDE.U32 UR16, UR11, UR4, URZ ;  /* 0x000000040b1072a5 */ /* 0x000fc4000f8e003f */
[----:B------:R-:W-:Y:S02]  /*0b80*/  UIMAD.WIDE UR22, UR22, 0x2aaaaaab, URZ ;  /* 0x2aaaaaab161678a5 */ /* 0x000fe4000f8e023f */
[----:B------:R-:W-:Y:S01]  /*0b90*/  UIMAD.WIDE UR20, UR20, 0x2aaaaaab, URZ ;  /* 0x2aaaaaab141478a5 */ /* 0x000fe2000f8e023f */
[----:B------:R-:W-:Y:S01]  /*0ba0*/  PLOP3.LUT P0, PT, PT, PT, UP1, 0x40, 0x0 ;  /* 0x000000000000781c */ /* 0x000fe20003f0e818 */
[----:B------:R-:W-:Y:S02]  /*0bb0*/  UMOV UR4, UR11 ;  /* 0x0000000b00047c82 */ /* 0x000fe40008000000 */
[----:B------:R-:W-:Y:S02]  /*0bc0*/  @UP0 USHF.R.U32.HI UR4, URZ, UR5, UR17 ;  /* 0x000000053f040299 */ /* 0x000fe40008011611 */
[----:B------:R-:W-:Y:S02]  /*0bd0*/  USHF.R.U32.HI UR5, URZ, 0x1f, UR23 ;  /* 0x0000001f3f057899 */ /* 0x000fe40008011617 */
[----:B------:R-:W-:-:S02]  /*0be0*/  USHF.R.U32.HI UR17, URZ, 0x1f, UR21 ;  /* 0x0000001f3f117899 */ /* 0x000fc40008011615 */
[----:B------:R-:W-:Y:S02]  /*0bf0*/  UIADD3 UR16, UR10, -UR12, URZ ;  /* 0x8000000c0a107290 */ /* 0x000fe4000fffe03f */
[----:B------:R-:W-:Y:S02]  /*0c00*/  ULEA.HI.SX32 UR5, UR23, UR5, 0x1d ;  /* 0x0000000517057291 */ /* 0x000fe4000f8fea3f */
[----:B------:R-:W-:Y:S02]  /*0c10*/  ULEA.HI.SX32 UR17, UR21, UR17, 0x1d ;  /* 0x0000001115117291 */ /* 0x000fe4000f8fea3f */
[----:B------:R-:W-:Y:S02]  /*0c20*/  UIADD3 UR4, UR16, UR4, URZ ;  /* 0x0000000410047290 */ /* 0x000fe4000fffe03f */
[----:B------:R-:W-:Y:S02]  /*0c30*/  UISETP.LT.AND UP0, UPT, UR5, UR17, UPT ;  /* 0x000000110500728c */ /* 0x000fe4000bf01270 */
[----:B------:R-:W-:-:S02]  /*0c40*/  ULDC UR8, c[0x0][0x324] ;  /* 0x0000c90000087ab9 */ /* 0x000fc40000000800 */
[----:B------:R-:W-:Y:S02]  /*0c50*/  UIADD3 UR8, UR4, -UR8, URZ ;  /* 0x8000000804087290 */ /* 0x000fe4000fffe03f */
[----:B------:R-:W-:Y:S01]  /*0c60*/  USEL UR17, UR5, UR17, UP0 ;  /* 0x0000001105117287 */ /* 0x000fe20008000000 */
[----:B------:R-:W-:Y:S05]  /*0c70*/  @P0 BRA `(.L_x_236) ;  /* 0x0000015000000947 */ /* 0x000fea0003800000 */
[----:B------:R-:W-:Y:S02]  /*0c80*/  UMOV UR20, UR4 ;  /* 0x0000000400147c82 */ /* 0x000fe40008000000 */
[----:B------:R-:W-:-:S06]  /*0c90*/  UISETP.GT.AND UP0, UPT, UR20, -0x1, UPT ;  /* 0xffffffff1400788c */ /* 0x000fcc000bf04270 */
[----:B------:R-:W-:-:S13]  /*0ca0*/  PLOP3.LUT P0, PT, PT, PT, UP0, 0x80, 0x0 ;  /* 0x000000000000781c */ /* 0x000fda0003f0f008 */
[----:B------:R-:W-:Y:S05]  /*0cb0*/  @P0 BRA `(.L_x_237) ;  /* 0x0000008000000947 */ /* 0x000fea0003800000 */
        /* <DEDUP_REMOVED lines=8> */
.L_x_237:
[----:B------:R-:W-:Y:S02]  /*0d40*/  UISETP.NE.AND UP0, UPT, UR9, 0x1, UPT ;  /* 0x000000010900788c */ /* 0x000fe4000bf05270 */
[----:B------:R-:W-:Y:S02]  /*0d50*/  ULDC.64 UR4, c[0x0][0x330] ;  /* 0x0000cc0000047ab9 */ /* 0x000fe40000000a00 */
[----:B------:R-:W-:-:S07]  /*0d60*/  UIMAD.WIDE.U32 UR22, UR20, UR4, URZ ;  /* 0x00000004141672a5 */ /* 0x000fce000f8e003f */
[----:B------:R-:W-:Y:S02]  /*0d70*/  @UP0 UMOV UR21, UR23 ;  /* 0x0000001700150c82 */ /* 0x000fe40008000000 */
[----:B------:R-:W-:Y:S02]  /*0d80*/  @UP0 USHF.R.U32.HI UR20, URZ, UR5, UR21 ;  /* 0x000000053f140299 */ /* 0x000fe40008011615 */
.L_x_238:
[----:B------:R-:W-:Y:S02]  /*0d90*/  ULDC UR4, c[0x0][0x32c] ;  /* 0x0000cb0000047ab9 */ /* 0x000fe40000000800 */
[----:B------:R-:W-:-:S04]  /*0da0*/  UIMAD UR4, UR20, UR4, URZ ;  /* 0x00000004140472a4 */ /* 0x000fc8000f8e023f */
[----:B------:R-:W-:-:S04]  /*0db0*/  UISETP.LT.AND UP0, UPT, UR8, UR4, UPT ;  /* 0x000000040800728c */ /* 0x000fc8000bf01270 */
[----:B------:R-:W-:-:S04]  /*0dc0*/  USEL UR8, UR8, UR4, !UP0 ;  /* 0x0000000408087287 */ /* 0x000fc8000c000000 */
.L_x_236:
[----:B------:R-:W-:Y:S01]  /*0dd0*/  UIMAD.WIDE UR4, UR8, 0x2aaaaaab, URZ ;  /* 0x2aaaaaab080478a5 */ /* 0x000fe2000f8e023f */
[----:B------:R-:W-:Y:S01]  /*0de0*/  PLOP3.LUT P2, PT, PT, PT, PT, 0x80, 0x0 ;  /* 0x000000000000781c */ /* 0x000fe20003f4f070 */
[----:B------:R-:W-:Y:S01]  /*0df0*/  CS2R R10, SRZ ;  /* 0x00000000000a7805 */ /* 0x000fe2000001ff00 */
[----:B------:R-:W-:Y:S01]  /*0e00*/  IMAD.MOV.U32 R130, RZ, RZ, RZ ;  /* 0x000000ffff827224 */ /* 0x000fe200078e00ff */
[----:B------:R-:W-:Y:S01]  /*0e10*/  USHF.R.U32.HI UR4, URZ, 0x1f, UR5 ;  /* 0x0000001f3f047899 */ /* 0x000fe20008011605 */
[----:B------:R-:W-:Y:S01]  /*0e20*/  CS2R R128, SRZ ;  /* 0x0000000000807805 */ /* 0x000fe2000001ff00 */
[----:B------:R-:W-:Y:S01]  /*0e30*/  CS2R R14, SRZ ;  /* 0x00000000000e7805 */ /* 0x000fe2000001ff00 */
[----:B------:R-:W-:Y:S01]  /*0e40*/  IMAD.MOV.U32 R126, RZ, RZ, RZ ;  /* 0x000000ffff7e7224 */ /* 0x000fe200078e00ff */
[----:B------:R-:W-:Y:S01]  /*0e50*/  ULEA.HI.SX32 UR4, UR5, UR4, 0x1d ;  /* 0x0000000405047291 */ /* 0x000fe2000f8fea3f */
[----:B------:R-:W-:Y:S01]  /*0e60*/  CS2R R124, SRZ ;  /* 0x00000000007c7805 */ /* 0x000fe2000001ff00 */
[----:B------:R-:W-:Y:S01]  /*0e70*/  MOV R122, RZ ;  /* 0x000000ff007a7202 */ /* 0x000fe20000000f00 */
[----:B------:R-:W-:Y:S01]  /*0e80*/  CS2R R120, SRZ ;  /* 0x0000000000787805 */ /* 0x000fe2000001ff00 */
[----:B------:R-:W-:Y:S01]  /*0e90*/  UISETP.LT.AND UP0, UPT, URZ, UR4, UPT ;  /* 0x000000043f00728c */ /* 0x000fe2000bf01270 */
[----:B------:R-:W-:Y:S01]  /*0ea0*/  CS2R R12, SRZ ;  /* 0x00000000000c7805 */ /* 0x000fe2000001ff00 */
[----:B------:R-:W-:Y:S01]  /*0eb0*/  IMAD.MOV.U32 R118, RZ, RZ, RZ ;  /* 0x000000ffff767224 */ /* 0x000fe200078e00ff */
[----:B------:R-:W-:Y:S01]  /*0ec0*/  CS2R R116, SRZ ;  /* 0x0000000000747805 */ /* 0x000fe2000001ff00 */
[----:B------:R-:W-:Y:S01]  /*0ed0*/  USEL UR8, URZ, UR4, !UP0 ;  /* 0x000000043f087287 */ /* 0x000fe2000c000000 */
[----:B------:R-:W-:Y:S01]  /*0ee0*/  CS2R R16, SRZ ;  /* 0x0000000000107805 */ /* 0x000fe2000001ff00 */
[----:B------:R-:W-:Y:S01]  /*0ef0*/  MOV R114, RZ ;  /* 0x000000ff00727202 */ /* 0x000fe20000000f00 */
[----:B------:R-:W-:Y:S01]  /*0f00*/  CS2R R112, SRZ ;  /* 0x0000000000707805 */ /* 0x000fe2000001ff00 */
[----:B------:R-:W-:Y:S01]  /*0f10*/  UISETP.GT.AND UP0, UPT, UR17, UR8, UPT ;  /* 0x000000081100728c */ /* 0x000fe2000bf04270 */
[----:B------:R-:W-:Y:S01]  /*0f20*/  CS2R R18, SRZ ;  /* 0x0000000000127805 */ /* 0x000fe2000001ff00 */
[----:B------:R-:W-:Y:S01]  /*0f30*/  IMAD.MOV.U32 R110, RZ, RZ, RZ ;  /* 0x000000ffff6e7224 */ /* 0x000fe200078e00ff */
[----:B------:R-:W-:Y:S01]  /*0f40*/  CS2R R108, SRZ ;  /* 0x00000000006c7805 */ /* 0x000fe2000001ff00 */
[----:B------:R-:W-:Y:S01]  /*0f50*/  CS2R R106, SRZ ;  /* 0x00000000006a7805 */ /* 0x000fe2000001ff00 */
[----:B------:R-:W-:Y:S01]  /*0f60*/  CS2R R104, SRZ ;  /* 0x0000000000687805 */ /* 0x000fe2000001ff00 */
[----:B------:R-:W-:Y:S01]  /*0f70*/  PLOP3.LUT P0, PT, PT, PT, UP0, 0x80, 0x0 ;  /* 0x000000000000781c */ /* 0x000fe20003f0f008 */
        /* <DEDUP_REMOVED lines=47> */
[----:B------:R-:W-:Y:S01]  /*1270*/  CS2R R154, SRZ ;  /* 0x00000000009a7805 */ /* 0x000fe2000001ff00 */
[----:B------:R-:W-:Y:S01]  /*1280*/  CS2R R152, SRZ ;  /* 0x0000000000987805 */ /* 0x000fe2000001ff00 */
[----:B------:R-:W-:Y:S01]  /*1290*/  CS2R R158, SRZ ;  /* 0x00000000009e7805 */ /* 0x000fe2000001ff00 */
[----:B------:R-:W-:Y:S01]  /*12a0*/  IMAD.MOV.U32 R8, RZ, RZ, RZ ;  /* 0x000000ffff087224 */ /* 0x000fe200078e00ff */
[----:B------:R-:W-:Y:S01]  /*12b0*/  MOV R156, RZ ;  /* 0x000000ff009c7202 */ /* 0x000fe20000000f00 */
[----:B------:R-:W-:Y:S01]  /*12c0*/  IMAD.MOV.U32 R53, RZ, RZ, RZ ;  /* 0x000000ffff357224 */ /* 0x000fe200078e00ff */
[----:B------:R-:W-:Y:S05]  /*12d0*/  @!P0 BRA `(.L_x_239) ;  /* 0x0001031000008947 */ /* 0x000fea0003800000 */
[----:B------:R-:W-:Y:S01]  /*12e0*/  ULDC.64 UR4, c[0x0][0x340] ;  /* 0x0000d00000047ab9 */ /* 0x000fe20000000a00 */
[----:B------:R-:W2:Y:S01]  /*12f0*/  LDL.LU R85, [R1+0x1c] ;  /* 0x00001c0001557983 */ /* 0x000ea20000300800 */
[----:B------:R-:W-:-:S02]  /*1300*/  UISETP.NE.U32.AND UP0, UPT, URZ, UR4, UPT ;  /* 0x000000043f00728c */ /* 0x000fc4000bf05070 */
[----:B------:R-:W-:Y:S02]  /*1310*/  UISETP.NE.AND UP1, UPT, UR15, URZ, UPT ;  /* 0x0000003f0f00728c */ /* 0x000fe4000bf25270 */
[----:B------:R-:W-:-:S03]  /*1320*/  UISETP.NE.AND.EX UP0, UPT, URZ, UR5, UPT, UP0 ;  /* 0x000000053f00728c */ /* 0x000fc6000bf05300 */
[----:B------:R-:W-:-:S03]  /*1330*/  ULDC.64 UR4, c[0x0][0x340] ;  /* 0x0000d00000047ab9 */ /* 0x000fc60000000a00 */
[----:B------:R-:W-:-:S05]  /*1340*/  PLOP3.LUT P4, PT, PT, PT, UP0, 0x80, 0x0 ;  /* 0x000000000000781c */ /* 0x000fca0003f8f008 */
[----:B------:R-:W-:-:S06]  /*1350*/  @UP0 UIMAD.WIDE UR4, UR13, UR7, UR4 ;  /* 0x000000070d0402a5 */ /* 0x000fcc000f8e0204 */
[----:B------:R-:W-:Y:S02]  /*1360*/  IMAD.U32 R2, RZ, RZ, UR4 ;  /* 0x00000004ff027e24 */ /* 0x000fe4000f8e00ff */
[----:B------:R-:W-:Y:S01]  /*1370*/  IMAD.U32 R3, RZ, RZ, UR5 ;  /* 0x00000005ff037e24 */ /* 0x000fe2000f8e00ff */
[----:B------:R-:W1:Y:S01]  /*1380*/  S2UR UR24, SR_CTAID.Y ;  /* 0x00000000001879c3 */ /* 0x000e620000002600 */
[----:B------:R-:W-:Y:S01]  /*1390*/  SHF.R.S32.HI R67, RZ, 0x1f, R81 ;  /* 0x0000001fff437819 */ /* 0x000fe20000011451 */
[----:B------:R-:W-:Y:S02]  /*13a0*/  USHF.R.S32.HI UR7, URZ, 0x1f, UR6 ;  /* 0x0000001f3f077899 */ /* 0x000fe40008011406 */
[----:B------:R3:W4:Y:S01]  /*13b0*/  @P4 LDG.E R8, [R2.64] ;  /* 0x0000001202084981 */ /* 0x000722000c1e1900 */
[----:B------:R-:W-:Y:S01]  /*13c0*/  ULDC.64 UR4, c[0x0][0x178] ;  /* 0x00005e0000047ab9 */ /* 0x000fe20000000a00 */
[----:B------:R-:W-:Y:S01]  /*13d0*/  PLOP3.LUT P1, PT, PT, PT, UP1, 0x80, 0x0 ;  /* 0x000000000000781c */ /* 0x000fe20003f2f018 */
[----:B------:R-:W-:Y:S01]  /*13e0*/  UIMAD UR7, UR7, UR4, URZ ;  /* 0x00000004070772a4 */ /* 0x000fe2000f8e023f */
[----:B------:R-:W-:Y:S01]  /*13f0*/  BAR.SYNC.DEFER_BLOCKING 0x0 ;  /* 0x0000000000007b1d */ /* 0x000fe20000010000 */
[----:B------:R-:W-:Y:S01]  /*1400*/  UIMAD.WIDE.U32 UR22, UR6, UR4, URZ ;  /* 0x00000004061672a5 */ /* 0x000fe2000f8e003f */
[----:B------:R-:W-:Y:S01]  /*1410*/  PLOP3.LUT P0, PT, PT, PT, UP1, 0x80, 0x0 ;  /* 0x000000000000781c */ /* 0x000fe20003f0f018 */
[----:B------:R-:W-:Y:S01]  /*1420*/  UIMAD UR6, UR6, UR5, UR7 ;  /* 0x00000005060672a4 */ /* 0x000fe2000f8e0207 */
[----:B------:R-:W-:Y:S01]  /*1430*/  LEA.HI R66, R67, R81, RZ, 0x5 ;  /* 0x0000005143427211 */ /* 0x000fe200078f28ff */
[----:B------:R-:W-:-:S02]  /*1440*/  USHF.R.S32.HI UR20, URZ, 0x1f, UR13 ;  /* 0x0000001f3f147899 */ /* 0x000fc4000801140d */
[----:B------:R-:W-:Y:S01]  /*1450*/  ULDC.64 UR4, c[0x0][0x1b8] ;  /* 0x00006e0000047ab9 */ /* 0x000fe20000000a00 */
[----:B------:R-:W-:Y:S01]  /*1460*/  SHF.R.S32.HI R65, RZ, 0x5, R66 ;  /* 0x00000005ff417819 */ /* 0x000fe20000011442 */
[----:B------:R-:W-:Y:S02]  /*1470*/  UIADD3 UR23, UR23, UR6, URZ ;  /* 0x0000000617177290 */ /* 0x000fe4000fffe03f */
[----:B------:R-:W-:Y:S02]  /*1480*/  USEL UR7, UR20, URZ, !UP3 ;  /* 0x0000003f14077287 */ /* 0x000fe4000d800000 */
[----:B-1----:R-:W-:Y:S02]  /*1490*/  USHF.R.S32.HI UR21, URZ, 0x1f, UR24 ;  /* 0x0000001f3f157899 */ /* 0x002fe40008011418 */
[----:B------:R-:W-:Y:S02]  /*14a0*/  UIMAD.WIDE.U32 UR26, UR24, UR4, UR22 ;  /* 0x00000004181a72a5 */ /* 0x000fe4000f8e0016 */
[----:B------:R-:W-:Y:S01]  /*14b0*/  UIMAD UR6, UR21, UR4, URZ ;  /* 0x00000004150672a4 */ /* 0x000fe2000f8e023f */
[----:B---3--:R-:W-:Y:S01]  /*14c0*/  LEA.HI R2, R67, R81, RZ, 0x3 ;  /* 0x0000005143027211 */ /* 0x008fe200078f18ff */
[----:B------:R-:W-:-:S02]  /*14d0*/  USEL UR22, UR13, URZ, !UP3 ;  /* 0x0000003f0d167287 */ /* 0x000fc4000d800000 */
[----:B------:R-:W-:Y:S01]  /*14e0*/  UIMAD UR6, UR24, UR5, UR6 ;  /* 0x00000005180672a4 */ /* 0x000fe2000f8e0206 */
[----:B------:R-:W-:Y:S02]  /*14f0*/  LOP3.LUT R0, R2, 0xfffffff8, RZ, 0xc0, !PT ;  /* 0xfffffff802007812 */ /* 0x000fe400078ec0ff */
[----:B------:R-:W-:Y:S01]  /*1500*/  SHF.R.S32.HI R69, RZ, 0x3, R2 ;  /* 0x00000003ff457819 */ /* 0x000fe20000011402 */
[----:B------:R-:W-:Y:S02]  /*1510*/  ULDC.64 UR4, c[0x0][0x1c0] ;  /* 0x0000700000047ab9 */ /* 0x000fe40000000a00 */
[----:B------:R-:W-:Y:S01]  /*1520*/  IMAD.IADD R26, R81, 0x1, -R0 ;  /* 0x00000001511a7824 */ /* 0x000fe200078e0a00 */
[----:B------:R-:W-:Y:S01]  /*1530*/  UIMAD UR7, UR7, UR4, URZ ;  /* 0x00000004070772a4 */ /* 0x000fe2000f8e023f */
[----:B------:R-:W-:Y:S01]  /*1540*/  IADD3 R17, R69, UR11, RZ ;  /* 0x0000000b45117c10 */ /* 0x000fe2000fffe0ff */
[----:B------:R-:W-:Y:S01]  /*1550*/  UIADD3 UR27, UR27, UR6, URZ ;  /* 0x000000061b1b7290 */ /* 0x000fe2000fffe03f */
[----:B------:R-:W-:Y:S01]  /*1560*/  IMAD R0, R26, 0x20, R69 ;  /* 0x000000201a007824 */ /* 0x000fe200078e0245 */
[----:B------:R-:W-:-:S02]  /*1570*/  UIMAD UR5, UR22, UR5, UR7 ;  /* 0x00000005160572a4 */ /* 0x000fc4000f8e0207 */
[----:B------:R-:W-:Y:S02]  /*1580*/  UIMAD.WIDE.U32 UR22, UR22, UR4, UR26 ;  /* 0x00000004161672a5 */ /* 0x000fe4000f8e001a */
[----:B------:R-:W-:Y:S01]  /*1590*/  IADD3 R3, R0, UR11, RZ ;  /* 0x0000000b00037c10 */ /* 0x000fe2000fffe0ff */
[----:B------:R-:W-:Y:S02]  /*15a0*/  ULDC UR4, c[0x0][0x2c4] ;  /* 0x0000b10000047ab9 */ /* 0x000fe40000000800 */
[----:B------:R-:W-:Y:S01]  /*15b0*/  UIADD3 UR5, UR23, UR5, URZ ;  /* 0x0000000517057290 */ /* 0x000fe2000fffe03f */
[----:B------:R-:W-:Y:S01]  /*15c0*/  IMAD.U32 R5, RZ, RZ, UR23 ;  /* 0x00000017ff057e24 */ /* 0x000fe2000f8e00ff */
[----:B------:R-:W-:Y:S01]  /*15d0*/  UIMAD UR4, UR12, UR4, URZ ;  /* 0x000000040c0472a4 */ /* 0x000fe2000f8e023f */
[----:B------:R-:W-:Y:S01]  /*15e0*/  @P1 IMAD.HI.U32 R0, R3, c[0x0][0x2c8], RZ ;  /* 0x0000b20003001a27 */ /* 0x000fe200078e00ff */
[----:B------:R-:W-:Y:S02]  /*15f0*/  UMOV UR23, 0x30 ;  /* 0x0000003000177882 */ /* 0x000fe40000000000 */
[----:B------:R-:W-:Y:S01]  /*1600*/  ULDC.64 UR6, c[0x0][0x1e8] ;  /* 0x00007a0000067ab9 */ /* 0x000fe20000000a00 */
[----:B------:R-:W-:Y:S01]  /*1610*/  IMAD.MOV.U32 R2, RZ, RZ, R3 ;  /* 0x000000ffff027224 */ /* 0x000fe200078e0003 */
[----:B------:R-:W-:Y:S01]  /*1620*/  @P0 SHF.R.U32.HI R2, RZ, c[0x0][0x2cc], R0 ;  /* 0x0000b300ff020a19 */ /* 0x000fe20000011600 */
[----:B------:R-:W-:Y:S01]  /*1630*/  IMAD.U32 R4, RZ, RZ, UR22 ;  /* 0x00000016ff047e24 */ /* 0x000fe2000f8e00ff */
[----:B------:R-:W-:Y:S01]  /*1640*/  UIMAD UR22, UR17, -0x30, UR23 ;  /* 0xffffffd0111678a4 */ /* 0x000fe2000f8e0217 */
[----:B------:R-:W-:Y:S01]  /*1650*/  IMAD.U32 R5, RZ, RZ, UR5 ;  /* 0x00000005ff057e24 */ /* 0x000fe2000f8e00ff */
[--C-:B------:R-:W-:Y:S01]  /*1660*/  SHF.R.S32.HI R6, RZ, 0x1f, R2.reuse ;  /* 0x0000001fff067819 */ /* 0x100fe20000011402 */
[----:B------:R-:W-:Y:S01]  /*1670*/  IMAD.MOV R0, RZ, RZ, -R2 ;  /* 0x000000ffff007224 */ /* 0x000fe200078e0a02 */
[----:B------:R-:W-:-:S02]  /*1680*/  UIMAD UR6, UR21, UR6, URZ ;  /* 0x00000006150672a4 */ /* 0x000fc4000f8e023f */
[----:B------:R-:W-:Y:S02]  /*1690*/  IMAD.U32 R64, RZ, RZ, UR22 ;  /* 0x00000016ff407e24 */ /* 0x000fe4000f8e00ff */
[----:B------:R-:W-:Y:S01]  /*16a0*/  IMAD R0, R0, c[0x0][0x2c4], R3 ;  /* 0x0000b10000007a24 */ /* 0x000fe200078e0203 */
[----:B------:R-:W-:Y:S01]  /*16b0*/  UIMAD UR25, UR24, UR7, UR6 ;  /* 0x00000007181972a4 */ /* 0x000fe2000f8e0206 */
[----:B------:R-:W-:Y:S02]  /*16c0*/  IMAD R3, R6, c[0x0][0x1b0], RZ ;  /* 0x00006c0006037a24 */ /* 0x000fe400078e02ff */
[----:B------:R-:W-:Y:S01]  /*16d0*/  ULDC.64 UR6, c[0x0][0x1f0] ;  /* 0x00007c0000067ab9 */ /* 0x000fe20000000a00 */
[----:B------:R-:W-:Y:S01]  /*16e0*/  SHF.R.S32.HI R6, RZ, 0x1f, R0 ;  /* 0x0000001fff067819 */ /* 0x000fe20000011400 */
[C---:B------:R-:W-:Y:S02]  /*16f0*/  IMAD R7, R2.reuse, c[0x0][0x1b4], R3 ;  /* 0x00006d0002077a24 */ /* 0x040fe400078e0203 */
[----:B------:R-:W-:-:S04]  /*1700*/  IMAD.WIDE.U32 R2, R2, c[0x0][0x1b0], R4 ;  /* 0x00006c0002027a25 */ /* 0x000fc800078e0004 */
[----:B------:R-:W-:Y:S01]  /*1710*/  IMAD R4, R6, c[0x0][0x1a8], RZ ;  /* 0x00006a0006047a24 */ /* 0x000fe200078e02ff */
[----:B------:R-:W-:Y:S01]  /*1720*/  IADD3 R6, R17, 0x20, RZ ;  /* 0x0000002011067810 */ /* 0x000fe20007ffe0ff */
[----:B------:R-:W-:Y:S02]  /*1730*/  IMAD.IADD R3, R3, 0x1, R7 ;  /* 0x0000000103037824 */ /* 0x000fe400078e0207 */
[----:B------:R-:W-:Y:S01]  /*1740*/  IMAD R7, R0, c[0x0][0x1ac], R4 ;  /* 0x00006b0000077a24 */ /* 0x000fe200078e0204 */
[----:B------:R-:W-:Y:S01]  /*1750*/  ISETP.GE.AND P2, PT, R6, UR4, PT ;  /* 0x0000000406007c0c */ /* 0x000fe2000bf46270 */
[----:B------:R-:W-:Y:S01]  /*1760*/  IMAD.WIDE.U32 R4, R0, c[0x0][0x1a8], R2 ;  /* 0x00006a0000047a25 */ /* 0x000fe200078e0002 */
[----:B------:R-:W-:-:S03]  /*1770*/  LEA.HI R6, R67, R81, RZ, 0x6 ;  /* 0x0000005143067211 */ /* 0x000fc600078f30ff */
[----:B------:R-:W-:Y:S01]  /*1780*/  IMAD.SHL.U32 R0, R69, 0x40, RZ ;  /* 0x0000004045007824 */ /* 0x000fe200078e00ff */
[----:B------:R-:W-:Y:S01]  /*1790*/  LEA R20, P0, R4, c[0x0][0x160], 0x1 ;  /* 0x0000580004147a11 */ /* 0x000fe200078008ff */
[----:B------:R-:W-:Y:S02]  /*17a0*/  IMAD.SHL.U32 R2, R26, 0x8, RZ ;  /* 0x000000081a027824 */ /* 0x000fe400078e00ff */
[----:B------:R-:W-:Y:S01]  /*17b0*/  IMAD.IADD R3, R5, 0x1, R7 ;  /* 0x0000000105037824 */ /* 0x000fe200078e0207 */
[----:B------:R-:W-:Y:S01]  /*17c0*/  LOP3.LUT R0, R0, 0x1c0, RZ, 0xc0, !PT ;  /* 0x000001c000007812 */ /* 0x000fe200078ec0ff */
[----:B------:R-:W-:Y:S01]  /*17d0*/  IMAD.SHL.U32 R6, R6, 0x8, RZ ;  /* 0x0000000806067824 */ /* 0x000fe200078e00ff */
[----:B------:R-:W-:Y:S02]  /*17e0*/  IADD3 R7, R17, 0x40, RZ ;  /* 0x0000004011077810 */ /* 0x000fe40007ffe0ff */
[----:B------:R-:W-:Y:S02]  /*17f0*/  LOP3.LUT R5, R0, 0x38, R2, 0xf8, !PT ;  /* 0x0000003800057812 */ /* 0x000fe400078ef802 */
[----:B------:R-:W-:-:S02]  /*1800*/  SHF.R.U32.HI R0, RZ, 0x3, R0 ;  /* 0x00000003ff007819 */ /* 0x000fc40000011600 */
[----:B------:R-:W-:Y:S02]  /*1810*/  LEA.HI.X R19, R4, c[0x0][0x164], R3, 0x1, P0 ;  /* 0x0000590004137a11 */ /* 0x000fe400000f0c03 */
[----:B------:R-:W1:Y:S01]  /*1820*/  SHFL.IDX PT, R4, R20, RZ, 0x181f ;  /* 0x00181fff14047589 */ /* 0x000e6200000e0000 */
[----:B------:R-:W-:Y:S02]  /*1830*/  LOP3.LUT R3, R5, R0, RZ, 0x3c, !PT ;  /* 0x0000000005037212 */ /* 0x000fe400078e3cff */
[----:B------:R-:W-:Y:S01]  /*1840*/  ISETP.GE.AND P0, PT, R17, UR4, PT ;  /* 0x0000000411007c0c */ /* 0x000fe2000bf06270 */
[----:B------:R-:W3:Y:S01]  /*1850*/  SHFL.IDX PT, R5, R19, RZ, 0x181f ;  /* 0x00181fff13057589 */ /* 0x000ee200000e0000 */
[----:B------:R-:W-:Y:S02]  /*1860*/  SHF.R.S32.HI R0, RZ, 0x1f, R9 ;  /* 0x0000001fff007819 */ /* 0x000fe40000011409 */
[----:B------:R-:W-:Y:S02]  /*1870*/  IADD3 R9, P3, R9, R69, RZ ;  /* 0x0000004509097210 */ /* 0x000fe40007f7e0ff */
[----:B------:R-:W-:-:S02]  /*1880*/  LOP3.LUT R18, R3, 0xfffffe00, R6, 0xf8, !PT ;  /* 0xfffffe0003127812 */ /* 0x000fc400078ef806 */
[----:B------:R-:W-:Y:S01]  /*1890*/  LEA.HI.X.SX32 R21, R69, R0, 0x1, P3 ;  /* 0x0000000045157211 */ /* 0x000fe200018f0eff */
[----:B------:R-:W5:Y:S01]  /*18a0*/  SHFL.IDX PT, R6, R20, 0x1, 0x181f ;  /* 0x00381f0014067f89 */ /* 0x000f6200000e0000 */
[----:B------:R-:W-:Y:S01]  /*18b0*/  IADD3 R0, R2, 0x80, RZ ;  /* 0x0000008002007810 */ /* 0x000fe20007ffe0ff */
[----:B------:R-:W-:Y:S01]  /*18c0*/  IMAD.SHL.U32 R68, R18, 0x2, RZ ;  /* 0x0000000212447824 */ /* 0x000fe200078e00ff */
[----:B------:R-:W-:Y:S02]  /*18d0*/  IADD3 R27, R2, 0xc0, RZ ;  /* 0x000000c0021b7810 */ /* 0x000fe40007ffe0ff */
[----:B------:R-:W-:Y:S02]  /*18e0*/  ISETP.GE.AND P1, PT, R7, UR4, PT ;  /* 0x0000000407007c0c */ /* 0x000fe4000bf26270 */
[----:B------:R-:W-:Y:S01]  /*18f0*/  @!P0 SHF.R.S32.HI R11, RZ, 0x1f, R0 ;  /* 0x0000001fff0b8819 */ /* 0x000fe20000011400 */
[----:B------:R-:W2:Y:S01]  /*1900*/  SHFL.IDX PT, R7, R19, 0x1, 0x181f ;  /* 0x00381f0013077f89 */ /* 0x000ea200000e0000 */
[----:B------:R-:W-:-:S02]  /*1910*/  SHF.R.S32.HI R3, RZ, 0x1f, R2 ;  /* 0x0000001fff037819 */ /* 0x000fc40000011402 */
[----:B------:R-:W-:Y:S01]  /*1920*/  @!P0 SHF.R.S32.HI R14, RZ, 0x1f, R27 ;  /* 0x0000001fff0e8819 */ /* 0x000fe2000001141b */
[----:B------:R-:W-:Y:S01]  /*1930*/  STL [R1+0x4], R68 ;  /* 0x0000044401007387 */ /* 0x000fe20000100800 */
[----:B-1----:R-:W-:Y:S01]  /*1940*/  @!P0 LEA R10, P3, R2, R4, 0x1 ;  /* 0x00000004020a8211 */ /* 0x002fe200078608ff */
[--C-:B------:R-:W-:Y:S01]  /*1950*/  IMAD.WIDE.U32 R22, R9, c[0x0][0x1e0], R2.reuse ;  /* 0x0000780009167a25 */ /* 0x100fe200078e0002 */
[----:B------:R-:W-:Y:S02]  /*1960*/  @!P0 LEA.HI R13, R11, R0, RZ, 0x3 ;  /* 0x000000000b0d8211 */ /* 0x000fe400078f18ff */
[----:B------:R-:W-:Y:S01]  /*1970*/  ISETP.GE.AND P6, PT, R0, c[0x0][0x198], PT ;  /* 0x0000660000007a0c */ /* 0x000fe20003fc6270 */
[----:B------:R-:W-:Y:S01]  /*1980*/  IMAD.WIDE.U32 R24, R9, c[0x0][0x208], R2 ;  /* 0x0000820009187a25 */ /* 0x000fe200078e0002 */
[----:B---3--:R-:W-:Y:S02]  /*1990*/  @!P0 LEA.HI.X R11, R2, R5, R3, 0x1, P3 ;  /* 0x00000005020b8211 */ /* 0x008fe400018f0c03 */
[----:B------:R-:W-:-:S02]  /*19a0*/  ISETP.GE.AND P3, PT, R27, c[0x0][0x198], PT ;  /* 0x000066001b007a0c */ /* 0x000fc40003f66270 */
[----:B------:R-:W-:Y:S02]  /*19b0*/  @!P0 LOP3.LUT R13, R13, 0xfffffff8, RZ, 0xc0, !PT ;  /* 0xfffffff80d0d8812 */ /* 0x000fe400078ec0ff */
[----:B--2---:R-:W-:Y:S01]  /*19c0*/  LOP3.LUT R85, R85, 0xfffffffe, RZ, 0xc0, !PT ;  /* 0xfffffffe55557812 */ /* 0x004fe200078ec0ff */
[----:B----4-:R1:W2:Y:S01]  /*19d0*/  @P4 R2UR UR26, R8 ;  /* 0x00000000081a43c2 */ /* 0x0102a200000e0000 */
[----:B------:R-:W-:-:S13]  /*19e0*/  ISETP.GE.AND P4, PT, R2, c[0x0][0x198], PT ;  /* 0x0000660002007a0c */ /* 0x000fda0003f86270 */
[----:B------:R5:W-:Y:S01]  /*19f0*/  @!P0 LDGSTS.E.BYPASS.LTC128B.128 [R68+0x4080], [R10.64], !P4 ;  /* 0x040800000a448fae */ /* 0x000be2000e101d52 */
[----:B-1----:R-:W-:Y:S01]  /*1a00*/  IADD3 R8, R2, 0x40, RZ ;  /* 0x0000004002087810 */ /* 0x002fe20007ffe0ff */
[----:B--2---:R-:W-:Y:S02]  /*1a10*/  @UP0 USHF.R.S32.HI UR29, URZ, 0x1f, UR26 ;  /* 0x0000001f3f1d0899 */ /* 0x004fe4000801141a */
[----:B------:R-:W-:Y:S01]  /*1a20*/  @UP0 UMOV UR28, UR26 ;  /* 0x0000001a001c0c82 */ /* 0x000fe20008000000 */
[----:B------:R-:W-:Y:S01]  /*1a30*/  @!P0 SHF.R.S32.HI R12, RZ, 0x1f, R8 ;  /* 0x0000001fff0c8819 */ /* 0x000fe20000011408 */
[----:B------:R-:W-:Y:S01]  /*1a40*/  @!UP0 UMOV UR28, UR13 ;  /* 0x0000000d001c8c82 */ /* 0x000fe20008000000 */
[----:B------:R-:W-:Y:S02]  /*1a50*/  ISETP.GE.AND P5, PT, R8, c[0x0][0x198], PT ;  /* 0x0000660008007a0c */ /* 0x000fe40003fa6270 */
[----:B------:R-:W-:Y:S01]  /*1a60*/  @!P0 LEA.HI R15, R12, R8, RZ, 0x3 ;  /* 0x000000080c0f8211 */ /* 0x000fe200078f18ff */
[----:B------:R-:W-:Y:S01]  /*1a70*/  @!UP0 UMOV UR29, UR20 ;  /* 0x00000014001d8c82 */ /* 0x000fe20008000000 */
[----:B------:R-:W-:Y:S01]  /*1a80*/  @!P0 LEA.HI R12, R14, R27, RZ, 0x3 ;  /* 0x0000001b0e0c8211 */ /* 0x000fe200078f18ff */
[----:B------:R-:W-:Y:S01]  /*1a90*/  USEL UR20, UR28, URZ, !UP2 ;  /* 0x0000003f1c147287 */ /* 0x000fe2000d000000 */
[----:B------:R-:W-:Y:S01]  /*1aa0*/  @!P0 LOP3.LUT R14, R15, 0xfffffff8, RZ, 0xc0, !PT ;  /* 0xfffffff80f0e8812 */ /* 0x000fe200078ec0ff */
[----:B------:R-:W-:Y:S01]  /*1ab0*/  USEL UR28, UR29, URZ, !UP2 ;  /* 0x0000003f1d1c7287 */ /* 0x000fe2000d000000 */
[----:B------:R-:W-:Y:S01]  /*1ac0*/  @!P0 LOP3.LUT R16, R12, 0xfffffff8, RZ, 0xc0, !PT ;  /* 0xfffffff80c108812 */ /* 0x000fe200078ec0ff */
[----:B------:R-:W-:-:S02]  /*1ad0*/  @!P0 IMAD.WIDE R12, R13, 0x2, R4 ;  /* 0x000000020d0c8825 */ /* 0x000fc400078e0204 */
[----:B------:R-:W-:Y:S02]  /*1ae0*/  UIMAD UR6, UR28, UR6, URZ ;  /* 0x000000061c0672a4 */ /* 0x000fe4000f8e023f */
[--C-:B------:R-:W-:Y:S02]  /*1af0*/  @!P0 IMAD.WIDE R14, R14, 0x2, R4.reuse ;  /* 0x000000020e0e8825 */ /* 0x100fe400078e0204 */
[----:B------:R-:W-:Y:S02]  /*1b00*/  UIMAD UR26, UR20, UR7, UR6 ;  /* 0x00000007141a72a4 */ /* 0x000fe4000f8e0206 */
[----:B------:R-:W-:Y:S01]  /*1b10*/  @!P0 IMAD.WIDE R4, R16, 0x2, R4 ;  /* 0x0000000210048825 */ /* 0x000fe200078e0204 */
[----:B------:R1:W-:Y:S01]  /*1b20*/  @!P0 LDGSTS.E.BYPASS.LTC128B.128 [R68+0x8080], [R14.64], !P5 ;  /* 0x080800000e448fae */ /* 0x0003e2000e901d52 */
[----:B------:R-:W-:Y:S02]  /*1b30*/  ULDC.64 UR6, c[0x0][0x1e0] ;  /* 0x0000780000067ab9 */ /* 0x000fe40000000a00 */
[----:B------:R-:W-:Y:S01]  /*1b40*/  UIMAD.WIDE.U32 UR30, UR23, UR6, URZ ;  /* 0x00000006171e72a5 */ /* 0x000fe2000f8e003f */
[----:B------:R2:W-:Y:S01]  /*1b50*/  @!P0 LDGSTS.E.BYPASS.LTC128B.128 [R68+0xc080], [R12.64], !P6 ;  /* 0x0c0800000c448fae */ /* 0x0005e2000f101d52 */
[----:B------:R-:W-:-:S03]  /*1b60*/  UIMAD UR23, UR23, UR7, URZ ;  /* 0x00000007171772a4 */ /* 0x000fc6000f8e023f */
[----:B------:R3:W-:Y:S01]  /*1b70*/  @!P0 LDGSTS.E.BYPASS.LTC128B.128 [R68+0x10080], [R4.64], !P3 ;  /* 0x1008000004448fae */ /* 0x0007e2000d901d52 */
[----:B-----5:R-:W-:-:S04]  /*1b80*/  @!P2 LEA R10, P0, R2, R6, 0x1 ;  /* 0x00000006020aa211 */ /* 0x020fc800078008ff */
[----:B------:R-:W-:-:S05]  /*1b90*/  @!P2 LEA.HI.X R11, R2, R7, R3, 0x1, P0 ;  /* 0x00000007020ba211 */ /* 0x000fca00000f0c03 */
[----:B------:R4:W-:Y:S01]  /*1ba0*/  @!P2 LDGSTS.E.BYPASS.LTC128B.128 [R68+0x5080], [R10.64], !P4 ;  /* 0x050800000a44afae */ /* 0x0009e2000e101d52 */
[----:B--2---:R-:W-:Y:S01]  /*1bb0*/  IMAD R12, R21, c[0x0][0x1e0], RZ ;  /* 0x00007800150c7a24 */ /* 0x004fe200078e02ff */
[----:B---3--:R-:W-:Y:S01]  /*1bc0*/  IADD3 R4, R17, 0x60, RZ ;  /* 0x0000006011047810 */ /* 0x008fe20007ffe0ff */
[----:B------:R-:W-:Y:S02]  /*1bd0*/  IMAD R5, R21, c[0x0][0x208], RZ ;  /* 0x0000820015057a24 */ /* 0x000fe400078e02ff */
[C---:B------:R-:W-:Y:S01]  /*1be0*/  IMAD R17, R9.reuse, c[0x0][0x1e4], R12 ;  /* 0x0000790009117a24 */ /* 0x040fe200078e020c */
[----:B------:R-:W-:Y:S01]  /*1bf0*/  ISETP.GE.AND P0, PT, R4, UR4, PT ;  /* 0x0000000404007c0c */ /* 0x000fe2000bf06270 */
[----:B------:R-:W-:Y:S01]  /*1c00*/  IMAD R18, R9, c[0x0][0x20c], R5 ;  /* 0x0000830009127a24 */ /* 0x000fe200078e0205 */
[----:B------:R-:W-:Y:S01]  /*1c10*/  @!P2 SHF.R.S32.HI R4, RZ, 0x1f, R0 ;  /* 0x0000001fff04a819 */ /* 0x000fe20000011400 */
[----:B------:R-:W-:Y:S01]  /*1c20*/  ULDC.64 UR4, c[0x0][0x210] ;  /* 0x0000840000047ab9 */ /* 0x000fe20000000a00 */
[----:B------:R-:W-:Y:S01]  /*1c30*/  @!P2 SHF.R.S32.HI R5, RZ, 0x1f, R8 ;  /* 0x0000001fff05a819 */ /* 0x000fe20000011408 */
[----:B------:R-:W-:Y:S01]  /*1c40*/  UIMAD UR4, UR21, UR4, URZ ;  /* 0x00000004150472a4 */ /* 0x000fe2000f8e023f */
[----:B------:R-:W-:Y:S01]  /*1c50*/  @!P2 SHF.R.S32.HI R12, RZ, 0x1f, R27 ;  /* 0x0000001fff0ca819 */ /* 0x000fe2000001141b */
[----:B------:R-:W-:Y:S01]  /*1c60*/  UIADD3 UR21, UR10, UR22, URZ ;  /* 0x000000160a157290 */ /* 0x000fe2000fffe03f */
[----:B------:R-:W-:Y:S01]  /*1c70*/  @!P2 LEA.HI R4, R4, R0, RZ, 0x3 ;  /* 0x000000000404a211 */ /* 0x000fe200078f18ff */
[----:B------:R-:W-:Y:S01]  /*1c80*/  UIMAD UR24, UR24, UR5, UR4 ;  /* 0x00000005181872a4 */ /* 0x000fe2000f8e0204 */
[----:B-1----:R-:W-:Y:S01]  /*1c90*/  @!P2 LEA.HI R14, R5, R8, RZ, 0x3 ;  /* 0x00000008050ea211 */ /* 0x002fe200078f18ff */
[----:B------:R-:W-:Y:S01]  /*1ca0*/  UISETP.LT.AND UP1, UPT, UR21, 0x30, UPT ;  /* 0x000000301500788c */ /* 0x000fe2000bf21270 */
[----:B------:R-:W-:Y:S01]  /*1cb0*/  @!P2 LEA.HI R5, R12, R27, RZ, 0x3 ;  /* 0x0000001b0c05a211 */ /* 0x000fe200078f18ff */
[----:B------:R-:W-:Y:S01]  /*1cc0*/  ULDC.64 UR4, c[0x0][0x218] ;  /* 0x0000860000047ab9 */ /* 0x000fe20000000a00 */
[----:B------:R-:W-:Y:S01]  /*1cd0*/  @!P2 LOP3.LUT R12, R4, 0xfffffff8, RZ, 0xc0, !PT ;  /* 0xfffffff8040ca812 */ /* 0x000fe200078ec0ff */
[----:B------:R-:W-:Y:S01]  /*1ce0*/  USEL UR27, UR21, 0x30, UP1 ;  /* 0x00000030151b7887 */ /* 0x000fe20008800000 */
[----:B------:R-:W-:Y:S01]  /*1cf0*/  SHFL.IDX PT, R4, R20, 0x2, 0x181f ;  /* 0x00581f0014047f89 */ /* 0x000fe200000e0000 */
[----:B------:R-:W-:Y:S01]  /*1d00*/  @!P2 LOP3.LUT R9, R5, 0xfffffff8, RZ, 0xc0, !PT ;  /* 0xfffffff80509a812 */ /* 0x000fe200078ec0ff */
[----:B------:R-:W-:Y:S01]  /*1d10*/  UIMAD UR28, UR28, UR4, URZ ;  /* 0x000000041c1c72a4 */ /* 0x000fe2000f8e023f */
[----:B------:R-:W-:Y:S01]  /*1d20*/  @!P2 LOP3.LUT R14, R14, 0xfffffff8, RZ, 0xc0, !PT ;  /* 0xfffffff80e0ea812 */ /* 0x000fe200078ec0ff */
[----:B------:R-:W1:Y:S01]  /*1d30*/  SHFL.IDX PT, R5, R19, 0x2, 0x181f ;  /* 0x00581f0013057f89 */ /* 0x000e6200000e0000 */
[----:B------:R-:W-:Y:S01]  /*1d40*/  @!P2 IMAD.WIDE R12, R12, 0x2, R6 ;  /* 0x000000020c0ca825 */ /* 0x000fe200078e0206 */
[----:B----4-:R-:W-:Y:S01]  /*1d50*/  @!P1 SHF.R.S32.HI R10, RZ, 0x1f, R0 ;  /* 0x0000001fff0a9819 */ /* 0x010fe20000011400 */
[----:B------:R-:W-:-:S02]  /*1d60*/  UIMAD UR28, UR20, UR5, UR28 ;  /* 0x00000005141c72a4 */ /* 0x000fc4000f8e021c */
[----:B------:R-:W-:Y:S01]  /*1d70*/  @!P2 IMAD.WIDE R14, R14, 0x2, R6 ;  /* 0x000000020e0ea825 */ /* 0x000fe200078e0206 */
[----:B------:R-:W-:-:S03]  /*1d80*/  ULDC.64 UR4, c[0x0][0x208] ;  /* 0x0000820000047ab9 */ /* 0x000fc60000000a00 */
[----:B------:R-:W-:Y:S01]  /*1d90*/  @!P2 IMAD.WIDE R6, R9, 0x2, R6 ;  /* 0x000000020906a825 */ /* 0x000fe200078e0206 */
[----:B------:R1:W-:Y:S01]  /*1da0*/  @!P2 LDGSTS.E.BYPASS.LTC128B.128 [R68+0x9080], [R14.64], !P5 ;  /* 0x090800000e44afae */ /* 0x0003e2000e901d52 */
[----:B------:R-:W-:-:S03]  /*1db0*/  @!P1 SHF.R.S32.HI R9, RZ, 0x1f, R8 ;  /* 0x0000001fff099819 */ /* 0x000fc60000011408 */
[----:B------:R2:W-:Y:S01]  /*1dc0*/  @!P2 LDGSTS.E.BYPASS.LTC128B.128 [R68+0xd080], [R12.64], !P6 ;  /* 0x0d0800000c44afae */ /* 0x0005e2000f101d52 */
[----:B------:R-:W-:Y:S02]  /*1dd0*/  @!P1 LEA.HI R9, R9, R8, RZ, 0x3 ;  /* 0x0000000809099211 */ /* 0x000fe400078f18ff */
[----:B------:R-:W-:Y:S01]  /*1de0*/  ISETP.GE.AND P6, PT, R8, c[0x0][0x1d4], PT ;  /* 0x0000750008007a0c */ /* 0x000fe20003fc6270 */
[----:B------:R3:W-:Y:S01]  /*1df0*/  @!P2 LDGSTS.E.BYPASS.LTC128B.128 [R68+0x11080], [R6.64], !P3 ;  /* 0x110800000644afae */ /* 0x0007e2000d901d52 */
[----:B------:R-:W-:-:S05]  /*1e00*/  @!P1 LOP3.LUT R9, R9, 0xfffffff8, RZ, 0xc0, !PT ;  /* 0xfffffff809099812 */ /* 0x000fca00078ec0ff */
[----:B-1----:R-:W-:Y:S01]  /*1e10*/  @!P1 IMAD.WIDE R14, R9, 0x2, R4 ;  /* 0x00000002090e9825 */ /* 0x002fe200078e0204 */
[----:B------:R-:W-:Y:S02]  /*1e20*/  @!P0 SHF.R.S32.HI R9, RZ, 0x1f, R8 ;  /* 0x0000001fff098819 */ /* 0x000fe40000011408 */
[----:B--2---:R-:W-:Y:S02]  /*1e30*/  @!P1 LEA.HI R12, R10, R0, RZ, 0x3 ;  /* 0x000000000a0c9211 */ /* 0x004fe400078f18ff */
[----:B------:R-:W-:Y:S02]  /*1e40*/  @!P1 LEA R10, P2, R2, R4, 0x1 ;  /* 0x00000004020a9211 */ /* 0x000fe400078408ff */
[----:B---3--:R-:W-:Y:S01]  /*1e50*/  @!P1 SHF.R.S32.HI R7, RZ, 0x1f, R27 ;  /* 0x0000001fff079819 */ /* 0x008fe2000001141b */
[----:B------:R-:W-:Y:S01]  /*1e60*/  SHFL.IDX PT, R6, R20, 0x3, 0x181f ;  /* 0x00781f0014067f89 */ /* 0x000fe200000e0000 */
[----:B------:R-:W-:Y:S02]  /*1e70*/  @!P1 LOP3.LUT R12, R12, 0xfffffff8, RZ, 0xc0, !PT ;  /* 0xfffffff80c0c9812 */ /* 0x000fe400078ec0ff */
[----:B------:R-:W-:-:S02]  /*1e80*/  @!P1 LEA.HI R11, R7, R27, RZ, 0x3 ;  /* 0x0000001b070b9211 */ /* 0x000fc400078f18ff */
[----:B------:R-:W1:Y:S01]  /*1e90*/  SHFL.IDX PT, R7, R19, 0x3, 0x181f ;  /* 0x00781f0013077f89 */ /* 0x000e6200000e0000 */
[----:B------:R-:W-:Y:S01]  /*1ea0*/  @!P1 IMAD.WIDE R12, R12, 0x2, R4 ;  /* 0x000000020c0c9825 */ /* 0x000fe200078e0204 */
[----:B------:R-:W-:Y:S02]  /*1eb0*/  @!P1 LOP3.LUT R16, R11, 0xfffffff8, RZ, 0xc0, !PT ;  /* 0xfffffff80b109812 */ /* 0x000fe400078ec0ff */
[----:B------:R-:W-:Y:S02]  /*1ec0*/  @!P1 LEA.HI.X R11, R2, R5, R3, 0x1, P2 ;  /* 0x00000005020b9211 */ /* 0x000fe400010f0c03 */
[----:B------:R-:W-:Y:S01]  /*1ed0*/  ISETP.GE.AND P2, PT, R0, c[0x0][0x198], PT ;  /* 0x0000660000007a0c */ /* 0x000fe20003f46270 */
[----:B------:R-:W-:Y:S01]  /*1ee0*/  @!P1 IMAD.WIDE R4, R16, 0x2, R4 ;  /* 0x0000000210049825 */ /* 0x000fe200078e0204 */
[----:B------:R-:W-:Y:S01]  /*1ef0*/  @!P0 LEA.HI R9, R9, R8, RZ, 0x3 ;  /* 0x0000000809098211 */ /* 0x000fe200078f18ff */
[----:B------:R2:W-:Y:S04]  /*1f00*/  @!P1 LDGSTS.E.BYPASS.LTC128B.128 [R68+0x6080], [R10.64], !P4 ;  /* 0x060800000a449fae */ /* 0x0005e8000e101d52 */
[----:B------:R3:W-:Y:S01]  /*1f10*/  @!P1 LDGSTS.E.BYPASS.LTC128B.128 [R68+0xa080], [R14.64], !P5 ;  /* 0x0a0800000e449fae */ /* 0x0007e2000e901d52 */
[----:B------:R-:W-:-:S05]  /*1f20*/  ISETP.GE.AND P5, PT, R2, c[0x0][0x1d4], PT ;  /* 0x0000750002007a0c */ /* 0x000fca0003fa6270 */
[----:B------:R4:W-:Y:S04]  /*1f30*/  @!P1 LDGSTS.E.BYPASS.LTC128B.128 [R68+0xe080], [R12.64], !P2 ;  /* 0x0e0800000c449fae */ /* 0x0009e8000d101d52 */
[----:B------:R5:W-:Y:S04]  /*1f40*/  @!P1 LDGSTS.E.BYPASS.LTC128B.128 [R68+0x12080], [R4.64], !P3 ;  /* 0x1208000004449fae */ /* 0x000be8000d901d52 */
[----:B------:R-:W-:Y:S02]  /*1f50*/  @P5 LOP3.LUT R85, R85, 0x1, RZ, 0xfc, !PT ;  /* 0x0000000155555812 */ /* 0x000fe400078efcff */
[----:B------:R-:W-:-:S03]  /*1f60*/  ISETP.GE.AND P5, PT, R0, c[0x0][0x1d4], PT ;  /* 0x0000750000007a0c */ /* 0x000fc60003fa6270 */
[----:B------:R-:W-:Y:S01]  /*1f70*/  STL [R1+0x1c], R85 ;  /* 0x00001c5501007387 */ /* 0x000fe20000100800 */
[----:B--2---:R-:W-:-:S05]  /*1f80*/  @!P0 LOP3.LUT R10, R9, 0xfffffff8, RZ, 0xc0, !PT ;  /* 0xfffffff8090a8812 */ /* 0x004fca00078ec0ff */
[----:B-1----:R-:W-:Y:S01]  /*1f90*/  @!P0 IMAD.WIDE R10, R10, 0x2, R6 ;  /* 0x000000020a0a8825 */ /* 0x002fe200078e0206 */
[----:B----4-:R-:W1:Y:S01]  /*1fa0*/  S2R R12, SR_CTAID.Y ;  /* 0x00000000000c7919 */ /* 0x010e620000002600 */
[----:B-----5:R-:W-:-:S04]  /*1fb0*/  @!P0 LEA R4, P1, R2, R6, 0x1 ;  /* 0x0000000602048211 */ /* 0x020fc800078208ff */
[----:B------:R-:W-:Y:S02]  /*1fc0*/  @!P0 LEA.HI.X R5, R2, R7, R3, 0x1, P1 ;  /* 0x0000000702058211 */ /* 0x000fe400008f0c03 */
[----:B------:R-:W-:Y:S02]  /*1fd0*/  @!P0 SHF.R.S32.HI R2, RZ, 0x1f, R0 ;  /* 0x0000001fff028819 */ /* 0x000fe40000011400 */
[----:B------:R-:W-:Y:S01]  /*1fe0*/  ISETP.GE.AND P1, PT, R8, c[0x0][0x198], PT ;  /* 0x0000660008007a0c */ /* 0x000fe20003f26270 */
[----:B------:R2:W-:Y:S01]  /*1ff0*/  @!P0 LDGSTS.E.BYPASS.LTC128B.128 [R68+0x7080], [R4.64], !P4 ;  /* 0x0708000004448fae */ /* 0x0005e2000e101d52 */
[----:B------:R-:W-:Y:S01]  /*2000*/  @!P0 LEA.HI R2, R2, R0, RZ, 0x3 ;  /* 0x0000000002028211 */ /* 0x000fe200078f18ff */
[----:B------:R-:W-:Y:S01]  /*2010*/  IMAD.U32 R8, RZ, RZ, UR20 ;  /* 0x00000014ff087e24 */ /* 0x000fe2000f8e00ff */
[----:B------:R-:W-:Y:S01]  /*2020*/  IADD3 R0, -R69, UR27, RZ ;  /* 0x0000001b45007c10 */ /* 0x000fe2000fffe1ff */
[----:B------:R-:W-:Y:S01]  /*2030*/  UIADD3 UR27, UR17, -0x1, URZ ;  /* 0xffffffff111b7890 */ /* 0x000fe2000fffe03f */
[----:B------:R-:W-:-:S02]  /*2040*/  @!P0 LOP3.LUT R2, R2, 0xfffffff8, RZ, 0xc0, !PT ;  /* 0xfffffff802028812 */ /* 0x000fc400078ec0ff */
[----:B------:R-:W-:Y:S01]  /*2050*/  ISETP.GE.AND P4, PT, R27, c[0x0][0x1d4], PT ;  /* 0x000075001b007a0c */ /* 0x000fe20003f86270 */
[----:B------:R-:W-:Y:S02]  /*2060*/  USHF.R.S32.HI UR20, URZ, 0x1f, UR27 ;  /* 0x0000001f3f147899 */ /* 0x000fe4000801141b */
[----:B------:R-:W-:Y:S01]  /*2070*/  @!P0 IMAD.WIDE R2, R2, 0x2, R6 ;  /* 0x0000000202028825 */ /* 0x000fe200078e0206 */
[----:B------:R-:W-:Y:S01]  /*2080*/  UIMAD.WIDE.U32 UR32, UR27, UR4, URZ ;  /* 0x000000041b2072a5 */ /* 0x000fe2000f8e003f */
[----:B------:R4:W-:Y:S01]  /*2090*/  @!P0 LDGSTS.E.BYPASS.LTC128B.128 [R68+0xb080], [R10.64], !P1 ;  /* 0x0b0800000a448fae */ /* 0x0009e2000c901d52 */
[C---:B------:R-:W-:Y:S01]  /*20a0*/  ISETP.GE.AND P1, PT, R0.reuse, 0x21, PT ;  /* 0x000000210000780c */ /* 0x040fe20003f26270 */
[----:B------:R-:W-:Y:S02]  /*20b0*/  UIMAD UR4, UR20, UR4, URZ ;  /* 0x00000004140472a4 */ /* 0x000fe4000f8e023f */
[----:B------:R5:W-:Y:S01]  /*20c0*/  @!P0 LDGSTS.E.BYPASS.LTC128B.128 [R68+0xf080], [R2.64], !P2 ;  /* 0x0f08000002448fae */ /* 0x000be2000d101d52 */
[----:B------:R-:W-:Y:S01]  /*20d0*/  ISETP.GE.AND P2, PT, R0, 0x1, PT ;  /* 0x000000010000780c */ /* 0x000fe20003f46270 */
[----:B------:R-:W-:Y:S01]  /*20e0*/  UIMAD UR4, UR27, UR5, UR4 ;  /* 0x000000051b0472a4 */ /* 0x000fe2000f8e0204 */
[----:B------:R-:W-:Y:S01]  /*20f0*/  @!P0 SHF.R.S32.HI R0, RZ, 0x1f, R27 ;  /* 0x0000001fff008819 */ /* 0x000fe2000001141b */
[----:B------:R-:W-:-:S02]  /*2100*/  UISETP.GT.AND UP0, UPT, UR27, UR8, UPT ;  /* 0x000000081b00728c */ /* 0x000fc4000bf04270 */
[----:B------:R-:W-:Y:S01]  /*2110*/  UMOV UR5, 0x5 ;  /* 0x0000000500057882 */ /* 0x000fe20000000000 */
[----:B------:R-:W-:Y:S01]  /*2120*/  @!P0 LEA.HI R0, R0, R27, RZ, 0x3 ;  /* 0x0000001b00008211 */ /* 0x000fe200078f18ff */
[----:B------:R-:W-:Y:S01]  /*2130*/  UIADD3 UR4, UR33, UR4, URZ ;  /* 0x0000000421047290 */ /* 0x000fe2000fffe03f */
[----:B--2---:R-:W-:Y:S02]  /*2140*/  IMAD.IADD R5, R23, 0x1, R17 ;  /* 0x0000000117057824 */ /* 0x004fe400078e0211 */
[----:B------:R-:W-:Y:S01]  /*2150*/  @!P0 LOP3.LUT R0, R0, 0xfffffff8, RZ, 0xc0, !PT ;  /* 0xfffffff800008812 */ /* 0x000fe200078ec0ff */
[----:B------:R-:W-:Y:S01]  /*2160*/  IMAD.MOV.U32 R4, RZ, RZ, R22 ;  /* 0x000000ffff047224 */ /* 0x000fe200078e0016 */
[----:B------:R-:W-:-:S03]  /*2170*/  UIMAD UR4, UR4, 0x30, URZ ;  /* 0x00000030040478a4 */ /* 0x000fc6000f8e023f */
[----:B-1----:R-:W-:-:S04]  /*2180*/  IMAD.WIDE.U32 R4, R12, c[0x0][0x1e8], R4 ;  /* 0x00007a000c047a25 */ /* 0x002fc800078e0004 */
[----:B------:R-:W-:Y:S01]  /*2190*/  @!P0 IMAD.WIDE R6, R0, 0x2, R6 ;  /* 0x0000000200068825 */ /* 0x000fe200078e0206 */
[----:B------:R-:W-:Y:S02]  /*21a0*/  IADD3 R5, R5, UR25, RZ ;  /* 0x0000001905057c10 */ /* 0x000fe4000fffe0ff */
[----:B----4-:R-:W-:Y:S02]  /*21b0*/  LEA.HI R10, R67, R81, RZ, 0x4 ;  /* 0x00000051430a7211 */ /* 0x010fe400078f20ff */
[----:B------:R1:W-:Y:S01]  /*21c0*/  @!P0 LDGSTS.E.BYPASS.LTC128B.128 [R68+0x13080], [R6.64], !P3 ;  /* 0x1308000006448fae */ /* 0x0003e2000d901d52 */
[----:B-----5:R-:W-:Y:S01]  /*21d0*/  IMAD.IADD R3, R25, 0x1, R18 ;  /* 0x0000000119037824 */ /* 0x020fe200078e0212 */
[----:B------:R-:W-:Y:S01]  /*21e0*/  LOP3.LUT P3, RZ, R85, 0x1, RZ, 0xc0, !PT ;  /* 0x0000000155ff7812 */ /* 0x000fe2000786c0ff */
[----:B------:R-:W-:Y:S01]  /*21f0*/  IMAD.MOV.U32 R2, RZ, RZ, R24 ;  /* 0x000000ffff027224 */ /* 0x000fe200078e0018 */
[----:B------:R-:W0:Y:S01]  /*2200*/  LDGDEPBAR ;  /* 0x00000000000079af */ /* 0x000e220000000000 */
[----:B------:R-:W-:-:S04]  /*2210*/  IMAD.WIDE.U32 R72, R8, c[0x0][0x1f0], R4 ;  /* 0x00007c0008487a25 */ /* 0x000fc800078e0004 */
[----:B------:R-:W-:Y:S01]  /*2220*/  IMAD.WIDE.U32 R2, R12, c[0x0][0x210], R2 ;  /* 0x000084000c027a25 */ /* 0x000fe200078e0002 */
[----:B------:R-:W-:Y:S01]  /*2230*/  IADD3 R71, R73, UR26, RZ ;  /* 0x0000001a49477c10 */ /* 0x000fe2000fffe0ff */
[----:B------:R-:W-:Y:S02]  /*2240*/  STL.64 [R1+0x30], R72 ;  /* 0x0000304801007387 */ /* 0x000fe40000100a00 */
[----:B------:R-:W-:Y:S01]  /*2250*/  IMAD.U32 R4, RZ, RZ, UR30 ;  /* 0x0000001eff047e24 */ /* 0x000fe2000f8e00ff */
[----:B------:R-:W-:Y:S01]  /*2260*/  IADD3 R3, R3, UR24, RZ ;  /* 0x0000001803037c10 */ /* 0x000fe2000fffe0ff */
[----:B------:R-:W-:Y:S01]  /*2270*/  UIADD3 UR24, UR31, UR23, URZ ;  /* 0x000000171f187290 */ /* 0x000fe2000fffe03f */
[----:B------:R-:W-:Y:S02]  /*2280*/  IMAD.MOV.U32 R70, RZ, RZ, R72 ;  /* 0x000000ffff467224 */ /* 0x000fe400078e0048 */
[----:B------:R-:W-:Y:S01]  /*2290*/  IMAD.U32 R5, RZ, RZ, UR31 ;  /* 0x0000001fff057e24 */ /* 0x000fe2000f8e00ff */
[----:B------:R-:W-:Y:S01]  /*22a0*/  UIMAD UR23, UR24, UR27, URZ ;  /* 0x0000001b181772a4 */ /* 0x000fe2000f8e023f */
[----:B------:R-:W-:Y:S01]  /*22b0*/  IMAD.WIDE.U32 R4, R4, UR27, R70 ;  /* 0x0000001b04047c25 */ /* 0x000fe2000f8e0046 */
[----:B------:R-:W-:Y:S02]  /*22c0*/  STL.64 [R1+0x28], R70 ;  /* 0x0000284601007387 */ /* 0x000fe40000100a00 */
[----:B------:R-:W-:Y:S01]  /*22d0*/  UIMAD UR23, UR20, UR30, UR23 ;  /* 0x0000001e141772a4 */ /* 0x000fe2000f8e0217 */
[----:B------:R-:W-:Y:S01]  /*22e0*/  IMAD.WIDE.U32 R30, R8, c[0x0][0x218], R2 ;  /* 0x00008600081e7a25 */ /* 0x000fe200078e0002 */
[----:B------:R-:W-:Y:S01]  /*22f0*/  USHF.L.U32 UR20, UR6, 0x5, URZ ;  /* 0x0000000506147899 */ /* 0x000fe2000800063f */
[C---:B------:R-:W-:Y:S01]  /*2300*/  @P2 LEA R2, P0, R4.reuse, c[0x0][0x1c8], 0x1 ;  /* 0x0000720004022a11 */ /* 0x040fe200078008ff */
[----:B------:R-:W-:Y:S01]  /*2310*/  USHF.L.U64.HI UR6, UR6, UR5, UR7 ;  /* 0x0000000506067299 */ /* 0x000fe20008010207 */
[----:B-1----:R-:W-:Y:S01]  /*2320*/  IMAD.U32 R6, RZ, RZ, UR32 ;  /* 0x00000020ff067e24 */ /* 0x002fe2000f8e00ff */
[----:B------:R-:W-:Y:S01]  /*2330*/  IADD3 R0, R5, UR23, RZ ;  /* 0x0000001705007c10 */ /* 0x000fe2000fffe0ff */
[----:B------:R-:W-:Y:S01]  /*2340*/  IMAD.MOV.U32 R28, RZ, RZ, R30 ;  /* 0x000000ffff1c7224 */ /* 0x000fe200078e001e */
[----:B------:R-:W-:Y:S01]  /*2350*/  IADD3 R29, R31, UR28, RZ ;  /* 0x0000001c1f1d7c10 */ /* 0x000fe2000fffe0ff */
[----:B------:R-:W-:Y:S01]  /*2360*/  IMAD.U32 R7, RZ, RZ, UR33 ;  /* 0x00000021ff077e24 */ /* 0x000fe2000f8e00ff */
[C---:B------:R-:W-:Y:S01]  /*2370*/  @P2 LEA.HI.X R3, R4.reuse, c[0x0][0x1cc], R0, 0x1, P0 ;  /* 0x0000730004032a11 */ /* 0x040fe200000f0c00 */
[----:B------:R-:W-:Y:S01]  /*2380*/  STL.64 [R1+0x40], R30 ;  /* 0x0000401e01007387 */ /* 0x000fe20000100a00 */
[----:B------:R-:W-:Y:S01]  /*2390*/  @P1 IADD3 R4, P0, R4, UR20, RZ ;  /* 0x0000001404041c10 */ /* 0x000fe2000ff1e0ff */
[----:B------:R-:W-:-:S02]  /*23a0*/  IMAD.WIDE.U32 R6, R6, 0x30, R28 ;  /* 0x0000003006067825 */ /* 0x000fc400078e001c */
[----:B------:R1:W-:Y:S01]  /*23b0*/  @P2 LDGSTS.E.BYPASS.LTC128B.128 [R68+0x14080], [R2.64], !P3 ;  /* 0x1408000002442fae */ /* 0x0003e2000d901d52 */
[----:B------:R-:W-:Y:S02]  /*23c0*/  @P1 IADD3.X R0, R0, UR6, RZ, P0, !PT ;  /* 0x0000000600001c10 */ /* 0x000fe400087fe4ff */
[C---:B------:R-:W-:Y:S01]  /*23d0*/  @P1 LEA R8, P0, R4.reuse, c[0x0][0x1c8], 0x1 ;  /* 0x0000720004081a11 */ /* 0x040fe200078008ff */
[----:B------:R1:W-:Y:S01]  /*23e0*/  @P2 LDGSTS.E.BYPASS.LTC128B.128 [R68+0x15880], [R2.64+0x80], !P6 ;  /* 0x1588008002442fae */ /* 0x0003e2000f101d52 */
[----:B------:R-:W-:Y:S02]  /*23f0*/  ISETP.GT.AND P3, PT, R81, 0x7f, PT ;  /* 0x0000007f5100780c */ /* 0x000fe40003f64270 */
[----:B------:R-:W-:Y:S01]  /*2400*/  @P1 LEA.HI.X R9, R4, c[0x0][0x1cc], R0, 0x1, P0 ;  /* 0x0000730004091a11 */ /* 0x000fe200000f0c00 */
[----:B------:R1:W-:Y:S01]  /*2410*/  @P2 LDGSTS.E.BYPASS.LTC128B.128 [R68+0x17080], [R2.64+0x100], !P5 ;  /* 0x1708010002442fae */ /* 0x0003e2000e901d52 */
[----:B------:R-:W-:Y:S02]  /*2420*/  IADD3 R0, R7, UR4, RZ ;  /* 0x0000000407007c10 */ /* 0x000fe4000fffe0ff */
[----:B------:R-:W-:Y:S01]  /*2430*/  LEA R12, P0, R6, c[0x0][0x1f8], 0x1 ;  /* 0x00007e00060c7a11 */ /* 0x000fe200078008ff */
[----:B------:R1:W-:Y:S01]  /*2440*/  @P2 LDGSTS.E.BYPASS.LTC128B.128 [R68+0x18880], [R2.64+0x180], !P4 ;  /* 0x1888018002442fae */ /* 0x0003e2000e101d52 */
[----:B------:R-:W-:-:S02]  /*2450*/  LOP3.LUT P2, RZ, R85, 0x1, RZ, 0xc0, !PT ;  /* 0x0000000155ff7812 */ /* 0x000fc4000784c0ff */
[----:B------:R-:W-:Y:S01]  /*2460*/  LEA.HI.X R13, R6, c[0x0][0x1fc], R0, 0x1, P0 ;  /* 0x00007f00060d7a11 */ /* 0x000fe200000f0c00 */
[----:B------:R-:W-:Y:S01]  /*2470*/  IMAD.SHL.U32 R6, R69, 0x8, RZ ;  /* 0x0000000845067824 */ /* 0x000fe200078e00ff */
[----:B------:R-:W-:Y:S01]  /*2480*/  STL.64 [R1+0x38], R28 ;  /* 0x0000381c01007387 */ /* 0x000fe20000100a00 */
[----:B------:R-:W-:Y:S02]  /*2490*/  @!P3 IMAD.MOV.U32 R7, RZ, RZ, c[0x0][0x208] ;  /* 0x00008200ff07b624 */ /* 0x000fe400078e00ff */
[----:B------:R-:W-:-:S03]  /*24a0*/  @!P3 IMAD.MOV.U32 R11, RZ, RZ, c[0x0][0x20c] ;  /* 0x00008300ff0bb624 */ /* 0x000fc600078e00ff */
[----:B---3--:R-:W-:-:S03]  /*24b0*/  @!P3 LEA R14, P0, R7, R12, 0x6 ;  /* 0x0000000c070eb211 */ /* 0x008fc600078030ff */
[----:B------:R2:W-:Y:S01]  /*24c0*/  @P1 LDGSTS.E.BYPASS.LTC128B.128 [R68+0x15080], [R8.64], !P2 ;  /* 0x1508000008441fae */ /* 0x0005e2000d101d52 */
[----:B------:R-:W-:Y:S02]  /*24d0*/  @!P3 LEA.HI.X R15, R7, R13, R11, 0x6, P0 ;  /* 0x0000000d070fb211 */ /* 0x000fe400000f340b */
[----:B------:R-:W-:Y:S01]  /*24e0*/  LOP3.LUT P0, RZ, R26, 0x2, RZ, 0xc0, !PT ;  /* 0x000000021aff7812 */ /* 0x000fe2000780c0ff */
[----:B------:R2:W-:Y:S01]  /*24f0*/  @P1 LDGSTS.E.BYPASS.LTC128B.128 [R68+0x16880], [R8.64+0x80], !P6 ;  /* 0x1688008008441fae */ /* 0x0005e2000f101d52 */
[----:B------:R-:W-:Y:S02]  /*2500*/  SEL R7, RZ, 0x1, P2 ;  /* 0x00000001ff077807 */ /* 0x000fe40001000000 */
[----:B------:R-:W-:Y:S01]  /*2510*/  P2R R11, PR, RZ, 0x8 ;  /* 0x00000008ff0b7803 */ /* 0x000fe20000000000 */
[----:B------:R2:W-:Y:S04]  /*2520*/  @P1 LDGSTS.E.BYPASS.LTC128B.128 [R68+0x18080], [R8.64+0x100], !P5 ;  /* 0x1808010008441fae */ /* 0x0005e8000e901d52 */
[----:B------:R2:W-:Y:S01]  /*2530*/  @P1 LDGSTS.E.BYPASS.LTC128B.128 [R68+0x19880], [R8.64+0x180], !P4 ;  /* 0x1988018008441fae */ /* 0x0005e2000e101d52 */
[----:B-1----:R-:W-:-:S02]  /*2540*/  LOP3.LUT R2, R10, 0xfffffff0, RZ, 0xc0, !PT ;  /* 0xfffffff00a027812 */ /* 0x002fc400078ec0ff */
[----:B------:R-:W-:Y:S01]  /*2550*/  SHF.R.S32.HI R3, RZ, 0x4, R10 ;  /* 0x00000004ff037819 */ /* 0x000fe2000001140a */
[----:B------:R-:W0:Y:S02]  /*2560*/  LDGDEPBAR ;  /* 0x00000000000079af */ /* 0x000e240000000000 */
[----:B------:R-:W-:Y:S01]  /*2570*/  IMAD.IADD R0, R81, 0x1, -R2 ;  /* 0x0000000151007824 */ /* 0x000fe200078e0a02 */
[----:B------:R-:W-:Y:S01]  /*2580*/  LEA.HI R4, R10, R3, RZ, 0x1 ;  /* 0x000000030a047211 */ /* 0x000fe200078f08ff */
[----:B------:R-:W-:-:S03]  /*2590*/  IMAD.SHL.U32 R2, R26, 0x40, RZ ;  /* 0x000000401a027824 */ /* 0x000fc600078e00ff */
[----:B------:R-:W-:Y:S02]  /*25a0*/  SHF.R.S32.HI R5, RZ, 0x1f, R0 ;  /* 0x0000001fff057819 */ /* 0x000fe40000011400 */
[----:B------:R-:W-:Y:S02]  /*25b0*/  LOP3.LUT R2, R2, 0x1c0, RZ, 0xc0, !PT ;  /* 0x000001c002027812 */ /* 0x000fe400078ec0ff */
[----:B------:R-:W-:Y:S02]  /*25c0*/  LEA.HI R10, R5, R0, RZ, 0x3 ;  /* 0x00000000050a7211 */ /* 0x000fe400078f18ff */
[----:B------:R-:W-:Y:S02]  /*25d0*/  LOP3.LUT R4, R4, 0xfffffffe, RZ, 0xc0, !PT ;  /* 0xfffffffe04047812 */ /* 0x000fe400078ec0ff */
[----:B------:R-:W-:Y:S02]  /*25e0*/  LOP3.LUT R5, R10, 0xfffffff8, RZ, 0xc0, !PT ;  /* 0xfffffff80a057812 */ /* 0x000fe400078ec0ff */
[----:B------:R-:W-:Y:S01]  /*25f0*/  LOP3.LUT R6, R2, 0x8, R6, 0xf8, !PT ;  /* 0x0000000802067812 */ /* 0x000fe200078ef806 */
[----:B------:R-:W-:Y:S01]  /*2600*/  IMAD.IADD R3, R3, 0x1, -R4 ;  /* 0x0000000103037824 */ /* 0x000fe200078e0a04 */
[----:B------:R-:W-:Y:S01]  /*2610*/  SHF.R.U32.HI R2, RZ, 0x3, R2 ;  /* 0x00000003ff027819 */ /* 0x000fe20000011602 */
[----:B------:R-:W-:Y:S01]  /*2620*/  IMAD.IADD R4, R0, 0x1, -R5 ;  /* 0x0000000100047824 */ /* 0x000fe200078e0a05 */
[----:B------:R-:W-:-:S02]  /*2630*/  SEL R5, RZ, 0x4, P5 ;  /* 0x00000004ff057807 */ /* 0x000fc40002800000 */
[----:B------:R-:W-:Y:S01]  /*2640*/  LOP3.LUT R0, R6, R2, RZ, 0x3c, !PT ;  /* 0x0000000206007212 */ /* 0x000fe200078e3cff */
[----:B------:R-:W-:Y:S01]  /*2650*/  IMAD.SHL.U32 R2, R4, 0x40, RZ ;  /* 0x0000004004027824 */ /* 0x000fe200078e00ff */
[----:B------:R-:W-:Y:S01]  /*2660*/  SEL R6, RZ, 0x2, P6 ;  /* 0x00000002ff067807 */ /* 0x000fe20003000000 */
[----:B------:R-:W-:-:S04]  /*2670*/  DEPBAR.LE SB0, 0x1 ;  /* 0x000080400000791a */ /* 0x000fc80000000000 */
[C---:B------:R-:W-:Y:S01]  /*2680*/  IMAD R0, R3.reuse, 0x200, R0 ;  /* 0x0000020003007824 */ /* 0x040fe200078e0200 */
[----:B------:R-:W-:Y:S01]  /*2690*/  LOP3.LUT R2, R2, 0x1c0, RZ, 0xc0, !PT ;  /* 0x000001c002027812 */ /* 0x000fe200078ec0ff */
[----:B------:R-:W-:Y:S01]  /*26a0*/  IMAD.SHL.U32 R3, R3, 0x8, RZ ;  /* 0x0000000803037824 */ /* 0x000fe200078e00ff */
[----:B------:R-:W-:Y:S01]  /*26b0*/  IADD3 R5, R5, R6, R7 ;  /* 0x0000000605057210 */ /* 0x000fe20007ffe007 */
[----:B------:R-:W-:Y:S01]  /*26c0*/  IMAD.SHL.U32 R135, R0, 0x2, RZ ;  /* 0x0000000200877824 */ /* 0x000fe200078e00ff */
[----:B------:R-:W-:Y:S01]  /*26d0*/  BAR.SYNC.DEFER_BLOCKING 0x0 ;  /* 0x0000000000007b1d */ /* 0x000fe20000010000 */
[----:B------:R-:W-:Y:S02]  /*26e0*/  LOP3.LUT P1, RZ, R4, 0x4, RZ, 0xc0, !PT ;  /* 0x0000000404ff7812 */ /* 0x000fe4000782c0ff */
[----:B------:R-:W-:Y:S02]  /*26f0*/  LOP3.LUT R3, R2, 0x8, R3, 0xf8, !PT ;  /* 0x0000000802037812 */ /* 0x000fe400078ef803 */
[----:B------:R-:W-:-:S02]  /*2700*/  SHF.R.U32.HI R2, RZ, 0x3, R2 ;  /* 0x00000003ff027819 */ /* 0x000fc40000011602 */
[----:B------:R-:W-:Y:S02]  /*2710*/  IADD3 R0, R135, 0x14080, RZ ;  /* 0x0001408087007810 */ /* 0x000fe40007ffe0ff */
[----:B------:R-:W-:Y:S01]  /*2720*/  LOP3.LUT R2, R3, R2, RZ, 0x3c, !PT ;  /* 0x0000000203027212 */ /* 0x000fe200078e3cff */
[----:B------:R-:W-:Y:S01]  /*2730*/  IMAD.SHL.U32 R3, R10, 0x40, RZ ;  /* 0x000000400a037824 */ /* 0x000fe200078e00ff */
[----:B------:R-:W-:Y:S02]  /*2740*/  IADD3 R242, R135, 0x140a0, RZ ;  /* 0x000140a087f27810 */ /* 0x000fe40007ffe0ff */
[----:B------:R-:W-:Y:S02]  /*2750*/  @P0 IADD3 R242, R0, -0x20, RZ ;  /* 0xffffffe000f20810 */ /* 0x000fe40007ffe0ff */
[----:B------:R-:W-:Y:S01]  /*2760*/  LOP3.LUT R3, R2, 0xfffffe00, R3, 0xf8, !PT ;  /* 0xfffffe0002037812 */ /* 0x000fe200078ef803 */
[----:B------:R-:W-:Y:S01]  /*2770*/  IMAD.MOV.U32 R2, RZ, RZ, 0x40 ;  /* 0x00000040ff027424 */ /* 0x000fe200078e00ff */
[----:B------:R-:W-:-:S02]  /*2780*/  SEL R0, RZ, 0x8, P4 ;  /* 0x00000008ff007807 */ /* 0x000fc40002000000 */
[----:B------:R-:W-:Y:S01]  /*2790*/  LOP3.LUT P0, RZ, R4, 0x2, RZ, 0xc0, !PT ;  /* 0x0000000204ff7812 */ /* 0x000fe2000780c0ff */
[----:B------:R-:W-:Y:S01]  /*27a0*/  IMAD.MOV.U32 R4, RZ, RZ, 0x10 ;  /* 0x00000010ff047424 */ /* 0x000fe200078e00ff */
[----:B------:R-:W-:Y:S01]  /*27b0*/  P2R R7, PR, RZ, 0x40 ;  /* 0x00000040ff077803 */ /* 0x000fe20000000000 */
[----:B------:R-:W-:Y:S01]  /*27c0*/  IMAD R220, R65, 0x400, R3 ;  /* 0x0000040041dc7824 */ /* 0x000fe200078e0203 */
[----:B------:R-:W-:Y:S01]  /*27d0*/  IADD3 R252, R242, 0x1000, RZ ;  /* 0x00001000f2fc7810 */ /* 0x000fe20007ffe0ff */
[----:B------:R-:W-:Y:S01]  /*27e0*/  IMAD.IADD R6, R0, 0x1, R5 ;  /* 0x0000000100067824 */ /* 0x000fe200078e0205 */
[----:B------:R-:W-:Y:S01]  /*27f0*/  SEL R4, R4, 0xfffffff0, !P0 ;  /* 0xfffffff004047807 */ /* 0x000fe20004000000 */
[----:B------:R-:W-:Y:S01]  /*2800*/  IMAD.MOV.U32 R0, RZ, RZ, 0x20 ;  /* 0x00000020ff007424 */ /* 0x000fe200078e00ff */
[C---:B------:R-:W-:Y:S01]  /*2810*/  LEA R228, R220.reuse, 0x4080, 0x1 ;  /* 0x00004080dce47811 */ /* 0x040fe200078e08ff */
[----:B------:R-:W-:Y:S01]  /*2820*/  IMAD.SHL.U32 R220, R220, 0x2, RZ ;  /* 0x00000002dcdc7824 */ /* 0x000fe200078e00ff */
[----:B------:R-:W-:-:S02]  /*2830*/  IADD3 R5, R64, UR10, -R69 ;  /* 0x0000000a40057c10 */ /* 0x000fc4000fffe845 */
[----:B------:R-:W-:Y:S01]  /*2840*/  SEL R0, R0, 0xffffffe0, !P1 ;  /* 0xffffffe000007807 */ /* 0x000fe20004800000 */
[--C-:B------:R-:W-:Y:S01]  /*2850*/  IMAD R224, R4, 0x2, R228.reuse ;  /* 0x0000000204e07824 */ /* 0x100fe200078e02e4 */
[----:B------:R-:W-:Y:S01]  /*2860*/  LDSM.16.M88.4 R160, [R220+0x4080] ;  /* 0x00408000dca0783b */ /* 0x000fe20000000200 */
[----:B------:R-:W-:Y:S02]  /*2870*/  LOP3.LUT P6, RZ, R6, 0x1, RZ, 0xc0, !PT ;  /* 0x0000000106ff7812 */ /* 0x000fe400078cc0ff */
[C---:B------:R-:W-:Y:S01]  /*2880*/  IMAD R228, R0.reuse, 0x2, R228 ;  /* 0x0000000200e47824 */ /* 0x040fe200078e02e4 */
[----:B------:R-:W-:Y:S01]  /*2890*/  LDSM.16.M88.4 R188, [R220+0x8080] ;  /* 0x00808000dcbc783b */ /* 0x000fe20000000200 */
[----:B------:R-:W-:Y:S01]  /*28a0*/  IMAD R232, R0, 0x2, R224 ;  /* 0x0000000200e87824 */ /* 0x000fe200078e02e0 */
[----:B------:R-:W-:Y:S02]  /*28b0*/  ISETP.LT.OR P0, PT, R5, 0x1, !P6 ;  /* 0x000000010500780c */ /* 0x000fe40007701670 */
[----:B------:R-:W-:Y:S01]  /*28c0*/  LDSM.16.M88.4 R204, [R220+0xc080] ;  /* 0x00c08000dccc783b */ /* 0x000fe20000000200 */
[----:B------:R-:W-:-:S02]  /*28d0*/  LOP3.LUT P2, RZ, R6, 0x2, RZ, 0xc0, !PT ;  /* 0x0000000206ff7812 */ /* 0x000fc4000784c0ff */
[----:B------:R-:W-:Y:S01]  /*28e0*/  LOP3.LUT P1, RZ, R6, 0x4, RZ, 0xc0, !PT ;  /* 0x0000000406ff7812 */ /* 0x000fe2000782c0ff */
        /* <DEDUP_REMOVED lines=13> */
[----:B------:R-:W-:-:S03]  /*29c0*/  IADD3 R243, R242, 0x5800, RZ ;  /* 0x00005800f2f37810 */ /* 0x000fc60007ffe0ff */
        /* <DEDUP_REMOVED lines=11> */
[----:B------:R-:W-:Y:S04]  /*2a80*/  LDSM.16.M88.4 R16, [R135+0x14080] ;  /* 0x014080008710783b */ /* 0x000fe80000000200 */
[----:B------:R-:W1:Y:S04]  /*2a90*/  LDSM.16.M88.4 R20, [R135+0x14880] ;  /* 0x014880008714783b */ /* 0x000e680000000200 */
[----:B------:R-:W3:Y:S04]  /*2aa0*/  LDSM.16.M88.4 R32, [R135+0x15080] ;  /* 0x015080008720783b */ /* 0x000ee80000000200 */
[----:B------:R-:W-:Y:S04]  /*2ab0*/  LDSM.16.M88.4 R40, [R242] ;  /* 0x00000000f228783b */ /* 0x000fe80000000200 */
[----:B------:R-:W4:Y:S04]  /*2ac0*/  LDSM.16.M88.4 R44, [R242+0x800] ;  /* 0x00080000f22c783b */ /* 0x000f280000000200 */
[----:B------:R-:W5:Y:S04]  /*2ad0*/  LDSM.16.M88.4 R52, [R242+0x1000] ;  /* 0x00100000f234783b */ /* 0x000f680000000200 */
        /* <DEDUP_REMOVED lines=17> */
[----:B---3--:R-:W-:Y:S03]  /*2bf0*/  HMMA.16816.F32.BF16 R36, R160, R32, RZ ;  /* 0x00000020a024723c */ /* 0x008fe600000418ff */
[----:B------:R-:W-:-:S05]  /*2c00*/  ISETP.LT.OR P3, PT, R5, 0x1, !P0 ;  /* 0x000000010500780c */ /* 0x000fca0004761670 */
[----:B------:R-:W-:Y:S08]  /*2c10*/  HMMA.16816.F32.BF16 R32, R160, R34, RZ ;  /* 0x00000022a020723c */ /* 0x000ff000000418ff */
[----:B------:R1:W-:Y:S01]  /*2c20*/  LDGSTS.E.BYPASS.LTC128B.128 [R68+0x8880], [R12.64+0x180], !P3 ;  /* 0x088801800c447fae */ /* 0x0003e2000d901d52 */
[----:B------:R-:W-:Y:S01]  /*2c30*/  ISETP.NE.AND P3, PT, R11, RZ, PT ;  /* 0x000000ff0b00720c */ /* 0x000fe20003f65270 */
[----:B----4-:R-:W-:Y:S08]  /*2c40*/  HMMA.16816.F32.BF16 R20, R164, R44, R24 ;  /* 0x0000002ca414723c */ /* 0x010ff00000041818 */
[----:B--2---:R-:W-:Y:S04]  /*2c50*/  HMMA.16816.F32.BF16 R8, R160, R16, RZ ;  /* 0x00000010a008723c */ /* 0x004fe800000418ff */
[----:B------:R-:W-:-:S02]  /*2c60*/  @!P3 ISETP.LT.OR P6, PT, R5, 0x21, !P6 ;  /* 0x000000210500b80c */ /* 0x000fc400077c1670 */
[C---:B------:R-:W-:Y:S02]  /*2c70*/  @!P3 ISETP.LT.OR P2, PT, R5.reuse, 0x21, !P2 ;  /* 0x000000210500b80c */ /* 0x040fe40005741670 */
[C---:B------:R-:W-:Y:S01]  /*2c80*/  @!P3 ISETP.LT.OR P1, PT, R5.reuse, 0x21, !P1 ;  /* 0x000000210500b80c */ /* 0x040fe20004f21670 */
[----:B------:R-:W-:Y:S01]  /*2c90*/  HMMA.16816.F32.BF16 R16, R160, R18, RZ ;  /* 0x00000012a010723c */ /* 0x000fe200000418ff */
[----:B------:R-:W-:-:S07]  /*2ca0*/  @!P3 ISETP.LT.OR P0, PT, R5, 0x21, !P0 ;  /* 0x000000210500b80c */ /* 0x000fce0004701670 */
[----:B------:R1:W-:Y:S01]  /*2cb0*/  @!P3 LDGSTS.E.BYPASS.LTC128B.128 [R68+0x5080], [R14.64], !P6 ;  /* 0x050800000e44bfae */ /* 0x0003e2000f101d52 */
[C---:B------:R-:W-:Y:S01]  /*2cc0*/  HMMA.16816.F32.BF16 R24, R164.reuse, R46, R28 ;  /* 0x0000002ea418723c */ /* 0x040fe2000004181c */
[----:B------:R-:W-:Y:S02]  /*2cd0*/  ISETP.NE.AND P6, PT, R7, RZ, PT ;  /* 0x000000ff0700720c */ /* 0x000fe40003fc5270 */
[----:B------:R1:W-:Y:S04]  /*2ce0*/  @!P3 LDGSTS.E.BYPASS.LTC128B.128 [R68+0x6880], [R14.64+0x80], !P2 ;  /* 0x068800800e44bfae */ /* 0x0003e8000d101d52 */
[----:B------:R1:W-:Y:S01]  /*2cf0*/  @!P3 LDGSTS.E.BYPASS.LTC128B.128 [R68+0x8080], [R14.64+0x100], !P1 ;  /* 0x080801000e44bfae */ /* 0x0003e2000c901d52 */
[----:B------:R-:W-:Y:S03]  /*2d00*/  HMMA.16816.F32.BF16 R8, R164, R40, R8 ;  /* 0x00000028a408723c */ /* 0x000fe60000041808 */
[----:B------:R1:W-:Y:S01]  /*2d10*/  @!P3 LDGSTS.E.BYPASS.LTC128B.128 [R68+0x9880], [R14.64+0x180], !P0 ;  /* 0x098801800e44bfae */ /* 0x0003e2000c101d52 */
[----:B------:R-:W-:-:S03]  /*2d20*/  PLOP3.LUT P0, PT, PT, PT, UP0, 0x40, 0x0 ;  /* 0x000000000000781c */ /* 0x000fc60003f0e808 */
[----:B------:R-:W2:Y:S01]  /*2d30*/  LDSM.16.M88.4 R48, [R241+0x14080] ;  /* 0x01408000f130783b */ /* 0x000ea20000000200 */
[C---:B------:R-:W-:Y:S03]  /*2d40*/  HMMA.16816.F32.BF16 R16, R164.reuse, R42, R16 ;  /* 0x0000002aa410723c */ /* 0x040fe60000041810 */
[----:B------:R-:W3:Y:S04]  /*2d50*/  LDSM.16.M88.4 R56, [R241+0x14880] ;  /* 0x01488000f138783b */ /* 0x000ee80000000200 */
[----:B------:R-:W4:Y:S01]  /*2d60*/  LDSM.16.M88.4 R60, [R241+0x15080] ;  /* 0x01508000f13c783b */ /* 0x000f220000000200 */
[C---:B-----5:R-:W-:Y:S03]  /*2d70*/  HMMA.16816.F32.BF16 R28, R164.reuse, R52, R36 ;  /* 0x00000034a41c723c */ /* 0x060fe60000041824 */
[----:B------:R-:W-:Y:S04]  /*2d80*/  LDSM.16.M88.4 R40, [R238+0x800] ;  /* 0x00080000ee28783b */ /* 0x000fe80000000200 */
[----:B------:R-:W-:Y:S01]  /*2d90*/  LDSM.16.M88.4 R36, [R135+0x15880] ;  /* 0x015880008724783b */ /* 0x000fe20000000200 */
[----:B------:R-:W-:Y:S03]  /*2da0*/  HMMA.16816.F32.BF16 R32, R164, R54, R32 ;  /* 0x00000036a420723c */ /* 0x000fe60000041820 */
[----:B------:R-:W-:Y:S04]  /*2db0*/  LDSM.16.M88.4 R52, [R238+0x1000] ;  /* 0x00100000ee34783b */ /* 0x000fe80000000200 */
[----:B-1----:R-:W1:Y:S04]  /*2dc0*/  LDSM.16.M88.4 R12, [R238] ;  /* 0x00000000ee0c783b */ /* 0x002e680000000200 */
[----:B------:R-:W5:Y:S04]  /*2dd0*/  LDSM.16.M88.4 R44, [R135+0x16080] ;  /* 0x01608000872c783b */ /* 0x000f680000000200 */
[----:B------:R-:W0:Y:S01]  /*2de0*/  LDGDEPBAR ;  /* 0x00000000000079af */ /* 0x000e220000000000 */
[C---:B--2---:R-:W-:Y:S08]  /*2df0*/  HMMA.16816.F32.BF16 R8, R180.reuse, R48, R8 ;  /* 0x00000030b408723c */ /* 0x044ff00000041808 */
[C---:B------:R-:W-:Y:S01]  /*2e00*/  HMMA.16816.F32.BF16 R16, R180.reuse, R50, R16 ;  /* 0x00000032b410723c */ /* 0x040fe20000041810 */
[----:B------:R-:W-:Y:S07]  /*2e10*/  LDSM.16.M88.4 R48, [R242+0x2800] ;  /* 0x00280000f230783b */ /* 0x000fee0000000200 */
[C---:B---3--:R-:W-:Y:S08]  /*2e20*/  HMMA.16816.F32.BF16 R20, R180.reuse, R56, R20 ;  /* 0x00000038b414723c */ /* 0x048ff00000041814 */
[C---:B------:R-:W-:Y:S01]  /*2e30*/  HMMA.16816.F32.BF16 R24, R180.reuse, R58, R24 ;  /* 0x0000003ab418723c */ /* 0x040fe20000041818 */
[----:B------:R-:W2:Y:S07]  /*2e40*/  LDSM.16.M88.4 R56, [R135+0x16880] ;  /* 0x016880008738783b */ /* 0x000eae0000000200 */
[C---:B----4-:R-:W-:Y:S08]  /*2e50*/  HMMA.16816.F32.BF16 R28, R180.reuse, R60, R28 ;  /* 0x0000003cb41c723c */ /* 0x050ff0000004181c */
[----:B------:R-:W-:Y:S01]  /*2e60*/  HMMA.16816.F32.BF16 R32, R180, R62, R32 ;  /* 0x0000003eb420723c */ /* 0x000fe20000041820 */
[----:B------:R-:W-:Y:S07]  /*2e70*/  LDSM.16.M88.4 R60, [R135+0x19880] ;  /* 0x01988000873c783b */ /* 0x000fee0000000200 */
[C---:B-1----:R-:W-:Y:S08]  /*2e80*/  HMMA.16816.F32.BF16 R8, R184.reuse, R12, R8 ;  /* 0x0000000cb808723c */ /* 0x042ff00000041808 */
[C---:B------:R-:W-:Y:S01]  /*2e90*/  HMMA.16816.F32.BF16 R16, R184.reuse, R14, R16 ;  /* 0x0000000eb810723c */ /* 0x040fe20000041810 */
[----:B------:R-:W1:Y:S07]  /*2ea0*/  LDSM.16.M88.4 R12, [R242+0x1800] ;  /* 0x00180000f20c783b */ /* 0x000e6e0000000200 */
[C---:B------:R-:W-:Y:S08]  /*2eb0*/  HMMA.16816.F32.BF16 R20, R184.reuse, R40, R20 ;  /* 0x00000028b814723c */ /* 0x040ff00000041814 */
[C---:B------:R-:W-:Y:S01]  /*2ec0*/  HMMA.16816.F32.BF16 R24, R184.reuse, R42, R24 ;  /* 0x0000002ab818723c */ /* 0x040fe20000041818 */
[----:B------:R-:W3:Y:S07]  /*2ed0*/  LDSM.16.M88.4 R40, [R242+0x2000] ;  /* 0x00200000f228783b */ /* 0x000eee0000000200 */
[C---:B------:R-:W-:Y:S08]  /*2ee0*/  HMMA.16816.F32.BF16 R28, R184.reuse, R52, R28 ;  /* 0x00000034b81c723c */ /* 0x040ff0000004181c */
[----:B------:R-:W-:Y:S01]  /*2ef0*/  HMMA.16816.F32.BF16 R32, R184, R54, R32 ;  /* 0x00000036b820723c */ /* 0x000fe20000041820 */
[----:B------:R-:W-:Y:S07]  /*2f00*/  LDSM.16.M88.4 R52, [R238+0x2800] ;  /* 0x00280000ee34783b */ /* 0x000fee0000000200 */
[C---:B------:R-:W-:Y:S08]  /*2f10*/  HMMA.16816.F32.BF16 R8, R188.reuse, R36, R8 ;  /* 0x00000024bc08723c */ /* 0x040ff00000041808 */
[C---:B------:R-:W-:Y:S01]  /*2f20*/  HMMA.16816.F32.BF16 R16, R188.reuse, R38, R16 ;  /* 0x00000026bc10723c */ /* 0x040fe20000041810 */
[----:B------:R-:W4:Y:S07]  /*2f30*/  LDSM.16.M88.4 R36, [R241+0x15880] ;  /* 0x01588000f124783b */ /* 0x000f2e0000000200 */
[C---:B-----5:R-:W-:Y:S08]  /*2f40*/  HMMA.16816.F32.BF16 R20, R188.reuse, R44, R20 ;  /* 0x0000002cbc14723c */ /* 0x060ff00000041814 */
[C---:B------:R-:W-:Y:S01]  /*2f50*/  HMMA.16816.F32.BF16 R24, R188.reuse, R46, R24 ;  /* 0x0000002ebc18723c */ /* 0x040fe20000041818 */
[----:B------:R-:W5:Y:S07]  /*2f60*/  LDSM.16.M88.4 R44, [R241+0x16080] ;  /* 0x01608000f12c783b */ /* 0x000f6e0000000200 */
[C---:B--2---:R-:W-:Y:S08]  /*2f70*/  HMMA.16816.F32.BF16 R28, R188.reuse, R56, R28 ;  /* 0x00000038bc1c723c */ /* 0x044ff0000004181c */
[----:B------:R-:W-:Y:S01]  /*2f80*/  HMMA.16816.F32.BF16 R32, R188, R58, R32 ;  /* 0x0000003abc20723c */ /* 0x000fe20000041820 */
[----:B------:R-:W2:Y:S07]  /*2f90*/  LDSM.16.M88.4 R56, [R241+0x16880] ;  /* 0x01688000f138783b */ /* 0x000eae0000000200 */
[C---:B-1----:R-:W-:Y:S08]  /*2fa0*/  HMMA.16816.F32.BF16 R8, R192.reuse, R12, R8 ;  /* 0x0000000cc008723c */ /* 0x042ff00000041808 */
[C---:B------:R-:W-:Y:S01]  /*2fb0*/  HMMA.16816.F32.BF16 R16, R192.reuse, R14, R16 ;  /* 0x0000000ec010723c */ /* 0x040fe20000041810 */
[----:B------:R-:W1:Y:S07]  /*2fc0*/  LDSM.16.M88.4 R12, [R238+0x1800] ;  /* 0x00180000ee0c783b */ /* 0x000e6e0000000200 */
        /* <DEDUP_REMOVED lines=30> */
[C---:B--2---:R-:W-:Y:S08]  /*31b0*/  HMMA.16816.F32.BF16 R28, R204.reuse, R56, R28 ;  /* 0x00000038cc1c723c */ /* 0x044ff0000004181c */
[----:B------:R-:W-:Y:S01]  /*31c0*/  HMMA.16816.F32.BF16 R32, R204, R58, R32 ;  /* 0x0000003acc20723c */ /* 0x000fe20000041820 */
[----:B------:R-:W2:Y:S07]  /*31d0*/  LDSM.16.M88.4 R56, [R241+0x18080] ;  /* 0x01808000f138783b */ /* 0x000eae0000000200 */
[C---:B-1----:R-:W-:Y:S08]  /*31e0*/  HMMA.16816.F32.BF16 R8, R208.reuse, R12, R8 ;  /* 0x0000000cd008723c */ /* 0x042ff00000041808 */
[C---:B------:R-:W-:Y:S08]  /*31f0*/  HMMA.16816.F32.BF16 R16, R208.reuse, R14, R16 ;  /* 0x0000000ed010723c */ /* 0x040ff00000041810 */
[C---:B------:R-:W-:Y:S08]  /*3200*/  HMMA.16816.F32.BF16 R20, R208.reuse, R44, R20 ;  /* 0x0000002cd014723c */ /* 0x040ff00000041814 */
[C---:B------:R-:W-:Y:S01]  /*3210*/  HMMA.16816.F32.BF16 R24, R208.reuse, R46, R24 ;  /* 0x0000002ed018723c */ /* 0x040fe20000041818 */
[----:B------:R-:W1:Y:S07]  /*3220*/  LDSM.16.M88.4 R44, [R238+0x3800] ;  /* 0x00380000ee2c783b */ /* 0x000e6e0000000200 */
        /* <DEDUP_REMOVED lines=9> */
[C---:B--2---:R-:W-:Y:S08]  /*32c0*/  HMMA.16816.F32.BF16 R28, R212.reuse, R56, R28 ;  /* 0x00000038d41c723c */ /* 0x044ff0000004181c */
[----:B------:R-:W-:Y:S01]  /*32d0*/  HMMA.16816.F32.BF16 R32, R212, R58, R32 ;  /* 0x0000003ad420723c */ /* 0x000fe20000041820 */
[----:B------:R-:W-:Y:S07]  /*32e0*/  LDSM.16.M88.4 R56, [R242+0x5800] ;  /* 0x00580000f238783b */ /* 0x000fee0000000200 */
[C---:B------:R-:W-:Y:S08]  /*32f0*/  HMMA.16816.F32.BF16 R16, R216.reuse, R36, R12 ;  /* 0x00000024d810723c */ /* 0x040ff0000004180c */
[C---:B------:R-:W-:Y:S01]  /*3300*/  HMMA.16816.F32.BF16 R12, R216.reuse, R38, R8 ;  /* 0x00000026d80c723c */ /* 0x040fe20000041808 */
[----:B------:R-:W2:Y:S07]  /*3310*/  LDSM.16.M88.4 R36, [R242+0x4800] ;  /* 0x00480000f224783b */ /* 0x000eae0000000200 */
[C---:B-1----:R-:W-:Y:S08]  /*3320*/  HMMA.16816.F32.BF16 R8, R216.reuse, R44, R20 ;  /* 0x0000002cd808723c */ /* 0x042ff00000041814 */
[C---:B------:R-:W-:Y:S01]  /*3330*/  HMMA.16816.F32.BF16 R24, R216.reuse, R46, R24 ;  /* 0x0000002ed818723c */ /* 0x040fe20000041818 */
[----:B------:R-:W1:Y:S07]  /*3340*/  LDSM.16.M88.4 R44, [R242+0x5000] ;  /* 0x00500000f22c783b */ /* 0x000e6e0000000200 */
        /* <DEDUP_REMOVED lines=12> */
[C---:B--2---:R-:W-:Y:S08]  /*3410*/  HMMA.16816.F32.BF16 R24, R224.reuse, R36, R20 ;  /* 0x00000024e018723c */ /* 0x044ff00000041814 */
[C---:B------:R-:W-:Y:S01]  /*3420*/  HMMA.16816.F32.BF16 R20, R224.reuse, R38, R16 ;  /* 0x00000026e014723c */ /* 0x040fe20000041810 */
[----:B------:R-:W-:Y:S07]  /*3430*/  LDSM.16.M88.4 R36, [R238+0x5800] ;  /* 0x00580000ee24783b */ /* 0x000fee0000000200 */
[C---:B-1----:R-:W-:Y:S08]  /*3440*/  HMMA.16816.F32.BF16 R16, R224.reuse, R44, R12 ;  /* 0x0000002ce010723c */ /* 0x042ff0000004180c */
        /* <DEDUP_REMOVED lines=50> */
.L_x_240:
[----:B------:R-:W-:Y:S01]  /*3770*/  LOP3.LUT R2, R66, 0xffffffe0, RZ, 0xc0, !PT ;  /* 0xffffffe042027812 */ /* 0x000fe200078ec0ff */
[----:B------:R-:W-:Y:S01]  /*3780*/  UISETP.NE.AND UP0, UPT, UR15, URZ, UPT ;  /* 0x0000003f0f00728c */ /* 0x000fe2000bf05270 */
[----:B------:R-:W-:Y:S01]  /*3790*/  LEA.HI R5, R67, R81, RZ, 0x2 ;  /* 0x0000005143057211 */ /* 0x000fe200078f10ff */
[----:B------:R-:W-:Y:S01]  /*37a0*/  ULDC UR7, c[0x0][0x324] ;  /* 0x0000c90000077ab9 */ /* 0x000fe20000000800 */
[----:B-1----:R-:W-:Y:S01]  /*37b0*/  SHF.R.S32.HI R7, RZ, 0x1f, R65 ;  /* 0x0000001fff077819 */ /* 0x002fe20000011441 */
[----:B------:R-:W-:Y:S01]  /*37c0*/  IMAD.IADD R2, R81, 0x1, -R2 ;  /* 0x0000000151027824 */ /* 0x000fe200078e0a02 */
[----:B------:R-:W-:Y:S01]  /*37d0*/  LOP3.LUT R5, R5, 0xfffffffc, RZ, 0xc0, !PT ;  /* 0xfffffffc05057812 */ /* 0x000fe200078ec0ff */
[----:B------:R-:W-:Y:S01]  /*37e0*/  ULOP3.LUT UR7, URZ, UR7, URZ, 0x33, !UPT ;  /* 0x000000073f077292 */ /* 0x000fe2000f8e333f */
[----:B------:R-:W-:Y:S01]  /*37f0*/  LEA.HI R7, R7, R65, RZ, 0x3 ;  /* 0x0000004107077211 */ /* 0x000fe200078f18ff */
[----:B------:R-:W0:Y:S01]  /*3800*/  LDGDEPBAR ;  /* 0x00000000000079af */ /* 0x000e220000000000 */
[----:B------:R-:W-:Y:S01]  /*3810*/  SHF.R.S32.HI R6, RZ, 0x1f, R2 ;  /* 0x0000001fff067819 */ /* 0x000fe20000011402 */
[----:B------:R-:W-:Y:S01]  /*3820*/  IMAD.IADD R5, R81, 0x1, -R5 ;  /* 0x0000000151057824 */ /* 0x000fe200078e0a05 */
[----:B------:R-:W-:-:S02]  /*3830*/  LOP3.LUT R7, R7, 0xffffff8, RZ, 0xc0, !PT ;  /* 0x0ffffff807077812 */ /* 0x000fc400078ec0ff */
[----:B------:R-:W-:Y:S02]  /*3840*/  LEA.HI R6, R6, R2, RZ, 0x2 ;  /* 0x0000000206067211 */ /* 0x000fe400078f10ff */
[----:B------:R-:W-:Y:S01]  /*3850*/  LEA.HI R8, R5, R5, RZ, 0x1 ;  /* 0x0000000505087211 */ /* 0x000fe200078f08ff */
[----:B------:R-:W-:Y:S01]  /*3860*/  IMAD.IADD R9, R65, 0x1, -R7 ;  /* 0x0000000141097824 */ /* 0x000fe200078e0a07 */
[----:B------:R-:W-:Y:S02]  /*3870*/  PLOP3.LUT P1, PT, PT, PT, UP0, 0x80, 0x0 ;  /* 0x000000000000781c */ /* 0x000fe40003f2f008 */
[----:B------:R-:W-:Y:S02]  /*3880*/  LEA.HI.SX32 R7, R6, UR11, 0x1e ;  /* 0x0000000b06077c11 */ /* 0x000fe4000f8ff2ff */
[----:B------:R-:W-:Y:S02]  /*3890*/  LOP3.LUT R8, R8, 0x1ffffffe, RZ, 0xc0, !PT ;  /* 0x1ffffffe08087812 */ /* 0x000fe400078ec0ff */
[----:B------:R-:W-:Y:S01]  /*38a0*/  PLOP3.LUT P0, PT, PT, PT, UP0, 0x80, 0x0 ;  /* 0x000000000000781c */ /* 0x000fe20003f0f008 */
[----:B------:R-:W-:Y:S01]  /*38b0*/  IMAD R7, R9, 0x10, R7 ;  /* 0x0000001009077824 */ /* 0x000fe200078e0207 */
[----:B------:R-:W-:Y:S01]  /*38c0*/  UISETP.GE.AND UP0, UPT, UR9, 0x1, UPT ;  /* 0x000000010900788c */ /* 0x000fe2000bf06270 */
        /* <DEDUP_REMOVED lines=14> */
[----:B------:R-:W-:Y:S02]  /*39b0*/  IADD3 R9, -R11, UR10, R64 ;  /* 0x0000000a0b097c10 */ /* 0x000fe4000fffe140 */
[----:B------:R-:W-:-:S04]  /*39c0*/  IADD3 R2, R2, -UR12, RZ ;  /* 0x8000000c02027c10 */ /* 0x000fc8000fffe0ff */
[C---:B------:R-:W-:Y:S02]  /*39d0*/  IADD3 R8, R2.reuse, c[0x0][0x328], RZ ;  /* 0x0000ca0002087a10 */ /* 0x040fe40007ffe0ff */
[----:B-1----:R-:W-:-:S03]  /*39e0*/  IADD3 R10, R2, UR7, RZ ;  /* 0x00000007020a7c10 */ /* 0x002fc6000fffe0ff */
[--C-:B--2---:R-:W-:Y:S02]  /*39f0*/  IMAD.IADD R5, R8, 0x1, R6.reuse ;  /* 0x0000000108057824 */ /* 0x104fe400078e0206 */
[----:B------:R-:W-:-:S03]  /*3a00*/  IMAD.IADD R2, R10, 0x1, R6 ;  /* 0x000000010a027824 */ /* 0x000fc600078e0206 */
[----:B------:R-:W-:Y:S02]  /*3a10*/  IMNMX R5, R5, R9, PT ;  /* 0x0000000905057217 */ /* 0x000fe40003800200 */
[----:B---3--:R-:W-:Y:S01]  /*3a20*/  IADD3 R11, -R11, UR22, RZ ;  /* 0x000000160b0b7c10 */ /* 0x008fe2000fffe1ff */
[----:B------:R-:W-:Y:S05]  /*3a30*/  @P0 BRA `(.L_x_241) ;  /* 0x0000017000000947 */ /* 0x000fea0003800000 */
[----:B------:R-:W-:Y:S01]  /*3a40*/  IMAD.U32 R12, RZ, RZ, UR12 ;  /* 0x0000000cff0c7e24 */ /* 0x000fe2000f8e00ff */
[----:B------:R-:W-:Y:S04]  /*3a50*/  BSSY B0, `(.L_x_242) ;  /* 0x0000011000007945 */ /* 0x000fe80003800000 */
[----:B------:R-:W-:-:S04]  /*3a60*/  IADD3 R6, -R12, UR10, R6 ;  /* 0x0000000a0c067c10 */ /* 0x000fc8000fffe106 */
[----:B------:R-:W-:-:S13]  /*3a70*/  ISETP.GT.AND P0, PT, R6, -0x1, PT ;  /* 0xffffffff0600780c */ /* 0x000fda0003f04270 */
[----:B------:R-:W-:Y:S05]  /*3a80*/  @P0 BRA `(.L_x_243) ;  /* 0x0000008000000947 */ /* 0x000fea0003800000 */
[----:B------:R-:W-:Y:S01]  /*3a90*/  UISETP.NE.AND UP0, UPT, UR9, 0x1, UPT ;  /* 0x000000010900788c */ /* 0x000fe2000bf05270 */
[----:B------:R-:W-:-:S05]  /*3aa0*/  LOP3.LUT R6, RZ, R6, RZ, 0x33, !PT ;  /* 0x00000006ff067212 */ /* 0x000fca00078e33ff */
[----:B------:R-:W-:Y:S02]  /*3ab0*/  PLOP3.LUT P1, PT, PT, PT, UP0, 0x80, 0x0 ;  /* 0x000000000000781c */ /* 0x000fe40003f2f008 */
[----:B------:R-:W-:-:S11]  /*3ac0*/  PLOP3.LUT P0, PT, PT, PT, UP0, 0x80, 0x0 ;  /* 0x000000000000781c */ /* 0x000fd60003f0f008 */
[----:B------:R-:W-:-:S05]  /*3ad0*/  @P1 IMAD.HI.U32 R12, R6, c[0x0][0x330], RZ ;  /* 0x0000cc00060c1a27 */ /* 0x000fca00078e00ff */
[----:B------:R-:W-:-:S04]  /*3ae0*/  @P0 SHF.R.U32.HI R6, RZ, c[0x0][0x334], R12 ;  /* 0x0000cd00ff060a19 */ /* 0x000fc8000001160c */
[----:B------:R-:W-:Y:S01]  /*3af0*/  LOP3.LUT R6, RZ, R6, RZ, 0x33, !PT ;  /* 0x00000006ff067212 */ /* 0x000fe200078e33ff */
[----:B------:R-:W-:Y:S05]  /*3b00*/  BRA `(.L_x_244) ;  /* 0x0000005000007947 */ /* 0x000fea0003800000 */
.L_x_243:
[----:B------:R-:W-:-:S06]  /*3b10*/  UISETP.NE.AND UP0, UPT, UR9, 0x1, UPT ;  /* 0x000000010900788c */ /* 0x000fcc000bf05270 */
[----:B------:R-:W-:Y:S02]  /*3b20*/  PLOP3.LUT P1, PT, PT, PT, UP0, 0x80, 0x0 ;  /* 0x000000000000781c */ /* 0x000fe40003f2f008 */
[----:B------:R-:W-:-:S11]  /*3b30*/  PLOP3.LUT P0, PT, PT, PT, UP0, 0x80, 0x0 ;  /* 0x000000000000781c */ /* 0x000fd60003f0f008 */
[----:B------:R-:W-:-:S05]  /*3b40*/  @P1 IMAD.HI.U32 R12, R6, c[0x0][0x330], RZ ;  /* 0x0000cc00060c1a27 */ /* 0x000fca00078e00ff */
[----:B------:R-:W-:Y:S02]  /*3b50*/  @P0 SHF.R.U32.HI R6, RZ, c[0x0][0x334], R12 ;  /* 0x0000cd00ff060a19 */ /* 0x000fe4000001160c */
.L_x_244:
[----:B------:R-:W-:Y:S05]  /*3b60*/  BSYNC B0 ;  /* 0x0000000000007941 */ /* 0x000fea0003800000 */
.L_x_242:
[----:B------:R-:W-:-:S05]  /*3b70*/  IMAD R6, R6, c[0x0][0x32c], R11 ;  /* 0x0000cb0006067a24 */ /* 0x000fca00078e020b */
[----:B------:R-:W-:Y:S02]  /*3b80*/  IADD3 R12, R6, c[0x0][0x32c], RZ ;  /* 0x0000cb00060c7a10 */ /* 0x000fe40007ffe0ff */
[----:B------:R-:W-:Y:S02]  /*3b90*/  IMNMX R2, R2, R6, !PT ;  /* 0x0000000602027217 */ /* 0x000fe40007800200 */
[----:B------:R-:W-:Y:S02]  /*3ba0*/  IMNMX R5, R5, R12, PT ;  /* 0x0000000c05057217 */ /* 0x000fe40003800200 */
.L_x_241:
        /* <DEDUP_REMOVED lines=37> */
[----:B------:R-:W-:Y:S01]  /*3e00*/  UISETP.GE.AND UP6, UPT, UR9, 0x1, UPT ;  /* 0x000000010900788c */ /* 0x000fe2000bfc6270 */
        /* <DEDUP_REMOVED lines=36> */
[----:B------:R-:W-:Y:S01]  /*4050*/  IMAD.U32 R7, RZ, RZ, UR12 ;  /* 0x0000000cff077e24 */ /* 0x000fe2000f8e00ff */
[----:B------:R-:W-:Y:S04]  /*4060*/  BSSY B0, `(.L_x_246) ;  /* 0x0000015000007945 */ /* 0x000fe80003800000 */
[----:B------:R-:W-:-:S04]  /*4070*/  IADD3 R6, -R7, UR10, R6 ;  /* 0x0000000a07067c10 */ /* 0x000fc8000fffe106 */
[----:B------:R-:W-:-:S13]  /*4080*/  ISETP.GT.AND P0, PT, R6, -0x1, PT ;  /* 0xffffffff0600780c */ /* 0x000fda0003f04270 */
[----:B------:R-:W-:Y:S05]  /*4090*/  @P0 BRA `(.L_x_247) ;  /* 0x000000a000000947 */ /* 0x000fea0003800000 */
[----:B------:R-:W-:Y:S01]  /*40a0*/  UP2UR UR22, UPR, URZ, 0x1 ;  /* 0x000000013f167883 */ /* 0x000fe20008000000 */
[----:B------:R-:W-:Y:S01]  /*40b0*/  LOP3.LUT R6, RZ, R6, RZ, 0x33, !PT ;  /* 0x00000006ff067212 */ /* 0x000fe200078e33ff */
[----:B------:R-:W-:-:S06]  /*40c0*/  UISETP.NE.AND UP0, UPT, UR9, 0x1, UPT ;  /* 0x000000010900788c */ /* 0x000fcc000bf05270 */
[----:B------:R-:W-:Y:S02]  /*40d0*/  PLOP3.LUT P1, PT, PT, PT, UP0, 0x80, 0x0 ;  /* 0x000000000000781c */ /* 0x000fe40003f2f008 */
[----:B------:R-:W-:Y:S01]  /*40e0*/  PLOP3.LUT P0, PT, PT, PT, UP0, 0x80, 0x0 ;  /* 0x000000000000781c */ /* 0x000fe20003f0f008 */
[----:B------:R-:W-:-:S10]  /*40f0*/  UISETP.NE.AND UP0, UPT, UR22, URZ, UPT ;  /* 0x0000003f1600728c */ /* 0x000fd4000bf05270 */
[----:B------:R-:W-:-:S05]  /*4100*/  @P1 IMAD.HI.U32 R7, R6, c[0x0][0x330], RZ ;  /* 0x0000cc0006071a27 */ /* 0x000fca00078e00ff */
[----:B------:R-:W-:-:S04]  /*4110*/  @P0 SHF.R.U32.HI R6, RZ, c[0x0][0x334], R7 ;  /* 0x0000cd00ff060a19 */ /* 0x000fc80000011607 */
[----:B------:R-:W-:Y:S01]  /*4120*/  LOP3.LUT R6, RZ, R6, RZ, 0x33, !PT ;  /* 0x00000006ff067212 */ /* 0x000fe200078e33ff */
[----:B------:R-:W-:Y:S05]  /*4130*/  BRA `(.L_x_248) ;  /* 0x0000007000007947 */ /* 0x000fea0003800000 */
.L_x_247:
[----:B------:R-:W-:Y:S02]  /*4140*/  UP2UR UR22, UPR, URZ, 0x1 ;  /* 0x000000013f167883 */ /* 0x000fe40008000000 */
[----:B------:R-:W-:-:S06]  /*4150*/  UISETP.NE.AND UP0, UPT, UR9, 0x1, UPT ;  /* 0x000000010900788c */ /* 0x000fcc000bf05270 */
[----:B------:R-:W-:Y:S02]  /*4160*/  PLOP3.LUT P1, PT, PT, PT, UP0, 0x80, 0x0 ;  /* 0x000000000000781c */ /* 0x000fe40003f2f008 */
[----:B------:R-:W-:Y:S01]  /*4170*/  PLOP3.LUT P0, PT, PT, PT, UP0, 0x80, 0x0 ;  /* 0x000000000000781c */ /* 0x000fe20003f0f008 */
[----:B------:R-:W-:-:S10]  /*4180*/  UISETP.NE.AND UP0, UPT, UR22, URZ, UPT ;  /* 0x0000003f1600728c */ /* 0x000fd4000bf05270 */
[----:B------:R-:W-:-:S05]  /*4190*/  @P1 IMAD.HI.U32 R7, R6, c[0x0][0x330], RZ ;  /* 0x0000cc0006071a27 */ /* 0x000fca00078e00ff */
[----:B------:R-:W-:Y:S02]  /*41a0*/  @P0 SHF.R.U32.HI R6, RZ, c[0x0][0x334], R7 ;  /* 0x0000cd00ff060a19 */ /* 0x000fe40000011607 */
.L_x_248:
[----:B------:R-:W-:Y:S05]  /*41b0*/  BSYNC B0 ;  /* 0x0000000000007941 */ /* 0x000fea0003800000 */
.L_x_246:
[----:B------:R-:W-:-:S05]  /*41c0*/  IMAD R6, R6, c[0x0][0x32c], R11 ;  /* 0x0000cb0006067a24 */ /* 0x000fca00078e020b */
[----:B------:R-:W-:Y:S02]  /*41d0*/  IADD3 R7, R6, c[0x0][0x32c], RZ ;  /* 0x0000cb0006077a10 */ /* 0x000fe40007ffe0ff */
[----:B------:R-:W-:Y:S02]  /*41e0*/  IMNMX R2, R2, R6, !PT ;  /* 0x0000000602027217 */ /* 0x000fe40007800200 */
[----:B------:R-:W-:Y:S02]  /*41f0*/  IMNMX R5, R5, R7, PT ;  /* 0x0000000705057217 */ /* 0x000fe40003800200 */
.L_x_245:
        /* <DEDUP_REMOVED lines=63> */
[----:B------:R-:W-:-:S02]  /*45f0*/  FMNMX.FTZ R133, R94, R7, !PT ;  /* 0x000000075e857209 */ /* 0x000fc40007810000 */
[----:B------:R-:W-:Y:S01]  /*4600*/  FSEL R7, R31, -INF , !P0 ;  /* 0xff8000001f077808 */ /* 0x000fe20004000000 */
[----:B------:R-:W-:Y:S01]  /*4610*/  STL [R1+0x80], R135 ;  /* 0x0000808701007387 */ /* 0x000fe20000100800 */
[----:B------:R-:W-:Y:S02]  /*4620*/  PLOP3.LUT P0, PT, PT, PT, UP4, 0x40, 0x0 ;  /* 0x000000000000781c */ /* 0x000fe40003f0e848 */
[----:B------:R-:W-:Y:S01]  /*4630*/  ISETP.GT.AND P1, PT, R2, 0x18, P1 ;  /* 0x000000180200780c */ /* 0x000fe20000f24270 */
[----:B------:R-:W-:Y:S01]  /*4640*/  LDSM.16.MT88.4 R28, [R237+0x4080] ;  /* 0x00408000ed1c783b */ /* 0x000fe20000004200 */
[----:B------:R-:W-:Y:S02]  /*4650*/  FMNMX.FTZ R23, R6, R11, !PT ;  /* 0x0000000b06177209 */ /* 0x000fe40007810000 */
[----:B------:R-:W-:Y:S02]  /*4660*/  ISETP.GT.AND P0, PT, R2, 0x19, P0 ;  /* 0x000000190200780c */ /* 0x000fe40000704270 */
[----:B------:R-:W-:-:S02]  /*4670*/  ISETP.LT.OR P1, PT, R5, 0x19, P1 ;  /* 0x000000190500780c */ /* 0x000fc40000f21670 */
[----:B------:R-:W-:Y:S02]  /*4680*/  FMNMX.FTZ R23, R10, R23, !PT ;  /* 0x000000170a177209 */ /* 0x000fe40007810000 */
[----:B------:R-:W-:Y:S02]  /*4690*/  ISETP.LT.OR P0, PT, R5, 0x1a, P0 ;  /* 0x0000001a0500780c */ /* 0x000fe40000701670 */
[----:B------:R-:W-:Y:S02]  /*46a0*/  FSEL R13, R42, -INF , !P1 ;  /* 0xff8000002a0d7808 */ /* 0x000fe40004800000 */
[----:B------:R-:W-:Y:S02]  /*46b0*/  PLOP3.LUT P1, PT, PT, PT, UP3, 0x40, 0x0 ;  /* 0x000000000000781c */ /* 0x000fe40003f2e838 */
[----:B------:R-:W-:Y:S02]  /*46c0*/  FMNMX.FTZ R23, R9, R23, !PT ;  /* 0x0000001709177209 */ /* 0x000fe40007810000 */
[----:B------:R-:W-:-:S02]  /*46d0*/  FSEL R15, R43, -INF , !P0 ;  /* 0xff8000002b0f7808 */ /* 0x000fc40004000000 */
[----:B------:R-:W-:Y:S01]  /*46e0*/  PLOP3.LUT P0, PT, PT, PT, UP2, 0x40, 0x0 ;  /* 0x000000000000781c */ /* 0x000fe20003f0e828 */
[----:B------:R-:W-:Y:S01]  /*46f0*/  LDSM.16.MT88.4 R40, [R240+0x4880] ;  /* 0x00488000f028783b */ /* 0x000fe20000004200 */
[----:B------:R-:W-:Y:S02]  /*4700*/  ISETP.GT.AND P1, PT, R2, 0x20, P1 ;  /* 0x000000200200780c */ /* 0x000fe40000f24270 */
[----:B------:R-:W-:Y:S02]  /*4710*/  FMNMX.FTZ R23, R8, R23, !PT ;  /* 0x0000001708177209 */ /* 0x000fe40007810000 */
[----:B------:R-:W-:Y:S02]  /*4720*/  ISETP.GT.AND P0, PT, R2, 0x21, P0 ;  /* 0x000000210200780c */ /* 0x000fe40000704270 */
[----:B------:R-:W-:Y:S02]  /*4730*/  ISETP.LT.OR P1, PT, R5, 0x21, P1 ;  /* 0x000000210500780c */ /* 0x000fe40000f21670 */
[----:B------:R-:W-:-:S02]  /*4740*/  FMNMX.FTZ R23, R7, R23, !PT ;  /* 0x0000001707177209 */ /* 0x000fc40007810000 */
[----:B------:R-:W-:Y:S02]  /*4750*/  ISETP.LT.OR P0, PT, R5, 0x22, P0 ;  /* 0x000000220500780c */ /* 0x000fe40000701670 */
        /* <DEDUP_REMOVED lines=11> */
[----:B------:R-:W-:Y:S02]  /*4810*/  FMNMX.FTZ R133, R93, R133, !PT ;  /* 0x000000855d857209 */ /* 0x000fe40007810000 */
[----:B------:R-:W-:-:S02]  /*4820*/  ISETP.LT.OR P0, PT, R5, 0x2a, P0 ;  /* 0x0000002a0500780c */ /* 0x000fc40000701670 */
[----:B------:R-:W-:Y:S01]  /*4830*/  FSEL R90, R38, -INF , !P1 ;  /* 0xff800000265a7808 */ /* 0x000fe20004800000 */
[----:B------:R-:W1:Y:S01]  /*4840*/  SHFL.BFLY PT, R12, R133, 0x2, 0x1f ;  /* 0x0c401f00850c7f89 */ /* 0x000e6200000e0000 */
[----:B------:R-:W-:Y:S02]  /*4850*/  FMNMX.FTZ R132, R92, R132, !PT ;  /* 0x000000845c847209 */ /* 0x000fe40007810000 */
        /* <DEDUP_REMOVED lines=212> */
[----:B------:R-:W-:Y:S01]  /*55a0*/  UIMAD.WIDE.U32 UR22, UR11, UR4, URZ ;  /* 0x000000040b1672a5 */ /* 0x000fe2000f8e003f */
[----:B------:R4:W5:Y:S01]  /*55b0*/  LDL.LU R163, [R1+0x90] ;  /* 0x0000900001a37983 */ /* 0x0009620000300800 */
        /* <DEDUP_REMOVED lines=76> */
[----:B------:R-:W-:Y:S01]  /*5a80*/  HMMA.16816.F32.BF16 R156, R128, R152, R156 ;  /* 0x00000098809c723c */ /* 0x000fe2000004189c */
[----:B------:R-:W-:Y:S01]  /*5a90*/  FADD.FTZ R0, R88, R0 ;  /* 0x0000000058007221 */ /* 0x000fe20000010000 */
[----:B------:R-:W-:Y:S01]  /*5aa0*/  @UP6 UMOV UR21, UR23 ;  /* 0x0000001700156c82 */ /* 0x000fe20008000000 */
[----:B------:R-:W-:Y:S01]  /*5ab0*/  LDSM.16.MT88.4 R88, [R240+0x8080] ;  /* 0x00808000f058783b */ /* 0x000fe20000004200 */
[----:B------:R-:W-:-:S03]  /*5ac0*/  IMAD.MOV.U32 R11, RZ, RZ, R64 ;  /* 0x000000ffff0b7224 */ /* 0x000fc600078e0040 */
[----:B------:R4:W5:Y:S01]  /*5ad0*/  LDL.LU R160, [R1+0x84] ;  /* 0x0000840001a07983 */ /* 0x0009620000300800 */
[C---:B------:R-:W-:Y:S03]  /*5ae0*/  HMMA.16816.F32.BF16 R144, R128.reuse, R146, R136 ;  /* 0x000000928090723c */ /* 0x040fe60000041888 */
[----:B------:R-:W1:Y:S05]  /*5af0*/  LDSM.16.MT88.4 R136, [R240+0x5080] ;  /* 0x00508000f088783b */ /* 0x000e6a0000004200 */
[----:B------:R-:W-:Y:S01]  /*5b00*/  HMMA.16816.F32.BF16 R152, R128, R154, R96 ;  /* 0x0000009a8098723c */ /* 0x000fe20000041860 */
[----:B------:R-:W-:Y:S01]  /*5b10*/  FADD.FTZ R2, R87, R0 ;  /* 0x0000000057027221 */ /* 0x000fe20000010000 */
[----:B------:R4:W5:Y:S05]  /*5b20*/  LDL.LU R135, [R1+0x80] ;  /* 0x0000800001877983 */ /* 0x00096a0000300800 */
[----:B------:R-:W-:Y:S01]  /*5b30*/  IMAD.MOV.U32 R98, RZ, RZ, R33 ;  /* 0x000000ffff627224 */ /* 0x000fe200078e0021 */
[----:B------:R-:W-:-:S02]  /*5b40*/  MOV R97, R34 ;  /* 0x0000002200617202 */ /* 0x000fc40000000f00 */
        /* <DEDUP_REMOVED lines=46> */
[----:B------:R-:W-:Y:S01]  /*5e30*/  FADD.FTZ R0, R3, R5 ;  /* 0x0000000503007221 */ /* 0x000fe20000010000 */
[----:B------:R-:W-:-:S02]  /*5e40*/  @UP6 USHF.R.U32.HI UR11, URZ, UR5, UR21 ;  /* 0x000000053f0b6299 */ /* 0x000fc40008011615 */
[----:B------:R-:W-:Y:S02]  /*5e50*/  UISETP.GE.AND UP6, UPT, UR9, 0x1, UPT ;  /* 0x000000010900788c */ /* 0x000fe4000bfc6270 */
[----:B------:R4:W-:Y:S04]  /*5e60*/  STL [R1+0x18], R0 ;  /* 0x0000180001007387 */ /* 0x0009e80000100800 */
[----:B------:R4:W-:Y:S01]  /*5e70*/  STL [R1+0x14], R2 ;  /* 0x0000140201007387 */ /* 0x0009e20000100800 */
[----:B------:R-:W-:Y:S01]  /*5e80*/  PLOP3.LUT P0, PT, PT, PT, UP6, 0x40, 0x0 ;  /* 0x000000000000781c */ /* 0x000fe20003f0e868 */
[----:B---3--:R-:W-:Y:S01]  /*5e90*/  HMMA.16816.F32.BF16 R108, R128, R112, R108 ;  /* 0x00000070806c723c */ /* 0x008fe2000004186c */
[----:B------:R-:W-:-:S03]  /*5ea0*/  UIADD3 UR4, UR16, UR11, URZ ;  /* 0x0000000b10047290 */ /* 0x000fc6000fffe03f */
[----:B------:R-:W-:-:S04]  /*5eb0*/  ULDC UR11, c[0x0][0x328] ;  /* 0x0000ca00000b7ab9 */ /* 0x000fc80000000800 */
[----:B------:R-:W-:Y:S01]  /*5ec0*/  HMMA.16816.F32.BF16 R112, R128, R114, R116 ;  /* 0x000000728070723c */ /* 0x000fe20000041874 */
[----:B------:R-:W-:Y:S02]  /*5ed0*/  UIADD3 UR17, UR17, -0x2, URZ ;  /* 0xfffffffe11117890 */ /* 0x000fe4000fffe03f */
[----:B------:R-:W-:-:S05]  /*5ee0*/  UIADD3 UR11, UR4, UR11, URZ ;  /* 0x0000000b040b7290 */ /* 0x000fca000fffe03f */
        /* <DEDUP_REMOVED lines=18> */
.L_x_250:
[----:B------:R-:W-:Y:S02]  /*6010*/  UISETP.NE.AND UP0, UPT, UR9, 0x1, UPT ;  /* 0x000000010900788c */ /* 0x000fe4000bf05270 */
[----:B------:R-:W-:Y:S02]  /*6020*/  ULDC.64 UR4, c[0x0][0x330] ;  /* 0x0000cc0000047ab9 */ /* 0x000fe40000000a00 */
[----:B------:R-:W-:-:S07]  /*6030*/  UIMAD.WIDE.U32 UR22, UR16, UR4, URZ ;  /* 0x00000004101672a5 */ /* 0x000fce000f8e003f */
[----:B------:R-:W-:Y:S02]  /*6040*/  @UP0 UMOV UR21, UR23 ;  /* 0x0000001700150c82 */ /* 0x000fe40008000000 */
[----:B------:R-:W-:Y:S02]  /*6050*/  @UP0 USHF.R.U32.HI UR16, URZ, UR5, UR21 ;  /* 0x000000053f100299 */ /* 0x000fe40008011615 */
.L_x_251:
[----:B------:R-:W-:Y:S02]  /*6060*/  ULDC UR4, c[0x0][0x32c] ;  /* 0x0000cb0000047ab9 */ /* 0x000fe40000000800 */
[----:B------:R-:W-:-:S04]  /*6070*/  UIMAD UR4, UR16, UR9, UR4 ;  /* 0x00000009100472a4 */ /* 0x000fc8000f8e0204 */
[----:B------:R-:W-:-:S04]  /*6080*/  UISETP.LT.AND UP0, UPT, UR11, UR4, UPT ;  /* 0x000000040b00728c */ /* 0x000fc8000bf01270 */
[----:B------:R-:W-:-:S04]  /*6090*/  USEL UR11, UR11, UR4, UP0 ;  /* 0x000000040b0b7287 */ /* 0x000fc80008000000 */
.L_x_249:
        /* <DEDUP_REMOVED lines=38> */
.L_x_263:
        /* <DEDUP_REMOVED lines=79> */
.L_x_253:
        /* <DEDUP_REMOVED lines=222> */
.L_x_254:
        /* <DEDUP_REMOVED lines=12> */
[----:B------:R-:W-:Y:S01]  /*7690*/  PLOP3.LUT P0, PT, PT, PT, UP0, 0x40, 0x0 ;  /* 0x000000000000781c */ /* 0x000fe20003f0e808 */
[----:B------:R-:W-:Y:S02]  /*76a0*/  IMAD.U32 R0, RZ, RZ, UR12 ;  /* 0x0000000cff007e24 */ /* 0x000fe4000f8e00ff */
[----:B------:R-:W1:Y:S01]  /*76b0*/  SHFL.IDX PT, R132, R133, RZ, 0x1c1f ;  /* 0x001c1fff85847589 */ /* 0x000e6200000e0000 */
[----:B---3--:R-:W-:Y:S04]  /*76c0*/  IADD3 R3, -R171, 0x1, R3 ;  /* 0x00000001ab037810 */ /* 0x008fe80007ffe103 */
[----:B------:R-:W-:Y:S04]  /*76d0*/  IADD3 R0, -R0, UR10, R3 ;  /* 0x0000000a00007c10 */ /* 0x000fe8000fffe103 */
[C---:B------:R-:W-:Y:S02]  /*76e0*/  IADD3 R169, R0.reuse, c[0x0][0x328], RZ ;  /* 0x0000ca0000a97a10 */ /* 0x040fe40007ffe0ff */
[----:B------:R-:W-:Y:S03]  /*76f0*/  IADD3 R168, R0, UR7, RZ ;  /* 0x0000000700a87c10 */ /* 0x000fe6000fffe0ff */
[----:B-1----:R-:W-:Y:S02]  /*7700*/  IMAD.IADD R3, R169, 0x1, R132 ;  /* 0x00000001a9037824 */ /* 0x002fe400078e0284 */
[----:B------:R-:W-:Y:S01]  /*7710*/  IMAD.IADD R0, R132, 0x1, R168 ;  /* 0x0000000184007824 */ /* 0x000fe200078e02a8 */
[----:B------:R-:W-:-:S05]  /*7720*/  @P0 BRA `(.L_x_255) ;  /* 0x0000019000000947 */ /* 0x000fca0003800000 */
[----:B------:R-:W-:Y:S01]  /*7730*/  IMAD.U32 R170, RZ, RZ, UR12 ;  /* 0x0000000cffaa7e24 */ /* 0x000fe2000f8e00ff */
[----:B------:R-:W-:Y:S04]  /*7740*/  BSSY B0, `(.L_x_256) ;  /* 0x0000012000007945 */ /* 0x000fe80003800000 */
[----:B------:R-:W-:Y:S04]  /*7750*/  IADD3 R132, -R170, UR10, R132 ;  /* 0x0000000aaa847c10 */ /* 0x000fe8000fffe184 */
        /* <DEDUP_REMOVED lines=11> */
.L_x_257:
[----:B------:R-:W-:Y:S04]  /*7810*/  MOV R170, c[0x0][0x32c] ;  /* 0x0000cb0000aa7a02 */ /* 0x000fe80000000f00 */
[----:B------:R-:W-:Y:S11]  /*7820*/  ISETP.NE.AND P0, PT, R170, 0x1, PT ;  /* 0x00000001aa00780c */ /* 0x000ff60003f05270 */
[----:B------:R-:W-:Y:S02]  /*7830*/  @!UPT UIADD3 URZ, URZ, URZ, URZ ;  /* 0x0000003f3f3ff290 */ /* 0x000fe4000fffe03f */
[----:B------:R-:W-:Y:S05]  /*7840*/  @P0 IMAD.HI.U32 R170, R132, c[0x0][0x330], RZ ;  /* 0x0000cc0084aa0a27 */ /* 0x000fea00078e00ff */
[----:B------:R-:W-:Y:S02]  /*7850*/  @P0 SHF.R.U32.HI R132, RZ, c[0x0][0x334], R170 ;  /* 0x0000cd00ff840a19 */ /* 0x000fe400000116aa */
.L_x_258:
[----:B------:R-:W-:Y:S05]  /*7860*/  BSYNC B0 ;  /* 0x0000000000007941 */ /* 0x000fea0003800000 */
.L_x_256:
[----:B------:R-:W-:Y:S05]  /*7870*/  IADD3 R170, -R171, UR4, RZ ;  /* 0x00000004abaa7c10 */ /* 0x000fea000fffe1ff */
[----:B------:R-:W-:Y:S05]  /*7880*/  IMAD R132, R132, c[0x0][0x32c], R170 ;  /* 0x0000cb0084847a24 */ /* 0x000fea00078e02aa */
[----:B------:R-:W-:Y:S02]  /*7890*/  IMNMX R0, R0, R132, !PT ;  /* 0x0000008400007217 */ /* 0x000fe40007800200 */
[----:B------:R-:W-:Y:S04]  /*78a0*/  IADD3 R132, R132, c[0x0][0x32c], RZ ;  /* 0x0000cb0084847a10 */ /* 0x000fe80007ffe0ff */
[----:B------:R-:W-:Y:S02]  /*78b0*/  IMNMX R3, R3, R132, PT ;  /* 0x0000008403037217 */ /* 0x000fe40003800200 */
.L_x_255:
        /* <DEDUP_REMOVED lines=87> */
.L_x_261:
[----:B------:R-:W-:Y:S04]  /*7e30*/  MOV R5, c[0x0][0x32c] ;  /* 0x0000cb0000057a02 */ /* 0x000fe80000000f00 */
[----:B------:R-:W-:Y:S11]  /*7e40*/  ISETP.NE.AND P0, PT, R5, 0x1, PT ;  /* 0x000000010500780c */ /* 0x000ff60003f05270 */
[----:B------:R-:W-:Y:S02]  /*7e50*/  @!UPT UIADD3 URZ, URZ, URZ, URZ ;  /* 0x0000003f3f3ff290 */ /* 0x000fe4000fffe03f */
[----:B------:R-:W-:Y:S05]  /*7e60*/  @P0 IMAD.HI.U32 R5, R0, c[0x0][0x330], RZ ;  /* 0x0000cc0000050a27 */ /* 0x000fea00078e00ff */
[----:B------:R-:W-:Y:S02]  /*7e70*/  @P0 SHF.R.U32.HI R0, RZ, c[0x0][0x334], R5 ;  /* 0x0000cd00ff000a19 */ /* 0x000fe40000011605 */
.L_x_262:
[----:B------:R-:W-:Y:S05]  /*7e80*/  BSYNC B0 ;  /* 0x0000000000007941 */ /* 0x000fea0003800000 */
.L_x_260:
[----:B------:R-:W-:Y:S05]  /*7e90*/  IADD3 R5, -R171, UR4, RZ ;  /* 0x00000004ab057c10 */ /* 0x000fea000fffe1ff */
[----:B------:R-:W-:Y:S05]  /*7ea0*/  IMAD R0, R0, c[0x0][0x32c], R5 ;  /* 0x0000cb0000007a24 */ /* 0x000fea00078e0205 */
[----:B------:R-:W-:Y:S02]  /*7eb0*/  IMNMX R3, R3, R0, !PT ;  /* 0x0000000003037217 */ /* 0x000fe40007800200 */
[----:B------:R-:W-:Y:S04]  /*7ec0*/  IADD3 R0, R0, c[0x0][0x32c], RZ ;  /* 0x0000cb0000007a10 */ /* 0x000fe80007ffe0ff */
[----:B------:R-:W-:Y:S02]  /*7ed0*/  IMNMX R4, R4, R0, PT ;  /* 0x0000000004047217 */ /* 0x000fe40003800200 */
.L_x_259:
        /* <DEDUP_REMOVED lines=493> */
.L_x_252:
[----:B------:R-:W2:Y:S01]  /*9db0*/  S2UR UR9, SR_CTAID.X ;  /* 0x00000000000979c3 */ /* 0x000ea20000002500 */
[----:B------:R-:W-:-:S02]  /*9dc0*/  UISETP.NE.AND UP1, UPT, UR15, URZ, UPT ;  /* 0x0000003f0f00728c */ /* 0x000fc4000bf25270 */
[----:B------:R-:W-:Y:S02]  /*9dd0*/  UISETP.NE.AND UP0, UPT, UR14, URZ, UPT ;  /* 0x0000003f0e00728c */ /* 0x000fe4000bf05270 */
[----:B------:R-:W-:-:S04]  /*9de0*/  ULDC.64 UR4, c[0x0][0x2c8] ;  /* 0x0000b20000047ab9 */ /* 0x000fc80000000a00 */
[----:B------:R-:W-:Y:S01]  /*9df0*/  PLOP3.LUT P0, PT, PT, PT, UP0, 0x40, 0x0 ;  /* 0x000000000000781c */ /* 0x000fe20003f0e808 */
[----:B--2---:R-:W-:-:S04]  /*9e00*/  ULEA UR9, UR9, 0x7f, 0x7 ;  /* 0x0000007f09097891 */ /* 0x004fc8000f8e383f */
[----:B------:R-:W-:Y:S02]  /*9e10*/  UIMAD.WIDE.U32 UR22, UR9, UR4, URZ ;  /* 0x00000004091672a5 */ /* 0x000fe4000f8e003f */
[----:B------:R-:W-:Y:S02]  /*9e20*/  UIADD3 UR4, UR10, 0x1, -UR12 ;  /* 0x000000010a047890 */ /* 0x000fe4000fffe80c */
[----:B------:R-:W-:-:S04]  /*9e30*/  @UP1 USHF.R.U32.HI UR9, URZ, UR5, UR23 ;  /* 0x000000053f091299 */ /* 0x000fc80008011617 */
[----:B------:R-:W-:-:S03]  /*9e40*/  UIADD3 UR11, UR4, UR9, URZ ;  /* 0x00000009040b7290 */ /* 0x000fc6000fffe03f */
        /* <DEDUP_REMOVED lines=15> */
.L_x_265:
[----:B------:R-:W-:Y:S02]  /*9f40*/  ULDC UR4, c[0x0][0x32c] ;  /* 0x0000cb0000047ab9 */ /* 0x000fe40000000800 */
[----:B------:R-:W-:-:S03]  /*9f50*/  UISETP.NE.AND UP0, UPT, UR4, 0x1, UPT ;  /* 0x000000010400788c */ /* 0x000fc6000bf05270 */
[----:B------:R-:W-:Y:S02]  /*9f60*/  ULDC.64 UR4, c[0x0][0x330] ;  /* 0x0000cc0000047ab9 */ /* 0x000fe40000000a00 */
[----:B------:R-:W-:-:S07]  /*9f70*/  UIMAD.WIDE.U32 UR22, UR11, UR4, URZ ;  /* 0x000000040b1672a5 */ /* 0x000fce000f8e003f */
[----:B------:R-:W-:Y:S02]  /*9f80*/  @UP0 UMOV UR21, UR23 ;  /* 0x0000001700150c82 */ /* 0x000fe40008000000 */
[----:B------:R-:W-:Y:S02]  /*9f90*/  @UP0 USHF.R.U32.HI UR11, URZ, UR5, UR21 ;  /* 0x000000053f0b0299 */ /* 0x000fe40008011615 */
.L_x_266:
[----:B------:R-:W-:Y:S02]  /*9fa0*/  ULDC UR4, c[0x0][0x32c] ;  /* 0x0000cb0000047ab9 */ /* 0x000fe40000000800 */
[----:B------:R-:W-:-:S04]  /*9fb0*/  UIMAD UR4, UR11, UR4, URZ ;  /* 0x000000040b0472a4 */ /* 0x000fc8000f8e023f */
[----:B------:R-:W-:-:S04]  /*9fc0*/  UISETP.LT.AND UP0, UPT, UR9, UR4, UPT ;  /* 0x000000040900728c */ /* 0x000fc8000bf01270 */
[----:B------:R-:W-:-:S04]  /*9fd0*/  USEL UR9, UR9, UR4, !UP0 ;  /* 0x0000000409097287 */ /* 0x000fc8000c000000 */
.L_x_264:
        /* <DEDUP_REMOVED lines=37> */
.L_x_270:
        /* <DEDUP_REMOVED lines=82> */
.L_x_268:
        /* <DEDUP_REMOVED lines=222> */
.L_x_269:
        /* <DEDUP_REMOVED lines=421> */
.L_x_267:
        /* <DEDUP_REMOVED lines=44> */
.L_x_281:
        /* <DEDUP_REMOVED lines=290> */
.L_x_272:
[----:B-1----:R-:W2:Y:S01]  /*e460*/  LDL R3, [R1+0x78] ;  /* 0x0000780001037983 */ /* 0x002ea20000100800 */
        /* <DEDUP_REMOVED lines=8> */
[----:B------:R-:W-:Y:S01]  /*e4f0*/  IMAD.MOV.U32 R133, RZ, RZ, R3 ;  /* 0x000000ffff857224 */ /* 0x000fe200078e0003 */
[----:B------:R-:W-:Y:S01]  /*e500*/  @P0 SHF.R.U32.HI R133, RZ, c[0x0][0x2cc], R0 ;  /* 0x0000b300ff850a19 */ /* 0x000fe20000011600 */
[----:B------:R-:W-:Y:S01]  /*e510*/  IMAD.U32 R0, RZ, RZ, UR4 ;  /* 0x00000004ff007e24 */ /* 0x000fe2000f8e00ff */
[----:B------:R-:W-:Y:S01]  /*e520*/  PLOP3.LUT P0, PT, PT, PT, UP0, 0x40, 0x0 ;  /* 0x000000000000781c */ /* 0x000fe20003f0e808 */
[----:B------:R-:W-:Y:S02]  /*e530*/  IMAD.U32 R3, RZ, RZ, UR12 ;  /* 0x0000000cff037e24 */ /* 0x000fe4000f8e00ff */
[----:B------:R-:W1:Y:S01]  /*e540*/  SHFL.IDX PT, R132, R133, RZ, 0x1c1f ;  /* 0x001c1fff85847589 */ /* 0x000e6200000e0000 */
[C---:B---3--:R-:W-:Y:S02]  /*e550*/  IADD3 R0, -R170.reuse, 0x1, R0 ;  /* 0x00000001aa007810 */ /* 0x048fe40007ffe100 */
[----:B------:R-:W-:Y:S02]  /*e560*/  IADD3 R170, -R170, UR4, RZ ;  /* 0x00000004aaaa7c10 */ /* 0x000fe4000fffe1ff */
[----:B------:R-:W-:Y:S04]  /*e570*/  IADD3 R0, -R3, UR10, R0 ;  /* 0x0000000a03007c10 */ /* 0x000fe8000fffe100 */
[C---:B------:R-:W-:Y:S02]  /*e580*/  IADD3 R169, R0.reuse, c[0x0][0x328], RZ ;  /* 0x0000ca0000a97a10 */ /* 0x040fe40007ffe0ff */
[----:B------:R-:W-:Y:S03]  /*e590*/  IADD3 R168, R0, UR7, RZ ;  /* 0x0000000700a87c10 */ /* 0x000fe6000fffe0ff */
[--C-:B-1----:R-:W-:Y:S02]  /*e5a0*/  IMAD.IADD R3, R169, 0x1, R132.reuse ;  /* 0x00000001a9037824 */ /* 0x102fe400078e0284 */
        /* <DEDUP_REMOVED lines=16> */
.L_x_275:
[----:B------:R-:W-:Y:S04]  /*e6b0*/  MOV R171, c[0x0][0x32c] ;  /* 0x0000cb0000ab7a02 */ /* 0x000fe80000000f00 */
[----:B------:R-:W-:Y:S11]  /*e6c0*/  ISETP.NE.AND P0, PT, R171, 0x1, PT ;  /* 0x00000001ab00780c */ /* 0x000ff60003f05270 */
[----:B------:R-:W-:Y:S02]  /*e6d0*/  @!UPT UIADD3 URZ, URZ, URZ, URZ ;  /* 0x0000003f3f3ff290 */ /* 0x000fe4000fffe03f */
[----:B------:R-:W-:Y:S05]  /*e6e0*/  @P0 IMAD.HI.U32 R171, R132, c[0x0][0x330], RZ ;  /* 0x0000cc0084ab0a27 */ /* 0x000fea00078e00ff */
[----:B------:R-:W-:Y:S02]  /*e6f0*/  @P0 SHF.R.U32.HI R132, RZ, c[0x0][0x334], R171 ;  /* 0x0000cd00ff840a19 */ /* 0x000fe400000116ab */
.L_x_276:
[----:B------:R-:W-:Y:S05]  /*e700*/  BSYNC B0 ;  /* 0x0000000000007941 */ /* 0x000fea0003800000 */
.L_x_274:
[----:B------:R-:W-:Y:S05]  /*e710*/  IMAD R132, R132, c[0x0][0x32c], R170 ;  /* 0x0000cb0084847a24 */ /* 0x000fea00078e02aa */
[----:B------:R-:W-:Y:S02]  /*e720*/  IMNMX R0, R0, R132, !PT ;  /* 0x0000008400007217 */ /* 0x000fe40007800200 */
[----:B------:R-:W-:Y:S04]  /*e730*/  IADD3 R132, R132, c[0x0][0x32c], RZ ;  /* 0x0000cb0084847a10 */ /* 0x000fe80007ffe0ff */
[----:B------:R-:W-:Y:S02]  /*e740*/  IMNMX R3, R3, R132, PT ;  /* 0x0000008403037217 */ /* 0x000fe40003800200 */
.L_x_273:
        /* <DEDUP_REMOVED lines=87> */
.L_x_279:
[----:B------:R-:W-:Y:S04]  /*ecc0*/  MOV R5, c[0x0][0x32c] ;  /* 0x0000cb0000057a02 */ /* 0x000fe80000000f00 */
[----:B------:R-:W-:Y:S11]  /*ecd0*/  ISETP.NE.AND P0, PT, R5, 0x1, PT ;  /* 0x000000010500780c */ /* 0x000ff60003f05270 */
[----:B------:R-:W-:Y:S02]  /*ece0*/  @!UPT UIADD3 URZ, URZ, URZ, URZ ;  /* 0x0000003f3f3ff290 */ /* 0x000fe4000fffe03f */
[----:B------:R-:W-:Y:S05]  /*ecf0*/  @P0 IMAD.HI.U32 R5, R0, c[0x0][0x330], RZ ;  /* 0x0000cc0000050a27 */ /* 0x000fea00078e00ff */
[----:B------:R-:W-:Y:S02]  /*ed00*/  @P0 SHF.R.U32.HI R0, RZ, c[0x0][0x334], R5 ;  /* 0x0000cd00ff000a19 */ /* 0x000fe40000011605 */
.L_x_280:
[----:B------:R-:W-:Y:S05]  /*ed10*/  BSYNC B0 ;  /* 0x0000000000007941 */ /* 0x000fea0003800000 */
.L_x_278:
[----:B------:R-:W-:Y:S05]  /*ed20*/  IMAD R0, R0, c[0x0][0x32c], R170 ;  /* 0x0000cb0000007a24 */ /* 0x000fea00078e02aa */
[----:B------:R-:W-:Y:S02]  /*ed30*/  IMNMX R3, R3, R0, !PT ;  /* 0x0000000003037217 */ /* 0x000fe40007800200 */
[----:B------:R-:W-:Y:S04]  /*ed40*/  IADD3 R0, R0, c[0x0][0x32c], RZ ;  /* 0x0000cb0000007a10 */ /* 0x000fe80007ffe0ff */
[----:B------:R-:W-:Y:S02]  /*ed50*/  IMNMX R4, R4, R0, PT ;  /* 0x0000000004047217 */ /* 0x000fe40003800200 */
.L_x_277:
        /* <DEDUP_REMOVED lines=492> */
.L_x_271:
[----:B------:R-:W2:Y:S04]  /*10c20*/  LDL.LU R5, [R1+0x14] ;  /* 0x0000140001057983 */ /* 0x000ea80000300800 */
[----:B-1----:R-:W3:Y:S01]  /*10c30*/  LDL.LU R4, [R1+0x18] ;  /* 0x0000180001047983 */ /* 0x002ee20000300800 */
[----:B------:R-:W-:-:S02]  /*10c40*/  MOV R2, RZ ;  /* 0x000000ff00027202 */ /* 0x000fc40000000f00 */
[----:B------:R-:W-:Y:S01]  /*10c50*/  PLOP3.LUT P2, PT, PT, PT, PT, 0x8, 0x0 ;  /* 0x000000000000781c */ /* 0x000fe20003f4e170 */
        /* <DEDUP_REMOVED lines=153> */
.L_x_239:
[----:B------:R-:W-:Y:S05]  /*115f0*/  @P2 BRA `(.L_x_282) ;  /* 0x00001c0000002947 */ /* 0x000fea0003800000 */
[----:B------:R-:W1:Y:S01]  /*11600*/  S2R R65, SR_TID.X ;  /* 0x0000000000417919 */ /* 0x000e620000002100 */
[----:B------:R-:W-:Y:S01]  /*11610*/  F2FP.BF16.PACK_AB R50, R51, R50 ;  /* 0x000000323332723e */ /* 0x000fe200000010ff */
[----:B------:R-:W-:Y:S01]  /*11620*/  ULDC.64 UR4, c[0x0][0x500] ;  /* 0x0001400000047ab9 */ /* 0x000fe20000000a00 */
[----:B------:R-:W-:Y:S01]  /*11630*/  F2FP.BF16.PACK_AB R46, R47, R46 ;  /* 0x0000002e2f2e723e */ /* 0x000fe200000010ff */
[----:B------:R-:W-:Y:S01]  /*11640*/  UISETP.NE.U32.AND UP0, UPT, URZ, UR4, UPT ;  /* 0x000000043f00728c */ /* 0x000fe2000bf05070 */
[----:B------:R-:W-:Y:S01]  /*11650*/  F2FP.BF16.PACK_AB R39, R39, R38 ;  /* 0x000000262727723e */ /* 0x000fe200000010ff */
[----:B------:R-:W-:Y:S01]  /*11660*/  UMOV UR6, 0x4 ;  /* 0x0000000400067882 */ /* 0x000fe20000000000 */
[----:B------:R-:W-:Y:S01]  /*11670*/  F2FP.BF16.PACK_AB R38, R12, R22 ;  /* 0x000000160c26723e */ /* 0x000fe200000010ff */
[----:B------:R-:W-:Y:S01]  /*11680*/  UISETP.NE.AND.EX UP0, UPT, URZ, UR5, UPT, UP0 ;  /* 0x000000053f00728c */ /* 0x000fe2000bf05300 */
[----:B------:R-:W-:Y:S02]  /*11690*/  F2FP.BF16.PACK_AB R42, R43, R42 ;  /* 0x0000002a2b2a723e */ /* 0x000fe400000010ff */
[----:B------:R-:W-:Y:S01]  /*116a0*/  F2FP.BF16.PACK_AB R8, R8, R156 ;  /* 0x0000009c0808723e */ /* 0x000fe200000010ff */
[----:B------:R-:W-:Y:S01]  /*116b0*/  ULDC.64 UR4, c[0x0][0x500] ;  /* 0x0001400000047ab9 */ /* 0x000fe20000000a00 */
[----:B------:R-:W-:Y:S01]  /*116c0*/  F2FP.BF16.PACK_AB R159, R159, R158 ;  /* 0x0000009e9f9f723e */ /* 0x000fe200000010ff */
[----:B------:R-:W-:Y:S01]  /*116d0*/  UIMAD.WIDE UR4, UR13, UR6, UR4 ;  /* 0x000000060d0472a5 */ /* 0x000fe2000f8e0204 */
[----:B------:R-:W-:-:S02]  /*116e0*/  F2FP.BF16.PACK_AB R6, R153, R152 ;  /* 0x000000989906723e */ /* 0x000fc400000010ff */
[----:B------:R-:W-:Y:S02]  /*116f0*/  F2FP.BF16.PACK_AB R154, R155, R154 ;  /* 0x0000009a9b9a723e */ /* 0x000fe400000010ff */
[----:B------:R-:W-:Y:S02]  /*11700*/  F2FP.BF16.PACK_AB R5, R149, R148 ;  /* 0x000000949505723e */ /* 0x000fe400000010ff */
[----:B------:R-:W-:Y:S02]  /*11710*/  F2FP.BF16.PACK_AB R150, R151, R150 ;  /* 0x000000969796723e */ /* 0x000fe400000010ff */
[----:B------:R-:W-:Y:S02]  /*11720*/  F2FP.BF16.PACK_AB R7, R7, R144 ;  /* 0x000000900707723e */ /* 0x000fe400000010ff */
[----:B-1----:R-:W-:Y:S02]  /*11730*/  SHF.R.S32.HI R51, RZ, 0x1f, R65 ;  /* 0x0000001fff337819 */ /* 0x002fe40000011441 */
[----:B------:R-:W-:-:S02]  /*11740*/  F2FP.BF16.PACK_AB R146, R147, R146 ;  /* 0x000000929392723e */ /* 0x000fc400000010ff */
[CC--:B------:R-:W-:Y:S02]  /*11750*/  LEA.HI R2, R51.reuse, R65.reuse, RZ, 0x2 ;  /* 0x0000004133027211 */ /* 0x0c0fe400078f10ff */
[----:B------:R-:W-:Y:S02]  /*11760*/  LEA.HI R47, R51, R65, RZ, 0x5 ;  /* 0x00000041332f7211 */ /* 0x000fe400078f28ff */
[--C-:B------:R-:W-:Y:S02]  /*11770*/  SHF.R.S32.HI R4, RZ, 0x2, R2.reuse ;  /* 0x00000002ff047819 */ /* 0x100fe40000011402 */
[----:B------:R-:W-:Y:S02]  /*11780*/  SHF.R.S32.HI R0, RZ, 0x1f, R2 ;  /* 0x0000001fff007819 */ /* 0x000fe40000011402 */
[----:B------:R-:W-:Y:S02]  /*11790*/  SHF.R.S32.HI R43, RZ, 0x5, R47 ;  /* 0x00000005ff2b7819 */ /* 0x000fe4000001142f */
[----:B------:R-:W-:-:S02]  /*117a0*/  LEA.HI R0, R0, R4, RZ, 0x3 ;  /* 0x0000000400007211 */ /* 0x000fc400078f18ff */
[----:B------:R-:W-:Y:S02]  /*117b0*/  F2FP.BF16.PACK_AB R52, R141, R140 ;  /* 0x0000008c8d34723e */ /* 0x000fe400000010ff */
[----:B------:R-:W-:Y:S02]  /*117c0*/  LOP3.LUT R0, R0, 0xfffffff8, RZ, 0xc0, !PT ;  /* 0xfffffff800007812 */ /* 0x000fe400078ec0ff */
        /* <DEDUP_REMOVED lines=46> */
[----:B------:R3:W-:Y:S01]  /*11ab0*/  STS [R3+0x80], R5 ;  /* 0x0000800503007388 */ /* 0x0007e20000000800 */
        /* <DEDUP_REMOVED lines=10> */
[----:B--2---:R-:W-:Y:S01]  /*11b60*/  SEL R6, R8, 0xffffffc0, !P2 ;  /* 0xffffffc008067807 */ /* 0x004fe20005000000 */
[----:B------:R-:W-:Y:S01]  /*11b70*/  IMAD.IADD R8, R4, 0x1, R2 ;  /* 0x0000000104087824 */ /* 0x000fe200078e0202 */
[----:B------:R-:W-:Y:S02]  /*11b80*/  F2FP.BF16.PACK_AB R94, R95, R94 ;  /* 0x0000005e5f5e723e */ /* 0x000fe400000010ff */
[----:B------:R-:W-:Y:S01]  /*11b90*/  F2FP.BF16.PACK_AB R24, R97, R96 ;  /* 0x000000606118723e */ /* 0x000fe200000010ff */
[----:B------:R-:W-:Y:S01]  /*11ba0*/  IMAD.IADD R4, R6, 0x1, R3 ;  /* 0x0000000106047824 */ /* 0x000fe200078e0203 */
[----:B------:R1:W-:Y:S01]  /*11bb0*/  STS [R8], R7 ;  /* 0x0000000708007388 */ /* 0x0003e20000000800 */
[----:B---3--:R-:W-:Y:S01]  /*11bc0*/  IMAD.IADD R5, R0, 0x1, R6 ;  /* 0x0000000100057824 */ /* 0x008fe200078e0206 */
[----:B------:R-:W-:-:S02]  /*11bd0*/  F2FP.BF16.PACK_AB R98, R99, R98 ;  /* 0x000000626362723e */ /* 0x000fc400000010ff */
[----:B------:R-:W-:Y:S01]  /*11be0*/  STS [R8+0x400], R146 ;  /* 0x0004009208007388 */ /* 0x000fe20000000800 */
        /* <DEDUP_REMOVED lines=23> */
[----:B------:R-:W-:-:S03]  /*11d60*/  PLOP3.LUT P0, PT, PT, PT, UP0, 0x80, 0x0 ;  /* 0x000000000000781c */ /* 0x000fc60003f0f008 */
        /* <DEDUP_REMOVED lines=47> */
[----:B------:R2:W-:Y:S04]  /*12060*/  STS [R4+0xc080], R9 ;  /* 0x00c0800904007388 */ /* 0x0005e80000000800 */
[----:B------:R3:W-:Y:S01]  /*12070*/  STS [R4+0xc480], R15 ;  /* 0x00c4800f04007388 */ /* 0x0007e20000000800 */
[----:B-1----:R-:W-:-:S03]  /*12080*/  IMAD.U32 R8, RZ, RZ, UR4 ;  /* 0x00000004ff087e24 */ /* 0x002fc6000f8e00ff */
[----:B------:R3:W-:Y:S04]  /*12090*/  STS [R6+0xc000], R14 ;  /* 0x00c0000e06007388 */ /* 0x0007e80000000800 */
[----:B------:R3:W-:Y:S01]  /*120a0*/  STS [R6+0xc400], R10 ;  /* 0x00c4000a06007388 */ /* 0x0007e20000000800 */
[----:B--2---:R-:W-:-:S03]  /*120b0*/  IMAD.U32 R9, RZ, RZ, UR5 ;  /* 0x00000005ff097e24 */ /* 0x004fc6000f8e00ff */
[----:B------:R-:W-:Y:S06]  /*120c0*/  BAR.SYNC.DEFER_BLOCKING 0x1, 0x100 ;  /* 0x0044000000007b1d */ /* 0x000fec0000010000 */
[----:B------:R-:W-:Y:S02]  /*120d0*/  ULDC.64 UR4, c[0x0][0x508] ;  /* 0x0001420000047ab9 */ /* 0x000fe40000000a00 */
[----:B------:R-:W-:Y:S01]  /*120e0*/  UISETP.NE.U32.AND UP1, UPT, URZ, UR4, UPT ;  /* 0x000000043f00728c */ /* 0x000fe2000bf25070 */
[----:B------:R-:W2:Y:S03]  /*120f0*/  @P0 LDG.E R0, [R8.64] ;  /* 0x0000001208000981 */ /* 0x000ea6000c1e1900 */
[----:B------:R-:W-:Y:S01]  /*12100*/  UISETP.NE.AND.EX UP1, UPT, URZ, UR5, UPT, UP1 ;  /* 0x000000053f00728c */ /* 0x000fe2000bf25310 */
[----:B------:R-:W-:-:S02]  /*12110*/  IMAD.MOV.U32 R16, RZ, RZ, c[0x0][0x388] ;  /* 0x0000e200ff107624 */ /* 0x000fc400078e00ff */
[----:B------:R-:W-:-:S03]  /*12120*/  ULDC.64 UR4, c[0x0][0x508] ;  /* 0x0001420000047ab9 */ /* 0x000fc60000000a00 */
[----:B------:R-:W-:-:S05]  /*12130*/  PLOP3.LUT P1, PT, PT, PT, UP1, 0x80, 0x0 ;  /* 0x000000000000781c */ /* 0x000fca0003f2f018 */
[----:B------:R-:W-:-:S06]  /*12140*/  @UP1 UIMAD.WIDE UR4, UR13, UR6, UR4 ;  /* 0x000000060d0412a5 */ /* 0x000fcc000f8e0204 */
[----:B------:R-:W-:Y:S02]  /*12150*/  IMAD.U32 R2, RZ, RZ, UR4 ;  /* 0x00000004ff027e24 */ /* 0x000fe4000f8e00ff */
[----:B------:R-:W-:-:S05]  /*12160*/  IMAD.U32 R3, RZ, RZ, UR5 ;  /* 0x00000005ff037e24 */ /* 0x000fca000f8e00ff */
[----:B------:R3:W5:Y:S01]  /*12170*/  @P1 LDG.E R16, [R2.64] ;  /* 0x0000001202101981 */ /* 0x000762000c1e1900 */
[----:B------:R-:W-:Y:S02]  /*12180*/  UMOV UR16, URZ ;  /* 0x0000003f00107c82 */ /* 0x000fe40008000000 */
[----:B------:R-:W-:Y:S01]  /*12190*/  UMOV UR17, URZ ;  /* 0x0000003f00117c82 */ /* 0x000fe20008000000 */
[----:B--2---:R-:W1:Y:S02]  /*121a0*/  @P0 R2UR UR5, R0 ;  /* 0x00000000000503c2 */ /* 0x004e6400000e0000 */
[----:B-1----:R-:W-:Y:S02]  /*121b0*/  @UP0 USHF.R.S32.HI UR4, URZ, 0x1f, UR5 ;  /* 0x0000001f3f040899 */ /* 0x002fe40008011405 */
[----:B------:R-:W-:-:S05]  /*121c0*/  @UP0 UMOV UR16, UR5 ;  /* 0x0000000500100c82 */ /* 0x000fca0008000000 */
[----:B------:R-:W-:Y:S01]  /*121d0*/  @UP0 UMOV UR17, UR4 ;  /* 0x0000000400110c82 */ /* 0x000fe20008000000 */
[----:B------:R-:W-:Y:S05]  /*121e0*/  @P1 BRA `(.L_x_283) ;  /* 0x0000004000001947 */ /* 0x000fea0003800000 */
[----:B---3--:R-:W-:Y:S05]  /*121f0*/  @!P0 BRA `(.L_x_283) ;  /* 0x0000003000008947 */ /* 0x008fea0003800000 */
[----:B------:R-:W2:Y:S04]  /*12200*/  LDG.E R0, [R8.64] ;  /* 0x0000001208007981 */ /* 0x000ea8000c1e1900 */
[----:B------:R-:W2:Y:S02]  /*12210*/  LDG.E R2, [R8.64+0x4] ;  /* 0x0000041208027981 */ /* 0x000ea4000c1e1900 */
[----:B--2--5:R-:W-:Y:S02]  /*12220*/  IADD3 R16, -R0, R2, RZ ;  /* 0x0000000200107210 */ /* 0x024fe40007ffe1ff */
.L_x_283:
[----:B---3--:R-:W-:Y:S01]  /*12230*/  SHF.R.S32.HI R0, RZ, 0x1f, R43 ;  /* 0x0000001fff007819 */ /* 0x008fe2000001142b */
[----:B------:R-:W-:Y:S01]  /*12240*/  IMAD.MOV.U32 R2, RZ, RZ, c[0x0][0x4e8] ;  /* 0x00013a00ff027624 */ /* 0x000fe200078e00ff */
[----:B------:R-:W-:Y:S01]  /*12250*/  LOP3.LUT R3, R47, 0xffffffe0, RZ, 0xc0, !PT ;  /* 0xffffffe02f037812 */ /* 0x000fe200078ec0ff */
[----:B------:R-:W1:Y:S01]  /*12260*/  S2R R28, SR_CTAID.X ;  /* 0x00000000001c7919 */ /* 0x000e620000002500 */
[----:B------:R-:W-:Y:S01]  /*12270*/  LEA.HI R0, R0, R43, RZ, 0x3 ;  /* 0x0000002b00007211 */ /* 0x000fe200078f18ff */
[----:B------:R-:W2:Y:S01]  /*12280*/  S2UR UR9, SR_CTAID.Y ;  /* 0x00000000000979c3 */ /* 0x000ea20000002600 */
[----:B------:R-:W-:Y:S01]  /*12290*/  ISETP.NE.AND P1, PT, R2, 0x1, PT ;  /* 0x000000010200780c */ /* 0x000fe20003f25270 */
[----:B------:R-:W-:Y:S01]  /*122a0*/  IMAD.IADD R3, R65, 0x1, -R3 ;  /* 0x0000000141037824 */ /* 0x000fe200078e0a03 */
[----:B------:R-:W-:Y:S01]  /*122b0*/  LOP3.LUT R0, R0, 0xffffff8, RZ, 0xc0, !PT ;  /* 0x0ffffff800007812 */ /* 0x000fe200078ec0ff */
[----:B------:R-:W-:Y:S01]  /*122c0*/  ULDC.64 UR4, c[0x0][0x3a0] ;  /* 0x0000e80000047ab9 */ /* 0x000fe20000000a00 */
[----:B------:R-:W-:Y:S01]  /*122d0*/  LEA.HI R6, R51, R65, RZ, 0x3 ;  /* 0x0000004133067211 */ /* 0x000fe200078f18ff */
[----:B------:R-:W-:Y:S01]  /*122e0*/  ULDC.64 UR6, c[0x0][0x490] ;  /* 0x0001240000067ab9 */ /* 0x000fe20000000a00 */
[----:B------:R-:W-:Y:S01]  /*122f0*/  SHF.R.S32.HI R2, RZ, 0x1f, R3 ;  /* 0x0000001fff027819 */ /* 0x000fe20000011403 */
[----:B------:R-:W-:Y:S01]  /*12300*/  IMAD.IADD R4, R43, 0x1, -R0 ;  /* 0x000000012b047824 */ /* 0x000fe200078e0a00 */
[----:B------:R-:W-:Y:S01]  /*12310*/  LEA.HI R0, R22, R22, RZ, 0x1 ;  /* 0x0000001616007211 */ /* 0x000fe200078f08ff */
[----:B------:R-:W-:Y:S01]  /*12320*/  UIMAD.WIDE.U32 UR10, UR16, UR4, URZ ;  /* 0x00000004100a72a5 */ /* 0x000fe2000f8e003f */
[----:B------:R-:W-:Y:S01]  /*12330*/  LEA.HI R2, R2, R3, RZ, 0x2 ;  /* 0x0000000302027211 */ /* 0x000fe200078f10ff */
[----:B------:R-:W-:Y:S01]  /*12340*/  UIMAD UR12, UR17, UR4, URZ ;  /* 0x00000004110c72a4 */ /* 0x000fe2000f8e023f */
[----:B------:R-:W-:Y:S01]  /*12350*/  LOP3.LUT R0, R0, 0x1ffffffe, RZ, 0xc0, !PT ;  /* 0x1ffffffe00007812 */ /* 0x000fe200078ec0ff */
[----:B------:R-:W-:Y:S01]  /*12360*/  USHF.R.S32.HI UR4, URZ, 0x1f, UR13 ;  /* 0x0000001f3f047899 */ /* 0x000fe2000801140d */
[----:B------:R-:W-:Y:S01]  /*12370*/  SHF.R.S32.HI R2, RZ, 0x2, R2 ;  /* 0x00000002ff027819 */ /* 0x000fe20000011402 */
[----:B------:R-:W-:Y:S01]  /*12380*/  UMOV UR20, UR16 ;  /* 0x0000001000147c82 */ /* 0x000fe20008000000 */
[----:B------:R-:W-:Y:S01]  /*12390*/  LOP3.LUT P2, RZ, R3, 0x3, RZ, 0xc0, !PT ;  /* 0x0000000303ff7812 */ /* 0x000fe2000784c0ff */
[----:B------:R-:W-:Y:S01]  /*123a0*/  IMAD.IADD R0, R22, 0x1, -R0 ;  /* 0x0000000116007824 */ /* 0x000fe200078e0a00 */
[----:B------:R-:W-:Y:S01]  /*123b0*/  UMOV UR21, UR17 ;  /* 0x0000001100157c82 */ /* 0x000fe20008000000 */
[----:B------:R-:W-:Y:S01]  /*123c0*/  IMAD R15, R4, 0x10, R2 ;  /* 0x00000010040f7824 */ /* 0x000fe200078e0202 */
[----:B------:R-:W-:Y:S01]  /*123d0*/  USEL UR15, UR13, URZ, !UP0 ;  /* 0x0000003f0d0f7287 */ /* 0x000fe2000c000000 */
[----:B------:R-:W-:Y:S01]  /*123e0*/  LOP3.LUT R4, R6, 0xfffffff8, RZ, 0xc0, !PT ;  /* 0xfffffff806047812 */ /* 0x000fe200078ec0ff */
[----:B------:R-:W-:Y:S01]  /*123f0*/  USEL UR13, UR4, URZ, !UP0 ;  /* 0x0000003f040d7287 */ /* 0x000fe2000c000000 */
[----:B------:R-:W-:Y:S01]  /*12400*/  IMAD R0, R0, 0x8, R15 ;  /* 0x0000000800007824 */ /* 0x000fe200078e020f */
[----:B--2---:R-:W-:Y:S01]  /*12410*/  USHF.R.S32.HI UR8, URZ, 0x1f, UR9 ;  /* 0x0000001f3f087899 */ /* 0x004fe20008011409 */
[----:B------:R-:W-:Y:S01]  /*12420*/  SHF.R.S32.HI R14, RZ, 0x3, R6 ;  /* 0x00000003ff0e7819 */ /* 0x000fe20000011406 */
[----:B------:R-:W-:Y:S01]  /*12430*/  UIMAD.WIDE.U32 UR20, UR9, UR6, UR20 ;  /* 0x00000006091472a5 */ /* 0x000fe2000f8e0014 */
[----:B------:R-:W-:Y:S01]  /*12440*/  IMAD.IADD R7, R65, 0x1, -R4 ;  /* 0x0000000141077824 */ /* 0x000fe200078e0a04 */
[----:B-1----:R-:W-:Y:S01]  /*12450*/  LEA R0, R28, R0, 0x7 ;  /* 0x000000001c007211 */ /* 0x002fe200078e38ff */
[----:B------:R-:W-:Y:S01]  /*12460*/  UIMAD UR14, UR8, UR6, URZ ;  /* 0x00000006080e72a4 */ /* 0x000fe2000f8e023f */
[----:B-----5:R-:W-:Y:S01]  /*12470*/  IMAD R29, R16, c[0x0][0x4e8], RZ ;  /* 0x00013a00101d7a24 */ /* 0x020fe200078e02ff */
[----:B------:R-:W-:Y:S01]  /*12480*/  UIMAD UR12, UR16, UR5, UR12 ;  /* 0x00000005100c72a4 */ /* 0x000fe2000f8e020c */
[----:B------:R-:W-:Y:S01]  /*12490*/  LEA R6, R7, R14, 0x5 ;  /* 0x0000000e07067211 */ /* 0x000fe200078e28ff */
[----:B------:R-:W-:Y:S01]  /*124a0*/  @P1 IMAD.HI.U32 R3, R0, c[0x0][0x4ec], RZ ;  /* 0x00013b0000031a27 */ /* 0x000fe200078e00ff */
[----:B------:R-:W-:Y:S01]  /*124b0*/  UIMAD UR14, UR9, UR7, UR14 ;  /* 0x00000007090e72a4 */ /* 0x000fe2000f8e020e */
[----:B------:R-:W-:Y:S01]  /*124c0*/  LEA.HI R18, R51, R65, RZ, 0x6 ;  /* 0x0000004133127211 */ /* 0x000fe200078f30ff */
[----:B------:R-:W-:Y:S01]  /*124d0*/  ULDC.64 UR4, c[0x0][0x3e8] ;  /* 0x0000fa0000047ab9 */ /* 0x000fe20000000a00 */
[----:B------:R-:W-:Y:S01]  /*124e0*/  IMAD.MOV.U32 R2, RZ, RZ, R0 ;  /* 0x000000ffff027224 */ /* 0x000fe200078e0000 */
[----:B------:R-:W-:Y:S01]  /*124f0*/  @P1 SHF.R.U32.HI R2, RZ, c[0x0][0x4f0], R3 ;  /* 0x00013c00ff021a19 */ /* 0x000fe20000011603 */
[----:B------:R-:W-:Y:S01]  /*12500*/  ULDC.64 UR6, c[0x0][0x498] ;  /* 0x0001260000067ab9 */ /* 0x000fe20000000a00 */
[----:B------:R-:W-:Y:S01]  /*12510*/  IMAD R6, R28, 0x80, R6 ;  /* 0x000000801c067824 */ /* 0x000fe200078e0206 */
[----:B------:R-:W-:Y:S01]  /*12520*/  UIMAD UR16, UR13, UR6, URZ ;  /* 0x000000060d1072a4 */ /* 0x000fe2000f8e023f */
[--C-:B------:R-:W-:Y:S01]  /*12530*/  SHF.R.S32.HI R5, RZ, 0x1f, R2.reuse ;  /* 0x0000001fff057819 */ /* 0x100fe20000011402 */
[----:B------:R-:W-:Y:S01]  /*12540*/  UIADD3 UR21, UR21, UR14, URZ ;  /* 0x0000000e15157290 */ /* 0x000fe2000fffe03f */
[----:B------:R-:W-:Y:S01]  /*12550*/  IMAD.MOV R3, RZ, RZ, -R2 ;  /* 0x000000ffff037224 */ /* 0x000fe200078e0a02 */
[----:B------:R-:W-:Y:S01]  /*12560*/  UIMAD UR7, UR15, UR7, UR16 ;  /* 0x000000070f0772a4 */ /* 0x000fe2000f8e0210 */
[----:B------:R-:W-:Y:S01]  /*12570*/  @P1 IMAD.HI.U32 R10, R6, c[0x0][0x4ec], RZ ;  /* 0x00013b00060a1a27 */ /* 0x000fe200078e00ff */
[----:B------:R-:W-:Y:S01]  /*12580*/  UIMAD.WIDE.U32 UR20, UR15, UR6, UR20 ;  /* 0x000000060f1472a5 */ /* 0x000fe2000f8e0014 */
[----:B------:R-:W-:Y:S01]  /*12590*/  BSSY B0, `(.L_x_284) ;  /* 0x0000069000007945 */ /* 0x000fe20003800000 */
[----:B------:R-:W-:Y:S01]  /*125a0*/  UIMAD UR8, UR8, UR4, URZ ;  /* 0x00000004080872a4 */ /* 0x000fe2000f8e023f */
[----:B------:R-:W-:Y:S01]  /*125b0*/  IMAD R0, R3, c[0x0][0x4e8], R0 ;  /* 0x00013a0003007a24 */ /* 0x000fe200078e0200 */
[----:B------:R-:W-:Y:S01]  /*125c0*/  UIADD3 UR11, UR11, UR12, URZ ;  /* 0x0000000c0b0b7290 */ /* 0x000fe2000fffe03f */
[----:B------:R-:W-:Y:S01]  /*125d0*/  IMAD.U32 R3, RZ, RZ, UR7 ;  /* 0x00000007ff037e24 */ /* 0x000fe2000f8e00ff */
[----:B------:R-:W-:Y:S01]  /*125e0*/  IADD3 R2, P0, R2, UR20, RZ ;  /* 0x0000001402027c10 */ /* 0x000fe2000ff1e0ff */
[----:B------:R-:W-:Y:S01]  /*125f0*/  UIMAD UR5, UR9, UR5, UR8 ;  /* 0x00000005090572a4 */ /* 0x000fe2000f8e0208 */
[----:B------:R-:W-:Y:S01]  /*12600*/  SHF.R.S32.HI R4, RZ, 0x1f, R0 ;  /* 0x0000001fff047819 */ /* 0x000fe20000011400 */
[----:B------:R-:W-:Y:S01]  /*12610*/  UIMAD.WIDE.U32 UR10, UR9, UR4, UR10 ;  /* 0x00000004090a72a5 */ /* 0x000fe2000f8e000a */
[----:B------:R-:W-:Y:S01]  /*12620*/  IADD3.X R3, R5, UR21, R3, P0, !PT ;  /* 0x0000001505037c10 */ /* 0x000fe200087fe403 */
[----:B------:R-:W-:Y:S01]  /*12630*/  IMAD.SHL.U32 R5, R14, 0x40, RZ ;  /* 0x000000400e057824 */ /* 0x000fe200078e00ff */
[----:B------:R-:W-:Y:S01]  /*12640*/  ULDC.64 UR6, c[0x0][0x3f0] ;  /* 0x0000fc0000067ab9 */ /* 0x000fe20000000a00 */
[----:B------:R-:W-:Y:S01]  /*12650*/  IMAD R4, R4, c[0x0][0x488], RZ ;  /* 0x0001220004047a24 */ /* 0x000fe200078e02ff */
[----:B------:R-:W-:Y:S01]  /*12660*/  UIMAD UR13, UR13, UR6, URZ ;  /* 0x000000060d0d72a4 */ /* 0x000fe2000f8e023f */
[----:B------:R-:W-:Y:S01]  /*12670*/  IMAD.WIDE.U32 R2, R0, c[0x0][0x488], R2 ;  /* 0x0001220000027a25 */ /* 0x000fe200078e0002 */
[----:B------:R-:W-:Y:S01]  /*12680*/  LOP3.LUT R5, R5, 0x1c0, RZ, 0xc0, !PT ;  /* 0x000001c005057812 */ /* 0x000fe200078ec0ff */
[----:B------:R-:W-:-:S02]  /*12690*/  UIADD3 UR11, UR11, UR5, URZ ;  /* 0x000000050b0b7290 */ /* 0x000fc4000fffe03f */
[----:B------:R-:W-:Y:S01]  /*126a0*/  IMAD R9, R0, c[0x0][0x48c], R4 ;  /* 0x0001230000097a24 */ /* 0x000fe200078e0204 */
[----:B------:R-:W-:Y:S01]  /*126b0*/  SHF.R.U32.HI R8, RZ, 0x3, R5 ;  /* 0x00000003ff087819 */ /* 0x000fe20000011605 */
[----:B------:R-:W-:Y:S01]  /*126c0*/  IMAD.SHL.U32 R0, R7, 0x8, RZ ;  /* 0x0000000807007824 */ /* 0x000fe200078e00ff */
[C---:B------:R-:W-:Y:S01]  /*126d0*/  LEA R7, P0, R2.reuse, c[0x0][0x450], 0x2 ;  /* 0x0001140002077a11 */ /* 0x040fe200078010ff */
[----:B------:R-:W-:Y:S01]  /*126e0*/  IMAD.IADD R3, R3, 0x1, R9 ;  /* 0x0000000103037824 */ /* 0x000fe200078e0209 */
[----:B------:R-:W-:Y:S01]  /*126f0*/  UIMAD UR7, UR15, UR7, UR13 ;  /* 0x000000070f0772a4 */ /* 0x000fe2000f8e020d */
[----:B------:R-:W-:Y:S01]  /*12700*/  IMAD.MOV.U32 R4, RZ, RZ, R6 ;  /* 0x000000ffff047224 */ /* 0x000fe200078e0006 */
[----:B------:R-:W-:Y:S01]  /*12710*/  LOP3.LUT R5, R5, 0x38, R0, 0xf8, !PT ;  /* 0x0000003805057812 */ /* 0x000fe200078ef800 */
[----:B------:R-:W-:Y:S01]  /*12720*/  UIMAD.WIDE.U32 UR10, UR15, UR6, UR10 ;  /* 0x000000060f0a72a5 */ /* 0x000fe2000f8e000a */
[----:B------:R-:W-:Y:S01]  /*12730*/  @P1 SHF.R.U32.HI R4, RZ, c[0x0][0x4f0], R10 ;  /* 0x00013c00ff041a19 */ /* 0x000fe2000001160a */
[----:B------:R-:W-:Y:S01]  /*12740*/  SHFL.IDX PT, R12, R7, RZ, 0x1c1f ;  /* 0x001c1fff070c7589 */ /* 0x000fe200000e0000 */
[----:B------:R-:W-:Y:S01]  /*12750*/  LOP3.LUT R17, R5, R8, RZ, 0x3c, !PT ;  /* 0x0000000805117212 */ /* 0x000fe200078e3cff */
[----:B------:R-:W-:Y:S01]  /*12760*/  UIADD3 UR7, UR11, UR7, URZ ;  /* 0x000000070b077290 */ /* 0x000fe2000fffe03f */
[----:B------:R-:W-:Y:S01]  /*12770*/  LEA.HI.X R5, R2, c[0x0][0x454], R3, 0x2, P0 ;  /* 0x0001150002057a11 */ /* 0x000fe200000f1403 */
[--C-:B------:R-:W-:Y:S01]  /*12780*/  IMAD.MOV R8, RZ, RZ, -R4.reuse ;  /* 0x000000ffff087224 */ /* 0x100fe200078e0a04 */
[----:B------:R-:W-:Y:S01]  /*12790*/  SHF.R.S32.HI R9, RZ, 0x1f, R4 ;  /* 0x0000001fff097819 */ /* 0x000fe20000011404 */
[----:B------:R1:W-:Y:S01]  /*127a0*/  SHFL.IDX PT, R10, R7, 0x1, 0x1c1f ;  /* 0x003c1f00070a7f89 */ /* 0x0003e200000e0000 */
[----:B------:R-:W-:Y:S01]  /*127b0*/  MOV R2, UR10 ;  /* 0x0000000a00027c02 */ /* 0x000fe20008000f00 */
[----:B------:R-:W-:-:S02]  /*127c0*/  IMAD.U32 R3, RZ, RZ, UR11 ;  /* 0x0000000bff037e24 */ /* 0x000fc4000f8e00ff */
[----:B------:R-:W2:Y:S01]  /*127d0*/  SHFL.IDX PT, R13, R5, RZ, 0x1c1f ;  /* 0x001c1fff050d7589 */ /* 0x000ea200000e0000 */
[----:B------:R-:W-:Y:S02]  /*127e0*/  IMAD.U32 R3, RZ, RZ, UR7 ;  /* 0x00000007ff037e24 */ /* 0x000fe4000f8e00ff */
[----:B------:R-:W-:Y:S01]  /*127f0*/  IMAD R6, R8, c[0x0][0x4e8], R6 ;  /* 0x00013a0008067a24 */ /* 0x000fe200078e0206 */
[----:B------:R3:W4:Y:S01]  /*12800*/  SHFL.IDX PT, R11, R5, 0x1, 0x1c1f ;  /* 0x003c1f00050b7f89 */ /* 0x00072200000e0000 */
[----:B------:R-:W-:-:S04]  /*12810*/  IMAD.WIDE.U32 R2, R4, c[0x0][0x3e0], R2 ;  /* 0x0000f80004027a25 */ /* 0x000fc800078e0002 */
[----:B-1----:R-:W-:-:S04]  /*12820*/  IMAD R7, R9, c[0x0][0x3e0], RZ ;  /* 0x0000f80009077a24 */ /* 0x002fc800078e02ff */
[----:B------:R-:W-:Y:S01]  /*12830*/  IMAD R7, R4, c[0x0][0x3e4], R7 ;  /* 0x0000f90004077a24 */ /* 0x000fe200078e0207 */
[----:B------:R-:W-:Y:S01]  /*12840*/  SHF.R.S32.HI R4, RZ, 0x1f, R6 ;  /* 0x0000001fff047819 */ /* 0x000fe20000011406 */
[----:B---3--:R-:W-:-:S03]  /*12850*/  IMAD R5, R28, 0x80, R15 ;  /* 0x000000801c057824 */ /* 0x008fc600078e020f */
[----:B------:R-:W-:Y:S01]  /*12860*/  IADD3 R3, R3, R7, RZ ;  /* 0x0000000703037210 */ /* 0x000fe20007ffe0ff */
[----:B------:R-:W-:Y:S02]  /*12870*/  IMAD R4, R4, c[0x0][0x3d8], RZ ;  /* 0x0000f60004047a24 */ /* 0x000fe400078e02ff */
[----:B------:R-:W-:Y:S01]  /*12880*/  IMAD R28, R28, 0x80, R14 ;  /* 0x000000801c1c7824 */ /* 0x000fe200078e020e */
[C---:B------:R-:W-:Y:S01]  /*12890*/  IADD3 R8, R5.reuse, 0x8, RZ ;  /* 0x0000000805087810 */ /* 0x040fe20007ffe0ff */
[----:B------:R-:W-:Y:S01]  /*128a0*/  IMAD R7, R6, c[0x0][0x3dc], R4 ;  /* 0x0000f70006077a24 */ /* 0x000fe200078e0204 */
[-C--:B------:R-:W-:Y:S01]  /*128b0*/  ISETP.GE.OR P1, PT, R5, R29.reuse, P2 ;  /* 0x0000001d0500720c */ /* 0x080fe20001726670 */
[----:B------:R-:W-:Y:S01]  /*128c0*/  IMAD.SHL.U32 R5, R18, 0x8, RZ ;  /* 0x0000000812057824 */ /* 0x000fe200078e00ff */
[----:B------:R-:W-:-:S04]  /*128d0*/  ISETP.GE.OR P0, PT, R8, R29, P2 ;  /* 0x0000001d0800720c */ /* 0x000fc80001706670 */
[----:B------:R-:W-:Y:S01]  /*128e0*/  LOP3.LUT R8, R17, 0x7ffffe00, R5, 0xf8, !PT ;  /* 0x7ffffe0011087812 */ /* 0x000fe200078ef805 */
[----:B------:R-:W-:-:S04]  /*128f0*/  IMAD.WIDE.U32 R4, R6, c[0x0][0x3d8], R2 ;  /* 0x0000f60006047a25 */ /* 0x000fc800078e0002 */
[----:B------:R-:W-:Y:S02]  /*12900*/  IMAD.SHL.U32 R2, R8, 0x2, RZ ;  /* 0x0000000208027824 */ /* 0x000fe400078e00ff */
[----:B--2---:R1:W-:Y:S01]  /*12910*/  @!P1 ST.E [R12.64], R53 ;  /* 0x000000350c009985 */ /* 0x0043e2000c101912 */
[----:B------:R-:W-:-:S03]  /*12920*/  IMAD.IADD R3, R5, 0x1, R7 ;  /* 0x0000000105037824 */ /* 0x000fc600078e0207 */
[----:B----4-:R1:W-:Y:S01]  /*12930*/  @!P0 ST.E [R10.64], R56 ;  /* 0x000000380a008985 */ /* 0x0103e2000c101912 */
[----:B------:R-:W-:-:S03]  /*12940*/  LEA R31, P0, R4, c[0x0][0x380], 0x1 ;  /* 0x0000e000041f7a11 */ /* 0x000fc600078008ff */
[----:B------:R1:W2:Y:S01]  /*12950*/  LDS.128 R44, [R2+0x1080] ;  /* 0x00108000022c7984 */ /* 0x0002a20000000c00 */
[----:B------:R-:W-:Y:S02]  /*12960*/  LEA.HI.X R30, R4, c[0x0][0x384], R3, 0x1, P0 ;  /* 0x0000e100041e7a11 */ /* 0x000fe400000f0c03 */
[----:B------:R-:W-:Y:S01]  /*12970*/  ISETP.GE.AND P0, PT, R28, R29, PT ;  /* 0x0000001d1c00720c */ /* 0x000fe20003f06270 */
[----:B------:R1:W3:Y:S04]  /*12980*/  LDS.128 R60, [R2+0x2080] ;  /* 0x00208000023c7984 */ /* 0x0002e80000000c00 */
        /* <DEDUP_REMOVED lines=19> */
[----:B------:R-:W4:Y:S01]  /*12ac0*/  LDS.128 R16, [R2+0x8080] ;  /* 0x0080800002107984 */ /* 0x000f220000000c00 */
[----:B------:R-:W-:Y:S02]  /*12ad0*/  ISETP.GE.AND P1, PT, R8, c[0x0][0x3c8], PT ;  /* 0x0000f20008007a0c */ /* 0x000fe40003f26270 */
[----:B------:R-:W-:Y:S01]  /*12ae0*/  ISETP.GE.AND P0, PT, R9, c[0x0][0x3c8], PT ;  /* 0x0000f20009007a0c */ /* 0x000fe20003f06270 */
[----:B-1----:R1:W5:Y:S01]  /*12af0*/  LDS.128 R12, [R2+0xc080] ;  /* 0x00c08000020c7984 */ /* 0x0023620000000c00 */
[----:B------:R-:W-:-:S07]  /*12b00*/  ISETP.GE.AND P3, PT, R0, c[0x0][0x3c8], PT ;  /* 0x0000f20000007a0c */ /* 0x000fce0003f66270 */
[----:B------:R-:W-:-:S04]  /*12b10*/  @!P2 SHF.R.S32.HI R3, RZ, 0x1f, R7 ;  /* 0x0000001fff03a819 */ /* 0x000fc80000011407 */
[----:B------:R-:W-:Y:S02]  /*12b20*/  @!P0 SHF.R.S32.HI R6, RZ, 0x1f, R9 ;  /* 0x0000001fff068819 */ /* 0x000fe40000011409 */
[----:B------:R-:W-:Y:S01]  /*12b30*/  @!P2 LEA.HI R7, R3, R7, RZ, 0x3 ;  /* 0x000000070307a211 */ /* 0x000fe200078f18ff */
[----:B------:R-:W-:Y:S01]  /*12b40*/  @!P3 IMAD.WIDE R10, R0, 0x2, R4 ;  /* 0x00000002000ab825 */ /* 0x000fe200078e0204 */
[----:B-1----:R-:W-:-:S04]  /*12b50*/  @!P1 SHF.R.S32.HI R2, RZ, 0x1f, R8 ;  /* 0x0000001fff029819 */ /* 0x002fc80000011408 */
[----:B------:R-:W-:Y:S01]  /*12b60*/  @!P1 LEA.HI R3, R2, R8, RZ, 0x3 ;  /* 0x0000000802039211 */ /* 0x000fe200078f18ff */
[----:B--2---:R1:W-:Y:S01]  /*12b70*/  @!P3 ST.E.128 [R10.64], R24 ;  /* 0x000000180a00b985 */ /* 0x0043e2000c101d12 */
[----:B------:R-:W-:Y:S02]  /*12b80*/  @!P0 LEA.HI R2, R6, R9, RZ, 0x3 ;  /* 0x0000000906028211 */ /* 0x000fe400078f18ff */
[----:B------:R-:W-:Y:S02]  /*12b90*/  @!P2 LOP3.LUT R6, R7, 0xfffffff8, RZ, 0xc0, !PT ;  /* 0xfffffff80706a812 */ /* 0x000fe400078ec0ff */
[----:B------:R-:W-:Y:S02]  /*12ba0*/  @!P1 LOP3.LUT R3, R3, 0xfffffff8, RZ, 0xc0, !PT ;  /* 0xfffffff803039812 */ /* 0x000fe400078ec0ff */
[----:B------:R-:W-:Y:S01]  /*12bb0*/  @!P0 LOP3.LUT R2, R2, 0xfffffff8, RZ, 0xc0, !PT ;  /* 0xfffffff802028812 */ /* 0x000fe200078ec0ff */
[----:B------:R-:W-:-:S04]  /*12bc0*/  @!P2 IMAD.WIDE R8, R6, 0x2, R4 ;  /* 0x000000020608a825 */ /* 0x000fc800078e0204 */
[--C-:B------:R-:W-:Y:S01]  /*12bd0*/  @!P1 IMAD.WIDE R6, R3, 0x2, R4.reuse ;  /* 0x0000000203069825 */ /* 0x100fe200078e0204 */
[----:B---3--:R1:W-:Y:S03]  /*12be0*/  @!P2 ST.E.128 [R8.64], R20 ;  /* 0x000000140800a985 */ /* 0x0083e6000c101d12 */
[----:B------:R-:W-:Y:S01]  /*12bf0*/  @!P0 IMAD.WIDE R2, R2, 0x2, R4 ;  /* 0x0000000202028825 */ /* 0x000fe200078e0204 */
[----:B----4-:R1:W-:Y:S04]  /*12c00*/  @!P1 ST.E.128 [R6.64], R16 ;  /* 0x0000001006009985 */ /* 0x0103e8000c101d12 */
[----:B-----5:R1:W-:Y:S02]  /*12c10*/  @!P0 ST.E.128 [R2.64], R12 ;  /* 0x0000000c02008985 */ /* 0x0203e4000c101d12 */
.L_x_285:
[----:B--234-:R-:W-:Y:S05]  /*12c20*/  BSYNC B0 ;  /* 0x0000000000007941 */ /* 0x01cfea0003800000 */
.L_x_284:
[----:B-1----:R-:W-:Y:S01]  /*12c30*/  IADD3 R4, R28, 0x20, RZ ;  /* 0x000000201c047810 */ /* 0x002fe20007ffe0ff */
        /* <DEDUP_REMOVED lines=29> */
.L_x_287:
[----:B------:R-:W-:Y:S05]  /*12e10*/  BSYNC B0 ;  /* 0x0000000000007941 */ /* 0x000fea0003800000 */
.L_x_286:
        /* <DEDUP_REMOVED lines=30> */
.L_x_289:
[----:B------:R-:W-:Y:S05]  /*13000*/  BSYNC B0 ;  /* 0x0000000000007941 */ /* 0x000fea0003800000 */
.L_x_288:
        /* <DEDUP_REMOVED lines=31> */
.L_x_282:
[----:B------:R-:W-:Y:S02]  /*13200*/  ULDC.64 UR4, c[0x0][0x500] ;  /* 0x0001400000047ab9 */ /* 0x000fe40000000a00 */
[----:B------:R-:W-:Y:S02]  /*13210*/  UISETP.NE.U32.AND UP0, UPT, URZ, UR4, UPT ;  /* 0x000000043f00728c */ /* 0x000fe4000bf05070 */
[----:B------:R-:W-:Y:S02]  /*13220*/  UMOV UR6, 0x4 ;  /* 0x0000000400067882 */ /* 0x000fe40000000000 */
[----:B------:R-:W-:-:S03]  /*13230*/  UISETP.NE.AND.EX UP0, UPT, URZ, UR5, UPT, UP0 ;  /* 0x000000053f00728c */ /* 0x000fc6000bf05300 */
[----:B------:R-:W-:Y:S02]  /*13240*/  ULDC.64 UR4, c[0x0][0x500] ;  /* 0x0001400000047ab9 */ /* 0x000fe40000000a00 */
[----:B------:R-:W-:Y:S01]  /*13250*/  UIMAD.WIDE UR4, UR13, UR6, UR4 ;  /* 0x000000060d0472a5 */ /* 0x000fe2000f8e0204 */
[----:B------:R-:W-:-:S05]  /*13260*/  PLOP3.LUT P0, PT, PT, PT, UP0, 0x80, 0x0 ;  /* 0x000000000000781c */ /* 0x000fca0003f0f008 */
[----:B------:R-:W-:Y:S01]  /*13270*/  IMAD.U32 R4, RZ, RZ, UR4 ;  /* 0x00000004ff047e24 */ /* 0x000fe2000f8e00ff */
[----:B------:R-:W-:Y:S01]  /*13280*/  MOV R5, UR5 ;  /* 0x0000000500057c02 */ /* 0x000fe20008000f00 */
[----:B------:R-:W-:-:S06]  /*13290*/  ULDC.64 UR4, c[0x0][0x508] ;  /* 0x0001420000047ab9 */ /* 0x000fcc0000000a00 */
[----:B------:R-:W2:Y:S01]  /*132a0*/  @P0 LDG.E R0, [R4.64] ;  /* 0x0000001204000981 */ /* 0x000ea2000c1e1900 */
[----:B------:R-:W-:Y:S01]  /*132b0*/  UISETP.NE.U32.AND UP1, UPT, URZ, UR4, UPT ;  /* 0x000000043f00728c */ /* 0x000fe2000bf25070 */
[----:B------:R-:W-:-:S03]  /*132c0*/  IMAD.MOV.U32 R9, RZ, RZ, c[0x0][0x388] ;  /* 0x0000e200ff097624 */ /* 0x000fc600078e00ff */
[----:B------:R-:W-:-:S03]  /*132d0*/  UISETP.NE.AND.EX UP1, UPT, URZ, UR5, UPT, UP1 ;  /* 0x000000053f00728c */ /* 0x000fc6000bf25310 */
[----:B------:R-:W-:-:S03]  /*132e0*/  ULDC.64 UR4, c[0x0][0x508] ;  /* 0x0001420000047ab9 */ /* 0x000fc60000000a00 */
[----:B------:R-:W-:-:S05]  /*132f0*/  PLOP3.LUT P1, PT, PT, PT, UP1, 0x80, 0x0 ;  /* 0x000000000000781c */ /* 0x000fca0003f2f018 */
[----:B------:R-:W-:-:S06]  /*13300*/  @UP1 UIMAD.WIDE UR4, UR13, UR6, UR4 ;  /* 0x000000060d0412a5 */ /* 0x000fcc000f8e0204 */
[----:B------:R-:W-:Y:S01]  /*13310*/  MOV R2, UR4 ;  /* 0x0000000400027c02 */ /* 0x000fe20008000f00 */
[----:B------:R-:W-:-:S05]  /*13320*/  IMAD.U32 R3, RZ, RZ, UR5 ;  /* 0x00000005ff037e24 */ /* 0x000fca000f8e00ff */
[----:B------:R1:W5:Y:S01]  /*13330*/  @P1 LDG.E R9, [R2.64] ;  /* 0x0000001202091981 */ /* 0x000362000c1e1900 */
[----:B------:R-:W-:Y:S02]  /*13340*/  UMOV UR8, URZ ;  /* 0x0000003f00087c82 */ /* 0x000fe40008000000 */
[----:B------:R-:W-:Y:S01]  /*13350*/  UMOV UR9, URZ ;  /* 0x0000003f00097c82 */ /* 0x000fe20008000000 */
[----:B--2---:R-:W2:Y:S02]  /*13360*/  @P0 R2UR UR5, R0 ;  /* 0x00000000000503c2 */ /* 0x004ea400000e0000 */
[----:B--2---:R-:W-:Y:S02]  /*13370*/  @UP0 USHF.R.S32.HI UR4, URZ, 0x1f, UR5 ;  /* 0x0000001f3f040899 */ /* 0x004fe40008011405 */
[----:B------:R-:W-:-:S05]  /*13380*/  @UP0 UMOV UR8, UR5 ;  /* 0x0000000500080c82 */ /* 0x000fca0008000000 */
[----:B------:R-:W-:Y:S01]  /*13390*/  @UP0 UMOV UR9, UR4 ;  /* 0x0000000400090c82 */ /* 0x000fe20008000000 */
[----:B------:R-:W-:Y:S05]  /*133a0*/  @P1 BRA `(.L_x_290) ;  /* 0x0000004000001947 */ /* 0x000fea0003800000 */
[----:B-1----:R-:W-:Y:S05]  /*133b0*/  @!P0 BRA `(.L_x_290) ;  /* 0x0000003000008947 */ /* 0x002fea0003800000 */
[----:B------:R-:W2:Y:S04]  /*133c0*/  LDG.E R0, [R4.64] ;  /* 0x0000001204007981 */ /* 0x000ea8000c1e1900 */
[----:B------:R-:W2:Y:S02]  /*133d0*/  LDG.E R2, [R4.64+0x4] ;  /* 0x0000041204027981 */ /* 0x000ea4000c1e1900 */
[----:B--2--5:R-:W-:Y:S02]  /*133e0*/  IADD3 R9, -R0, R2, RZ ;  /* 0x0000000200097210 */ /* 0x024fe40007ffe1ff */
.L_x_290:
[----:B-1----:R-:W1:Y:S01]  /*133f0*/  S2R R8, SR_TID.X ;  /* 0x0000000000087919 */ /* 0x002e620000002100 */
[----:B------:R-:W-:Y:S01]  /*13400*/  USHF.R.S32.HI UR6, URZ, 0x1f, UR13 ;  /* 0x0000001f3f067899 */ /* 0x000fe2000801140d */
[----:B------:R-:W-:Y:S01]  /*13410*/  BSSY B0, `(.L_x_291) ;  /* 0x000002b000007945 */ /* 0x000fe20003800000 */
[----:B------:R-:W-:-:S02]  /*13420*/  USEL UR13, UR13, URZ, !UP0 ;  /* 0x0000003f0d0d7287 */ /* 0x000fc4000c000000 */
[----:B------:R-:W-:Y:S01]  /*13430*/  USEL UR6, UR6, URZ, !UP0 ;  /* 0x0000003f06067287 */ /* 0x000fe2000c000000 */
[----:B-1----:R-:W-:-:S13]  /*13440*/  ISETP.GT.AND P0, PT, R8, 0x7f, PT ;  /* 0x0000007f0800780c */ /* 0x002fda0003f04270 */
[----:B------:R-:W-:Y:S05]  /*13450*/  @P0 BRA `(.L_x_292) ;  /* 0x0000026000000947 */ /* 0x000fea0003800000 */
[----:B------:R-:W1:Y:S01]  /*13460*/  S2R R3, SR_CTAID.X ;  /* 0x0000000000037919 */ /* 0x000e620000002500 */
[----:B-----5:R-:W-:Y:S01]  /*13470*/  IMAD R0, R9, c[0x0][0x4e8], RZ ;  /* 0x00013a0009007a24 */ /* 0x020fe200078e02ff */
[----:B-1----:R-:W-:-:S04]  /*13480*/  LEA R3, R3, R8, 0x7 ;  /* 0x0000000803037211 */ /* 0x002fc800078e38ff */
[----:B------:R-:W-:-:S13]  /*13490*/  ISETP.GE.AND P0, PT, R3, R0, PT ;  /* 0x000000000300720c */ /* 0x000fda0003f06270 */
[----:B------:R-:W-:Y:S05]  /*134a0*/  @P0 BRA `(.L_x_292) ;  /* 0x0000021000000947 */ /* 0x000fea0003800000 */
[----:B------:R-:W1:Y:S01]  /*134b0*/  S2UR UR10, SR_CTAID.Y ;  /* 0x00000000000a79c3 */ /* 0x000e620000002600 */
[----:B------:R-:W-:Y:S01]  /*134c0*/  IMAD.MOV.U32 R0, RZ, RZ, c[0x0][0x4e8] ;  /* 0x00013a00ff007624 */ /* 0x000fe200078e00ff */
[----:B------:R-:W-:Y:S01]  /*134d0*/  ULDC.64 UR4, c[0x0][0x490] ;  /* 0x0001240000047ab9 */ /* 0x000fe20000000a00 */
[----:B------:R-:W-:Y:S01]  /*134e0*/  IMAD.MOV.U32 R2, RZ, RZ, R3 ;  /* 0x000000ffff027224 */ /* 0x000fe200078e0003 */
[----:B------:R-:W-:Y:S02]  /*134f0*/  UMOV UR14, UR8 ;  /* 0x00000008000e7c82 */ /* 0x000fe40008000000 */
[----:B------:R-:W-:Y:S01]  /*13500*/  ISETP.NE.AND P0, PT, R0, 0x1, PT ;  /* 0x000000010000780c */ /* 0x000fe20003f05270 */
[----:B------:R-:W-:-:S12]  /*13510*/  UMOV UR15, UR9 ;  /* 0x00000009000f7c82 */ /* 0x000fd80008000000 */
[----:B------:R-:W-:Y:S01]  /*13520*/  @P0 IMAD.HI.U32 R0, R3, c[0x0][0x4ec], RZ ;  /* 0x00013b0003000a27 */ /* 0x000fe200078e00ff */
[----:B-1----:R-:W-:-:S04]  /*13530*/  USHF.R.S32.HI UR7, URZ, 0x1f, UR10 ;  /* 0x0000001f3f077899 */ /* 0x002fc8000801140a */
[----:B------:R-:W-:Y:S01]  /*13540*/  @P0 SHF.R.U32.HI R2, RZ, c[0x0][0x4f0], R0 ;  /* 0x00013c00ff020a19 */ /* 0x000fe20000011600 */
[----:B------:R-:W-:Y:S02]  /*13550*/  UIMAD.WIDE.U32 UR14, UR10, UR4, UR14 ;  /* 0x000000040a0e72a5 */ /* 0x000fe4000f8e000e */
[----:B------:R-:W-:Y:S01]  /*13560*/  UIMAD UR7, UR7, UR4, URZ ;  /* 0x00000004070772a4 */ /* 0x000fe2000f8e023f */
[----:B------:R-:W-:-:S03]  /*13570*/  IADD3 R0, -R2, RZ, RZ ;  /* 0x000000ff02007210 */ /* 0x000fc60007ffe1ff */
[----:B------:R-:W-:Y:S02]  /*13580*/  UIMAD UR7, UR10, UR5, UR7 ;  /* 0x000000050a0772a4 */ /* 0x000fe4000f8e0207 */
[----:B------:R-:W-:Y:S01]  /*13590*/  IMAD R0, R0, c[0x0][0x4e8], R3 ;  /* 0x00013a0000007a24 */ /* 0x000fe200078e0203 */
[----:B------:R-:W-:Y:S01]  /*135a0*/  ULDC.64 UR4, c[0x0][0x498] ;  /* 0x0001260000047ab9 */ /* 0x000fe20000000a00 */
[----:B------:R-:W-:Y:S01]  /*135b0*/  SHF.R.S32.HI R3, RZ, 0x1f, R2 ;  /* 0x0000001fff037819 */ /* 0x000fe20000011402 */
[----:B------:R-:W-:Y:S02]  /*135c0*/  UIMAD UR10, UR6, UR4, URZ ;  /* 0x00000004060a72a4 */ /* 0x000fe4000f8e023f */
[----:B------:R-:W-:Y:S01]  /*135d0*/  UIADD3 UR15, UR7, UR15, URZ ;  /* 0x0000000f070f7290 */ /* 0x000fe2000fffe03f */
[----:B------:R-:W-:Y:S01]  /*135e0*/  SHF.R.S32.HI R4, RZ, 0x1f, R0 ;  /* 0x0000001fff047819 */ /* 0x000fe20000011400 */
[----:B------:R-:W-:Y:S02]  /*135f0*/  UIMAD UR5, UR13, UR5, UR10 ;  /* 0x000000050d0572a4 */ /* 0x000fe4000f8e020a */
[----:B------:R-:W-:-:S02]  /*13600*/  UIMAD.WIDE.U32 UR14, UR13, UR4, UR14 ;  /* 0x000000040d0e72a5 */ /* 0x000fc4000f8e000e */
[----:B------:R-:W-:Y:S02]  /*13610*/  IMAD R4, R4, c[0x0][0x488], RZ ;  /* 0x0001220004047a24 */ /* 0x000fe400078e02ff */
[----:B------:R-:W-:Y:S02]  /*13620*/  IMAD.U32 R5, RZ, RZ, UR5 ;  /* 0x00000005ff057e24 */ /* 0x000fe4000f8e00ff */
[----:B------:R-:W-:Y:S01]  /*13630*/  IADD3 R2, P0, R2, UR14, RZ ;  /* 0x0000000e02027c10 */ /* 0x000fe2000ff1e0ff */
[----:B------:R-:W-:-:S03]  /*13640*/  IMAD R4, R0, c[0x0][0x48c], R4 ;  /* 0x0001230000047a24 */ /* 0x000fc600078e0204 */
[----:B------:R-:W-:-:S05]  /*13650*/  IADD3.X R3, R3, UR15, R5, P0, !PT ;  /* 0x0000000f03037c10 */ /* 0x000fca00087fe405 */
[----:B------:R-:W-:-:S05]  /*13660*/  IMAD.WIDE.U32 R2, R0, c[0x0][0x488], R2 ;  /* 0x0001220000027a25 */ /* 0x000fca00078e0002 */
[----:B------:R-:W-:Y:S02]  /*13670*/  IADD3 R0, R3, R4, RZ ;  /* 0x0000000403007210 */ /* 0x000fe40007ffe0ff */
[----:B------:R-:W-:-:S04]  /*13680*/  LEA R4, P0, R2, c[0x0][0x450], 0x2 ;  /* 0x0001140002047a11 */ /* 0x000fc800078010ff */
[----:B------:R-:W-:Y:S01]  /*13690*/  LEA.HI.X R5, R2, c[0x0][0x454], R0, 0x2, P0 ;  /* 0x0001150002057a11 */ /* 0x000fe200000f1400 */
[----:B------:R-:W-:-:S05]  /*136a0*/  IMAD.MOV.U32 R0, RZ, RZ, -0x800000 ;  /* 0xff800000ff007424 */ /* 0x000fca00078e00ff */
[----:B------:R1:W-:Y:S03]  /*136b0*/  STG.E [R4.64], R0 ;  /* 0x0000000004007986 */ /* 0x0003e6000c101912 */
.L_x_292:
[----:B------:R-:W-:Y:S05]  /*136c0*/  BSYNC B0 ;  /* 0x0000000000007941 */ /* 0x000fea0003800000 */
.L_x_291:
[----:B------:R-:W2:Y:S01]  /*136d0*/  S2UR UR7, SR_CTAID.Y ;  /* 0x00000000000779c3 */ /* 0x000ea20000002600 */
[----:B------:R-:W3:Y:S01]  /*136e0*/  S2R R14, SR_CTAID.X ;  /* 0x00000000000e7919 */ /* 0x000ee20000002500 */
[----:B-1----:R-:W-:Y:S01]  /*136f0*/  SHF.R.S32.HI R0, RZ, 0x1f, R8 ;  /* 0x0000001fff007819 */ /* 0x002fe20000011408 */
[----:B------:R-:W-:Y:S01]  /*13700*/  IMAD.MOV.U32 R3, RZ, RZ, c[0x0][0x4e8] ;  /* 0x00013a00ff037624 */ /* 0x000fe200078e00ff */
[----:B------:R-:W-:Y:S01]  /*13710*/  ULDC.64 UR4, c[0x0][0x3a0] ;  /* 0x0000e80000047ab9 */ /* 0x000fe20000000a00 */
[----:B-----5:R-:W-:Y:S01]  /*13720*/  IMAD R16, R9, c[0x0][0x4e8], RZ ;  /* 0x00013a0009107a24 */ /* 0x020fe200078e02ff */
[----:B------:R-:W-:Y:S01]  /*13730*/  LEA.HI R0, R0, R8, RZ, 0x3 ;  /* 0x0000000800007211 */ /* 0x000fe200078f18ff */
[----:B------:R-:W-:Y:S01]  /*13740*/  UIMAD UR9, UR9, UR4, URZ ;  /* 0x00000004090972a4 */ /* 0x000fe2000f8e023f */
[----:B------:R-:W-:Y:S01]  /*13750*/  ISETP.NE.AND P0, PT, R3, 0x1, PT ;  /* 0x000000010300780c */ /* 0x000fe20003f05270 */
[----:B------:R-:W-:Y:S01]  /*13760*/  UIMAD.WIDE.U32 UR10, UR8, UR4, URZ ;  /* 0x00000004080a72a5 */ /* 0x000fe2000f8e003f */
[----:B------:R-:W-:Y:S01]  /*13770*/  LOP3.LUT R2, R0, 0xfffffff8, RZ, 0xc0, !PT ;  /* 0xfffffff800027812 */ /* 0x000fe200078ec0ff */
[----:B------:R-:W-:Y:S01]  /*13780*/  UIMAD UR9, UR8, UR5, UR9 ;  /* 0x00000005080972a4 */ /* 0x000fe2000f8e0209 */
[----:B------:R-:W-:Y:S01]  /*13790*/  SHF.R.S32.HI R7, RZ, 0x3, R0 ;  /* 0x00000003ff077819 */ /* 0x000fe20000011400 */
[----:B------:R-:W-:Y:S01]  /*137a0*/  BSSY B0, `(.L_x_293) ;  /* 0x0000043000007945 */ /* 0x000fe20003800000 */
[----:B------:R-:W-:Y:S01]  /*137b0*/  ULDC.64 UR4, c[0x0][0x3e8] ;  /* 0x0000fa0000047ab9 */ /* 0x000fe20000000a00 */
[----:B------:R-:W-:Y:S01]  /*137c0*/  IMAD.IADD R8, R8, 0x1, -R2 ;  /* 0x0000000108087824 */ /* 0x000fe200078e0a02 */
[----:B------:R-:W-:-:S04]  /*137d0*/  UIADD3 UR11, UR11, UR9, URZ ;  /* 0x000000090b0b7290 */ /* 0x000fc8000fffe03f */
[----:B------:R-:W-:Y:S01]  /*137e0*/  LEA R0, R8, R7, 0x5 ;  /* 0x0000000708007211 */ /* 0x000fe200078e28ff */
[----:B--2---:R-:W-:-:S04]  /*137f0*/  USHF.R.S32.HI UR8, URZ, 0x1f, UR7 ;  /* 0x0000001f3f087899 */ /* 0x004fc80008011407 */
[C---:B---3--:R-:W-:Y:S01]  /*13800*/  IMAD R0, R14.reuse, 0x80, R0 ;  /* 0x000000800e007824 */ /* 0x048fe200078e0200 */
[----:B------:R-:W-:Y:S01]  /*13810*/  UIMAD.WIDE.U32 UR10, UR7, UR4, UR10 ;  /* 0x00000004070a72a5 */ /* 0x000fe2000f8e000a */
[----:B------:R-:W-:Y:S01]  /*13820*/  IMAD R14, R14, 0x80, R7 ;  /* 0x000000800e0e7824 */ /* 0x000fe200078e0207 */
[----:B------:R-:W-:Y:S01]  /*13830*/  UIMAD UR8, UR8, UR4, URZ ;  /* 0x00000004080872a4 */ /* 0x000fe2000f8e023f */
[----:B------:R-:W-:-:S03]  /*13840*/  @P0 IMAD.HI.U32 R2, R0, c[0x0][0x4ec], RZ ;  /* 0x00013b0000020a27 */ /* 0x000fc600078e00ff */
[----:B------:R-:W-:Y:S01]  /*13850*/  UIMAD UR8, UR7, UR5, UR8 ;  /* 0x00000005070872a4 */ /* 0x000fe2000f8e0208 */
[----:B------:R-:W-:Y:S01]  /*13860*/  IMAD.MOV.U32 R4, RZ, RZ, R0 ;  /* 0x000000ffff047224 */ /* 0x000fe200078e0000 */
[----:B------:R-:W-:Y:S01]  /*13870*/  @P0 SHF.R.U32.HI R4, RZ, c[0x0][0x4f0], R2 ;  /* 0x00013c00ff040a19 */ /* 0x000fe20000011602 */
[----:B------:R-:W-:Y:S02]  /*13880*/  ULDC.64 UR4, c[0x0][0x3f0] ;  /* 0x0000fc0000047ab9 */ /* 0x000fe40000000a00 */
[----:B------:R-:W-:Y:S01]  /*13890*/  UIMAD UR6, UR6, UR4, URZ ;  /* 0x00000004060672a4 */ /* 0x000fe2000f8e023f */
[----:B------:R-:W-:Y:S01]  /*138a0*/  IADD3 R2, -R4, RZ, RZ ;  /* 0x000000ff04027210 */ /* 0x000fe20007ffe1ff */
[----:B------:R-:W-:Y:S01]  /*138b0*/  UIADD3 UR9, UR8, UR11, URZ ;  /* 0x0000000b08097290 */ /* 0x000fe2000fffe03f */
[----:B------:R-:W-:Y:S01]  /*138c0*/  SHF.R.S32.HI R3, RZ, 0x1f, R4 ;  /* 0x0000001fff037819 */ /* 0x000fe20000011404 */
[----:B------:R-:W-:Y:S02]  /*138d0*/  UIMAD UR5, UR13, UR5, UR6 ;  /* 0x000000050d0572a4 */ /* 0x000fe4000f8e0206 */
[----:B------:R-:W-:Y:S01]  /*138e0*/  UMOV UR8, UR10 ;  /* 0x0000000a00087c82 */ /* 0x000fe20008000000 */
[----:B------:R-:W-:Y:S01]  /*138f0*/  IMAD R5, R2, c[0x0][0x4e8], R0 ;  /* 0x00013a0002057a24 */ /* 0x000fe200078e0200 */
[----:B------:R-:W-:Y:S01]  /*13900*/  UIMAD.WIDE.U32 UR8, UR13, UR4, UR8 ;  /* 0x000000040d0872a5 */ /* 0x000fe2000f8e0008 */
[----:B------:R-:W-:-:S03]  /*13910*/  IMAD R0, R3, c[0x0][0x3e0], RZ ;  /* 0x0000f80003007a24 */ /* 0x000fc600078e02ff */
[----:B------:R-:W-:Y:S01]  /*13920*/  UIADD3 UR5, UR9, UR5, URZ ;  /* 0x0000000509057290 */ /* 0x000fe2000fffe03f */
[----:B------:R-:W-:Y:S01]  /*13930*/  IMAD R6, R4, c[0x0][0x3e4], R0 ;  /* 0x0000f90004067a24 */ /* 0x000fe200078e0200 */
[----:B------:R-:W-:Y:S01]  /*13940*/  SHF.R.S32.HI R0, RZ, 0x1f, R5 ;  /* 0x0000001fff007819 */ /* 0x000fe20000011405 */
[----:B------:R-:W-:Y:S02]  /*13950*/  IMAD.U32 R3, RZ, RZ, UR9 ;  /* 0x00000009ff037e24 */ /* 0x000fe4000f8e00ff */
[----:B------:R-:W-:Y:S01]  /*13960*/  IMAD.U32 R2, RZ, RZ, UR8 ;  /* 0x00000008ff027e24 */ /* 0x000fe2000f8e00ff */
[----:B------:R-:W-:Y:S01]  /*13970*/  MOV R3, UR5 ;  /* 0x0000000500037c02 */ /* 0x000fe20008000f00 */
[----:B------:R-:W-:-:S04]  /*13980*/  IMAD R0, R0, c[0x0][0x3d8], RZ ;  /* 0x0000f60000007a24 */ /* 0x000fc800078e02ff */
[----:B------:R-:W-:-:S04]  /*13990*/  IMAD.WIDE.U32 R2, R4, c[0x0][0x3e0], R2 ;  /* 0x0000f80004027a25 */ /* 0x000fc800078e0002 */
[----:B------:R-:W-:Y:S02]  /*139a0*/  IMAD.IADD R3, R3, 0x1, R6 ;  /* 0x0000000103037824 */ /* 0x000fe400078e0206 */
[C---:B------:R-:W-:Y:S02]  /*139b0*/  IMAD R0, R5.reuse, c[0x0][0x3dc], R0 ;  /* 0x0000f70005007a24 */ /* 0x040fe400078e0200 */
[----:B------:R-:W-:-:S05]  /*139c0*/  IMAD.WIDE.U32 R2, R5, c[0x0][0x3d8], R2 ;  /* 0x0000f60005027a25 */ /* 0x000fca00078e0002 */
[----:B------:R-:W-:Y:S02]  /*139d0*/  IADD3 R0, R3, R0, RZ ;  /* 0x0000000003007210 */ /* 0x000fe40007ffe0ff */
        /* <DEDUP_REMOVED lines=31> */
.L_x_294:
[----:B------:R-:W-:Y:S05]  /*13bd0*/  BSYNC B0 ;  /* 0x0000000000007941 */ /* 0x000fea0003800000 */
.L_x_293:
        /* <DEDUP_REMOVED lines=27> */
.L_x_296:
[----:B------:R-:W-:Y:S05]  /*13d90*/  BSYNC B0 ;  /* 0x0000000000007941 */ /* 0x000fea0003800000 */
.L_x_295:
        /* <DEDUP_REMOVED lines=27> */
.L_x_298:
[----:B------:R-:W-:Y:S05]  /*13f50*/  BSYNC B0 ;  /* 0x0000000000007941 */ /* 0x000fea0003800000 */
.L_x_297:
        /* <DEDUP_REMOVED lines=28> */
.L_x_299:
        /* <DEDUP_REMOVED lines=14> */
.L_x_1532:


//--------------------- .text._ZN7cutlass13device_kernelIN5flash19enable_sm80_to_sm89INS1_16FlashAttnFwdSm80INS1_25CollectiveMainloopFwdSm80ILi8ELi1ELb0EN4cute5tupleIJNS5_1CILi128EEENS7_ILi32EEENS7_ILi256EEEEEELi256ENS_10bfloat16_tEfNS_4arch4Sm80ELb0ELb1ELb0ELb1ELb0ELb1ELb1ELb0EEENS1_21CollectiveEpilogueFwdINS6_IJS8_SA_S9_EEENS6_IJNS7_ILi1EEESI_SI_EEESC_SE_Li256ELb1ELb1ELb0ELb0EEENS1_19SingleTileSchedulerILb1ELb0ELb1ELi128EEEEEEEEEvNT_6ParamsE --------------------------
	.section	.text._ZN7cutlass13device_kernelIN5flash19enable_sm80_to_sm89INS1_16FlashAttnFwdSm80INS1_25CollectiveMainloopFwdSm80ILi8ELi1ELb0EN4cute5tupleIJNS5_1CILi128EEENS7_ILi32EEENS7_ILi256EEEEEELi256ENS_10bfloat16_tEfNS_4arch4Sm80ELb0ELb1ELb0ELb1ELb0ELb1ELb1ELb0EEENS1_21CollectiveEpilogueFwdINS6_IJS8_SA_S9_EEENS6_IJNS7_ILi1EEESI_SI_EEESC_SE_Li256ELb1ELb1ELb0ELb0EEENS1_19SingleTileSchedulerILb1ELb0ELb1ELi128EEEEEEEEEvNT_6ParamsE,"ax",@progbits
	.sectioninfo	@"SHI_REGISTERS=245"
	.align	128
.text._ZN7cutlass13device_kernelIN5flash19enable_sm80_to_sm89INS1_16FlashAttnFwdSm80INS1_25CollectiveMainloopFwdSm80ILi8ELi1ELb0EN4cute5tupleIJNS5_1CILi128EEENS7_ILi32EEENS7_ILi256EEEEEELi256ENS_10bfloat16_tEfNS_4arch4Sm80ELb0ELb1ELb0ELb1ELb0ELb1ELb1ELb0EEENS1_21CollectiveEpilogueFwdINS6_IJS8_SA_S9_EEENS6_IJNS7_ILi1EEESI_SI_EEESC_SE_Li256ELb1ELb1ELb0ELb0EEENS1_19SingleTileSchedulerILb1ELb0ELb1ELi128EEEEEEEEEvNT_6ParamsE:
        .type           _ZN7cutlass13device_kernelIN5flash19enable_sm80_to_sm89INS1_16FlashAttnFwdSm80INS1_25CollectiveMainloopFwdSm80ILi8ELi1ELb0EN4cute5tupleIJNS5_1CILi128EEENS7_ILi32EEENS7_ILi256EEEEEELi256ENS_10bfloat16_tEfNS_4arch4Sm80ELb0ELb1ELb0ELb1ELb0ELb1ELb1ELb0EEENS1_21CollectiveEpilogueFwdINS6_IJS8_SA_S9_EEENS6_IJNS7_ILi1EEESI_SI_EEESC_SE_Li256ELb1ELb1ELb0ELb0EEENS1_19SingleTileSchedulerILb1ELb0ELb1ELi128EEEEEEEEEvNT_6ParamsE,@function
        .size           _ZN7cutlass13device_kernelIN5flash19enable_sm80_to_sm89INS1_16FlashAttnFwdSm80INS1_25CollectiveMainloopFwdSm80ILi8ELi1ELb0EN4cute5tupleIJNS5_1CILi128EEENS7_ILi32EEENS7_ILi256EEEEEELi256ENS_10bfloat16_tEfNS_4arch4Sm80ELb0ELb1ELb0ELb1ELb0ELb1ELb1ELb0EEENS1_21CollectiveEpilogueFwdINS6_IJS8_SA_S9_EEENS6_IJNS7_ILi1EEESI_SI_EEESC_SE_Li256ELb1ELb1ELb0ELb0EEENS1_19SingleTileSchedulerILb1ELb0ELb1ELi128EEEEEEEEEvNT_6ParamsE,(.L_x_1533 - _ZN7cutlass13device_kernelIN5flash19enable_sm80_to_sm89INS1_16FlashAttnFwdSm80INS1_25CollectiveMainloopFwdSm80ILi8ELi1ELb0EN4cute5tupleIJNS5_1CILi128EEENS7_ILi32EEENS7_ILi256EEEEEELi256ENS_10bfloat16_tEfNS_4arch4Sm80ELb0ELb1ELb0ELb1ELb0ELb1ELb1ELb0EEENS1_21CollectiveEpilogueFwdINS6_IJS8_SA_S9_EEENS6_IJNS7_ILi1EEESI_SI_EEESC_SE_Li256ELb1ELb1ELb0ELb0EEENS1_19SingleTileSchedulerILb1ELb0ELb1ELi128EEEEEEEEEvNT_6ParamsE)
        .other          _ZN7cutlass13device_kernelIN5flash19enable_sm80_to_sm89INS1_16FlashAttnFwdSm80INS1_25CollectiveMainloopFwdSm80ILi8ELi1ELb0EN4cute5tupleIJNS5_1CILi128EEENS7_ILi32EEENS7_ILi256EEEEEELi256ENS_10bfloat16_tEfNS_4arch4Sm80ELb0ELb1ELb0ELb1ELb0ELb1ELb1ELb0EEENS1_21CollectiveEpilogueFwdINS6_IJS8_SA_S9_EEENS6_IJNS7_ILi1EEESI_SI_EEESC_SE_Li256ELb1ELb1ELb0ELb0EEENS1_19SingleTileSchedulerILb1ELb0ELb1ELi128EEEEEEEEEvNT_6ParamsE,@"STO_CUDA_ENTRY STV_DEFAULT"
_ZN7cutlass13device_kernelIN5flash19enable_sm80_to_sm89INS1_16FlashAttnFwdSm80INS1_25CollectiveMainloopFwdSm80ILi8ELi1ELb0EN4cute5tupleIJNS5_1CILi128EEENS7_ILi32EEENS7_ILi256EEEEEELi256ENS_10bfloat16_tEfNS_4arch4Sm80ELb0ELb1ELb0ELb1ELb0ELb1ELb1ELb0EEENS1_21CollectiveEpilogueFwdINS6_IJS8_SA_S9_EEENS6_IJNS7_ILi1EEESI_SI_EEESC_SE_Li256ELb1ELb1ELb0ELb0EEENS1_19SingleTileSchedulerILb1ELb0ELb1ELi128EEEEEEEEEvNT_6ParamsE:
[----:B------:R-:W-:Y:S02]  /*0000*/  MOV R1, c[0x0][0x28] ;  /* 0x00000a0000017a02 */ /* 0x000fe40000000f00 */
[----:B------:R-:W1:Y:S01]  /*0010*/  S2R R64, SR_TID.X ;  /* 0x0000000000407919 */ /* 0x000e620000002100 */
[----:B------:R-:W2:Y:S01]  /*0020*/  S2UR UR29, SR_CTAID.Z ;  /* 0x00000000001d79c3 */ /* 0x000ea20000002700 */
[----:B------:R-:W-:Y:S02]  /*0030*/  UMOV UR8, 0x4 ;  /* 0x0000000400087882 */ /* 0x000fe40000000000 */
[----:B------:R-:W-:Y:S02]  /*0040*/  ULDC.64 UR4, c[0x0][0x568] ;  /* 0x00015a0000047ab9 */ /* 0x000fe40000000a00 */
[----:B------:R-:W-:-:S03]  /*0050*/  ULDC.64 UR30, c[0x0][0x118] ;  /* 0x00004600001e7ab9 */ /* 0x000fc60000000a00 */
[----:B------:R-:W3:Y:S01]  /*0060*/  S2UR UR21, SR_CTAID.X ;  /* 0x00000000001579c3 */ /* 0x000ee20000002500 */
[----:B-1----:R-:W-:Y:S01]  /*0070*/  SHF.R.U32.HI R0, RZ, 0x5, R64 ;  /* 0x00000005ff007819 */ /* 0x002fe20000011640 */
[----:B--2---:R-:W-:-:S05]  /*0080*/  UIMAD.WIDE UR4, UR29, UR8, UR4 ;  /* 0x000000081d0472a5 */ /* 0x004fca000f8e0204 */
[----:B------:R-:W1:Y:S02]  /*0090*/  SHFL.IDX PT, R0, R0, RZ, 0x1f ;  /* 0x00001fff00007589 */ /* 0x000e6400000e0000 */
[----:B-1----:R-:W-:-:S13]  /*00a0*/  ISETP.NE.AND P0, PT, R0, RZ, PT ;  /* 0x000000ff0000720c */ /* 0x002fda0003f05270 */
[----:B------:R-:W-:Y:S05]  /*00b0*/  @!P0 BRA `(.L_x_300) ;  /* 0x000001c000008947 */ /* 0x000fea0003800000 */
[----:B---3--:R-:W-:-:S04]  /*00c0*/  ISETP.NE.U32.AND P0, PT, RZ, c[0x0][0x568], PT ;  /* 0x00015a00ff007a0c */ /* 0x008fc80003f05070 */
[----:B------:R-:W-:-:S13]  /*00d0*/  ISETP.NE.AND.EX P0, PT, RZ, c[0x0][0x56c], PT, P0 ;  /* 0x00015b00ff007a0c */ /* 0x000fda0003f05300 */
[----:B------:R-:W-:Y:S05]  /*00e0*/  @!P0 BRA `(.L_x_301) ;  /* 0x0000005000008947 */ /* 0x000fea0003800000 */
[----:B------:R-:W-:Y:S02]  /*00f0*/  MOV R2, UR4 ;  /* 0x0000000400027c02 */ /* 0x000fe40008000f00 */
[----:B------:R-:W-:-:S05]  /*0100*/  MOV R3, UR5 ;  /* 0x0000000500037c02 */ /* 0x000fca0008000f00 */
[----:B------:R-:W2:Y:S02]  /*0110*/  LDG.E R2, [R2.64] ;  /* 0x0000001e02027981 */ /* 0x000ea4000c1e1900 */
[----:B--2---:R1:W2:Y:S02]  /*0120*/  R2UR UR5, R2 ;  /* 0x00000000020573c2 */ /* 0x0042a400000e0000 */
[----:B-12---:R-:W-:Y:S05]  /*0130*/  BRA `(.L_x_302) ;  /* 0x000000e000007947 */ /* 0x006fea0003800000 */
.L_x_301:
[----:B------:R-:W-:-:S04]  /*0140*/  ISETP.NE.U32.AND P0, PT, RZ, c[0x0][0x560], PT ;  /* 0x00015800ff007a0c */ /* 0x000fc80003f05070 */
[----:B------:R-:W-:-:S13]  /*0150*/  ISETP.NE.AND.EX P0, PT, RZ, c[0x0][0x564], PT, P0 ;  /* 0x00015900ff007a0c */ /* 0x000fda0003f05300 */
[----:B------:R-:W-:Y:S05]  /*0160*/  @!P0 BRA `(.L_x_303) ;  /* 0x000000a000008947 */ /* 0x000fea0003800000 */
[----:B------:R-:W-:Y:S02]  /*0170*/  ULDC.64 UR4, c[0x0][0x560] ;  /* 0x0001580000047ab9 */ /* 0x000fe40000000a00 */
[----:B------:R-:W-:-:S06]  /*0180*/  UIMAD.WIDE UR4, UR29, UR8, UR4 ;  /* 0x000000081d0472a5 */ /* 0x000fcc000f8e0204 */
[----:B------:R-:W-:Y:S02]  /*0190*/  MOV R4, UR4 ;  /* 0x0000000400047c02 */ /* 0x000fe40008000f00 */
[----:B------:R-:W-:-:S05]  /*01a0*/  MOV R5, UR5 ;  /* 0x0000000500057c02 */ /* 0x000fca0008000f00 */
[----:B------:R-:W2:Y:S04]  /*01b0*/  LDG.E R2, [R4.64] ;  /* 0x0000001e04027981 */ /* 0x000ea8000c1e1900 */
[----:B------:R-:W3:Y:S01]  /*01c0*/  LDG.E R0, [R4.64+0x4] ;  /* 0x0000041e04007981 */ /* 0x000ee2000c1e1900 */
[----:B--2---:R-:W1:Y:S08]  /*01d0*/  R2UR UR4, R2 ;  /* 0x00000000020473c2 */ /* 0x004e7000000e0000 */
[----:B---3--:R-:W1:Y:S02]  /*01e0*/  R2UR UR5, R0 ;  /* 0x00000000000573c2 */ /* 0x008e6400000e0000 */
[----:B-1----:R-:W-:Y:S01]  /*01f0*/  UIADD3 UR5, -UR4, UR5, URZ ;  /* 0x0000000504057290 */ /* 0x002fe2000fffe13f */
[----:B------:R-:W-:Y:S05]  /*0200*/  BRA `(.L_x_302) ;  /* 0x0000001000007947 */ /* 0x000fea0003800000 */
.L_x_303:
[----:B------:R-:W-:Y:S02]  /*0210*/  ULDC UR5, c[0x0][0x54c] ;  /* 0x0001530000057ab9 */ /* 0x000fe40000000800 */
.L_x_302:
[----:B------:R-:W-:Y:S02]  /*0220*/  ULDC UR4, c[0x0][0x548] ;  /* 0x0001520000047ab9 */ /* 0x000fe40000000800 */
[----:B------:R-:W-:-:S02]  /*0230*/  USHF.L.U32 UR23, UR21, 0x7, URZ ;  /* 0x0000000715177899 */ /* 0x000fc4000800063f */
[----:B------:R-:W-:-:S04]  /*0240*/  UIMAD UR4, UR5, UR4, URZ ;  /* 0x00000004050472a4 */ /* 0x000fc8000f8e023f */
[----:B------:R-:W-:-:S04]  /*0250*/  UISETP.GE.AND UP0, UPT, UR23, UR4, UPT ;  /* 0x000000041700728c */ /* 0x000fc8000bf06270 */
[----:B------:R-:W-:Y:S01]  /*0260*/  USEL UR29, UR29, 0xffffffff, !UP0 ;  /* 0xffffffff1d1d7887 */ /* 0x000fe2000c000000 */
[----:B------:R-:W-:Y:S05]  /*0270*/  BRA `(.L_x_304) ;  /* 0x000001b000007947 */ /* 0x000fea0003800000 */
.L_x_300:
        /* <DEDUP_REMOVED lines=8> */
.L_x_305:
        /* <DEDUP_REMOVED lines=13> */
.L_x_307:
[----:B------:R-:W-:Y:S02]  /*03d0*/  ULDC UR5, c[0x0][0x54c] ;  /* 0x0001530000057ab9 */ /* 0x000fe40000000800 */
.L_x_306:
[----:B------:R-:W-:Y:S02]  /*03e0*/  ULDC UR4, c[0x0][0x548] ;  /* 0x0001520000047ab9 */ /* 0x000fe40000000800 */
[----:B------:R-:W-:-:S02]  /*03f0*/  USHF.L.U32 UR23, UR21, 0x7, URZ ;  /* 0x0000000715177899 */ /* 0x000fc4000800063f */
[----:B------:R-:W-:-:S04]  /*0400*/  UIMAD UR4, UR5, UR4, URZ ;  /* 0x00000004050472a4 */ /* 0x000fc8000f8e023f */
[----:B------:R-:W-:-:S04]  /*0410*/  UISETP.GE.AND UP0, UPT, UR23, UR4, UPT ;  /* 0x000000041700728c */ /* 0x000fc8000bf06270 */
[----:B------:R-:W-:-:S06]  /*0420*/  USEL UR29, UR29, 0xffffffff, !UP0 ;  /* 0xffffffff1d1d7887 */ /* 0x000fcc000c000000 */
.L_x_304:
[----:B------:R-:W-:-:S13]  /*0430*/  ISETP.LE.AND P0, PT, RZ, UR29, PT ;  /* 0x0000001dff007c0c */ /* 0x000fda000bf03270 */
[----:B------:R-:W-:Y:S05]  /*0440*/  @!P0 EXIT ;  /* 0x000000000000894d */ /* 0x000fea0003800000 */
[----:B------:R-:W-:Y:S01]  /*0450*/  ULDC.64 UR4, c[0x0][0x360] ;  /* 0x0000d80000047ab9 */ /* 0x000fe20000000a00 */
[----:B------:R-:W-:Y:S01]  /*0460*/  ISETP.NE.U32.AND P4, PT, RZ, c[0x0][0x348], PT ;  /* 0x0000d200ff007a0c */ /* 0x000fe20003f85070 */
[----:B------:R-:W-:Y:S02]  /*0470*/  UISETP.NE.U32.AND UP0, UPT, URZ, UR4, UPT ;  /* 0x000000043f00728c */ /* 0x000fe4000bf05070 */
[----:B------:R-:W-:Y:S01]  /*0480*/  ULDC.64 UR10, c[0x0][0x370] ;  /* 0x0000dc00000a7ab9 */ /* 0x000fe20000000a00 */
[----:B------:R-:W-:Y:S01]  /*0490*/  ISETP.NE.AND.EX P4, PT, RZ, c[0x0][0x34c], PT, P4 ;  /* 0x0000d300ff007a0c */ /* 0x000fe20003f85340 */
[----:B------:R-:W-:Y:S02]  /*04a0*/  UISETP.NE.AND.EX UP0, UPT, URZ, UR5, UPT, UP0 ;  /* 0x000000053f00728c */ /* 0x000fe4000bf05300 */
[----:B------:R-:W-:Y:S02]  /*04b0*/  UISETP.NE.U32.AND UP1, UPT, URZ, UR10, UPT ;  /* 0x0000000a3f00728c */ /* 0x000fe4000bf25070 */
[----:B------:R-:W-:-:S02]  /*04c0*/  ULDC.64 UR4, c[0x0][0x360] ;  /* 0x0000d80000047ab9 */ /* 0x000fc40000000a00 */
[----:B------:R-:W-:Y:S01]  /*04d0*/  ULDC.64 UR6, c[0x0][0x350] ;  /* 0x0000d40000067ab9 */ /* 0x000fe20000000a00 */
[----:B------:R-:W-:Y:S01]  /*04e0*/  PLOP3.LUT P1, PT, PT, PT, UP0, 0x80, 0x0 ;  /* 0x000000000000781c */ /* 0x000fe20003f2f008 */
[----:B------:R-:W-:Y:S02]  /*04f0*/  UISETP.NE.U32.AND UP5, UPT, URZ, UR6, UPT ;  /* 0x000000063f00728c */ /* 0x000fe4000bfa5070 */
[----:B------:R-:W-:Y:S02]  /*0500*/  UISETP.NE.AND.EX UP1, UPT, URZ, UR11, UPT, UP1 ;  /* 0x0000000b3f00728c */ /* 0x000fe4000bf25310 */
[----:B------:R-:W-:Y:S02]  /*0510*/  @UP0 UIMAD.WIDE UR4, UR29, UR8, UR4 ;  /* 0x000000081d0402a5 */ /* 0x000fe4000f8e0204 */
[----:B------:R-:W-:Y:S02]  /*0520*/  UISETP.NE.AND.EX UP5, UPT, URZ, UR7, UPT, UP5 ;  /* 0x000000073f00728c */ /* 0x000fe4000bfa5350 */
[----:B------:R-:W-:Y:S01]  /*0530*/  ULDC.64 UR12, c[0x0][0x370] ;  /* 0x0000dc00000c7ab9 */ /* 0x000fe20000000a00 */
[----:B------:R-:W-:Y:S01]  /*0540*/  PLOP3.LUT P3, PT, PT, PT, UP1, 0x80, 0x0 ;  /* 0x000000000000781c */ /* 0x000fe20003f6f018 */
[----:B------:R-:W-:Y:S01]  /*0550*/  IMAD.U32 R13, RZ, RZ, UR5 ;  /* 0x00000005ff0d7e24 */ /* 0x000fe2000f8e00ff */
[----:B------:R-:W-:Y:S01]  /*0560*/  MOV R12, UR4 ;  /* 0x00000004000c7c02 */ /* 0x000fe20008000f00 */
[----:B------:R-:W-:Y:S01]  /*0570*/  ULDC.64 UR4, c[0x0][0x358] ;  /* 0x0000d60000047ab9 */ /* 0x000fe20000000a00 */
[----:B------:R-:W-:Y:S01]  /*0580*/  PLOP3.LUT P2, PT, PT, PT, UP5, 0x80, 0x0 ;  /* 0x000000000000781c */ /* 0x000fe20003f4f058 */
[----:B------:R-:W-:-:S02]  /*0590*/  UISETP.NE.U32.AND UP4, UPT, URZ, UR4, UPT ;  /* 0x000000043f00728c */ /* 0x000fc4000bf85070 */
[----:B------:R-:W-:Y:S01]  /*05a0*/  ULDC.64 UR10, c[0x0][0x348] ;  /* 0x0000d200000a7ab9 */ /* 0x000fe20000000a00 */
[----:B------:R-:W2:Y:S01]  /*05b0*/  @P1 LDG.E R0, [R12.64] ;  /* 0x0000001e0c001981 */ /* 0x000ea2000c1e1900 */
[----:B------:R-:W-:Y:S02]  /*05c0*/  ULDC.64 UR6, c[0x0][0x350] ;  /* 0x0000d40000067ab9 */ /* 0x000fe40000000a00 */
[----:B------:R-:W-:Y:S02]  /*05d0*/  @UP1 UIMAD.WIDE UR12, UR29, UR8, UR12 ;  /* 0x000000081d0c12a5 */ /* 0x000fe4000f8e020c */
[----:B------:R-:W-:Y:S02]  /*05e0*/  UISETP.NE.AND.EX UP4, UPT, URZ, UR5, UPT, UP4 ;  /* 0x000000053f00728c */ /* 0x000fe4000bf85340 */
[----:B------:R-:W-:Y:S02]  /*05f0*/  UIMAD.WIDE UR10, UR29, UR8, UR10 ;  /* 0x000000081d0a72a5 */ /* 0x000fe4000f8e020a */
[----:B------:R-:W-:Y:S01]  /*0600*/  UIMAD.WIDE UR6, UR29, UR8, UR6 ;  /* 0x000000081d0672a5 */ /* 0x000fe2000f8e0206 */
[----:B------:R-:W-:Y:S01]  /*0610*/  IMAD.U32 R4, RZ, RZ, UR12 ;  /* 0x0000000cff047e24 */ /* 0x000fe2000f8e00ff */
[----:B------:R-:W-:Y:S01]  /*0620*/  ULDC.64 UR4, c[0x0][0x358] ;  /* 0x0000d60000047ab9 */ /* 0x000fe20000000a00 */
[----:B------:R-:W-:Y:S01]  /*0630*/  PLOP3.LUT P0, PT, PT, PT, UP4, 0x80, 0x0 ;  /* 0x000000000000781c */ /* 0x000fe20003f0f048 */
[----:B------:R-:W-:Y:S01]  /*0640*/  IMAD.U32 R5, RZ, RZ, UR13 ;  /* 0x0000000dff057e24 */ /* 0x000fe2000f8e00ff */
[----:B------:R-:W-:Y:S01]  /*0650*/  MOV R11, UR11 ;  /* 0x0000000b000b7c02 */ /* 0x000fe20008000f00 */
[----:B------:R-:W-:Y:S01]  /*0660*/  IMAD.U32 R10, RZ, RZ, UR10 ;  /* 0x0000000aff0a7e24 */ /* 0x000fe2000f8e00ff */
[----:B------:R-:W-:Y:S01]  /*0670*/  UIMAD.WIDE UR4, UR29, UR8, UR4 ;  /* 0x000000081d0472a5 */ /* 0x000fe2000f8e0204 */
[----:B------:R-:W-:Y:S01]  /*0680*/  IMAD.U32 R8, RZ, RZ, UR6 ;  /* 0x00000006ff087e24 */ /* 0x000fe2000f8e00ff */
[----:B------:R-:W3:Y:S01]  /*0690*/  @P3 LDG.E R4, [R4.64] ;  /* 0x0000001e04043981 */ /* 0x000ee2000c1e1900 */
[----:B------:R-:W-:Y:S01]  /*06a0*/  IMAD.U32 R9, RZ, RZ, UR7 ;  /* 0x00000007ff097e24 */ /* 0x000fe2000f8e00ff */
[----:B------:R-:W-:-:S02]  /*06b0*/  MOV R79, RZ ;  /* 0x000000ff004f7202 */ /* 0x000fc40000000f00 */
[----:B------:R-:W4:Y:S01]  /*06c0*/  @P4 LDG.E R3, [R10.64] ;  /* 0x0000001e0a034981 */ /* 0x000f22000c1e1900 */
[----:B------:R-:W-:Y:S01]  /*06d0*/  IMAD.U32 R6, RZ, RZ, UR4 ;  /* 0x00000004ff067e24 */ /* 0x000fe2000f8e00ff */
[----:B------:R-:W-:Y:S02]  /*06e0*/  MOV R7, UR5 ;  /* 0x0000000500077c02 */ /* 0x000fe40008000f00 */
[----:B------:R-:W4:Y:S04]  /*06f0*/  @P2 LDG.E R2, [R8.64] ;  /* 0x0000001e08022981 */ /* 0x000f28000c1e1900 */
[----:B------:R1:W5:Y:S01]  /*0700*/  @P0 LDG.E R79, [R6.64] ;  /* 0x0000001e064f0981 */ /* 0x000362000c1e1900 */
[----:B------:R-:W1:Y:S01]  /*0710*/  S2UR UR20, SR_CTAID.Y ;  /* 0x00000000001479c3 */ /* 0x000e620000002600 */
[----:B------:R-:W-:-:S02]  /*0720*/  UMOV UR25, URZ ;  /* 0x0000003f00197c82 */ /* 0x000fc40008000000 */
[----:B------:R-:W-:Y:S02]  /*0730*/  ULDC UR28, c[0x0][0x168] ;  /* 0x00005a00001c7ab9 */ /* 0x000fe40000000800 */
[----:B------:R-:W-:Y:S02]  /*0740*/  UMOV UR26, URZ ;  /* 0x0000003f001a7c82 */ /* 0x000fe40008000000 */
[----:B------:R-:W-:Y:S02]  /*0750*/  UMOV UR24, URZ ;  /* 0x0000003f00187c82 */ /* 0x000fe40008000000 */
[----:B------:R-:W-:Y:S02]  /*0760*/  ULDC UR9, c[0x0][0x1d0] ;  /* 0x0000740000097ab9 */ /* 0x000fe40000000800 */
[----:B------:R-:W-:Y:S02]  /*0770*/  ULDC UR27, c[0x0][0x228] ;  /* 0x00008a00001b7ab9 */ /* 0x000fe40000000800 */
[----:B-1----:R-:W-:Y:S01]  /*0780*/  USHF.R.S32.HI UR19, URZ, 0x1f, UR20 ;  /* 0x0000001f3f137899 */ /* 0x002fe20008011414 */
[----:B--2---:R1:W2:Y:S08]  /*0790*/  @P1 R2UR UR28, R0 ;  /* 0x00000000001c13c2 */ /* 0x0042b000000e0000 */
[----:B---3--:R1:W3:Y:S08]  /*07a0*/  @P3 R2UR UR25, R4 ;  /* 0x00000000041933c2 */ /* 0x0082f000000e0000 */
[----:B----4-:R1:W4:Y:S08]  /*07b0*/  @P4 R2UR UR26, R3 ;  /* 0x00000000031a43c2 */ /* 0x01033000000e0000 */
[----:B------:R1:W1:Y:S01]  /*07c0*/  @P2 R2UR UR24, R2 ;  /* 0x00000000021823c2 */ /* 0x00026200000e0000 */
[----:B------:R-:W-:Y:S05]  /*07d0*/  @P1 BRA `(.L_x_308) ;  /* 0x0000006000001947 */ /* 0x000fea0003800000 */
[----:B--2---:R-:W-:Y:S05]  /*07e0*/  @!P4 BRA `(.L_x_308) ;  /* 0x000000500000c947 */ /* 0x004fea0003800000 */
[----:B-1----:R-:W2:Y:S04]  /*07f0*/  LDG.E R0, [R10.64] ;  /* 0x0000001e0a007981 */ /* 0x002ea8000c1e1900 */
[----:B----4-:R-:W4:Y:S01]  /*0800*/  LDG.E R2, [R10.64+0x4] ;  /* 0x0000041e0a027981 */ /* 0x010f22000c1e1900 */
[----:B--2---:R-:W1:Y:S08]  /*0810*/  R2UR UR28, R0 ;  /* 0x00000000001c73c2 */ /* 0x004e7000000e0000 */
[----:B----4-:R-:W1:Y:S02]  /*0820*/  R2UR UR4, R2 ;  /* 0x00000000020473c2 */ /* 0x010e6400000e0000 */
[----:B-1----:R-:W-:-:S06]  /*0830*/  UIADD3 UR28, -UR28, UR4, URZ ;  /* 0x000000041c1c7290 */ /* 0x002fcc000fffe13f */
.L_x_308:
[----:B--2---:R-:W-:-:S04]  /*0840*/  ISETP.NE.U32.AND P1, PT, RZ, c[0x0][0x368], PT ;  /* 0x0000da00ff007a0c */ /* 0x004fc80003f25070 */
[----:B------:R-:W-:-:S13]  /*0850*/  ISETP.NE.AND.EX P1, PT, RZ, c[0x0][0x36c], PT, P1 ;  /* 0x0000db00ff007a0c */ /* 0x000fda0003f25310 */
[----:B------:R-:W-:Y:S05]  /*0860*/  @!P1 BRA `(.L_x_309) ;  /* 0x0000007000009947 */ /* 0x000fea0003800000 */
[----:B------:R-:W-:Y:S02]  /*0870*/  ULDC.64 UR4, c[0x0][0x368] ;  /* 0x0000da0000047ab9 */ /* 0x000fe40000000a00 */
[----:B------:R-:W-:-:S06]  /*0880*/  UIMAD.WIDE UR4, UR29, UR8, UR4 ;  /* 0x000000081d0472a5 */ /* 0x000fcc000f8e0204 */
[----:B-1----:R-:W-:Y:S02]  /*0890*/  MOV R2, UR4 ;  /* 0x0000000400027c02 */ /* 0x002fe40008000f00 */
[----:B------:R-:W-:-:S05]  /*08a0*/  MOV R3, UR5 ;  /* 0x0000000500037c02 */ /* 0x000fca0008000f00 */
[----:B------:R-:W2:Y:S02]  /*08b0*/  LDG.E R0, [R2.64] ;  /* 0x0000001e02007981 */ /* 0x000ea4000c1e1900 */
[----:B--2---:R1:W2:Y:S02]  /*08c0*/  R2UR UR9, R0 ;  /* 0x00000000000973c2 */ /* 0x0042a400000e0000 */
[----:B-12---:R-:W-:Y:S05]  /*08d0*/  BRA `(.L_x_310) ;  /* 0x0000006000007947 */ /* 0x006fea0003800000 */
.L_x_309:
[----:B------:R-:W-:Y:S05]  /*08e0*/  @!P2 BRA `(.L_x_310) ;  /* 0x000000500000a947 */ /* 0x000fea0003800000 */
[----:B-1----:R-:W2:Y:S04]  /*08f0*/  LDG.E R0, [R8.64] ;  /* 0x0000001e08007981 */ /* 0x002ea8000c1e1900 */
[----:B----4-:R-:W4:Y:S01]  /*0900*/  LDG.E R2, [R8.64+0x4] ;  /* 0x0000041e08027981 */ /* 0x010f22000c1e1900 */
[----:B--2---:R-:W1:Y:S08]  /*0910*/  R2UR UR9, R0 ;  /* 0x00000000000973c2 */ /* 0x004e7000000e0000 */
[----:B----4-:R-:W1:Y:S02]  /*0920*/  R2UR UR4, R2 ;  /* 0x00000000020473c2 */ /* 0x010e6400000e0000 */
[----:B-1----:R-:W-:-:S06]  /*0930*/  UIADD3 UR9, -UR9, UR4, URZ ;  /* 0x0000000409097290 */ /* 0x002fcc000fffe13f */
.L_x_310:
[----:B-1----:R-:W2:Y:S01]  /*0940*/  @P0 LDG.E R0, [R6.64] ;  /* 0x0000001e06000981 */ /* 0x002ea2000c1e1900 */
[----:B------:R-:W-:-:S03]  /*0950*/  ULDC.64 UR4, c[0x0][0x378] ;  /* 0x0000de0000047ab9 */ /* 0x000fc60000000a00 */
[----:B----4-:R-:W4:Y:S01]  /*0960*/  @P0 LDG.E R2, [R6.64+0x4] ;  /* 0x0000041e06020981 */ /* 0x010f22000c1e1900 */
[----:B------:R-:W-:Y:S01]  /*0970*/  UISETP.NE.U32.AND UP0, UPT, URZ, UR4, UPT ;  /* 0x000000043f00728c */ /* 0x000fe2000bf05070 */
[----:B------:R-:W-:-:S03]  /*0980*/  IMAD.U32 R65, RZ, RZ, UR9 ;  /* 0x00000009ff417e24 */ /* 0x000fc6000f8e00ff */
[----:B------:R-:W-:-:S03]  /*0990*/  UISETP.NE.AND.EX UP0, UPT, URZ, UR5, UPT, UP0 ;  /* 0x000000053f00728c */ /* 0x000fc6000bf05300 */
[----:B------:R-:W-:-:S03]  /*09a0*/  ULDC.64 UR4, c[0x0][0x378] ;  /* 0x0000de0000047ab9 */ /* 0x000fc60000000a00 */
[----:B------:R-:W-:-:S05]  /*09b0*/  PLOP3.LUT P1, PT, PT, PT, UP0, 0x80, 0x0 ;  /* 0x000000000000781c */ /* 0x000fca0003f2f008 */
[----:B------:R-:W-:-:S06]  /*09c0*/  @UP0 UIMAD.WIDE UR4, UR29, UR8, UR4 ;  /* 0x000000081d0402a5 */ /* 0x000fcc000f8e0204 */
[----:B------:R-:W-:Y:S01]  /*09d0*/  MOV R4, UR4 ;  /* 0x0000000400047c02 */ /* 0x000fe20008000f00 */
[----:B------:R-:W-:-:S05]  /*09e0*/  IMAD.U32 R5, RZ, RZ, UR5 ;  /* 0x00000005ff057e24 */ /* 0x000fca000f8e00ff */
[----:B------:R1:W5:Y:S01]  /*09f0*/  @P1 LDG.E R65, [R4.64] ;  /* 0x0000001e04411981 */ /* 0x000362000c1e1900 */
[----:B------:R-:W-:Y:S02]  /*0a00*/  ULDC UR4, c[0x0][0x2c4] ;  /* 0x0000b10000047ab9 */ /* 0x000fe40000000800 */
[----:B------:R-:W-:Y:S02]  /*0a10*/  UISETP.NE.AND UP3, UPT, UR4, 0x1, UPT ;  /* 0x000000010400788c */ /* 0x000fe4000bf65270 */
[----:B---3--:R-:W-:Y:S02]  /*0a20*/  UIADD3 UR10, -UR25, UR9, URZ ;  /* 0x00000009190a7290 */ /* 0x008fe4000fffe13f */
[----:B------:R-:W-:-:S07]  /*0a30*/  ULDC.64 UR4, c[0x0][0x2c8] ;  /* 0x0000b20000047ab9 */ /* 0x000fce0000000a00 */
[----:B------:R-:W-:-:S04]  /*0a40*/  @UP3 UIADD3 UR12, UR23, 0x7f, URZ ;  /* 0x0000007f170c3890 */ /* 0x000fc8000fffe03f */
[----:B------:R-:W-:Y:S01]  /*0a50*/  UIMAD.WIDE.U32 UR12, UR12, UR4, URZ ;  /* 0x000000040c0c72a5 */ /* 0x000fe2000f8e003f */
[----:B--2---:R-:W2:Y:S08]  /*0a60*/  @P0 R2UR UR6, R0 ;  /* 0x00000000000603c2 */ /* 0x004eb000000e0000 */
[----:B----4-:R-:W2:Y:S02]  /*0a70*/  @P0 R2UR UR7, R2 ;  /* 0x00000000020703c2 */ /* 0x010ea400000e0000 */
[----:B--2---:R-:W-:-:S02]  /*0a80*/  @UP4 UIADD3 UR27, -UR6, UR7, URZ ;  /* 0x00000007061b4290 */ /* 0x004fc4000fffe13f */
[----:B------:R-:W-:Y:S02]  /*0a90*/  UIADD3 UR6, UR23, 0x7f, URZ ;  /* 0x0000007f17067890 */ /* 0x000fe4000fffe03f */
[----:B------:R-:W-:Y:S02]  /*0aa0*/  @UP3 USHF.R.U32.HI UR6, URZ, UR5, UR13 ;  /* 0x000000053f063299 */ /* 0x000fe4000801160d */
[----:B------:R-:W-:Y:S02]  /*0ab0*/  UIADD3 UR16, UR10, UR27, URZ ;  /* 0x0000001b0a107290 */ /* 0x000fe4000fffe03f */
[----:B------:R-:W-:Y:S02]  /*0ac0*/  ULDC.64 UR4, c[0x0][0x328] ;  /* 0x0000ca0000047ab9 */ /* 0x000fe40000000a00 */
[----:B------:R-:W-:Y:S02]  /*0ad0*/  UISETP.GE.AND UP2, UPT, UR5, 0x1, UPT ;  /* 0x000000010500788c */ /* 0x000fe4000bf46270 */
[----:B------:R-:W-:-:S04]  /*0ae0*/  UIADD3 UR15, UR16, 0x1, -UR28 ;  /* 0x00000001100f7890 */ /* 0x000fc8000fffe81c */
[----:B------:R-:W-:Y:S01]  /*0af0*/  PLOP3.LUT P0, PT, PT, PT, UP2, 0x40, 0x0 ;  /* 0x000000000000781c */ /* 0x000fe20003f0e828 */
[----:B------:R-:W-:-:S04]  /*0b00*/  UIADD3 UR6, UR15, UR6, URZ ;  /* 0x000000060f067290 */ /* 0x000fc8000fffe03f */
[----:B------:R-:W-:-:S08]  /*0b10*/  UIADD3 UR11, UR6, UR4, URZ ;  /* 0x00000004060b7290 */ /* 0x000fd0000fffe03f */
[----:B------:R-:W-:Y:S05]  /*0b20*/  @P0 BRA `(.L_x_311) ;  /* 0x0000012000000947 */ /* 0x000fea0003800000 */
[----:B-1----:R-:W-:Y:S01]  /*0b30*/  ISETP.LT.AND P0, PT, RZ, UR6, PT ;  /* 0x00000006ff007c0c */ /* 0x002fe2000bf01270 */
[----:B------:R-:W-:-:S12]  /*0b40*/  UIADD3 UR4, UR6, -0x1, URZ ;  /* 0xffffffff06047890 */ /* 0x000fd8000fffe03f */
[----:B------:R-:W-:Y:S05]  /*0b50*/  @P0 BRA `(.L_x_312) ;  /* 0x0000007000000947 */ /* 0x000fea0003800000 */
[----:B------:R-:W-:Y:S02]  /*0b60*/  UISETP.NE.AND UP0, UPT, UR5, 0x1, UPT ;  /* 0x000000010500788c */ /* 0x000fe4000bf05270 */
[----:B------:R-:W-:-:S03]  /*0b70*/  UIADD3 UR4, -UR6, URZ, URZ ;  /* 0x0000003f06047290 */ /* 0x000fc6000fffe13f */
[----:B------:R-:W-:Y:S02]  /*0b80*/  ULDC.64 UR6, c[0x0][0x330] ;  /* 0x0000cc0000067ab9 */ /* 0x000fe40000000a00 */
[----:B------:R-:W-:-:S04]  /*0b90*/  UIMAD.WIDE.U32 UR12, UR4, UR6, URZ ;  /* 0x00000006040c72a5 */ /* 0x000fc8000f8e003f */
[----:B------:R-:W-:-:S04]  /*0ba0*/  @UP0 USHF.R.U32.HI UR4, URZ, UR7, UR13 ;  /* 0x000000073f040299 */ /* 0x000fc8000801160d */
[----:B------:R-:W-:Y:S01]  /*0bb0*/  ULOP3.LUT UR4, URZ, UR4, URZ, 0x33, !UPT ;  /* 0x000000043f047292 */ /* 0x000fe2000f8e333f */
[----:B------:R-:W-:Y:S05]  /*0bc0*/  BRA `(.L_x_313) ;  /* 0x0000004000007947 */ /* 0x000fea0003800000 */
.L_x_312:
[----:B------:R-:W-:Y:S02]  /*0bd0*/  UISETP.NE.AND UP0, UPT, UR5, 0x1, UPT ;  /* 0x000000010500788c */ /* 0x000fe4000bf05270 */
[----:B------:R-:W-:Y:S02]  /*0be0*/  ULDC.64 UR6, c[0x0][0x330] ;  /* 0x0000cc0000067ab9 */ /* 0x000fe40000000a00 */
[----:B------:R-:W-:-:S07]  /*0bf0*/  UIMAD.WIDE.U32 UR12, UR4, UR6, URZ ;  /* 0x00000006040c72a5 */ /* 0x000fce000f8e003f */
[----:B------:R-:W-:Y:S02]  /*0c00*/  @UP0 USHF.R.U32.HI UR4, URZ, UR7, UR13 ;  /* 0x000000073f040299 */ /* 0x000fe4000801160d */
.L_x_313:
[----:B------:R-:W-:Y:S02]  /*0c10*/  ULDC UR6, c[0x0][0x32c] ;  /* 0x0000cb0000067ab9 */ /* 0x000fe40000000800 */
[----:B------:R-:W-:-:S04]  /*0c20*/  UIMAD UR6, UR4, UR5, UR6 ;  /* 0x00000005040672a4 */ /* 0x000fc8000f8e0206 */
[----:B------:R-:W-:-:S04]  /*0c30*/  UISETP.LT.AND UP0, UPT, UR11, UR6, UPT ;  /* 0x000000060b00728c */ /* 0x000fc8000bf01270 */
[----:B------:R-:W-:-:S03]  /*0c40*/  USEL UR11, UR11, UR6, UP0 ;  /* 0x000000060b0b7287 */ /* 0x000fc60008000000 */
.L_x_311:
[----:B-1----:R-:W-:Y:S01]  /*0c50*/  ULDC.64 UR6, c[0x0][0x2c8] ;  /* 0x0000b20000067ab9 */ /* 0x002fe20000000a00 */
[----:B------:R-:W-:Y:S01]  /*0c60*/  PLOP3.LUT P0, PT, PT, PT, UP2, 0x40, 0x0 ;  /* 0x000000000000781c */ /* 0x000fe20003f0e828 */
[----:B------:R-:W-:Y:S02]  /*0c70*/  UIMAD.WIDE.U32 UR32, UR23, UR6, URZ ;  /* 0x00000006172072a5 */ /* 0x000fe4000f8e003f */
[----:B------:R-:W-:Y:S02]  /*0c80*/  UIADD3 UR12, UR16, 0x1f, URZ ;  /* 0x0000001f100c7890 */ /* 0x000fe4000fffe03f */
[----:B------:R-:W-:Y:S02]  /*0c90*/  UMOV UR13, UR23 ;  /* 0x00000017000d7c82 */ /* 0x000fe40008000000 */
[----:B------:R-:W-:Y:S02]  /*0ca0*/  UIADD3 UR14, UR16, -UR28, URZ ;  /* 0x8000001c100e7290 */ /* 0x000fe4000fffe03f */
[----:B------:R-:W-:-:S02]  /*0cb0*/  @UP3 UMOV UR17, UR33 ;  /* 0x0000002100113c82 */ /* 0x000fc40008000000 */
[----:B------:R-:W-:Y:S02]  /*0cc0*/  USHF.R.S32.HI UR4, URZ, 0x1f, UR12 ;  /* 0x0000001f3f047899 */ /* 0x000fe4000801140c */
[----:B------:R-:W-:Y:S02]  /*0cd0*/  @UP3 USHF.R.U32.HI UR13, URZ, UR7, UR17 ;  /* 0x000000073f0d3299 */ /* 0x000fe40008011611 */
[----:B------:R-:W-:Y:S02]  /*0ce0*/  ULEA.HI UR4, UR4, UR12, URZ, 0x5 ;  /* 0x0000000c04047291 */ /* 0x000fe4000f8f283f */
[----:B------:R-:W-:Y:S02]  /*0cf0*/  UIADD3 UR7, UR14, UR13, URZ ;  /* 0x0000000d0e077290 */ /* 0x000fe4000fffe03f */
[----:B------:R-:W-:Y:S02]  /*0d00*/  ULDC UR6, c[0x0][0x324] ;  /* 0x0000c90000067ab9 */ /* 0x000fe40000000800 */
[----:B------:R-:W-:-:S02]  /*0d10*/  USHF.R.S32.HI UR13, URZ, 0x5, UR4 ;  /* 0x000000053f0d7899 */ /* 0x000fc40008011404 */
[----:B------:R-:W-:Y:S01]  /*0d20*/  UIADD3 UR6, UR7, -UR6, URZ ;  /* 0x8000000607067290 */ /* 0x000fe2000fffe03f */
[----:B------:R-:W-:Y:S05]  /*0d30*/  @P0 BRA `(.L_x_314) ;  /* 0x0000014000000947 */ /* 0x000fea0003800000 */
        /* <DEDUP_REMOVED lines=11> */
.L_x_315:
[----:B------:R-:W-:-:S03]  /*0df0*/  UISETP.NE.AND UP0, UPT, UR5, 0x1, UPT ;  /* 0x000000010500788c */ /* 0x000fc6000bf05270 */
[----:B------:R-:W-:Y:S02]  /*0e00*/  ULDC.64 UR4, c[0x0][0x330] ;  /* 0x0000cc0000047ab9 */ /* 0x000fe40000000a00 */
[----:B------:R-:W-:-:S07]  /*0e10*/  UIMAD.WIDE.U32 UR32, UR7, UR4, URZ ;  /* 0x00000004072072a5 */ /* 0x000fce000f8e003f */
[----:B------:R-:W-:Y:S02]  /*0e20*/  @UP0 UMOV UR17, UR33 ;  /* 0x0000002100110c82 */ /* 0x000fe40008000000 */
[----:B------:R-:W-:Y:S02]  /*0e30*/  @UP0 USHF.R.U32.HI UR7, URZ, UR5, UR17 ;  /* 0x000000053f070299 */ /* 0x000fe40008011611 */
.L_x_316:
[----:B------:R-:W-:Y:S02]  /*0e40*/  ULDC UR4, c[0x0][0x32c] ;  /* 0x0000cb0000047ab9 */ /* 0x000fe40000000800 */
[----:B------:R-:W-:-:S04]  /*0e50*/  UIMAD UR4, UR7, UR4, URZ ;  /* 0x00000004070472a4 */ /* 0x000fc8000f8e023f */
[----:B------:R-:W-:-:S04]  /*0e60*/  UISETP.LT.AND UP0, UPT, UR6, UR4, UPT ;  /* 0x000000040600728c */ /* 0x000fc8000bf01270 */
[----:B------:R-:W-:Y:S02]  /*0e70*/  USEL UR6, UR6, UR4, !UP0 ;  /* 0x0000000406067287 */ /* 0x000fe4000c000000 */
.L_x_314:
[----:B------:R-:W-:Y:S02]  /*0e80*/  UIADD3 UR11, UR11, 0x1f, URZ ;  /* 0x0000001f0b0b7890 */ /* 0x000fe4000fffe03f */
[----:B------:R-:W-:Y:S02]  /*0e90*/  USHF.R.S32.HI UR4, URZ, 0x1f, UR6 ;  /* 0x0000001f3f047899 */ /* 0x000fe40008011406 */
[----:B------:R-:W-:Y:S02]  /*0ea0*/  USHF.R.S32.HI UR5, URZ, 0x1f, UR11 ;  /* 0x0000001f3f057899 */ /* 0x000fe4000801140b */
[----:B------:R-:W-:Y:S02]  /*0eb0*/  ULEA.HI UR4, UR4, UR6, URZ, 0x5 ;  /* 0x0000000604047291 */ /* 0x000fe4000f8f283f */
[----:B------:R-:W-:Y:S02]  /*0ec0*/  ULEA.HI UR5, UR5, UR11, URZ, 0x5 ;  /* 0x0000000b05057291 */ /* 0x000fe4000f8f283f */
[----:B------:R-:W-:-:S02]  /*0ed0*/  USHF.R.S32.HI UR4, URZ, 0x5, UR4 ;  /* 0x000000053f047899 */ /* 0x000fc40008011404 */
[----:B------:R-:W-:Y:S02]  /*0ee0*/  USHF.R.S32.HI UR5, URZ, 0x5, UR5 ;  /* 0x000000053f057899 */ /* 0x000fe40008011405 */
[----:B------:R-:W-:Y:S02]  /*0ef0*/  UISETP.LT.AND UP1, UPT, URZ, UR4, UPT ;  /* 0x000000043f00728c */ /* 0x000fe4000bf21270 */
[----:B------:R-:W-:Y:S02]  /*0f00*/  UISETP.LT.AND UP0, UPT, UR5, UR13, UPT ;  /* 0x0000000d0500728c */ /* 0x000fe4000bf01270 */
[----:B------:R-:W-:Y:S02]  /*0f10*/  USEL UR4, URZ, UR4, !UP1 ;  /* 0x000000043f047287 */ /* 0x000fe4000c800000 */
[----:B------:R-:W-:Y:S02]  /*0f20*/  USEL UR5, UR5, UR13, UP0 ;  /* 0x0000000d05057287 */ /* 0x000fe40008000000 */
[----:B------:R-:W-:-:S02]  /*0f30*/  ULEA UR4, UR4, -UR10, 0x5 ;  /* 0x8000000a04047291 */ /* 0x000fc4000f8e283f */
[----:B------:R-:W-:Y:S02]  /*0f40*/  ULEA UR5, UR5, -UR10, 0x5 ;  /* 0x8000000a05057291 */ /* 0x000fe4000f8e283f */
[----:B------:R-:W-:Y:S02]  /*0f50*/  UISETP.LT.AND UP1, UPT, URZ, UR4, UPT ;  /* 0x000000043f00728c */ /* 0x000fe4000bf21270 */
[----:B------:R-:W-:Y:S02]  /*0f60*/  UISETP.LT.AND UP0, UPT, UR5, UR27, UPT ;  /* 0x0000001b0500728c */ /* 0x000fe4000bf01270 */
[----:B------:R-:W-:Y:S02]  /*0f70*/  USEL UR4, URZ, UR4, !UP1 ;  /* 0x000000043f047287 */ /* 0x000fe4000c800000 */
[----:B------:R-:W-:Y:S02]  /*0f80*/  USEL UR5, UR5, UR27, UP0 ;  /* 0x0000001b05057287 */ /* 0x000fe40008000000 */
[----:B------:R-:W-:-:S02]  /*0f90*/  USHF.R.U32.HI UR12, URZ, 0x5, UR4 ;  /* 0x000000053f0c7899 */ /* 0x000fc40008011604 */
[----:B------:R-:W-:-:S05]  /*0fa0*/  UISETP.GT.AND UP0, UPT, UR5, UR4, UPT ;  /* 0x000000040500728c */ /* 0x000fca000bf04270 */
[----:B------:R-:W-:-:S06]  /*0fb0*/  UMOV UR10, UR12 ;  /* 0x0000000c000a7c82 */ /* 0x000fcc0008000000 */
[----:B------:R-:W-:-:S04]  /*0fc0*/  @UP0 UIADD3 UR5, UR5, 0x1f, URZ ;  /* 0x0000001f05050890 */ /* 0x000fc8000fffe03f */
[----:B------:R-:W-:-:S04]  /*0fd0*/  @UP0 USHF.R.S32.HI UR4, URZ, 0x1f, UR5 ;  /* 0x0000001f3f040899 */ /* 0x000fc80008011405 */
[----:B------:R-:W-:-:S04]  /*0fe0*/  @UP0 ULEA.HI UR4, UR4, UR5, URZ, 0x5 ;  /* 0x0000000504040291 */ /* 0x000fc8000f8f283f */
[----:B------:R-:W-:-:S04]  /*0ff0*/  @UP0 USHF.R.S32.HI UR10, URZ, 0x5, UR4 ;  /* 0x000000053f0a0899 */ /* 0x000fc80008011404 */
[----:B------:R-:W-:-:S06]  /*1000*/  UISETP.GT.AND UP0, UPT, UR10, UR12, UPT ;  /* 0x0000000c0a00728c */ /* 0x000fcc000bf04270 */
[----:B------:R-:W-:-:S13]  /*1010*/  PLOP3.LUT P0, PT, PT, PT, UP0, 0x80, 0x0 ;  /* 0x000000000000781c */ /* 0x000fda0003f0f008 */
[----:B------:R-:W-:Y:S05]  /*1020*/  @!P0 BRA `(.L_x_317) ;  /* 0x00003d0000008947 */ /* 0x000fea0003800000 */
[----:B------:R-:W-:Y:S02]  /*1030*/  ULDC.64 UR4, c[0x0][0x340] ;  /* 0x0000d00000047ab9 */ /* 0x000fe40000000a00 */
[----:B------:R-:W-:Y:S02]  /*1040*/  UISETP.NE.U32.AND UP0, UPT, URZ, UR4, UPT ;  /* 0x000000043f00728c */ /* 0x000fe4000bf05070 */
[----:B------:R-:W-:Y:S02]  /*1050*/  UMOV UR32, 0x5 ;  /* 0x0000000500207882 */ /* 0x000fe40000000000 */
[----:B------:R-:W-:Y:S02]  /*1060*/  UISETP.NE.AND.EX UP0, UPT, URZ, UR5, UPT, UP0 ;  /* 0x000000053f00728c */ /* 0x000fe4000bf05300 */
[----:B------:R-:W-:Y:S02]  /*1070*/  ULDC.64 UR6, c[0x0][0x238] ;  /* 0x00008e0000067ab9 */ /* 0x000fe40000000a00 */
[----:B------:R-:W-:-:S02]  /*1080*/  ULDC.64 UR4, c[0x0][0x340] ;  /* 0x0000d00000047ab9 */ /* 0x000fc40000000a00 */
[----:B------:R-:W-:-:S05]  /*1090*/  PLOP3.LUT P0, PT, PT, PT, UP0, 0x80, 0x0 ;  /* 0x000000000000781c */ /* 0x000fca0003f0f008 */
[----:B------:R-:W-:-:S06]  /*10a0*/  @UP0 UIMAD.WIDE UR4, UR29, UR8, UR4 ;  /* 0x000000081d0402a5 */ /* 0x000fcc000f8e0204 */
[----:B------:R-:W-:Y:S02]  /*10b0*/  IMAD.U32 R2, RZ, RZ, UR4 ;  /* 0x00000004ff027e24 */ /* 0x000fe4000f8e00ff */
[----:B------:R-:W-:Y:S01]  /*10c0*/  IMAD.U32 R3, RZ, RZ, UR5 ;  /* 0x00000005ff037e24 */ /* 0x000fe2000f8e00ff */
[----:B------:R-:W-:-:S04]  /*10d0*/  ULDC.64 UR4, c[0x0][0x240] ;  /* 0x0000900000047ab9 */ /* 0x000fc80000000a00 */
[----:B------:R1:W2:Y:S01]  /*10e0*/  @P0 LDG.E R0, [R2.64] ;  /* 0x0000001e02000981 */ /* 0x0002a2000c1e1900 */
[----:B------:R-:W-:Y:S01]  /*10f0*/  UIADD3 UR22, UR10, -0x1, URZ ;  /* 0xffffffff0a167890 */ /* 0x000fe2000fffe03f */
[----:B------:R-:W-:Y:S01]  /*1100*/  IMAD.U32 R114, RZ, RZ, UR20 ;  /* 0x00000014ff727e24 */ /* 0x000fe2000f8e00ff */
[----:B------:R-:W-:Y:S01]  /*1110*/  UIMAD UR4, UR19, UR4, URZ ;  /* 0x00000004130472a4 */ /* 0x000fe2000f8e023f */
[----:B------:R-:W-:Y:S01]  /*1120*/  BSSY B0, `(.L_x_318) ;  /* 0x000006f000007945 */ /* 0x000fe20003800000 */
[----:B------:R-:W-:Y:S02]  /*1130*/  USHF.R.S32.HI UR34, URZ, 0x1f, UR29 ;  /* 0x0000001f3f227899 */ /* 0x000fe4000801141d */
[----:B------:R-:W-:Y:S02]  /*1140*/  UIADD3 UR9, UR24, UR9, URZ ;  /* 0x0000000918097290 */ /* 0x000fe4000fffe03f */
[----:B------:R-:W-:Y:S02]  /*1150*/  USEL UR10, UR34, URZ, !UP4 ;  /* 0x0000003f220a7287 */ /* 0x000fe4000e000000 */
[----:B------:R-:W-:-:S02]  /*1160*/  USHF.L.U64.HI UR17, UR6, UR32, UR7 ;  /* 0x0000002006117299 */ /* 0x000fc40008010207 */
[----:B------:R-:W-:Y:S02]  /*1170*/  USHF.L.U32 UR18, UR6, 0x5, URZ ;  /* 0x0000000506127899 */ /* 0x000fe4000800063f */
[----:B------:R-:W-:Y:S02]  /*1180*/  UIMAD UR33, UR20, UR5, UR4 ;  /* 0x00000005142172a4 */ /* 0x000fe4000f8e0204 */
[----:B------:R-:W-:Y:S02]  /*1190*/  USHF.R.S32.HI UR8, URZ, 0x1f, UR9 ;  /* 0x0000001f3f087899 */ /* 0x000fe40008011409 */
[----:B------:R-:W-:Y:S02]  /*11a0*/  ULDC.64 UR6, c[0x0][0x1e0] ;  /* 0x0000780000067ab9 */ /* 0x000fe40000000a00 */
[----:B------:R-:W-:Y:S02]  /*11b0*/  ULDC.64 UR4, c[0x0][0x248] ;  /* 0x0000920000047ab9 */ /* 0x000fe40000000a00 */
[----:B------:R-:W-:Y:S01]  /*11c0*/  UIMAD.WIDE.U32 UR38, UR9, UR6, URZ ;  /* 0x00000006092672a5 */ /* 0x000fe2000f8e003f */
[----:B-1----:R-:W-:Y:S01]  /*11d0*/  SHF.R.S32.HI R3, RZ, 0x1f, R64 ;  /* 0x0000001fff037819 */ /* 0x002fe20000011440 */
[----:B------:R-:W-:-:S02]  /*11e0*/  UIMAD UR4, UR10, UR4, URZ ;  /* 0x000000040a0472a4 */ /* 0x000fc4000f8e023f */
[----:B------:R-:W-:Y:S01]  /*11f0*/  UIMAD UR6, UR8, UR6, URZ ;  /* 0x00000006080672a4 */ /* 0x000fe2000f8e023f */
[CC--:B------:R-:W-:Y:S01]  /*1200*/  LEA.HI R5, R3.reuse, R64.reuse, RZ, 0x3 ;  /* 0x0000004003057211 */ /* 0x0c0fe200078f18ff */
[----:B------:R-:W-:Y:S01]  /*1210*/  USEL UR11, UR29, URZ, !UP4 ;  /* 0x0000003f1d0b7287 */ /* 0x000fe2000e000000 */
[----:B------:R-:W-:Y:S01]  /*1220*/  LEA.HI R86, R3, R64, RZ, 0x6 ;  /* 0x0000004003567211 */ /* 0x000fe200078f30ff */
[----:B------:R-:W-:Y:S01]  /*1230*/  UIMAD UR7, UR9, UR7, UR6 ;  /* 0x00000007090772a4 */ /* 0x000fe2000f8e0206 */
[----:B------:R-:W-:Y:S01]  /*1240*/  SHF.R.S32.HI R101, RZ, 0x3, R5 ;  /* 0x00000003ff657819 */ /* 0x000fe20000011405 */
[----:B------:R-:W-:Y:S01]  /*1250*/  UIMAD UR6, UR11, UR5, UR4 ;  /* 0x000000050b0672a4 */ /* 0x000fe2000f8e0204 */
[----:B------:R-:W-:Y:S01]  /*1260*/  LOP3.LUT R5, R5, 0xfffffff8, RZ, 0xc0, !PT ;  /* 0xfffffff805057812 */ /* 0x000fe200078ec0ff */
[----:B------:R-:W-:Y:S01]  /*1270*/  UIADD3 UR39, UR39, UR7, URZ ;  /* 0x0000000727277290 */ /* 0x000fe2000fffe03f */
[----:B------:R-:W-:Y:S01]  /*1280*/  SHF.R.S32.HI R74, RZ, 0x1f, R101 ;  /* 0x0000001fff4a7819 */ /* 0x000fe20000011465 */
[----:B------:R-:W-:Y:S01]  /*1290*/  ULDC.64 UR4, c[0x0][0x1e8] ;  /* 0x00007a0000047ab9 */ /* 0x000fe20000000a00 */
[----:B------:R-:W-:Y:S01]  /*12a0*/  IADD3 R78, -R101, UR27, RZ ;  /* 0x0000001b654e7c10 */ /* 0x000fe2000fffe1ff */
[----:B------:R-:W-:Y:S01]  /*12b0*/  IMAD.IADD R14, R64, 0x1, -R5 ;  /* 0x00000001400e7824 */ /* 0x000fe200078e0a05 */
[----:B------:R-:W-:Y:S01]  /*12c0*/  UIMAD UR35, UR19, UR4, URZ ;  /* 0x00000004132372a4 */ /* 0x000fe2000f8e023f */
[----:B------:R-:W-:Y:S01]  /*12d0*/  IMAD.U32 R5, RZ, RZ, UR22 ;  /* 0x00000016ff057e24 */ /* 0x000fe2000f8e00ff */
[----:B------:R-:W-:Y:S01]  /*12e0*/  UIMAD.WIDE.U32 UR38, UR20, UR4, UR38 ;  /* 0x00000004142672a5 */ /* 0x000fe2000f8e0026 */
[C---:B------:R-:W-:Y:S01]  /*12f0*/  IMAD.SHL.U32 R16, R14.reuse, 0x8, RZ ;  /* 0x000000080e107824 */ /* 0x040fe200078e00ff */
[----:B------:R-:W-:Y:S01]  /*1300*/  UIMAD UR7, UR20, UR5, UR35 ;  /* 0x00000005140772a4 */ /* 0x000fe2000f8e0223 */
[----:B------:R-:W-:-:S02]  /*1310*/  IMAD.SHL.U32 R14, R14, 0x4, RZ ;  /* 0x000000040e0e7824 */ /* 0x000fc400078e00ff */
[----:B------:R-:W-:Y:S01]  /*1320*/  IMAD R2, R5, -0x20, R78 ;  /* 0xffffffe005027824 */ /* 0x000fe200078e024e */
[----:B------:R-:W-:Y:S01]  /*1330*/  SHF.R.S32.HI R17, RZ, 0x1f, R16 ;  /* 0x0000001fff117819 */ /* 0x000fe20000011410 */
[----:B------:R-:W-:Y:S01]  /*1340*/  IMAD.SHL.U32 R9, R101, 0x40, RZ ;  /* 0x0000004065097824 */ /* 0x000fe200078e00ff */
[----:B------:R-:W-:Y:S01]  /*1350*/  IADD3 R12, R14, 0x40, RZ ;  /* 0x000000400e0c7810 */ /* 0x000fe20007ffe0ff */
[----:B------:R-:W-:Y:S01]  /*1360*/  IMAD.SHL.U32 R86, R86, 0x8, RZ ;  /* 0x0000000856567824 */ /* 0x000fe200078e00ff */
[----:B------:R-:W-:Y:S01]  /*1370*/  ISETP.GT.AND P2, PT, R2, RZ, PT ;  /* 0x000000ff0200720c */ /* 0x000fe20003f44270 */
[----:B------:R-:W-:Y:S01]  /*1380*/  ULDC.64 UR4, c[0x0][0x1f0] ;  /* 0x00007c0000047ab9 */ /* 0x000fe20000000a00 */
[----:B------:R-:W-:Y:S01]  /*1390*/  ISETP.GE.AND P1, PT, R16, c[0x0][0x1d4], PT ;  /* 0x0000750010007a0c */ /* 0x000fe20003f26270 */
[----:B------:R-:W-:Y:S01]  /*13a0*/  IMAD.IADD R11, R14, 0x1, R12 ;  /* 0x000000010e0b7824 */ /* 0x000fe200078e020c */
[----:B------:R-:W-:Y:S01]  /*13b0*/  LOP3.LUT R9, R9, 0x1c0, RZ, 0xc0, !PT ;  /* 0x000001c009097812 */ /* 0x000fe200078ec0ff */
[----:B------:R-:W-:Y:S01]  /*13c0*/  UIADD3 UR39, UR39, UR7, URZ ;  /* 0x0000000727277290 */ /* 0x000fe2000fffe03f */
[----:B------:R-:W-:Y:S01]  /*13d0*/  IMAD.U32 R112, RZ, RZ, UR11 ;  /* 0x0000000bff707e24 */ /* 0x000fe2000f8e00ff */
[----:B------:R-:W-:Y:S01]  /*13e0*/  IADD3 R100, R16, 0x80, RZ ;  /* 0x0000008010647810 */ /* 0x000fe20007ffe0ff */
[----:B------:R-:W-:Y:S01]  /*13f0*/  IMAD R2, R74, c[0x0][0x1e0], RZ ;  /* 0x000078004a027a24 */ /* 0x000fe200078e02ff */
[----:B------:R-:W-:Y:S01]  /*1400*/  IADD3 R99, R16, 0xc0, RZ ;  /* 0x000000c010637810 */ /* 0x000fe20007ffe0ff */
[----:B------:R-:W-:Y:S01]  /*1410*/  IMAD.WIDE.U32 R118, R101, c[0x0][0x1e0], RZ ;  /* 0x0000780065767a25 */ /* 0x000fe200078e00ff */
[----:B------:R-:W-:-:S02]  /*1420*/  LOP3.LUT R86, R86, 0xfffffe00, RZ, 0xc0, !PT ;  /* 0xfffffe0056567812 */ /* 0x000fc400078ec0ff */
[----:B------:R-:W-:Y:S01]  /*1430*/  LOP3.LUT R98, R9, 0x38, R16, 0xf8, !PT ;  /* 0x0000003809627812 */ /* 0x000fe200078ef810 */
[----:B------:R-:W-:Y:S01]  /*1440*/  IMAD R83, R101, c[0x0][0x1e4], R2 ;  /* 0x0000790065537a24 */ /* 0x000fe200078e0202 */
[----:B------:R-:W-:-:S03]  /*1450*/  SHF.R.U32.HI R7, RZ, 0x3, R9 ;  /* 0x00000003ff077819 */ /* 0x000fc60000011609 */
[----:B------:R-:W-:Y:S01]  /*1460*/  IMAD.IADD R83, R119, 0x1, R83 ;  /* 0x0000000177537824 */ /* 0x000fe200078e0253 */
[----:B------:R-:W-:-:S05]  /*1470*/  LOP3.LUT R98, R86, R98, R7, 0xf6, !PT ;  /* 0x0000006256627212 */ /* 0x000fca00078ef607 */
[----:B------:R-:W-:Y:S01]  /*1480*/  IMAD.SHL.U32 R98, R98, 0x2, RZ ;  /* 0x0000000262627824 */ /* 0x000fe200078e00ff */
[----:B--2---:R1:W2:Y:S01]  /*1490*/  @P0 R2UR UR36, R0 ;  /* 0x00000000002403c2 */ /* 0x0042a200000e0000 */
[----:B-----5:R-:W-:-:S04]  /*14a0*/  IADD3 R81, P0, R101, R79, RZ ;  /* 0x0000004f65517210 */ /* 0x020fc80007f1e0ff */
[----:B------:R-:W-:Y:S01]  /*14b0*/  LEA.HI.X.SX32 R79, R79, R74, 0x1, P0 ;  /* 0x0000004a4f4f7211 */ /* 0x000fe200000f0eff */
[----:B------:R-:W-:Y:S01]  /*14c0*/  IMAD.WIDE.U32 R4, R81, c[0x0][0x238], R16 ;  /* 0x00008e0051047a25 */ /* 0x000fe200078e0010 */
[----:B------:R-:W-:-:S03]  /*14d0*/  ISETP.GE.AND P0, PT, R11, c[0x0][0x1d4], PT ;  /* 0x000075000b007a0c */ /* 0x000fc60003f06270 */
[----:B-1----:R-:W-:Y:S01]  /*14e0*/  IMAD R0, R79, c[0x0][0x238], RZ ;  /* 0x00008e004f007a24 */ /* 0x002fe200078e02ff */
[----:B--2---:R-:W-:-:S03]  /*14f0*/  @UP0 USHF.R.S32.HI UR37, URZ, 0x1f, UR36 ;  /* 0x0000001f3f250899 */ /* 0x004fc60008011424 */
[----:B------:R-:W-:Y:S01]  /*1500*/  IMAD R0, R81, c[0x0][0x23c], R0 ;  /* 0x00008f0051007a24 */ /* 0x000fe200078e0200 */
[----:B------:R-:W-:-:S03]  /*1510*/  @!UP0 UMOV UR36, UR29 ;  /* 0x0000001d00248c82 */ /* 0x000fc60008000000 */
[----:B------:R-:W-:Y:S01]  /*1520*/  IMAD.IADD R5, R5, 0x1, R0 ;  /* 0x0000000105057824 */ /* 0x000fe200078e0200 */
[----:B------:R-:W-:Y:S01]  /*1530*/  @!UP0 UMOV UR37, UR34 ;  /* 0x0000002200258c82 */ /* 0x000fe20008000000 */
[----:B------:R-:W-:Y:S01]  /*1540*/  SEL R0, RZ, 0xffffffff, P0 ;  /* 0xffffffffff007807 */ /* 0x000fe20000000000 */
[----:B------:R-:W-:Y:S01]  /*1550*/  USEL UR34, UR36, URZ, !UP5 ;  /* 0x0000003f24227287 */ /* 0x000fe2000e800000 */
[----:B------:R-:W-:Y:S01]  /*1560*/  IMAD.WIDE.U32 R114, R114, c[0x0][0x240], R4 ;  /* 0x0000900072727a25 */ /* 0x000fe200078e0004 */
[----:B------:R-:W-:Y:S02]  /*1570*/  SEL R5, RZ, 0x1, P1 ;  /* 0x00000001ff057807 */ /* 0x000fe40000800000 */
[----:B------:R-:W-:Y:S01]  /*1580*/  ISETP.GE.AND P1, PT, R100, c[0x0][0x1d4], PT ;  /* 0x0000750064007a0c */ /* 0x000fe20003f26270 */
[----:B------:R-:W-:Y:S01]  /*1590*/  IMAD.SHL.U32 R0, R0, 0x2, RZ ;  /* 0x0000000200007824 */ /* 0x000fe200078e00ff */
[----:B------:R-:W-:Y:S01]  /*15a0*/  IADD3 R115, R115, UR33, RZ ;  /* 0x0000002173737c10 */ /* 0x000fe2000fffe0ff */
[----:B------:R-:W-:Y:S01]  /*15b0*/  USEL UR33, UR37, URZ, !UP5 ;  /* 0x0000003f25217287 */ /* 0x000fe2000e800000 */
[----:B------:R-:W-:Y:S01]  /*15c0*/  ISETP.GE.AND P0, PT, R99, c[0x0][0x1d4], PT ;  /* 0x0000750063007a0c */ /* 0x000fe20003f06270 */
[----:B------:R-:W-:Y:S01]  /*15d0*/  UIMAD.WIDE.U32 UR36, UR34, UR4, UR38 ;  /* 0x00000004222472a5 */ /* 0x000fe2000f8e0026 */
[----:B------:R-:W-:Y:S01]  /*15e0*/  LOP3.LUT R0, R0, 0x2, R5, 0xe2, !PT ;  /* 0x0000000200007812 */ /* 0x000fe200078ee205 */
[----:B------:R-:W-:Y:S01]  /*15f0*/  UIMAD UR7, UR33, UR4, URZ ;  /* 0x00000004210772a4 */ /* 0x000fe2000f8e023f */
[----:B------:R-:W-:Y:S01]  /*1600*/  IMAD.WIDE.U32 R114, R112, c[0x0][0x248], R114 ;  /* 0x0000920070727a25 */ /* 0x000fe200078e0072 */
[----:B------:R-:W-:-:S02]  /*1610*/  SEL R3, RZ, 0x4, P1 ;  /* 0x00000004ff037807 */ /* 0x000fc40000800000 */
[----:B------:R-:W-:Y:S01]  /*1620*/  UIMAD UR5, UR34, UR5, UR7 ;  /* 0x00000005220572a4 */ /* 0x000fe2000f8e0207 */
[----:B------:R-:W-:Y:S02]  /*1630*/  SEL R94, RZ, 0x8, P0 ;  /* 0x00000008ff5e7807 */ /* 0x000fe40000000000 */
[----:B------:R-:W-:Y:S01]  /*1640*/  IADD3 R117, R115, UR6, RZ ;  /* 0x0000000673757c10 */ /* 0x000fe2000fffe0ff */
[----:B------:R-:W-:Y:S01]  /*1650*/  UIADD3 UR35, UR37, UR5, URZ ;  /* 0x0000000525237290 */ /* 0x000fe2000fffe03f */
[----:B------:R-:W-:Y:S01]  /*1660*/  LOP3.LUT R94, R94, R0, R3, 0xfe, !PT ;  /* 0x000000005e5e7212 */ /* 0x000fe200078efe03 */
[----:B------:R-:W-:Y:S05]  /*1670*/  @!P2 BRA `(.L_x_319) ;  /* 0x000001900000a947 */ /* 0x000fea0003800000 */
[----:B------:R-:W-:Y:S01]  /*1680*/  IMAD.U32 R3, RZ, RZ, UR18 ;  /* 0x00000012ff037e24 */ /* 0x000fe2000f8e00ff */
[C---:B------:R-:W-:Y:S01]  /*1690*/  LOP3.LUT R0, R94.reuse, 0xff, RZ, 0xc0, !PT ;  /* 0x000000ff5e007812 */ /* 0x040fe200078ec0ff */
[----:B------:R-:W-:Y:S01]  /*16a0*/  IMAD.MOV.U32 R116, RZ, RZ, R114 ;  /* 0x000000ffff747224 */ /* 0x000fe200078e0072 */
[----:B------:R-:W-:Y:S01]  /*16b0*/  USHF.R.S32.HI UR5, URZ, 0x1f, UR22 ;  /* 0x0000001f3f057899 */ /* 0x000fe20008011416 */
[----:B------:R-:W-:Y:S01]  /*16c0*/  IMAD.SHL.U32 R4, R94, 0x10, RZ ;  /* 0x000000105e047824 */ /* 0x000fe200078e00ff */
[----:B------:R-:W-:Y:S01]  /*16d0*/  UIMAD UR4, UR17, UR22, URZ ;  /* 0x00000016110472a4 */ /* 0x000fe2000f8e023f */
[----:B------:R-:W-:-:S03]  /*16e0*/  IMAD.WIDE.U32 R18, R3, UR22, R116 ;  /* 0x0000001603127c25 */ /* 0x000fc6000f8e0074 */
[----:B------:R-:W-:Y:S01]  /*16f0*/  UIMAD UR4, UR5, UR18, UR4 ;  /* 0x00000012050472a4 */ /* 0x000fe2000f8e0204 */
[----:B------:R-:W-:Y:S01]  /*1700*/  IMAD.SHL.U32 R3, R0, 0x8, RZ ;  /* 0x0000000800037824 */ /* 0x000fe200078e00ff */
[----:B------:R-:W-:Y:S01]  /*1710*/  LOP3.LUT P4, RZ, R4, 0x10, RZ, 0xc0, !PT ;  /* 0x0000001004ff7812 */ /* 0x000fe2000788c0ff */
[C---:B------:R-:W-:Y:S02]  /*1720*/  IMAD.SHL.U32 R2, R0.reuse, 0x4, RZ ;  /* 0x0000000400027824 */ /* 0x040fe400078e00ff */
[----:B------:R-:W-:Y:S01]  /*1730*/  IMAD.SHL.U32 R0, R0, 0x2, RZ ;  /* 0x0000000200007824 */ /* 0x000fe200078e00ff */
[----:B------:R-:W-:Y:S02]  /*1740*/  LOP3.LUT P3, RZ, R3, 0x10, RZ, 0xc0, !PT ;  /* 0x0000001003ff7812 */ /* 0x000fe4000786c0ff */
[----:B------:R-:W-:Y:S02]  /*1750*/  LOP3.LUT P2, RZ, R2, 0x10, RZ, 0xc0, !PT ;  /* 0x0000001002ff7812 */ /* 0x000fe4000784c0ff */
[----:B------:R-:W-:-:S02]  /*1760*/  LOP3.LUT P1, RZ, R0, 0x10, RZ, 0xc0, !PT ;  /* 0x0000001000ff7812 */ /* 0x000fc4000782c0ff */
[----:B------:R-:W-:Y:S02]  /*1770*/  IADD3 R0, R19, UR4, RZ ;  /* 0x0000000413007c10 */ /* 0x000fe4000fffe0ff */
[----:B------:R-:W-:-:S04]  /*1780*/  LEA R2, P0, R18, c[0x0][0x220], 0x1 ;  /* 0x0000880012027a11 */ /* 0x000fc800078008ff */
        /* <DEDUP_REMOVED lines=8> */
.L_x_319:
[----:B------:R-:W-:Y:S05]  /*1810*/  BSYNC B0 ;  /* 0x0000000000007941 */ /* 0x000fea0003800000 */
.L_x_318:
[----:B------:R-:W-:Y:S01]  /*1820*/  IMAD.MOV.U32 R0, RZ, RZ, c[0x0][0x27c] ;  /* 0x00009f00ff007624 */ /* 0x000fe200078e00ff */
[----:B------:R-:W-:Y:S01]  /*1830*/  ISETP.GE.AND P1, PT, R16, c[0x0][0x27c], PT ;  /* 0x00009f0010007a0c */ /* 0x000fe20003f26270 */
[----:B------:R-:W-:Y:S01]  /*1840*/  ULDC.64 UR4, c[0x0][0x260] ;  /* 0x0000980000047ab9 */ /* 0x000fe20000000a00 */
[----:B------:R-:W-:Y:S01]  /*1850*/  ISETP.GE.AND P0, PT, R11, c[0x0][0x27c], PT ;  /* 0x00009f000b007a0c */ /* 0x000fe20003f06270 */
[----:B------:R-:W-:Y:S01]  /*1860*/  UIMAD UR4, UR19, UR4, URZ ;  /* 0x00000004130472a4 */ /* 0x000fe2000f8e023f */
[C---:B------:R-:W-:Y:S01]  /*1870*/  ISETP.GE.AND P6, PT, R0.reuse, 0x1, PT ;  /* 0x000000010000780c */ /* 0x040fe20003fc6270 */
[----:B------:R-:W-:Y:S01]  /*1880*/  IMAD.SHL.U32 R0, R0, 0x2, RZ ;  /* 0x0000000200007824 */ /* 0x000fe200078e00ff */
[----:B-1----:R-:W-:Y:S01]  /*1890*/  SEL R3, RZ, c[0x0][0x27c], !P1 ;  /* 0x00009f00ff037a07 */ /* 0x002fe20004800000 */
[----:B------:R-:W-:Y:S01]  /*18a0*/  UIMAD UR6, UR20, UR5, UR4 ;  /* 0x00000005140672a4 */ /* 0x000fe2000f8e0204 */
[----:B------:R-:W-:Y:S01]  /*18b0*/  IMAD.U32 R19, RZ, RZ, UR20 ;  /* 0x00000014ff137e24 */ /* 0x000fe2000f8e00ff */
[----:B------:R-:W0:Y:S01]  /*18c0*/  LDGDEPBAR ;  /* 0x00000000000079af */ /* 0x000e220000000000 */
[----:B------:R-:W-:Y:S01]  /*18d0*/  IADD3 R5, -R0, c[0x0][0x1d4], RZ ;  /* 0x0000750000057a10 */ /* 0x000fe20007ffe1ff */
[----:B------:R-:W-:Y:S01]  /*18e0*/  IMAD.IADD R3, R16, 0x1, R3 ;  /* 0x0000000110037824 */ /* 0x000fe200078e0203 */
[----:B------:R-:W-:Y:S01]  /*18f0*/  ULDC.64 UR4, c[0x0][0x210] ;  /* 0x0000840000047ab9 */ /* 0x000fe20000000a00 */
[----:B------:R-:W-:Y:S01]  /*1900*/  IMAD.WIDE.U32 R18, R19, c[0x0][0x210], R16 ;  /* 0x0000840013127a25 */ /* 0x000fe200078e0010 */
[CC--:B------:R-:W-:Y:S01]  /*1910*/  SEL R13, R0.reuse, R5.reuse, !P1 ;  /* 0x00000005000d7207 */ /* 0x0c0fe20004800000 */
[----:B------:R-:W-:Y:S01]  /*1920*/  UIMAD UR4, UR19, UR4, URZ ;  /* 0x00000004130472a4 */ /* 0x000fe2000f8e023f */
[----:B------:R-:W-:Y:S01]  /*1930*/  SEL R5, R0, R5, !P0 ;  /* 0x0000000500057207 */ /* 0x000fe20004000000 */
[----:B------:R-:W-:Y:S01]  /*1940*/  IMAD.U32 R21, RZ, RZ, UR20 ;  /* 0x00000014ff157e24 */ /* 0x000fe2000f8e00ff */
[----:B------:R-:W-:Y:S01]  /*1950*/  SEL R0, RZ, c[0x0][0x27c], !P0 ;  /* 0x00009f00ff007a07 */ /* 0x000fe20004000000 */
[----:B------:R-:W-:Y:S01]  /*1960*/  UIMAD UR4, UR20, UR5, UR4 ;  /* 0x00000005140472a4 */ /* 0x000fe2000f8e0204 */
[----:B------:R-:W-:Y:S01]  /*1970*/  SHF.R.S32.HI R4, RZ, 0x1f, R3 ;  /* 0x0000001fff047819 */ /* 0x000fe20000011403 */
[----:B------:R-:W-:Y:S01]  /*1980*/  IMAD.WIDE.U32 R20, R21, c[0x0][0x260], R16 ;  /* 0x0000980015147a25 */ /* 0x000fe200078e0010 */
[----:B------:R-:W-:-:S02]  /*1990*/  SHF.R.S32.HI R2, RZ, 0x1f, R13 ;  /* 0x0000001fff027819 */ /* 0x000fc4000001140d */
[CC--:B------:R-:W-:Y:S01]  /*19a0*/  LEA.HI R93, R4.reuse, R3.reuse, RZ, 0x3 ;  /* 0x00000003045d7211 */ /* 0x0c0fe200078f18ff */
[----:B------:R-:W-:Y:S01]  /*19b0*/  IMAD.IADD R0, R11, 0x1, R0 ;  /* 0x000000010b007824 */ /* 0x000fe200078e0200 */
[----:B------:R-:W-:Y:S01]  /*19c0*/  LEA.HI R4, R4, R3, RZ, 0x6 ;  /* 0x0000000304047211 */ /* 0x000fe200078f30ff */
[----:B------:R-:W-:Y:S01]  /*19d0*/  IMAD R104, R74, c[0x0][0x290], RZ ;  /* 0x0000a4004a687a24 */ /* 0x000fe200078e02ff */
[----:B------:R-:W-:Y:S01]  /*19e0*/  LEA.HI R2, R2, R13, RZ, 0x4 ;  /* 0x0000000d02027211 */ /* 0x000fe200078f20ff */
[----:B------:R-:W-:Y:S01]  /*19f0*/  IMAD R102, R74, c[0x0][0x280], RZ ;  /* 0x0000a0004a667a24 */ /* 0x000fe200078e02ff */
[----:B------:R-:W-:Y:S01]  /*1a00*/  SHF.R.S32.HI R3, RZ, 0x1f, R0 ;  /* 0x0000001fff037819 */ /* 0x000fe20000011400 */
[----:B------:R-:W-:Y:S01]  /*1a10*/  IMAD.SHL.U32 R4, R4, 0x20, RZ ;  /* 0x0000002004047824 */ /* 0x000fe200078e00ff */
[----:B------:R-:W-:Y:S01]  /*1a20*/  LOP3.LUT R8, R9, 0x38, R93, 0xf8, !PT ;  /* 0x0000003809087812 */ /* 0x000fe200078ef85d */
[----:B------:R-:W-:Y:S01]  /*1a30*/  IMAD.WIDE.U32 R108, R101, c[0x0][0x290], R16 ;  /* 0x0000a400656c7a25 */ /* 0x000fe200078e0010 */
[----:B------:R-:W-:-:S02]  /*1a40*/  LEA.HI R92, R3, R0, RZ, 0x3 ;  /* 0x00000000035c7211 */ /* 0x000fc400078f18ff */
[----:B------:R-:W-:Y:S01]  /*1a50*/  LEA.HI R3, R3, R0, RZ, 0x6 ;  /* 0x0000000003037211 */ /* 0x000fe200078f30ff */
[----:B------:R-:W-:Y:S01]  /*1a60*/  IMAD.WIDE.U32 R106, R101, c[0x0][0x280], R16 ;  /* 0x0000a000656a7a25 */ /* 0x000fe200078e0010 */
[----:B------:R-:W-:Y:S02]  /*1a70*/  LOP3.LUT R6, R9, 0x38, R92, 0xf8, !PT ;  /* 0x0000003809067812 */ /* 0x000fe400078ef85c */
[----:B------:R-:W-:Y:S01]  /*1a80*/  SHF.R.S32.HI R0, RZ, 0x1f, R5 ;  /* 0x0000001fff007819 */ /* 0x000fe20000011405 */
[----:B------:R-:W-:Y:S01]  /*1a90*/  IMAD.SHL.U32 R3, R3, 0x20, RZ ;  /* 0x0000002003037824 */ /* 0x000fe200078e00ff */
[----:B------:R-:W-:Y:S01]  /*1aa0*/  LOP3.LUT R87, R6, R7, RZ, 0x3c, !PT ;  /* 0x0000000706577212 */ /* 0x000fe200078e3cff */
[C---:B------:R-:W-:Y:S01]  /*1ab0*/  IMAD R104, R101.reuse, c[0x0][0x294], R104 ;  /* 0x0000a50065687a24 */ /* 0x040fe200078e0268 */
[----:B------:R-:W-:Y:S01]  /*1ac0*/  LEA.HI R0, R0, R5, RZ, 0x4 ;  /* 0x0000000500007211 */ /* 0x000fe200078f20ff */
[----:B------:R-:W-:Y:S01]  /*1ad0*/  IMAD R102, R101, c[0x0][0x284], R102 ;  /* 0x0000a10065667a24 */ /* 0x000fe200078e0266 */
[----:B------:R-:W-:Y:S01]  /*1ae0*/  LOP3.LUT R3, R3, 0x7ffff800, RZ, 0xc0, !PT ;  /* 0x7ffff80003037812 */ /* 0x000fe200078ec0ff */
[----:B------:R-:W-:Y:S01]  /*1af0*/  IMAD.SHL.U32 R97, R94, 0x10, RZ ;  /* 0x000000105e617824 */ /* 0x000fe200078e00ff */
[----:B------:R-:W-:Y:S01]  /*1b00*/  SHF.R.S32.HI R2, RZ, 0x4, R2 ;  /* 0x00000004ff027819 */ /* 0x000fe20000011402 */
[----:B------:R-:W-:Y:S01]  /*1b10*/  IMAD.IADD R109, R109, 0x1, R104 ;  /* 0x000000016d6d7824 */ /* 0x000fe200078e0268 */
[----:B------:R-:W-:Y:S01]  /*1b20*/  IADD3 R87, R87, R3, R86 ;  /* 0x0000000357577210 */ /* 0x000fe20007ffe056 */
[----:B------:R-:W-:Y:S01]  /*1b30*/  IMAD.IADD R107, R107, 0x1, R102 ;  /* 0x000000016b6b7824 */ /* 0x000fe200078e0266 */
[----:B------:R-:W-:Y:S01]  /*1b40*/  SHF.R.S32.HI R3, RZ, 0x4, R0 ;  /* 0x00000004ff037819 */ /* 0x000fe20000011400 */
[----:B------:R-:W-:Y:S01]  /*1b50*/  IMAD.U32 R110, RZ, RZ, UR34 ;  /* 0x00000022ff6e7e24 */ /* 0x000fe2000f8e00ff */
[----:B------:R-:W-:Y:S01]  /*1b60*/  LOP3.LUT R4, R4, 0x7ffff800, RZ, 0xc0, !PT ;  /* 0x7ffff80004047812 */ /* 0x000fe200078ec0ff */
[----:B------:R-:W-:Y:S01]  /*1b70*/  IMAD.WIDE.U32 R108, R65, c[0x0][0x290], R108 ;  /* 0x0000a400416c7a25 */ /* 0x000fe200078e006c */
[----:B------:R-:W-:-:S02]  /*1b80*/  LOP3.LUT R89, R8, R7, RZ, 0x3c, !PT ;  /* 0x0000000708597212 */ /* 0x000fc400078e3cff */
[----:B------:R-:W-:Y:S01]  /*1b90*/  LEA.HI.SX32 R91, R93, R2, 0x1d ;  /* 0x000000025d5b7211 */ /* 0x000fe200078feaff */
[----:B------:R-:W-:Y:S01]  /*1ba0*/  IMAD.WIDE.U32 R106, R65, c[0x0][0x280], R106 ;  /* 0x0000a000416a7a25 */ /* 0x000fe200078e006a */
[----:B------:R-:W-:Y:S02]  /*1bb0*/  LEA.HI.SX32 R3, R92, R3, 0x1d ;  /* 0x000000035c037211 */ /* 0x000fe400078feaff */
[----:B------:R-:W-:Y:S01]  /*1bc0*/  IADD3 R89, R89, R4, R86 ;  /* 0x0000000459597210 */ /* 0x000fe20007ffe056 */
[----:B------:R-:W-:Y:S01]  /*1bd0*/  IMAD.SHL.U32 R87, R87, 0x2, RZ ;  /* 0x0000000257577824 */ /* 0x000fe200078e00ff */
[----:B------:R-:W-:Y:S01]  /*1be0*/  SHF.R.S32.HI R4, RZ, 0x1f, R91 ;  /* 0x0000001fff047819 */ /* 0x000fe2000001145b */
[----:B------:R-:W-:Y:S01]  /*1bf0*/  IMAD.SHL.U32 R90, R3, 0x8, RZ ;  /* 0x00000008035a7824 */ /* 0x000fe200078e00ff */
[----:B------:R-:W-:Y:S01]  /*1c00*/  SHF.R.S32.HI R0, RZ, 0x1f, R3 ;  /* 0x0000001fff007819 */ /* 0x000fe20000011403 */
[----:B------:R-:W-:Y:S01]  /*1c10*/  IMAD.SHL.U32 R89, R89, 0x2, RZ ;  /* 0x0000000259597824 */ /* 0x000fe200078e00ff */
[----:B------:R-:W-:Y:S01]  /*1c20*/  LEA.HI R4, R4, R91, RZ, 0x3 ;  /* 0x0000005b04047211 */ /* 0x000fe200078f18ff */
[----:B------:R-:W-:Y:S01]  /*1c30*/  IMAD.SHL.U32 R91, R91, 0x8, RZ ;  /* 0x000000085b5b7824 */ /* 0x000fe200078e00ff */
[----:B------:R-:W-:-:S02]  /*1c40*/  LEA.HI R0, R0, R3, RZ, 0x3 ;  /* 0x0000000300007211 */ /* 0x000fc400078f18ff */
[C---:B------:R-:W-:Y:S01]  /*1c50*/  LOP3.LUT R2, R9.reuse, 0x38, R90, 0xf8, !PT ;  /* 0x0000003809027812 */ /* 0x040fe200078ef85a */
[----:B------:R-:W-:Y:S01]  /*1c60*/  IMAD.SHL.U32 R4, R4, 0x100, RZ ;  /* 0x0000010004047824 */ /* 0x000fe200078e00ff */
[----:B------:R-:W-:Y:S01]  /*1c70*/  LOP3.LUT R5, R9, 0x38, R91, 0xf8, !PT ;  /* 0x0000003809057812 */ /* 0x000fe200078ef85b */
[----:B------:R-:W-:Y:S01]  /*1c80*/  IMAD.SHL.U32 R0, R0, 0x100, RZ ;  /* 0x0000010000007824 */ /* 0x000fe200078e00ff */
[----:B------:R-:W-:Y:S01]  /*1c90*/  IADD3 R19, R19, UR4, RZ ;  /* 0x0000000413137c10 */ /* 0x000fe2000fffe0ff */
[----:B------:R-:W-:Y:S01]  /*1ca0*/  ULDC.64 UR4, c[0x0][0x290] ;  /* 0x0000a40000047ab9 */ /* 0x000fe20000000a00 */
[-C--:B------:R-:W-:Y:S01]  /*1cb0*/  LOP3.LUT R5, R5, R7.reuse, RZ, 0x3c, !PT ;  /* 0x0000000705057212 */ /* 0x080fe200078e3cff */
[----:B------:R-:W-:Y:S01]  /*1cc0*/  USHF.L.U64.HI UR38, UR4, UR32, UR5 ;  /* 0x0000002004267299 */ /* 0x000fe20008010205 */
[----:B------:R-:W-:Y:S01]  /*1cd0*/  LOP3.LUT R88, R4, 0x7ffff800, RZ, 0xc0, !PT ;  /* 0x7ffff80004587812 */ /* 0x000fe200078ec0ff */
[----:B------:R-:W-:Y:S01]  /*1ce0*/  USHF.L.U32 UR39, UR4, 0x5, URZ ;  /* 0x0000000504277899 */ /* 0x000fe2000800063f */
[----:B------:R-:W-:Y:S01]  /*1cf0*/  LOP3.LUT R7, R2, R7, RZ, 0x3c, !PT ;  /* 0x0000000702077212 */ /* 0x000fe200078e3cff */
[----:B------:R-:W-:Y:S01]  /*1d00*/  IMAD.WIDE.U32 R110, R110, c[0x0][0x218], R18 ;  /* 0x000086006e6e7a25 */ /* 0x000fe200078e0012 */
[----:B------:R-:W-:Y:S01]  /*1d10*/  LOP3.LUT R0, R0, 0x7ffff800, RZ, 0xc0, !PT ;  /* 0x7ffff80000007812 */ /* 0x000fe200078ec0ff */
[----:B------:R-:W-:Y:S01]  /*1d20*/  ULDC.64 UR4, c[0x0][0x280] ;  /* 0x0000a00000047ab9 */ /* 0x000fe20000000a00 */
[----:B------:R-:W-:Y:S01]  /*1d30*/  SHF.R.S32.HI R15, RZ, 0x1f, R14 ;  /* 0x0000001fff0f7819 */ /* 0x000fe2000001140e */
[----:B------:R-:W-:Y:S01]  /*1d40*/  USHF.L.U64.HI UR40, UR4, UR32, UR5 ;  /* 0x0000002004287299 */ /* 0x000fe20008010205 */
[--C-:B------:R-:W-:Y:S01]  /*1d50*/  IADD3 R88, R5, R88, R86.reuse ;  /* 0x0000005805587210 */ /* 0x100fe20007ffe056 */
[----:B------:R-:W-:Y:S01]  /*1d60*/  USHF.L.U32 UR41, UR4, 0x5, URZ ;  /* 0x0000000504297899 */ /* 0x000fe2000800063f */
[----:B------:R-:W-:Y:S01]  /*1d70*/  IADD3 R86, R7, R0, R86 ;  /* 0x0000000007567210 */ /* 0x000fe20007ffe056 */
[----:B------:R-:W-:Y:S01]  /*1d80*/  IMAD.WIDE.U32 R24, R101, c[0x0][0x290], R14 ;  /* 0x0000a40065187a25 */ /* 0x000fe200078e000e */
[----:B------:R-:W-:Y:S01]  /*1d90*/  ULDC.64 UR4, c[0x0][0x1e0] ;  /* 0x0000780000047ab9 */ /* 0x000fe20000000a00 */
[----:B------:R-:W-:Y:S01]  /*1da0*/  SHF.R.S32.HI R0, RZ, 0x1f, R65 ;  /* 0x0000001fff007819 */ /* 0x000fe20000011441 */
[----:B------:R-:W-:Y:S01]  /*1db0*/  USHF.L.U64.HI UR32, UR4, UR32, UR5 ;  /* 0x0000002004207299 */ /* 0x000fe20008010205 */
[----:B------:R-:W-:Y:S01]  /*1dc0*/  IADD3 R21, R21, UR6, RZ ;  /* 0x0000000615157c10 */ /* 0x000fe2000fffe0ff */
[C---:B------:R-:W-:Y:S01]  /*1dd0*/  IMAD.WIDE.U32 R22, R101.reuse, c[0x0][0x280], R14 ;  /* 0x0000a00065167a25 */ /* 0x040fe200078e000e */
[----:B------:R-:W-:Y:S01]  /*1de0*/  USHF.L.U32 UR42, UR4, 0x5, URZ ;  /* 0x00000005042a7899 */ /* 0x000fe2000800063f */
[----:B------:R-:W-:Y:S01]  /*1df0*/  LOP3.LUT R94, R94, 0xff, RZ, 0xc0, !PT ;  /* 0x000000ff5e5e7812 */ /* 0x000fe200078ec0ff */
[----:B------:R-:W-:Y:S01]  /*1e00*/  ULDC.64 UR6, c[0x0][0x268] ;  /* 0x00009a0000067ab9 */ /* 0x000fe20000000a00 */
[----:B------:R-:W-:Y:S01]  /*1e10*/  IMAD.IADD R105, R104, 0x1, R25 ;  /* 0x0000000168697824 */ /* 0x000fe200078e0219 */
[----:B------:R-:W-:Y:S01]  /*1e20*/  ULDC.64 UR4, c[0x0][0x218] ;  /* 0x0000860000047ab9 */ /* 0x000fe20000000a00 */
[----:B------:R-:W-:Y:S01]  /*1e30*/  IMAD.IADD R103, R102, 0x1, R23 ;  /* 0x0000000166677824 */ /* 0x000fe200078e0217 */
[----:B------:R-:W-:Y:S01]  /*1e40*/  UIMAD UR6, UR10, UR6, URZ ;  /* 0x000000060a0672a4 */ /* 0x000fe2000f8e023f */
[C---:B------:R-:W-:Y:S01]  /*1e50*/  IMAD R2, R0.reuse, c[0x0][0x290], RZ ;  /* 0x0000a40000027a24 */ /* 0x040fe200078e02ff */
[----:B------:R-:W-:Y:S01]  /*1e60*/  UIMAD UR4, UR33, UR4, URZ ;  /* 0x00000004210472a4 */ /* 0x000fe2000f8e023f */
[----:B------:R-:W-:Y:S01]  /*1e70*/  IMAD.MOV.U32 R104, RZ, RZ, R24 ;  /* 0x000000ffff687224 */ /* 0x000fe200078e0018 */
[----:B------:R-:W-:Y:S01]  /*1e80*/  UIMAD UR6, UR11, UR7, UR6 ;  /* 0x000000070b0672a4 */ /* 0x000fe2000f8e0206 */
[----:B------:R-:W-:Y:S01]  /*1e90*/  IMAD.MOV.U32 R102, RZ, RZ, R22 ;  /* 0x000000ffff667224 */ /* 0x000fe200078e0016 */
[----:B------:R-:W-:Y:S01]  /*1ea0*/  UIMAD UR5, UR34, UR5, UR4 ;  /* 0x00000005220572a4 */ /* 0x000fe2000f8e0204 */
[----:B------:R-:W-:Y:S01]  /*1eb0*/  IMAD R0, R0, c[0x0][0x280], RZ ;  /* 0x0000a00000007a24 */ /* 0x000fe200078e02ff */
[----:B------:R-:W-:Y:S01]  /*1ec0*/  IADD3 R75, P2, R101, UR9, RZ ;  /* 0x00000009654b7c10 */ /* 0x000fe2000ff5e0ff */
[----:B------:R-:W-:Y:S01]  /*1ed0*/  IMAD.SHL.U32 R96, R94, 0x8, RZ ;  /* 0x000000085e607824 */ /* 0x000fe200078e00ff */
[----:B------:R-:W-:Y:S01]  /*1ee0*/  IADD3 R71, P1, P0, R118, UR36, R16 ;  /* 0x0000002476477c10 */ /* 0x000fe2000f83e010 */
[----:B------:R-:W-:Y:S01]  /*1ef0*/  IMAD.SHL.U32 R95, R94, 0x4, RZ ;  /* 0x000000045e5f7824 */ /* 0x000fe200078e00ff */
[----:B------:R-:W-:Y:S01]  /*1f00*/  LOP3.LUT R93, R93, 0xfffffff8, RZ, 0xc0, !PT ;  /* 0xfffffff85d5d7812 */ /* 0x000fe200078ec0ff */
[----:B------:R-:W-:Y:S01]  /*1f10*/  IMAD.WIDE.U32 R112, R112, c[0x0][0x268], R20 ;  /* 0x00009a0070707a25 */ /* 0x000fe200078e0014 */
[----:B------:R-:W-:Y:S01]  /*1f20*/  LOP3.LUT R92, R92, 0xfffffff8, RZ, 0xc0, !PT ;  /* 0xfffffff85c5c7812 */ /* 0x000fe200078ec0ff */
[----:B------:R-:W-:Y:S01]  /*1f30*/  ULDC.U8 UR4, c[0x0][0x298] ;  /* 0x0000a60000047ab9 */ /* 0x000fe20000000000 */
[----:B------:R-:W-:Y:S01]  /*1f40*/  IADD3 R10, R14, 0x60, RZ ;  /* 0x000000600e0a7810 */ /* 0x000fe20007ffe0ff */
[----:B------:R-:W-:Y:S01]  /*1f50*/  IMAD.SHL.U32 R94, R94, 0x2, RZ ;  /* 0x000000025e5e7824 */ /* 0x000fe200078e00ff */
[----:B------:R-:W-:Y:S01]  /*1f60*/  IADD3 R9, R14, 0x20, RZ ;  /* 0x000000200e097810 */ /* 0x000fe20007ffe0ff */
[C---:B------:R-:W-:Y:S01]  /*1f70*/  IMAD R67, R65.reuse, c[0x0][0x294], R2 ;  /* 0x0000a50041437a24 */ /* 0x040fe200078e0202 */
[----:B------:R-:W-:Y:S01]  /*1f80*/  ISETP.NE.AND P5, PT, RZ, UR4, PT ;  /* 0x00000004ff007c0c */ /* 0x000fe2000bfa5270 */
[----:B------:R-:W-:Y:S01]  /*1f90*/  IMAD R3, R65, c[0x0][0x284], R0 ;  /* 0x0000a10041037a24 */ /* 0x000fe200078e0200 */
[----:B------:R-:W-:Y:S01]  /*1fa0*/  LOP3.LUT R97, R97, 0x10, RZ, 0xc0, !PT ;  /* 0x0000001061617812 */ /* 0x000fe200078ec0ff */
[----:B------:R-:W-:Y:S01]  /*1fb0*/  IMAD.WIDE.U32 R104, R65, c[0x0][0x290], R104 ;  /* 0x0000a40041687a25 */ /* 0x000fe200078e0068 */
[----:B------:R-:W-:-:S02]  /*1fc0*/  IADD3.X R74, R74, UR8, RZ, P2, !PT ;  /* 0x000000084a4a7c10 */ /* 0x000fc400097fe4ff */
[----:B------:R-:W-:Y:S01]  /*1fd0*/  IADD3.X R70, R83, UR35, R17, P1, P0 ;  /* 0x0000002353467c10 */ /* 0x000fe20008fe0411 */
[----:B------:R-:W-:Y:S01]  /*1fe0*/  IMAD.WIDE.U32 R102, R65, c[0x0][0x280], R102 ;  /* 0x0000a00041667a25 */ /* 0x000fe200078e0066 */
[----:B------:R-:W-:Y:S02]  /*1ff0*/  LOP3.LUT R96, R96, 0x10, RZ, 0xc0, !PT ;  /* 0x0000001060607812 */ /* 0x000fe400078ec0ff */
[----:B------:R-:W-:Y:S01]  /*2000*/  LOP3.LUT R95, R95, 0x10, RZ, 0xc0, !PT ;  /* 0x000000105f5f7812 */ /* 0x000fe200078ec0ff */
[----:B------:R-:W-:Y:S01]  /*2010*/  IMAD.IADD R69, R109, 0x1, R67 ;  /* 0x000000016d457824 */ /* 0x000fe200078e0243 */
[----:B------:R-:W-:Y:S01]  /*2020*/  LOP3.LUT R94, R94, 0x10, RZ, 0xc0, !PT ;  /* 0x000000105e5e7812 */ /* 0x000fe200078ec0ff */
[----:B------:R-:W-:Y:S01]  /*2030*/  IMAD.IADD R68, R107, 0x1, R3 ;  /* 0x000000016b447824 */ /* 0x000fe200078e0203 */
[----:B------:R-:W-:Y:S01]  /*2040*/  IADD3 R77, R113, UR6, RZ ;  /* 0x00000006714d7c10 */ /* 0x000fe2000fffe0ff */
[----:B------:R-:W-:Y:S01]  /*2050*/  IMAD.IADD R67, R67, 0x1, R105 ;  /* 0x0000000143437824 */ /* 0x000fe200078e0269 */
[----:B------:R-:W-:Y:S01]  /*2060*/  IADD3 R73, R111, UR5, RZ ;  /* 0x000000056f497c10 */ /* 0x000fe2000fffe0ff */
[----:B------:R-:W-:Y:S01]  /*2070*/  IMAD.IADD R66, R3, 0x1, R103 ;  /* 0x0000000103427824 */ /* 0x000fe200078e0267 */
[----:B------:R-:W-:Y:S01]  /*2080*/  SHF.R.S32.HI R85, RZ, 0x1f, R93 ;  /* 0x0000001fff557819 */ /* 0x000fe2000001145d */
[----:B------:R-:W-:Y:S01]  /*2090*/  IMAD.SHL.U32 R88, R88, 0x2, RZ ;  /* 0x0000000258587824 */ /* 0x000fe200078e00ff */
[----:B------:R-:W-:Y:S01]  /*20a0*/  SHF.R.S32.HI R84, RZ, 0x1f, R92 ;  /* 0x0000001fff547819 */ /* 0x000fe2000001145c */
[----:B------:R-:W-:Y:S01]  /*20b0*/  IMAD.SHL.U32 R86, R86, 0x2, RZ ;  /* 0x0000000256567824 */ /* 0x000fe200078e00ff */
[----:B------:R-:W-:-:S02]  /*20c0*/  SHF.R.S32.HI R82, RZ, 0x1f, R91 ;  /* 0x0000001fff527819 */ /* 0x000fc4000001145b */
[----:B------:R-:W-:Y:S01]  /*20d0*/  SHF.R.S32.HI R80, RZ, 0x1f, R90 ;  /* 0x0000001fff507819 */ /* 0x000fe2000001145a */
[----:B------:R-:W-:Y:S06]  /*20e0*/  BAR.SYNC.DEFER_BLOCKING 0x0 ;  /* 0x0000000000007b1d */ /* 0x000fec0000010000 */
.L_x_338:
[----:B------:R-:W-:Y:S01]  /*20f0*/  USHF.R.S32.HI UR8, URZ, 0x1f, UR22 ;  /* 0x0000001f3f087899 */ /* 0x000fe20008011416 */
[----:B------:R-:W-:Y:S04]  /*2100*/  DEPBAR.LE SB0, 0x0 ;  /* 0x000080000000791a */ /* 0x000fe80000000000 */
[----:B------:R-:W-:Y:S01]  /*2110*/  UIMAD UR7, UR32, UR22, URZ ;  /* 0x00000016200772a4 */ /* 0x000fe2000f8e023f */
[----:B------:R-:W-:Y:S01]  /*2120*/  BAR.SYNC.DEFER_BLOCKING 0x0 ;  /* 0x0000000000007b1d */ /* 0x000fe20000010000 */
[----:B------:R-:W-:Y:S02]  /*2130*/  UIMAD.WIDE.U32 UR46, UR42, UR22, URZ ;  /* 0x000000162a2e72a5 */ /* 0x000fe4000f8e003f */
[----:B------:R-:W-:Y:S04]  /*2140*/  UIMAD UR7, UR8, UR42, UR7 ;  /* 0x0000002a080772a4 */ /* 0x000fe8000f8e0207 */
[----:B------:R-:W-:Y:S01]  /*2150*/  IADD3 R3, P1, R71, UR46, RZ ;  /* 0x0000002e47037c10 */ /* 0x000fe2000ff3e0ff */
[----:B------:R-:W-:Y:S03]  /*2160*/  UIADD3 UR7, UR47, UR7, URZ ;  /* 0x000000072f077290 */ /* 0x000fe6000fffe03f */
[C---:B-----5:R-:W-:Y:S03]  /*2170*/  LEA R54, P0, R3.reuse, c[0x0][0x1c8], 0x1 ;  /* 0x0000720003367a11 */ /* 0x060fe600078008ff */
[----:B------:R-:W-:Y:S04]  /*2180*/  IADD3.X R0, R70, UR7, RZ, P1, !PT ;  /* 0x0000000746007c10 */ /* 0x000fe80008ffe4ff */
[----:B------:R-:W-:Y:S01]  /*2190*/  LEA.HI.X R55, R3, c[0x0][0x1cc], R0, 0x1, P0 ;  /* 0x0000730003377a11 */ /* 0x000fe200000f0c00 */
[----:B------:R-:W-:Y:S01]  /*21a0*/  BSSY B1, `(.L_x_320) ;  /* 0x0000264000017945 */ /* 0x000fe20003800000 */
[----:B-1----:R-:W-:-:S05]  /*21b0*/  @!P6 BRA `(.L_x_321) ;  /* 0x000025000000e947 */ /* 0x002fca0003800000 */
[----:B------:R-:W-:Y:S02]  /*21c0*/  UIMAD UR6, UR40, UR22, URZ ;  /* 0x00000016280672a4 */ /* 0x000fe4000f8e023f */
[----:B------:R-:W-:Y:S02]  /*21d0*/  UIMAD UR5, UR38, UR22, URZ ;  /* 0x00000016260572a4 */ /* 0x000fe4000f8e023f */
[----:B------:R-:W-:Y:S02]  /*21e0*/  UIMAD UR4, UR22, -0x20, UR27 ;  /* 0xffffffe0160478a4 */ /* 0x000fe4000f8e021b */
[----:B------:R-:W-:Y:S02]  /*21f0*/  UIMAD.WIDE.U32 UR44, UR41, UR22, URZ ;  /* 0x00000016292c72a5 */ /* 0x000fe4000f8e003f */
[----:B------:R-:W-:Y:S02]  /*2200*/  UIMAD.WIDE.U32 UR10, UR39, UR22, URZ ;  /* 0x00000016270a72a5 */ /* 0x000fe4000f8e003f */
[----:B------:R-:W-:Y:S02]  /*2210*/  UIMAD UR6, UR8, UR41, UR6 ;  /* 0x00000029080672a4 */ /* 0x000fe4000f8e0206 */
[----:B------:R-:W-:Y:S02]  /*2220*/  UIMAD UR5, UR8, UR39, UR5 ;  /* 0x00000027080572a4 */ /* 0x000fe4000f8e0205 */
[----:B------:R-:W-:Y:S02]  /*2230*/  UISETP.LT.AND UP0, UPT, UR4, 0x20, UPT ;  /* 0x000000200400788c */ /* 0x000fe4000bf01270 */
[----:B------:R-:W-:Y:S02]  /*2240*/  UIADD3 UR6, UR45, UR6, URZ ;  /* 0x000000062d067290 */ /* 0x000fe4000fffe03f */
[----:B------:R-:W-:Y:S02]  /*2250*/  UIADD3 UR5, UR11, UR5, URZ ;  /* 0x000000050b057290 */ /* 0x000fe4000fffe03f */
[----:B------:R-:W-:Y:S01]  /*2260*/  USEL UR4, UR4, 0x20, UP0 ;  /* 0x0000002004047887 */ /* 0x000fe20008000000 */
[----:B------:R-:W-:-:S05]  /*2270*/  @!P5 BRA `(.L_x_322) ;  /* 0x000012600000d947 */ /* 0x000fca0003800000 */
[----:B------:R-:W-:Y:S01]  /*2280*/  ISETP.GE.AND P4, PT, R101, UR4, PT ;  /* 0x0000000465007c0c */ /* 0x000fe2000bf86270 */
        /* <DEDUP_REMOVED lines=10> */
[----:B------:R-:W-:Y:S01]  /*2330*/  IADD3 R3, P1, R102, UR44, RZ ;  /* 0x0000002c66037c10 */ /* 0x000fe2000ff3e0ff */
[----:B------:R-:W-:Y:S01]  /*2340*/  CS2R R30, SRZ ;  /* 0x00000000001e7805 */ /* 0x000fe2000001ff00 */
[----:B------:R-:W-:Y:S01]  /*2350*/  IADD3 R5, P0, R104, UR10, RZ ;  /* 0x0000000a68057c10 */ /* 0x000fe2000ff1e0ff */
[----:B------:R-:W-:Y:S01]  /*2360*/  CS2R R32, SRZ ;  /* 0x0000000000207805 */ /* 0x000fe2000001ff00 */
[----:B------:R-:W-:Y:S01]  /*2370*/  IADD3.X R0, R66, UR6, RZ, P1, !PT ;  /* 0x0000000642007c10 */ /* 0x000fe20008ffe4ff */
[----:B------:R-:W-:Y:S01]  /*2380*/  CS2R R26, SRZ ;  /* 0x00000000001a7805 */ /* 0x000fe2000001ff00 */
[----:B------:R-:W-:Y:S01]  /*2390*/  LEA R6, P1, R3, c[0x0][0x270], 0x1 ;  /* 0x00009c0003067a11 */ /* 0x000fe200078208ff */
[----:B------:R-:W-:Y:S01]  /*23a0*/  CS2R R18, SRZ ;  /* 0x0000000000127805 */ /* 0x000fe2000001ff00 */
[----:B------:R-:W-:Y:S01]  /*23b0*/  IADD3.X R2, R67, UR5, RZ, P0, !PT ;  /* 0x0000000543027c10 */ /* 0x000fe200087fe4ff */
[----:B------:R-:W-:Y:S01]  /*23c0*/  CS2R R52, SRZ ;  /* 0x0000000000347805 */ /* 0x000fe2000001ff00 */
[----:B------:R-:W-:Y:S01]  /*23d0*/  LEA R4, P0, R5, c[0x0][0x288], 0x1 ;  /* 0x0000a20005047a11 */ /* 0x000fe200078008ff */
[----:B------:R-:W-:Y:S01]  /*23e0*/  CS2R R50, SRZ ;  /* 0x0000000000327805 */ /* 0x000fe2000001ff00 */
[----:B------:R-:W-:Y:S01]  /*23f0*/  LEA.HI.X R7, R3, c[0x0][0x274], R0, 0x1, P1 ;  /* 0x00009d0003077a11 */ /* 0x000fe200008f0c00 */
[----:B------:R-:W-:Y:S01]  /*2400*/  CS2R R46, SRZ ;  /* 0x00000000002e7805 */ /* 0x000fe2000001ff00 */
[----:B------:R-:W-:Y:S01]  /*2410*/  ISETP.GE.AND P3, PT, R14, c[0x0][0x27c], PT ;  /* 0x00009f000e007a0c */ /* 0x000fe20003f66270 */
[----:B------:R-:W-:Y:S01]  /*2420*/  CS2R R42, SRZ ;  /* 0x00000000002a7805 */ /* 0x000fe2000001ff00 */
[----:B------:R-:W-:Y:S02]  /*2430*/  LEA.HI.X R5, R5, c[0x0][0x28c], R2, 0x1, P0 ;  /* 0x0000a30005057a11 */ /* 0x000fe400000f0c02 */
[----:B------:R-:W-:Y:S02]  /*2440*/  ISETP.GE.AND P2, PT, R9, c[0x0][0x27c], PT ;  /* 0x00009f0009007a0c */ /* 0x000fe40003f46270 */
[----:B------:R-:W-:Y:S02]  /*2450*/  ISETP.GE.AND P1, PT, R12, c[0x0][0x27c], PT ;  /* 0x00009f000c007a0c */ /* 0x000fe40003f26270 */
[----:B------:R-:W-:Y:S05]  /*2460*/  ISETP.GE.AND P0, PT, R10, c[0x0][0x27c], PT ;  /* 0x00009f000a007a0c */ /* 0x000fea0003f06270 */
[----:B------:R1:W5:Y:S04]  /*2470*/  @!P3 LDG.E.64 R30, [R6.64] ;  /* 0x0000001e061eb981 */ /* 0x000368000c1e1b00 */
[----:B------:R1:W5:Y:S04]  /*2480*/  @!P2 LDG.E.64 R32, [R6.64+0x40] ;  /* 0x0000401e0620a981 */ /* 0x000368000c1e1b00 */
[----:B------:R1:W5:Y:S04]  /*2490*/  @!P1 LDG.E.64 R26, [R6.64+0x80] ;  /* 0x0000801e061a9981 */ /* 0x000368000c1e1b00 */
[----:B------:R1:W5:Y:S04]  /*24a0*/  @!P0 LDG.E.64 R18, [R6.64+0xc0] ;  /* 0x0000c01e06128981 */ /* 0x000368000c1e1b00 */
[----:B------:R1:W5:Y:S04]  /*24b0*/  @!P3 LDG.E.64 R52, [R4.64] ;  /* 0x0000001e0434b981 */ /* 0x000368000c1e1b00 */
[----:B------:R1:W5:Y:S04]  /*24c0*/  @!P2 LDG.E.64 R50, [R4.64+0x40] ;  /* 0x0000401e0432a981 */ /* 0x000368000c1e1b00 */
[----:B------:R1:W5:Y:S04]  /*24d0*/  @!P1 LDG.E.64 R46, [R4.64+0x80] ;  /* 0x0000801e042e9981 */ /* 0x000368000c1e1b00 */
[----:B------:R1:W5:Y:S02]  /*24e0*/  @!P0 LDG.E.64 R42, [R4.64+0xc0] ;  /* 0x0000c01e042a8981 */ /* 0x000364000c1e1b00 */
.L_x_324:
[----:B------:R-:W-:Y:S05]  /*24f0*/  BSYNC B0 ;  /* 0x0000000000007941 */ /* 0x000fea0003800000 */
.L_x_323:
        /* <DEDUP_REMOVED lines=8> */
[----:B-1----:R-:W-:Y:S01]  /*2580*/  PRMT R7, R0, 0x7610, R7 ;  /* 0x0000761000077816 */ /* 0x002fe20000000007 */
        /* <DEDUP_REMOVED lines=74> */
.L_x_327:
[----:B------:R-:W-:Y:S05]  /*2a30*/  BSYNC B0 ;  /* 0x0000000000007941 */ /* 0x000fea0003800000 */
.L_x_326:
        /* <DEDUP_REMOVED lines=56> */
.L_x_329:
[----:B------:R-:W-:Y:S05]  /*2dc0*/  BSYNC B0 ;  /* 0x0000000000007941 */ /* 0x000fea0003800000 */
.L_x_328:
        /* <DEDUP_REMOVED lines=56> */
.L_x_331:
[----:B------:R-:W-:Y:S05]  /*3150*/  BSYNC B0 ;  /* 0x0000000000007941 */ /* 0x000fea0003800000 */
.L_x_330:
        /* <DEDUP_REMOVED lines=56> */
.L_x_322:
        /* <DEDUP_REMOVED lines=13> */
[----:B------:R-:W-:Y:S01]  /*35b0*/  ISETP.GE.AND P2, PT, R16, c[0x0][0x27c], PT ;  /* 0x00009f0010007a0c */ /* 0x000fe20003f46270 */
[----:B------:R-:W-:Y:S01]  /*35c0*/  CS2R R24, SRZ ;  /* 0x0000000000187805 */ /* 0x000fe2000001ff00 */
[----:B------:R-:W-:Y:S01]  /*35d0*/  ISETP.GE.AND P1, PT, R11, c[0x0][0x27c], PT ;  /* 0x00009f000b007a0c */ /* 0x000fe20003f26270 */
[----:B------:R-:W-:Y:S01]  /*35e0*/  CS2R R54, SRZ ;  /* 0x0000000000367805 */ /* 0x000fe2000001ff00 */
[----:B------:R-:W-:Y:S01]  /*35f0*/  IADD3 R5, P0, R108, UR10, RZ ;  /* 0x0000000a6c057c10 */ /* 0x000fe2000ff1e0ff */
[----:B------:R-:W-:Y:S01]  /*3600*/  CS2R R52, SRZ ;  /* 0x0000000000347805 */ /* 0x000fe2000001ff00 */
[----:B------:R-:W-:Y:S02]  /*3610*/  IADD3.X R0, R68, UR6, RZ, P4, !PT ;  /* 0x0000000644007c10 */ /* 0x000fe4000a7fe4ff */
[----:B------:R-:W-:Y:S02]  /*3620*/  LEA R6, P4, R3, c[0x0][0x270], 0x1 ;  /* 0x00009c0003067a11 */ /* 0x000fe400078808ff */
[----:B------:R-:W-:Y:S02]  /*3630*/  IADD3.X R2, R69, UR5, RZ, P0, !PT ;  /* 0x0000000545027c10 */ /* 0x000fe400087fe4ff */
[----:B------:R-:W-:Y:S02]  /*3640*/  LEA R4, P0, R5, c[0x0][0x288], 0x1 ;  /* 0x0000a20005047a11 */ /* 0x000fe400078008ff */
[----:B------:R-:W-:Y:S02]  /*3650*/  LEA.HI.X R7, R3, c[0x0][0x274], R0, 0x1, P4 ;  /* 0x00009d0003077a11 */ /* 0x000fe400020f0c00 */
[----:B------:R-:W-:Y:S03]  /*3660*/  LEA.HI.X R5, R5, c[0x0][0x28c], R2, 0x1, P0 ;  /* 0x0000a30005057a11 */ /* 0x000fe600000f0c02 */
[----:B------:R1:W5:Y:S04]  /*3670*/  @!P2 LDG.E.128 R32, [R6.64] ;  /* 0x0000001e0620a981 */ /* 0x000368000c1e1d00 */
[----:B------:R1:W5:Y:S04]  /*3680*/  @!P1 LDG.E.128 R24, [R6.64+0x80] ;  /* 0x0000801e06189981 */ /* 0x000368000c1e1d00 */
[----:B------:R1:W5:Y:S04]  /*3690*/  @!P2 LDG.E.128 R40, [R4.64] ;  /* 0x0000001e0428a981 */ /* 0x000368000c1e1d00 */
[----:B------:R1:W5:Y:S02]  /*36a0*/  @!P1 LDG.E.128 R52, [R4.64+0x80] ;  /* 0x0000801e04349981 */ /* 0x000364000c1e1d00 */
.L_x_333:
[----:B------:R-:W-:Y:S05]  /*36b0*/  BSYNC B0 ;  /* 0x0000000000007941 */ /* 0x000fea0003800000 */
.L_x_332:
[----:B------:R-:W-:Y:S04]  /*36c0*/  IADD3 R72, P0, R118, UR46, RZ ;  /* 0x0000002e76487c10 */ /* 0x000fe8000ff1e0ff */
[----:B------:R-:W-:Y:S01]  /*36d0*/  IADD3.X R121, R83, UR7, RZ, P0, !PT ;  /* 0x0000000753797c10 */ /* 0x000fe200087fe4ff */
        /* <DEDUP_REMOVED lines=24> */
[----:B------:R-:W-:Y:S01]  /*3860*/  IADD3 R51, P3, P2, R72, UR36, R93 ;  /* 0x0000002448337c10 */ /* 0x000fe2000fa7e05d */
[----:B------:R-:W-:Y:S01]  /*3870*/  IMAD.MOV.U32 R37, RZ, RZ, R41 ;  /* 0x000000ffff257224 */ /* 0x000fe200078e0029 */
[----:B------:R-:W-:Y:S01]  /*3880*/  MOV R45, R42 ;  /* 0x0000002a002d7202 */ /* 0x000fe20000000f00 */
[----:B------:R-:W-:Y:S01]  /*3890*/  IMAD.MOV.U32 R29, RZ, RZ, R33 ;  /* 0x000000ffff1d7224 */ /* 0x000fe200078e0021 */
[----:B------:R-:W-:Y:S01]  /*38a0*/  IADD3.X R76, R121, UR35, R85, P3, P2 ;  /* 0x00000023794c7c10 */ /* 0x000fe20009fe4455 */
[----:B------:R-:W1:Y:S01]  /*38b0*/  LDS.128 R56, [R89+0xc080] ;  /* 0x00c0800059387984 */ /* 0x000e620000000c00 */
[C---:B------:R-:W-:Y:S01]  /*38c0*/  LEA R124, P4, R51.reuse, c[0x0][0x1c8], 0x1 ;  /* 0x00007200337c7a11 */ /* 0x040fe200078808ff */
[----:B------:R-:W-:Y:S02]  /*38d0*/  IMAD.MOV.U32 R30, RZ, RZ, R32 ;  /* 0x000000ffff1e7224 */ /* 0x000fe400078e0020 */
[----:B------:R-:W-:Y:S01]  /*38e0*/  @!P0 SHF.R.U64 R39, R40, 0x10, R41 ;  /* 0x0000001028278819 */ /* 0x000fe20000001229 */
[----:B------:R-:W-:Y:S01]  /*38f0*/  IMAD.MOV.U32 R49, RZ, RZ, R43 ;  /* 0x000000ffff317224 */ /* 0x000fe200078e002b */
[----:B------:R-:W-:Y:S02]  /*3900*/  @!P0 SHF.R.U32.HI R40, RZ, 0x10, R41 ;  /* 0x00000010ff288819 */ /* 0x000fe40000011629 */
[----:B------:R-:W-:Y:S02]  /*3910*/  LEA.HI.X R125, R51, c[0x0][0x1cc], R76, 0x1, P4 ;  /* 0x00007300337d7a11 */ /* 0x000fe400020f0c4c */
[----:B------:R-:W-:Y:S02]  /*3920*/  @!P1 IADD3 R120, P3, P2, R72, UR36, R91 ;  /* 0x0000002448789c10 */ /* 0x000fe4000fa7e05b */
[----:B------:R-:W-:Y:S02]  /*3930*/  @!P0 SHF.R.U64 R42, R42, 0x10, R43 ;  /* 0x000000102a2a8819 */ /* 0x000fe4000000122b */
[----:B------:R-:W-:Y:S02]  /*3940*/  @!P1 IADD3.X R123, R121, UR35, R82, P3, P2 ;  /* 0x00000023797b9c10 */ /* 0x000fe40009fe4452 */
        /* <DEDUP_REMOVED lines=75> */
[-C--:B------:R-:W-:Y:S02]  /*3e00*/  @!P0 FFMA.FTZ R131, R47, R30.reuse, -R131 ;  /* 0x0000001e2f838223 */ /* 0x080fe40000010883 */
[----:B------:R-:W-:Y:S01]  /*3e10*/  @!P0 FFMA.FTZ R128, R50, R29, -R128 ;  /* 0x0000001d32808223 */ /* 0x000fe20000010880 */
[----:B------:R-:W-:Y:S01]  /*3e20*/  @!P0 F2FP.BF16.PACK_AB R51, R120, R51 ;  /* 0x000000337833823e */ /* 0x000fe200000010ff */
[----:B------:R-:W-:Y:S02]  /*3e30*/  @!P0 FMUL.FTZ R7, R31, R30 ;  /* 0x0000001e1f078220 */ /* 0x000fe40000410000 */
[----:B------:R-:W-:Y:S01]  /*3e40*/  @!P0 FFMA.FTZ R5, R44, R43, R5 ;  /* 0x0000002b2c058223 */ /* 0x000fe20000010005 */
[----:B------:R-:W-:Y:S01]  /*3e50*/  @!P0 MOV R56, R51 ;  /* 0x0000003300388202 */ /* 0x000fe20000000f00 */
[----:B------:R-:W-:Y:S01]  /*3e60*/  @!P0 FMUL.FTZ R8, R32, R29 ;  /* 0x0000001d20088220 */ /* 0x000fe20000410000 */
[----:B------:R-:W-:Y:S01]  /*3e70*/  @!P0 F2FP.BF16.PACK_AB R131, R128, R131 ;  /* 0x000000838083823e */ /* 0x000fe200000010ff */
[----:B------:R-:W-:Y:S01]  /*3e80*/  @!P0 FFMA.FTZ R6, R45, R46, R6 ;  /* 0x0000002e2d068223 */ /* 0x000fe20000010006 */
[----:B------:R-:W-:Y:S01]  /*3e90*/  @!P0 F2FP.BF16.PACK_AB R51, R2, R0 ;  /* 0x000000000233823e */ /* 0x000fe200000010ff */
[----:B------:R-:W-:Y:S01]  /*3ea0*/  @!P0 FFMA.FTZ R7, R48, R47, R7 ;  /* 0x0000002f30078223 */ /* 0x000fe20000010007 */
[----:B------:R-:W-:Y:S01]  /*3eb0*/  @!P0 MOV R59, R131 ;  /* 0x00000083003b8202 */ /* 0x000fe20000000f00 */
[----:B------:R-:W-:Y:S01]  /*3ec0*/  @!P0 FFMA.FTZ R8, R49, R50, R8 ;  /* 0x0000003231088223 */ /* 0x000fe20000010008 */
[----:B------:R-:W-:Y:S01]  /*3ed0*/  @!P0 F2FP.BF16.PACK_AB R120, R6, R5 ;  /* 0x000000050678823e */ /* 0x000fe200000010ff */
        /* <DEDUP_REMOVED lines=10> */
.L_x_335:
[----:B------:R-:W-:Y:S05]  /*3f80*/  BSYNC B0 ;  /* 0x0000000000007941 */ /* 0x000fea0003800000 */
.L_x_334:
[----:B------:R-:W-:Y:S11]  /*3f90*/  ISETP.GE.AND P0, PT, R11, c[0x0][0x1d4], PT ;  /* 0x000075000b007a0c */ /* 0x000ff60003f06270 */
[----:B------:R-:W-:Y:S02]  /*3fa0*/  @!UPT UIADD3 URZ, URZ, URZ, URZ ;  /* 0x0000003f3f3ff290 */ /* 0x000fe4000fffe03f */
[----:B------:R-:W-:-:S05]  /*3fb0*/  @P0 BRA `(.L_x_325) ;  /* 0x0000082000000947 */ /* 0x000fca0003800000 */
[----:B------:R-:W-:Y:S01]  /*3fc0*/  ISETP.GE.AND P0, PT, R11, c[0x0][0x27c], PT ;  /* 0x00009f000b007a0c */ /* 0x000fe20003f06270 */
[----:B-1----:R-:W1:Y:S01]  /*3fd0*/  LDS.128 R20, [R86+0xc080] ;  /* 0x00c0800056147984 */ /* 0x002e620000000c00 */
[----:B------:R-:W-:Y:S04]  /*3fe0*/  IADD3 R45, P2, P1, R72, UR36, R92 ;  /* 0x00000024482d7c10 */ /* 0x000fe8000f95e05c */
[----:B------:R-:W-:Y:S02]  /*3ff0*/  IADD3.X R58, R121, UR35, R84, P2, P1 ;  /* 0x00000023793a7c10 */ /* 0x000fe400097e2454 */
[C---:B------:R-:W-:Y:S01]  /*4000*/  LEA R56, P1, R45.reuse, c[0x0][0x1c8], 0x1 ;  /* 0x000072002d387a11 */ /* 0x040fe200078208ff */
[----:B------:R-:W2:Y:S03]  /*4010*/  LDS.128 R48, [R87+0xc080] ;  /* 0x00c0800057307984 */ /* 0x000ea60000000c00 */
[----:B------:R-:W-:Y:S02]  /*4020*/  LEA.HI.X R57, R45, c[0x0][0x1cc], R58, 0x1, P1 ;  /* 0x000073002d397a11 */ /* 0x000fe400008f0c3a */
[----:B------:R-:W-:Y:S02]  /*4030*/  @!P0 SHF.R.U32.HI R32, RZ, 0x10, R53 ;  /* 0x00000010ff208819 */ /* 0x000fe40000011635 */
[--C-:B------:R-:W-:Y:S02]  /*4040*/  @!P0 SHF.R.U32.HI R30, RZ, 0x10, R25.reuse ;  /* 0x00000010ff1e8819 */ /* 0x100fe40000011619 */
[----:B------:R-:W-:Y:S02]  /*4050*/  @!P0 PRMT R63, R63, 0x5410, R32 ;  /* 0x000054103f3f8816 */ /* 0x000fe40000000020 */
[----:B------:R-:W-:Y:S02]  /*4060*/  @!P0 SHF.R.U64 R25, R24, 0x10, R25 ;  /* 0x0000001018198819 */ /* 0x000fe40000001219 */
[----:B------:R-:W-:Y:S01]  /*4070*/  @!P0 SHF.R.U32.HI R24, RZ, 0x10, R27 ;  /* 0x00000010ff188819 */ /* 0x000fe2000001161b */
[C---:B------:R-:W-:Y:S01]  /*4080*/  @!P0 IMAD.U32 R34, R63.reuse, 0x10000, RZ ;  /* 0x000100003f228824 */ /* 0x040fe200078e00ff */
[----:B------:R-:W-:Y:S02]  /*4090*/  @!P0 PRMT R18, R18, 0x5410, R25 ;  /* 0x0000541012128816 */ /* 0x000fe40000000019 */
[----:B------:R-:W-:Y:S02]  /*40a0*/  @!P0 LOP3.LUT R37, R63, 0xffff0000, RZ, 0xc0, !PT ;  /* 0xffff00003f258812 */ /* 0x000fe400078ec0ff */
[----:B------:R-:W-:Y:S02]  /*40b0*/  @!P0 SHF.R.U64 R27, R26, 0x10, R27 ;  /* 0x000000101a1b8819 */ /* 0x000fe4000000121b */
[----:B------:R-:W-:Y:S02]  /*40c0*/  @!P0 PRMT R26, R13, 0x5410, R30 ;  /* 0x000054100d1a8816 */ /* 0x000fe4000000001e */
[----:B------:R-:W-:Y:S02]  /*40d0*/  @!P0 PRMT R25, R28, 0x5410, R27 ;  /* 0x000054101c198816 */ /* 0x000fe4000000001b */
[----:B------:R-:W-:Y:S01]  /*40e0*/  @!P0 PRMT R13, R19, 0x5410, R24 ;  /* 0x00005410130d8816 */ /* 0x000fe20000000018 */
[C---:B------:R-:W-:Y:S01]  /*40f0*/  @!P0 IMAD.U32 R24, R26.reuse, 0x10000, RZ ;  /* 0x000100001a188824 */ /* 0x040fe200078e00ff */
[----:B------:R-:W-:Y:S02]  /*4100*/  @!P0 LOP3.LUT R19, R26, 0xffff0000, RZ, 0xc0, !PT ;  /* 0xffff00001a138812 */ /* 0x000fe400078ec0ff */
[----:B------:R-:W-:Y:S02]  /*4110*/  @!P0 SHF.R.U32.HI R29, RZ, 0x10, R55 ;  /* 0x00000010ff1d8819 */ /* 0x000fe40000011637 */
[----:B------:R-:W-:Y:S01]  /*4120*/  @!P0 SHF.R.U64 R53, R52, 0x10, R53 ;  /* 0x0000001034358819 */ /* 0x000fe20000001235 */
[C---:B-1----:R-:W-:Y:S01]  /*4130*/  @!P0 IMAD.U32 R27, R21.reuse, 0x10000, RZ ;  /* 0x00010000151b8824 */ /* 0x042fe200078e00ff */
[----:B------:R-:W-:Y:S02]  /*4140*/  @!P0 LOP3.LUT R28, R21, 0xffff0000, RZ, 0xc0, !PT ;  /* 0xffff0000151c8812 */ /* 0x000fe400078ec0ff */
[----:B------:R-:W-:Y:S01]  /*4150*/  @!P0 LOP3.LUT R26, R22, 0xffff0000, RZ, 0xc0, !PT ;  /* 0xffff0000161a8812 */ /* 0x000fe200078ec0ff */
[C---:B------:R-:W-:Y:S01]  /*4160*/  @!P0 FMUL.FTZ R45, R27.reuse, R34 ;  /* 0x000000221b2d8220 */ /* 0x040fe20000410000 */
[----:B------:R-:W-:Y:S01]  /*4170*/  @!P0 PRMT R62, R62, 0x5410, R53 ;  /* 0x000054103e3e8816 */ /* 0x000fe20000000035 */
[----:B------:R-:W-:Y:S01]  /*4180*/  @!P0 FMUL.FTZ R58, R28, R37 ;  /* 0x000000251c3a8220 */ /* 0x000fe20000410000 */
[----:B------:R-:W-:Y:S01]  /*4190*/  @!P0 PRMT R60, R60, 0x5410, R29 ;  /* 0x000054103c3c8816 */ /* 0x000fe2000000001d */
[-C--:B------:R-:W-:Y:S01]  /*41a0*/  @!P0 FMUL.FTZ R3, R27, R24.reuse ;  /* 0x000000181b038220 */ /* 0x080fe20000410000 */
[C---:B--2---:R-:W-:Y:S01]  /*41b0*/  @!P0 LOP3.LUT R36, R49.reuse, 0xffff0000, RZ, 0xc0, !PT ;  /* 0xffff000031248812 */ /* 0x044fe200078ec0ff */
[----:B------:R-:W-:Y:S01]  /*41c0*/  @!P0 IMAD.U32 R35, R49, 0x10000, RZ ;  /* 0x0001000031238824 */ /* 0x000fe200078e00ff */
[----:B------:R-:W-:Y:S01]  /*41d0*/  @!P0 LOP3.LUT R33, R48, 0xffff0000, RZ, 0xc0, !PT ;  /* 0xffff000030218812 */ /* 0x000fe200078ec0ff */
[-C--:B------:R-:W-:Y:S01]  /*41e0*/  @!P0 FMUL.FTZ R4, R28, R19.reuse ;  /* 0x000000131c048220 */ /* 0x080fe20000410000 */
[----:B------:R-:W-:Y:S01]  /*41f0*/  @!P0 SHF.L.U32 R32, R48, 0x10, RZ ;  /* 0x0000001030208819 */ /* 0x000fe200000006ff */
[----:B------:R-:W-:Y:S01]  /*4200*/  @!P0 FFMA.FTZ R58, R36, R19, -R58 ;  /* 0x00000013243a8223 */ /* 0x000fe2000001083a */
        /* <DEDUP_REMOVED lines=8> */
[----:B------:R-:W-:Y:S01]  /*4290*/  @!P0 F2FP.BF16.PACK_AB R45, R58, R45 ;  /* 0x0000002d3a2d823e */ /* 0x000fe200000010ff */
[----:B------:R-:W-:Y:S01]  /*42a0*/  @!P0 IMAD.U32 R28, R22, 0x10000, RZ ;  /* 0x00010000161c8824 */ /* 0x000fe200078e00ff */
[----:B------:R-:W-:Y:S01]  /*42b0*/  @!P0 LOP3.LUT R27, R20, 0xffff0000, RZ, 0xc0, !PT ;  /* 0xffff0000141b8812 */ /* 0x000fe200078ec0ff */
[----:B------:R-:W-:Y:S01]  /*42c0*/  @!P0 FMUL.FTZ R47, R24, R29 ;  /* 0x0000001d182f8220 */ /* 0x000fe20000410000 */
[----:B------:R-:W-:Y:S01]  /*42d0*/  @!P0 LOP3.LUT R31, R62, 0xffff0000, RZ, 0xc0, !PT ;  /* 0xffff00003e1f8812 */ /* 0x000fe200078ec0ff */
[----:B------:R-:W-:Y:S01]  /*42e0*/  @!P0 FMUL.FTZ R0, R24, R19 ;  /* 0x0000001318008220 */ /* 0x000fe20000410000 */
[----:B------:R-:W-:Y:S01]  /*42f0*/  @!P0 SHF.R.U64 R54, R54, 0x10, R55 ;  /* 0x0000001036368819 */ /* 0x000fe20000001237 */
[CC--:B------:R-:W-:Y:S01]  /*4300*/  @!P0 FMUL.FTZ R2, R27.reuse, R18.reuse ;  /* 0x000000121b028220 */ /* 0x0c0fe20000410000 */
[C---:B------:R-:W-:Y:S01]  /*4310*/  @!P0 SHF.L.U32 R41, R60.reuse, 0x10, RZ ;  /* 0x000000103c298819 */ /* 0x040fe200000006ff */
[----:B------:R-:W-:Y:S01]  /*4320*/  @!P0 FMUL.FTZ R76, R27, R31 ;  /* 0x0000001f1b4c8220 */ /* 0x000fe20000410000 */
[----:B------:R-:W-:Y:S01]  /*4330*/  @!P0 PRMT R61, R61, 0x5410, R54 ;  /* 0x000054103d3d8816 */ /* 0x000fe20000000036 */
[----:B------:R-:W-:Y:S01]  /*4340*/  @!P0 IMAD.U32 R24, R23, 0x10000, RZ ;  /* 0x0001000017188824 */ /* 0x000fe200078e00ff */
[----:B------:R-:W-:Y:S01]  /*4350*/  @!P0 LOP3.LUT R43, R60, 0xffff0000, RZ, 0xc0, !PT ;  /* 0xffff00003c2b8812 */ /* 0x000fe200078ec0ff */
[----:B------:R-:W-:Y:S01]  /*4360*/  @!P0 FFMA.FTZ R76, R33, R18, -R76 ;  /* 0x00000012214c8223 */ /* 0x000fe2000001084c */
[C---:B------:R-:W-:Y:S01]  /*4370*/  @!P0 LOP3.LUT R39, R61.reuse, 0xffff0000, RZ, 0xc0, !PT ;  /* 0xffff00003d278812 */ /* 0x040fe200078ec0ff */
[----:B------:R-:W-:Y:S01]  /*4380*/  @!P0 IMAD.U32 R38, R61, 0x10000, RZ ;  /* 0x000100003d268824 */ /* 0x000fe200078e00ff */
[----:B------:R-:W-:Y:S01]  /*4390*/  @!P0 LOP3.LUT R18, R23, 0xffff0000, RZ, 0xc0, !PT ;  /* 0xffff000017128812 */ /* 0x000fe200078ec0ff */
[C---:B------:R-:W-:Y:S01]  /*43a0*/  @!P0 IMAD.U32 R27, R25.reuse, 0x10000, RZ ;  /* 0x00010000191b8824 */ /* 0x040fe200078e00ff */
[----:B------:R-:W-:Y:S01]  /*43b0*/  @!P0 LOP3.LUT R25, R25, 0xffff0000, RZ, 0xc0, !PT ;  /* 0xffff000019198812 */ /* 0x000fe200078ec0ff */
[----:B------:R-:W-:Y:S01]  /*43c0*/  @!P0 FFMA.FTZ R47, R32, R19, -R47 ;  /* 0x00000013202f8223 */ /* 0x000fe2000001082f */
[----:B------:R-:W-:Y:S01]  /*43d0*/  ISETP.GE.AND P1, PT, R90, c[0x0][0x1d4], PT ;  /* 0x000075005a007a0c */ /* 0x000fe20003f26270 */
[----:B------:R-:W-:Y:S02]  /*43e0*/  @!P0 IMAD.U32 R40, R50, 0x10000, RZ ;  /* 0x0001000032288824 */ /* 0x000fe400078e00ff */
[C---:B------:R-:W-:Y:S01]  /*43f0*/  @!P0 IMAD.U32 R19, R13.reuse, 0x10000, RZ ;  /* 0x000100000d138824 */ /* 0x040fe200078e00ff */
[----:B------:R-:W-:Y:S01]  /*4400*/  @!P0 F2FP.BF16.PACK_AB R76, R76, R47 ;  /* 0x0000002f4c4c823e */ /* 0x000fe200000010ff */
[----:B------:R-:W-:Y:S01]  /*4410*/  @!P0 FMUL.FTZ R123, R28, R38 ;  /* 0x000000261c7b8220 */ /* 0x000fe20000410000 */
[----:B------:R-:W-:Y:S01]  /*4420*/  @!P0 LOP3.LUT R13, R13, 0xffff0000, RZ, 0xc0, !PT ;  /* 0xffff00000d0d8812 */ /* 0x000fe200078ec0ff */
[----:B------:R-:W-:Y:S01]  /*4430*/  @!P0 FMUL.FTZ R122, R26, R39 ;  /* 0x000000271a7a8220 */ /* 0x000fe20000410000 */
[----:B------:R-:W-:Y:S01]  /*4440*/  @!P0 MOV R48, R76 ;  /* 0x0000004c00308202 */ /* 0x000fe20000000f00 */
[----:B------:R-:W-:Y:S02]  /*4450*/  @!P0 FMUL.FTZ R120, R24, R41 ;  /* 0x0000002918788220 */ /* 0x000fe40000410000 */
[----:B------:R-:W-:Y:S02]  /*4460*/  @!P0 FMUL.FTZ R59, R18, R43 ;  /* 0x0000002b123b8220 */ /* 0x000fe40000410000 */
[----:B------:R-:W-:Y:S02]  /*4470*/  @!P0 FFMA.FTZ R123, R40, R27, -R123 ;  /* 0x0000001b287b8223 */ /* 0x000fe4000001087b */
[----:B------:R-:W-:Y:S02]  /*4480*/  @!P0 FFMA.FTZ R122, R42, R25, -R122 ;  /* 0x000000192a7a8223 */ /* 0x000fe4000001087a */
[----:B------:R-:W-:Y:S02]  /*4490*/  @!P0 FFMA.FTZ R120, R44, R19, -R120 ;  /* 0x000000132c788223 */ /* 0x000fe40000010878 */
[----:B------:R-:W-:Y:S01]  /*44a0*/  @!P0 FFMA.FTZ R59, R46, R13, -R59 ;  /* 0x0000000d2e3b8223 */ /* 0x000fe2000001083b */
[----:B------:R-:W-:Y:S01]  /*44b0*/  @!P0 F2FP.BF16.PACK_AB R122, R122, R123 ;  /* 0x0000007b7a7a823e */ /* 0x000fe200000010ff */
[----:B------:R-:W-:Y:S02]  /*44c0*/  @!P0 IMAD.MOV.U32 R49, RZ, RZ, R45 ;  /* 0x000000ffff318224 */ /* 0x000fe400078e002d */
[----:B------:R-:W-:Y:S01]  /*44d0*/  @!P0 FFMA.FTZ R0, R29, R32, R0 ;  /* 0x000000201d008223 */ /* 0x000fe20000010000 */
[----:B------:R-:W-:Y:S01]  /*44e0*/  @!P0 F2FP.BF16.PACK_AB R59, R59, R120 ;  /* 0x000000783b3b823e */ /* 0x000fe200000010ff */
[----:B------:R-:W-:Y:S02]  /*44f0*/  @!P0 IMAD.MOV.U32 R50, RZ, RZ, R122 ;  /* 0x000000ffff328224 */ /* 0x000fe400078e007a */
[----:B------:R-:W-:Y:S01]  /*4500*/  @!P0 FFMA.FTZ R2, R31, R33, R2 ;  /* 0x000000211f028223 */ /* 0x000fe20000010002 */
[----:B------:R-:W-:Y:S01]  /*4510*/  @!P0 MOV R51, R59 ;  /* 0x0000003b00338202 */ /* 0x000fe20000000f00 */
[----:B------:R-:W-:Y:S02]  /*4520*/  @!P0 FMUL.FTZ R5, R28, R27 ;  /* 0x0000001b1c058220 */ /* 0x000fe40000410000 */
[----:B------:R-:W-:Y:S01]  /*4530*/  @!P0 FFMA.FTZ R3, R34, R35, R3 ;  /* 0x0000002322038223 */ /* 0x000fe20000010003 */
[----:B------:R-:W-:Y:S01]  /*4540*/  @!P0 F2FP.BF16.PACK_AB R45, R2, R0 ;  /* 0x00000000022d823e */ /* 0x000fe200000010ff */
[----:B------:R-:W-:Y:S01]  /*4550*/  @!P0 FMUL.FTZ R6, R26, R25 ;  /* 0x000000191a068220 */ /* 0x000fe20000410000 */
[----:B------:R1:W-:Y:S01]  /*4560*/  STG.E.128 [R56.64], R48 ;  /* 0x0000003038007986 */ /* 0x0003e2000c101d1e */
        /* <DEDUP_REMOVED lines=11> */
[----:B------:R-:W-:Y:S02]  /*4620*/  @!P0 MOV R22, R47 ;  /* 0x0000002f00168202 */ /* 0x000fe40000000f00 */
[----:B-1----:R-:W-:Y:S05]  /*4630*/  @!P0 F2FP.BF16.PACK_AB R56, R8, R7 ;  /* 0x000000070838823e */ /* 0x002fea00000010ff */
[----:B------:R-:W-:Y:S01]  /*4640*/  @!P0 IMAD.MOV.U32 R23, RZ, RZ, R56 ;  /* 0x000000ffff178224 */ /* 0x000fe200078e0038 */
[----:B------:R-:W-:-:S05]  /*4650*/  @P1 BRA `(.L_x_325) ;  /* 0x0000018000001947 */ /* 0x000fca0003800000 */
[----:B------:R-:W-:Y:S04]  /*4660*/  IADD3 R72, P1, P0, R72, UR36, R90 ;  /* 0x0000002448487c10 */ /* 0x000fe8000f83e05a */
[----:B------:R-:W-:Y:S02]  /*4670*/  IADD3.X R121, R121, UR35, R80, P1, P0 ;  /* 0x0000002379797c10 */ /* 0x000fe40008fe0450 */
[C---:B------:R-:W-:Y:S04]  /*4680*/  LEA R2, P0, R72.reuse, c[0x0][0x1c8], 0x1 ;  /* 0x0000720048027a11 */ /* 0x040fe800078008ff */
[----:B------:R-:W-:Y:S05]  /*4690*/  LEA.HI.X R3, R72, c[0x0][0x1cc], R121, 0x1, P0 ;  /* 0x0000730048037a11 */ /* 0x000fea00000f0c79 */
[----:B------:R1:W-:Y:S01]  /*46a0*/  STG.E.128 [R2.64], R20 ;  /* 0x0000001402007986 */ /* 0x0003e2000c101d1e */
[----:B------:R-:W-:-:S05]  /*46b0*/  BRA `(.L_x_325) ;  /* 0x0000012000007947 */ /* 0x000fca0003800000 */
.L_x_321:
[----:B------:R-:W-:Y:S04]  /*46c0*/  UIMAD UR4, UR22, -0x20, UR27 ;  /* 0xffffffe0160478a4 */ /* 0x000fe8000f8e021b */
[----:B------:R-:W-:Y:S04]  /*46d0*/  UISETP.LT.AND UP0, UPT, UR4, 0x20, UPT ;  /* 0x000000200400788c */ /* 0x000fe8000bf01270 */
[----:B------:R-:W-:Y:S06]  /*46e0*/  USEL UR4, UR4, 0x20, UP0 ;  /* 0x0000002004047887 */ /* 0x000fec0008000000 */
[----:B------:R-:W-:Y:S11]  /*46f0*/  ISETP.GE.AND P0, PT, R101, UR4, PT ;  /* 0x0000000465007c0c */ /* 0x000ff6000bf06270 */
        /* <DEDUP_REMOVED lines=14> */
.L_x_325:
[----:B------:R-:W-:Y:S05]  /*47e0*/  BSYNC B1 ;  /* 0x0000000000017941 */ /* 0x000fea0003800000 */
.L_x_320:
[----:B------:R-:W-:Y:S01]  /*47f0*/  USHF.L.U32 UR4, UR22, 0x5, URZ ;  /* 0x0000000516047899 */ /* 0x000fe2000800063f */
[----:B-1----:R-:W-:Y:S01]  /*4800*/  IMAD.U32 R3, RZ, RZ, UR8 ;  /* 0x00000008ff037e24 */ /* 0x002fe2000f8e00ff */
[----:B------:R-:W-:Y:S04]  /*4810*/  BSSY B0, `(.L_x_336) ;  /* 0x0000036000007945 */ /* 0x000fe80003800000 */
[----:B------:R-:W-:Y:S01]  /*4820*/  IADD3 R0, R78, -UR4, RZ ;  /* 0x800000044e007c10 */ /* 0x000fe2000fffe0ff */
[----:B------:R-:W-:Y:S03]  /*4830*/  UIADD3 UR4, -UR4, UR27, URZ ;  /* 0x0000001b04047290 */ /* 0x000fe6000fffe13f */
[----:B------:R-:W-:Y:S01]  /*4840*/  ISETP.GE.AND P0, PT, R0, 0x1, PT ;  /* 0x000000010000780c */ /* 0x000fe20003f06270 */
[----:B------:R-:W-:Y:S01]  /*4850*/  IMAD.U32 R0, RZ, RZ, UR22 ;  /* 0x00000016ff007e24 */ /* 0x000fe2000f8e00ff */
[----:B------:R-:W-:Y:S04]  /*4860*/  UISETP.LT.AND UP0, UPT, UR4, 0x20, UPT ;  /* 0x000000200400788c */ /* 0x000fe8000bf01270 */
[----:B------:R-:W-:Y:S07]  /*4870*/  USEL UR4, UR4, 0x20, UP0 ;  /* 0x0000002004047887 */ /* 0x000fee0008000000 */
[C---:B------:R-:W-:Y:S01]  /*4880*/  @P0 LEA R5, P1, R0.reuse, R81, 0x5 ;  /* 0x0000005100050211 */ /* 0x040fe200078228ff */
[----:B------:R-:W-:Y:S01]  /*4890*/  @P0 IMAD.MOV.U32 R76, RZ, RZ, R112 ;  /* 0x000000ffff4c0224 */ /* 0x000fe200078e0070 */
[----:B------:R-:W-:Y:S02]  /*48a0*/  @P0 ISETP.NE.U32.AND P4, PT, R97, RZ, PT ;  /* 0x000000ff6100020c */ /* 0x000fe40003f85070 */
[----:B------:R-:W-:Y:S01]  /*48b0*/  @P0 LEA.HI.X R0, R0, R79, R3, 0x5, P1 ;  /* 0x0000004f00000211 */ /* 0x000fe200008f2c03 */
[----:B------:R-:W-:Y:S01]  /*48c0*/  @P0 IMAD.WIDE.U32 R6, R5, c[0x0][0x258], R76 ;  /* 0x0000960005060a25 */ /* 0x000fe200078e004c */
[----:B------:R-:W-:Y:S02]  /*48d0*/  @P0 ISETP.NE.U32.AND P3, PT, R96, RZ, PT ;  /* 0x000000ff6000020c */ /* 0x000fe40003f65070 */
[----:B------:R-:W-:Y:S01]  /*48e0*/  @P0 ISETP.NE.U32.AND P2, PT, R95, RZ, PT ;  /* 0x000000ff5f00020c */ /* 0x000fe20003f45070 */
[----:B------:R-:W-:Y:S01]  /*48f0*/  @P0 IMAD R0, R0, c[0x0][0x258], RZ ;  /* 0x0000960000000a24 */ /* 0x000fe200078e02ff */
[C---:B------:R-:W-:Y:S03]  /*4900*/  @P0 LEA R4, P1, R6.reuse, c[0x0][0x250], 0x1 ;  /* 0x0000940006040a11 */ /* 0x040fe600078208ff */
[----:B------:R-:W-:Y:S04]  /*4910*/  @P0 IMAD R0, R5, c[0x0][0x25c], R0 ;  /* 0x0000970005000a24 */ /* 0x000fe800078e0200 */
        /* <DEDUP_REMOVED lines=10> */
[----:B------:R-:W-:Y:S03]  /*49c0*/  ISETP.GE.AND P0, PT, R101, UR4, PT ;  /* 0x0000000465007c0c */ /* 0x000fe6000bf06270 */
[----:B------:R-:W0:Y:S01]  /*49d0*/  LDGDEPBAR ;  /* 0x00000000000079af */ /* 0x000e220000000000 */
[----:B------:R-:W-:Y:S04]  /*49e0*/  DEPBAR.LE SB0, 0x0 ;  /* 0x000080000000791a */ /* 0x000fe80000000000 */
[----:B------:R-:W-:Y:S06]  /*49f0*/  BAR.SYNC.DEFER_BLOCKING 0x0 ;  /* 0x0000000000007b1d */ /* 0x000fec0000010000 */
[----:B------:R-:W-:-:S05]  /*4a00*/  @P0 BRA `(.L_x_337) ;  /* 0x0000016000000947 */ /* 0x000fca0003800000 */
[----:B-1----:R-:W-:Y:S01]  /*4a10*/  ISETP.GE.AND P3, PT, R16, c[0x0][0x1d4], PT ;  /* 0x0000750010007a0c */ /* 0x002fe20003f66270 */
[----:B------:R-:W-:Y:S01]  /*4a20*/  IMAD.U32 R0, RZ, RZ, UR22 ;  /* 0x00000016ff007e24 */ /* 0x000fe2000f8e00ff */
[----:B------:R-:W-:Y:S01]  /*4a30*/  ISETP.GE.AND P2, PT, R11, c[0x0][0x1d4], PT ;  /* 0x000075000b007a0c */ /* 0x000fe20003f46270 */
[----:B------:R-:W-:Y:S01]  /*4a40*/  IMAD.MOV.U32 R72, RZ, RZ, R110 ;  /* 0x000000ffff487224 */ /* 0x000fe200078e006e */
[----:B------:R-:W-:Y:S02]  /*4a50*/  ISETP.GE.AND P1, PT, R100, c[0x0][0x1d4], PT ;  /* 0x0000750064007a0c */ /* 0x000fe40003f26270 */
[----:B------:R-:W-:Y:S02]  /*4a60*/  ISETP.GE.AND P0, PT, R99, c[0x0][0x1d4], PT ;  /* 0x0000750063007a0c */ /* 0x000fe40003f06270 */
[C---:B------:R-:W-:Y:S04]  /*4a70*/  LEA R13, P4, R0.reuse, R75, 0x5 ;  /* 0x0000004b000d7211 */ /* 0x040fe800078828ff */
[----:B------:R-:W-:Y:S01]  /*4a80*/  LEA.HI.X R0, R0, R74, R3, 0x5, P4 ;  /* 0x0000004a00007211 */ /* 0x000fe200020f2c03 */
[----:B-----5:R-:W1:Y:S01]  /*4a90*/  @!P3 LDS.128 R28, [R98+0x8080] ;  /* 0x00808000621cb984 */ /* 0x020e620000000c00 */
[C---:B------:R-:W-:Y:S03]  /*4aa0*/  IMAD.WIDE.U32 R2, R13.reuse, c[0x0][0x208], R72 ;  /* 0x000082000d027a25 */ /* 0x040fe600078e0048 */
[----:B------:R-:W2:Y:S01]  /*4ab0*/  @!P2 LDS.128 R24, [R98+0x9080] ;  /* 0x009080006218a984 */ /* 0x000ea20000000c00 */
[----:B------:R-:W-:Y:S01]  /*4ac0*/  IMAD R0, R0, c[0x0][0x208], RZ ;  /* 0x0000820000007a24 */ /* 0x000fe200078e02ff */
[C---:B------:R-:W-:Y:S02]  /*4ad0*/  LEA R18, P4, R2.reuse, c[0x0][0x1f8], 0x1 ;  /* 0x00007e0002127a11 */ /* 0x040fe400078808ff */
[----:B------:R-:W3:Y:S01]  /*4ae0*/  @!P1 LDS.128 R20, [R98+0xa080] ;  /* 0x00a0800062149984 */ /* 0x000ee20000000c00 */
[----:B------:R-:W-:Y:S03]  /*4af0*/  IMAD R0, R13, c[0x0][0x20c], R0 ;  /* 0x000083000d007a24 */ /* 0x000fe600078e0200 */
[----:B------:R-:W4:Y:S01]  /*4b00*/  @!P0 LDS.128 R4, [R98+0xb080] ;  /* 0x00b0800062048984 */ /* 0x000f220000000c00 */
[----:B------:R-:W-:Y:S05]  /*4b10*/  IMAD.IADD R0, R3, 0x1, R0 ;  /* 0x0000000103007824 */ /* 0x000fea00078e0200 */
[----:B------:R-:W-:Y:S05]  /*4b20*/  LEA.HI.X R19, R2, c[0x0][0x1fc], R0, 0x1, P4 ;  /* 0x00007f0002137a11 */ /* 0x000fea00020f0c00 */
[----:B-1----:R1:W-:Y:S04]  /*4b30*/  @!P3 STG.E.128 [R18.64], R28 ;  /* 0x0000001c1200b986 */ /* 0x0023e8000c101d1e */
[----:B--2---:R1:W-:Y:S04]  /*4b40*/  @!P2 STG.E.128 [R18.64+0x80], R24 ;  /* 0x000080181200a986 */ /* 0x0043e8000c101d1e */
[----:B---3--:R1:W-:Y:S04]  /*4b50*/  @!P1 STG.E.128 [R18.64+0x100], R20 ;  /* 0x0001001412009986 */ /* 0x0083e8000c101d1e */
[----:B----4-:R1:W-:Y:S02]  /*4b60*/  @!P0 STG.E.128 [R18.64+0x180], R4 ;  /* 0x0001800412008986 */ /* 0x0103e4000c101d1e */
.L_x_337:
[----:B-1----:R-:W-:Y:S05]  /*4b70*/  BSYNC B0 ;  /* 0x0000000000007941 */ /* 0x002fea0003800000 */
.L_x_336:
[----:B------:R-:W-:Y:S01]  /*4b80*/  UISETP.GT.AND UP0, UPT, UR22, UR12, UPT ;  /* 0x0000000c1600728c */ /* 0x000fe2000bf04270 */
[----:B------:R-:W-:Y:S01]  /*4b90*/  IMAD.U32 R0, RZ, RZ, UR18 ;  /* 0x00000012ff007e24 */ /* 0x000fe2000f8e00ff */
[----:B------:R-:W-:Y:S04]  /*4ba0*/  UIADD3 UR22, UR22, -0x1, URZ ;  /* 0xffffffff16167890 */ /* 0x000fe8000fffe03f */
[----:B------:R-:W-:Y:S05]  /*4bb0*/  PLOP3.LUT P0, PT, PT, PT, UP0, 0x80, 0x0 ;  /* 0x000000000000781c */ /* 0x000fea0003f0f008 */
[----:B------:R-:W-:Y:S02]  /*4bc0*/  @UP0 USHF.R.S32.HI UR5, URZ, 0x1f, UR22 ;  /* 0x0000001f3f050899 */ /* 0x000fe40008011416 */
[----:B------:R-:W-:Y:S04]  /*4bd0*/  @UP0 UIMAD UR4, UR17, UR22, URZ ;  /* 0x00000016110402a4 */ /* 0x000fe8000f8e023f */
[----:B------:R-:W-:Y:S02]  /*4be0*/  @UP0 UIMAD UR4, UR5, UR18, UR4 ;  /* 0x00000012050402a4 */ /* 0x000fe4000f8e0204 */
[----:B------:R-:W-:Y:S01]  /*4bf0*/  @P0 IMAD.MOV.U32 R2, RZ, RZ, R114 ;  /* 0x000000ffff020224 */ /* 0x000fe200078e0072 */
[----:B------:R-:W-:Y:S01]  /*4c00*/  @P0 ISETP.NE.U32.AND P4, PT, R97, RZ, PT ;  /* 0x000000ff6100020c */ /* 0x000fe20003f85070 */
[----:B------:R-:W-:Y:S01]  /*4c10*/  @P0 IMAD.MOV.U32 R3, RZ, RZ, R117 ;  /* 0x000000ffff030224 */ /* 0x000fe200078e0075 */
[----:B------:R-:W-:Y:S02]  /*4c20*/  @P0 ISETP.NE.U32.AND P3, PT, R96, RZ, PT ;  /* 0x000000ff6000020c */ /* 0x000fe40003f65070 */
[----:B------:R-:W-:Y:S01]  /*4c30*/  @P0 ISETP.NE.U32.AND P2, PT, R95, RZ, PT ;  /* 0x000000ff5f00020c */ /* 0x000fe20003f45070 */
[----:B------:R-:W-:Y:S05]  /*4c40*/  @P0 IMAD.WIDE.U32 R2, R0, UR22, R2 ;  /* 0x0000001600020c25 */ /* 0x000fea000f8e0002 */
[C---:B------:R-:W-:Y:S02]  /*4c50*/  @P0 LEA R4, P1, R2.reuse, c[0x0][0x220], 0x1 ;  /* 0x0000880002040a11 */ /* 0x040fe400078208ff */
[----:B------:R-:W-:Y:S04]  /*4c60*/  @P0 IADD3 R0, R3, UR4, RZ ;  /* 0x0000000403000c10 */ /* 0x000fe8000fffe0ff */
        /* <DEDUP_REMOVED lines=8> */
[----:B------:R1:W-:Y:S04]  /*4cf0*/  @P0 LDGSTS.E.BYPASS.LTC128B.128 [R98+0xf080], [R4.64+0x180], P1 ;  /* 0x0f08018004620fae */ /* 0x0003e80008901d5e */
[----:B------:R-:W0:Y:S01]  /*4d00*/  LDGDEPBAR ;  /* 0x00000000000079af */ /* 0x000e220000000000 */
[----:B------:R-:W-:-:S05]  /*4d10*/  @P0 BRA `(.L_x_338) ;  /* 0xffffd3d000000947 */ /* 0x000fca000383ffff */
[----:B------:R-:W-:Y:S06]  /*4d20*/  BAR.SYNC.DEFER_BLOCKING 0x0 ;  /* 0x0000000000007b1d */ /* 0x000fec0000010000 */
.L_x_317:
[----:B------:R-:W-:Y:S01]  /*4d30*/  UIADD3 UR6, UR23, 0x7f, URZ ;  /* 0x0000007f17067890 */ /* 0x000fe2000fffe03f */
[----:B------:R-:W-:Y:S01]  /*4d40*/  PLOP3.LUT P0, PT, PT, PT, UP2, 0x40, 0x0 ;  /* 0x000000000000781c */ /* 0x000fe20003f0e828 */
[----:B------:R-:W-:-:S02]  /*4d50*/  ULDC.64 UR4, c[0x0][0x2c8] ;  /* 0x0000b20000047ab9 */ /* 0x000fc40000000a00 */
[----:B------:R-:W-:Y:S02]  /*4d60*/  UIMAD.WIDE.U32 UR8, UR6, UR4, URZ ;  /* 0x00000004060872a5 */ /* 0x000fe4000f8e003f */
[----:B------:R-:W-:Y:S02]  /*4d70*/  ULDC UR7, c[0x0][0x328] ;  /* 0x0000ca0000077ab9 */ /* 0x000fe40000000800 */
[----:B------:R-:W-:Y:S02]  /*4d80*/  @UP3 USHF.R.U32.HI UR6, URZ, UR5, UR9 ;  /* 0x000000053f063299 */ /* 0x000fe40008011609 */
[----:B------:R-:W-:Y:S02]  /*4d90*/  UIADD3 UR24, UR24, UR25, URZ ;  /* 0x0000001918187290 */ /* 0x000fe4000fffe03f */
[----:B------:R-:W-:-:S04]  /*4da0*/  UIADD3 UR15, UR15, UR6, URZ ;  /* 0x000000060f0f7290 */ /* 0x000fc8000fffe03f */
[----:B------:R-:W-:Y:S01]  /*4db0*/  UIADD3 UR7, UR15, UR7, URZ ;  /* 0x000000070f077290 */ /* 0x000fe2000fffe03f */
[----:B------:R-:W-:Y:S05]  /*4dc0*/  @P0 BRA `(.L_x_339) ;  /* 0x0000015000000947 */ /* 0x000fea0003800000 */
[----:B------:R-:W-:Y:S01]  /*4dd0*/  ISETP.LT.AND P0, PT, RZ, UR15, PT ;  /* 0x0000000fff007c0c */ /* 0x000fe2000bf01270 */
[----:B------:R-:W-:Y:S02]  /*4de0*/  UIADD3 UR8, UR15, -0x1, URZ ;  /* 0xffffffff0f087890 */ /* 0x000fe4000fffe03f */
[----:B------:R-:W-:-:S10]  /*4df0*/  ULDC UR6, c[0x0][0x32c] ;  /* 0x0000cb0000067ab9 */ /* 0x000fd40000000800 */
[----:B------:R-:W-:Y:S05]  /*4e00*/  @P0 BRA `(.L_x_340) ;  /* 0x0000008000000947 */ /* 0x000fea0003800000 */
[----:B------:R-:W-:Y:S02]  /*4e10*/  UISETP.NE.AND UP0, UPT, UR6, 0x1, UPT ;  /* 0x000000010600788c */ /* 0x000fe4000bf05270 */
[----:B------:R-:W-:Y:S02]  /*4e20*/  UIADD3 UR8, -UR15, URZ, URZ ;  /* 0x0000003f0f087290 */ /* 0x000fe4000fffe13f */
[----:B------:R-:W-:Y:S02]  /*4e30*/  ULDC.64 UR4, c[0x0][0x330] ;  /* 0x0000cc0000047ab9 */ /* 0x000fe40000000a00 */
[----:B------:R-:W-:-:S07]  /*4e40*/  UIMAD.WIDE.U32 UR10, UR8, UR4, URZ ;  /* 0x00000004080a72a5 */ /* 0x000fce000f8e003f */
[----:B------:R-:W-:Y:S02]  /*4e50*/  @UP0 UMOV UR9, UR11 ;  /* 0x0000000b00090c82 */ /* 0x000fe40008000000 */
[----:B------:R-:W-:-:S04]  /*4e60*/  @UP0 USHF.R.U32.HI UR8, URZ, UR5, UR9 ;  /* 0x000000053f080299 */ /* 0x000fc80008011609 */
[----:B------:R-:W-:Y:S01]  /*4e70*/  ULOP3.LUT UR8, URZ, UR8, URZ, 0x33, !UPT ;  /* 0x000000083f087292 */ /* 0x000fe2000f8e333f */
[----:B------:R-:W-:Y:S05]  /*4e80*/  BRA `(.L_x_341) ;  /* 0x0000005000007947 */ /* 0x000fea0003800000 */
.L_x_340:
[----:B------:R-:W-:Y:S02]  /*4e90*/  UISETP.NE.AND UP0, UPT, UR6, 0x1, UPT ;  /* 0x000000010600788c */ /* 0x000fe4000bf05270 */
[----:B------:R-:W-:Y:S02]  /*4ea0*/  ULDC.64 UR4, c[0x0][0x330] ;  /* 0x0000cc0000047ab9 */ /* 0x000fe40000000a00 */
[----:B------:R-:W-:-:S07]  /*4eb0*/  UIMAD.WIDE.U32 UR10, UR8, UR4, URZ ;  /* 0x00000004080a72a5 */ /* 0x000fce000f8e003f */
[----:B------:R-:W-:Y:S02]  /*4ec0*/  @UP0 UMOV UR9, UR11 ;  /* 0x0000000b00090c82 */ /* 0x000fe40008000000 */
[----:B------:R-:W-:Y:S02]  /*4ed0*/  @UP0 USHF.R.U32.HI UR8, URZ, UR5, UR9 ;  /* 0x000000053f080299 */ /* 0x000fe40008011609 */
.L_x_341:
[----:B------:R-:W-:Y:S02]  /*4ee0*/  ULDC UR4, c[0x0][0x32c] ;  /* 0x0000cb0000047ab9 */ /* 0x000fe40000000800 */
[----:B------:R-:W-:-:S04]  /*4ef0*/  UIMAD UR4, UR8, UR6, UR4 ;  /* 0x00000006080472a4 */ /* 0x000fc8000f8e0204 */
[----:B------:R-:W-:-:S04]  /*4f00*/  UISETP.LT.AND UP0, UPT, UR7, UR4, UPT ;  /* 0x000000040700728c */ /* 0x000fc8000bf01270 */
[----:B------:R-:W-:-:S04]  /*4f10*/  USEL UR7, UR7, UR4, UP0 ;  /* 0x0000000407077287 */ /* 0x000fc80008000000 */
.L_x_339:
[----:B------:R-:W-:Y:S01]  /*4f20*/  UIADD3 UR6, UR7, 0x1f, URZ ;  /* 0x0000001f07067890 */ /* 0x000fe2000fffe03f */
[----:B------:R-:W-:Y:S01]  /*4f30*/  PLOP3.LUT P0, PT, PT, PT, UP2, 0x40, 0x0 ;  /* 0x000000000000781c */ /* 0x000fe20003f0e828 */
[----:B------:R-:W-:Y:S02]  /*4f40*/  ULDC.64 UR4, c[0x0][0x2c8] ;  /* 0x0000b20000047ab9 */ /* 0x000fe40000000a00 */
[----:B------:R-:W-:Y:S02]  /*4f50*/  USHF.R.S32.HI UR7, URZ, 0x1f, UR6 ;  /* 0x0000001f3f077899 */ /* 0x000fe40008011406 */
[----:B------:R-:W-:Y:S02]  /*4f60*/  UIMAD.WIDE.U32 UR8, UR23, UR4, URZ ;  /* 0x00000004170872a5 */ /* 0x000fe4000f8e003f */
[----:B------:R-:W-:Y:S02]  /*4f70*/  ULEA.HI UR7, UR7, UR6, URZ, 0x5 ;  /* 0x0000000607077291 */ /* 0x000fe4000f8f283f */
[----:B------:R-:W-:-:S02]  /*4f80*/  ULDC UR4, c[0x0][0x324] ;  /* 0x0000c90000047ab9 */ /* 0x000fc40000000800 */
[----:B------:R-:W-:Y:S02]  /*4f90*/  UMOV UR6, UR23 ;  /* 0x0000001700067c82 */ /* 0x000fe40008000000 */
[----:B------:R-:W-:Y:S02]  /*4fa0*/  USHF.R.S32.HI UR7, URZ, 0x5, UR7 ;  /* 0x000000053f077899 */ /* 0x000fe40008011407 */
[----:B------:R-:W-:Y:S02]  /*4fb0*/  @UP3 USHF.R.U32.HI UR6, URZ, UR5, UR9 ;  /* 0x000000053f063299 */ /* 0x000fe40008011609 */
[----:B------:R-:W-:Y:S02]  /*4fc0*/  UISETP.LT.AND UP0, UPT, UR7, UR13, UPT ;  /* 0x0000000d0700728c */ /* 0x000fe4000bf01270 */
[----:B------:R-:W-:Y:S02]  /*4fd0*/  UIADD3 UR5, UR14, UR6, URZ ;  /* 0x000000060e057290 */ /* 0x000fe4000fffe03f */
[----:B------:R-:W-:-:S02]  /*4fe0*/  USEL UR13, UR7, UR13, UP0 ;  /* 0x0000000d070d7287 */ /* 0x000fc40008000000 */
[----:B------:R-:W-:Y:S01]  /*4ff0*/  UIADD3 UR6, UR5, -UR4, URZ ;  /* 0x8000000405067290 */ /* 0x000fe2000fffe03f */
        /* <DEDUP_REMOVED lines=13> */
.L_x_343:
[----:B------:R-:W-:Y:S02]  /*50d0*/  ULDC UR4, c[0x0][0x32c] ;  /* 0x0000cb0000047ab9 */ /* 0x000fe40000000800 */
[----:B------:R-:W-:-:S03]  /*50e0*/  UISETP.NE.AND UP0, UPT, UR4, 0x1, UPT ;  /* 0x000000010400788c */ /* 0x000fc6000bf05270 */
[----:B------:R-:W-:Y:S02]  /*50f0*/  ULDC.64 UR4, c[0x0][0x330] ;  /* 0x0000cc0000047ab9 */ /* 0x000fe40000000a00 */
[----:B------:R-:W-:-:S06]  /*5100*/  UIMAD.WIDE.U32 UR8, UR7, UR4, URZ ;  /* 0x00000004070872a5 */ /* 0x000fcc000f8e003f */
[----:B------:R-:W-:Y:S02]  /*5110*/  @UP0 USHF.R.U32.HI UR7, URZ, UR5, UR9 ;  /* 0x000000053f070299 */ /* 0x000fe40008011609 */
.L_x_344:
[----:B------:R-:W-:Y:S02]  /*5120*/  ULDC UR4, c[0x0][0x32c] ;  /* 0x0000cb0000047ab9 */ /* 0x000fe40000000800 */
[----:B------:R-:W-:-:S04]  /*5130*/  UIMAD UR4, UR7, UR4, URZ ;  /* 0x00000004070472a4 */ /* 0x000fc8000f8e023f */
[----:B------:R-:W-:-:S04]  /*5140*/  UISETP.LT.AND UP0, UPT, UR6, UR4, UPT ;  /* 0x000000040600728c */ /* 0x000fc8000bf01270 */
[----:B------:R-:W-:-:S04]  /*5150*/  USEL UR6, UR6, UR4, !UP0 ;  /* 0x0000000406067287 */ /* 0x000fc8000c000000 */
.L_x_342:
[----:B------:R-:W-:Y:S01]  /*5160*/  USHF.R.S32.HI UR4, URZ, 0x1f, UR6 ;  /* 0x0000001f3f047899 */ /* 0x000fe20008011406 */
[----:B------:R-:W-:Y:S01]  /*5170*/  PLOP3.LUT P2, PT, PT, PT, PT, 0x80, 0x0 ;  /* 0x000000000000781c */ /* 0x000fe20003f4f070 */
[----:B------:R-:W-:Y:S01]  /*5180*/  IMAD.MOV.U32 R3, RZ, RZ, RZ ;  /* 0x000000ffff037224 */ /* 0x000fe200078e00ff */
[----:B------:R-:W-:Y:S01]  /*5190*/  CS2R R128, SRZ ;  /* 0x0000000000807805 */ /* 0x000fe2000001ff00 */
[----:B------:R-:W-:Y:S01]  /*51a0*/  ULEA.HI UR6, UR4, UR6, URZ, 0x5 ;  /* 0x0000000604067291 */ /* 0x000fe2000f8f283f */
[----:B------:R-:W-:Y:S01]  /*51b0*/  IMAD.MOV.U32 R130, RZ, RZ, RZ ;  /* 0x000000ffff827224 */ /* 0x000fe200078e00ff */
[----:B------:R-:W-:Y:S01]  /*51c0*/  CS2R R126, SRZ ;  /* 0x00000000007e7805 */ /* 0x000fe2000001ff00 */
[----:B------:R-:W-:Y:S01]  /*51d0*/  CS2R R124, SRZ ;  /* 0x00000000007c7805 */ /* 0x000fe2000001ff00 */
[----:B------:R-:W-:Y:S01]  /*51e0*/  USHF.R.S32.HI UR6, URZ, 0x5, UR6 ;  /* 0x000000053f067899 */ /* 0x000fe20008011406 */
[----:B------:R-:W-:Y:S01]  /*51f0*/  CS2R R122, SRZ ;  /* 0x00000000007a7805 */ /* 0x000fe2000001ff00 */
[----:B------:R-:W-:Y:S01]  /*5200*/  CS2R R120, SRZ ;  /* 0x0000000000787805 */ /* 0x000fe2000001ff00 */
[----:B------:R-:W-:Y:S01]  /*5210*/  CS2R R118, SRZ ;  /* 0x0000000000767805 */ /* 0x000fe2000001ff00 */
[----:B------:R-:W-:Y:S01]  /*5220*/  UISETP.LT.AND UP0, UPT, URZ, UR6, UPT ;  /* 0x000000063f00728c */ /* 0x000fe2000bf01270 */
[----:B------:R-:W-:Y:S01]  /*5230*/  CS2R R116, SRZ ;  /* 0x0000000000747805 */ /* 0x000fe2000001ff00 */
[----:B------:R-:W-:Y:S01]  /*5240*/  CS2R R114, SRZ ;  /* 0x0000000000727805 */ /* 0x000fe2000001ff00 */
[----:B------:R-:W-:Y:S01]  /*5250*/  CS2R R112, SRZ ;  /* 0x0000000000707805 */ /* 0x000fe2000001ff00 */
[----:B------:R-:W-:Y:S01]  /*5260*/  USEL UR6, URZ, UR6, !UP0 ;  /* 0x000000063f067287 */ /* 0x000fe2000c000000 */
[----:B------:R-:W-:Y:S01]  /*5270*/  CS2R R110, SRZ ;  /* 0x00000000006e7805 */ /* 0x000fe2000001ff00 */
[----:B------:R-:W-:Y:S01]  /*5280*/  CS2R R108, SRZ ;  /* 0x00000000006c7805 */ /* 0x000fe2000001ff00 */
[----:B------:R-:W-:Y:S01]  /*5290*/  CS2R R106, SRZ ;  /* 0x00000000006a7805 */ /* 0x000fe2000001ff00 */
[----:B------:R-:W-:Y:S01]  /*52a0*/  UISETP.GT.AND UP0, UPT, UR13, UR6, UPT ;  /* 0x000000060d00728c */ /* 0x000fe2000bf04270 */
[----:B------:R-:W-:Y:S01]  /*52b0*/  CS2R R104, SRZ ;  /* 0x0000000000687805 */ /* 0x000fe2000001ff00 */
[----:B------:R-:W-:Y:S01]  /*52c0*/  CS2R R102, SRZ ;  /* 0x0000000000667805 */ /* 0x000fe2000001ff00 */
[----:B------:R-:W-:Y:S01]  /*52d0*/  CS2R R100, SRZ ;  /* 0x0000000000647805 */ /* 0x000fe2000001ff00 */
[----:B-1----:R-:W-:Y:S01]  /*52e0*/  CS2R R98, SRZ ;  /* 0x0000000000627805 */ /* 0x002fe2000001ff00 */
        /* <DEDUP_REMOVED lines=50> */
[----:B------:R-:W-:Y:S05]  /*5610*/  @!P0 BRA `(.L_x_345) ;  /* 0x00014f2000008947 */ /* 0x000fea0003800000 */
[----:B------:R-:W-:Y:S02]  /*5620*/  ULDC.64 UR4, c[0x0][0x340] ;  /* 0x0000d00000047ab9 */ /* 0x000fe40000000a00 */
[----:B------:R-:W-:-:S02]  /*5630*/  UISETP.NE.U32.AND UP1, UPT, URZ, UR4, UPT ;  /* 0x000000043f00728c */ /* 0x000fc4000bf25070 */
[----:B------:R-:W-:Y:S02]  /*5640*/  ULDC.64 UR8, c[0x0][0x340] ;  /* 0x0000d00000087ab9 */ /* 0x000fe40000000a00 */
[----:B------:R-:W-:-:S06]  /*5650*/  UISETP.NE.AND.EX UP1, UPT, URZ, UR5, UPT, UP1 ;  /* 0x000000053f00728c */ /* 0x000fcc000bf25310 */
[----:B------:R-:W-:-:S05]  /*5660*/  PLOP3.LUT P3, PT, PT, PT, UP1, 0x80, 0x0 ;  /* 0x000000000000781c */ /* 0x000fca0003f6f018 */
[----:B------:R-:W-:Y:S02]  /*5670*/  @UP1 UMOV UR4, 0x4 ;  /* 0x0000000400041882 */ /* 0x000fe40000000000 */
[----:B------:R-:W-:-:S06]  /*5680*/  @UP1 UIMAD.WIDE UR4, UR29, UR4, UR8 ;  /* 0x000000041d0412a5 */ /* 0x000fcc000f8e0208 */
[----:B------:R-:W-:Y:S02]  /*5690*/  IMAD.U32 R6, RZ, RZ, UR4 ;  /* 0x00000004ff067e24 */ /* 0x000fe4000f8e00ff */
[----:B------:R-:W-:Y:S01]  /*56a0*/  IMAD.U32 R7, RZ, RZ, UR5 ;  /* 0x00000005ff077e24 */ /* 0x000fe2000f8e00ff */
[----:B------:R-:W-:Y:S01]  /*56b0*/  SHF.R.S32.HI R57, RZ, 0x1f, R64 ;  /* 0x0000001fff397819 */ /* 0x000fe20000011440 */
[----:B------:R-:W-:-:S03]  /*56c0*/  ULDC.64 UR4, c[0x0][0x348] ;  /* 0x0000d20000047ab9 */ /* 0x000fc60000000a00 */
[----:B------:R1:W2:Y:S01]  /*56d0*/  @P3 LDG.E R0, [R6.64] ;  /* 0x0000001e06003981 */ /* 0x0002a2000c1e1900 */
[----:B------:R-:W-:Y:S01]  /*56e0*/  UISETP.NE.U32.AND UP0, UPT, URZ, UR4, UPT ;  /* 0x000000043f00728c */ /* 0x000fe2000bf05070 */
[CC--:B------:R-:W-:Y:S01]  /*56f0*/  LEA.HI R5, R57.reuse, R64.reuse, RZ, 0x4 ;  /* 0x0000004039057211 */ /* 0x0c0fe200078f20ff */
[----:B------:R-:W-:Y:S01]  /*5700*/  USHF.R.S32.HI UR7, URZ, 0x1f, UR26 ;  /* 0x0000001f3f077899 */ /* 0x000fe2000801141a */
[----:B------:R-:W-:Y:S01]  /*5710*/  LEA.HI R40, R57, R64, RZ, 0x3 ;  /* 0x0000004039287211 */ /* 0x000fe200078f18ff */
[----:B------:R-:W-:Y:S01]  /*5720*/  UISETP.NE.AND.EX UP0, UPT, URZ, UR5, UPT, UP0 ;  /* 0x000000053f00728c */ /* 0x000fe2000bf05300 */
[----:B------:R-:W-:Y:S01]  /*5730*/  SHF.R.S32.HI R2, RZ, 0x4, R5 ;  /* 0x00000004ff027819 */ /* 0x000fe20000011405 */
[----:B------:R-:W-:Y:S01]  /*5740*/  USHF.R.S32.HI UR12, URZ, 0x1f, UR24 ;  /* 0x0000001f3f0c7899 */ /* 0x000fe20008011418 */
[----:B------:R-:W-:Y:S01]  /*5750*/  LOP3.LUT R43, R40, 0xfffffff8, RZ, 0xc0, !PT ;  /* 0xfffffff8282b7812 */ /* 0x000fe200078ec0ff */
[----:B------:R-:W-:Y:S01]  /*5760*/  ULDC.64 UR4, c[0x0][0x178] ;  /* 0x00005e0000047ab9 */ /* 0x000fe20000000a00 */
[----:B------:R-:W-:Y:S01]  /*5770*/  LEA.HI R56, R5, R2, RZ, 0x1 ;  /* 0x0000000205387211 */ /* 0x000fe200078f08ff */
[----:B------:R-:W-:Y:S01]  /*5780*/  UIMAD UR7, UR7, UR4, URZ ;  /* 0x00000004070772a4 */ /* 0x000fe2000f8e023f */
[----:B------:R-:W-:Y:S01]  /*5790*/  SHF.R.S32.HI R40, RZ, 0x3, R40 ;  /* 0x00000003ff287819 */ /* 0x000fe20000011428 */
[----:B------:R-:W-:Y:S01]  /*57a0*/  IMAD.IADD R43, R64, 0x1, -R43 ;  /* 0x00000001402b7824 */ /* 0x000fe200078e0a2b */
[----:B------:R-:W-:Y:S01]  /*57b0*/  UIMAD.WIDE.U32 UR8, UR26, UR4, URZ ;  /* 0x000000041a0872a5 */ /* 0x000fe2000f8e003f */
[----:B------:R-:W-:Y:S01]  /*57c0*/  PLOP3.LUT P2, PT, PT, PT, UP3, 0x80, 0x0 ;  /* 0x000000000000781c */ /* 0x000fe20003f4f038 */
[----:B------:R-:W-:Y:S01]  /*57d0*/  UIMAD UR26, UR26, UR5, UR7 ;  /* 0x000000051a1a72a4 */ /* 0x000fe2000f8e0207 */
[----:B------:R-:W-:Y:S01]  /*57e0*/  LOP3.LUT R56, R56, 0xfffffffe, RZ, 0xc0, !PT ;  /* 0xfffffffe38387812 */ /* 0x000fe200078ec0ff */
[----:B------:R-:W-:Y:S01]  /*57f0*/  IMAD R3, R43, 0x20, R40 ;  /* 0x000000202b037824 */ /* 0x000fe200078e0228 */
[----:B------:R-:W-:Y:S01]  /*5800*/  ULDC UR7, c[0x0][0x2c4] ;  /* 0x0000b10000077ab9 */ /* 0x000fe20000000800 */
[----:B------:R-:W-:Y:S01]  /*5810*/  IADD3 R14, R40, UR23, RZ ;  /* 0x00000017280e7c10 */ /* 0x000fe2000fffe0ff */
[----:B------:R-:W-:Y:S01]  /*5820*/  UIMAD UR7, UR28, UR7, URZ ;  /* 0x000000071c0772a4 */ /* 0x000fe2000f8e023f */
[----:B------:R-:W-:Y:S01]  /*5830*/  PLOP3.LUT P0, PT, PT, PT, UP3, 0x80, 0x0 ;  /* 0x000000000000781c */ /* 0x000fe20003f0f038 */
[----:B------:R-:W-:Y:S01]  /*5840*/  IMAD.IADD R56, R2, 0x1, -R56 ;  /* 0x0000000102387824 */ /* 0x000fe200078e0a38 */
[C---:B------:R-:W-:Y:S01]  /*5850*/  IADD3 R2, R14.reuse, 0x20, RZ ;  /* 0x000000200e027810 */ /* 0x040fe20007ffe0ff */
[----:B------:R-:W-:Y:S01]  /*5860*/  ULDC.64 UR4, c[0x0][0x1b8] ;  /* 0x00006e0000047ab9 */ /* 0x000fe20000000a00 */
[----:B------:R-:W-:Y:S01]  /*5870*/  IADD3 R3, R3, UR23, RZ ;  /* 0x0000001703037c10 */ /* 0x000fe2000fffe0ff */
[----:B------:R-:W-:Y:S01]  /*5880*/  UIADD3 UR27, UR9, UR26, URZ ;  /* 0x0000001a091b7290 */ /* 0x000fe2000fffe03f */
[----:B------:R-:W-:Y:S01]  /*5890*/  ISETP.GE.AND P1, PT, R14, UR7, PT ;  /* 0x000000070e007c0c */ /* 0x000fe2000bf26270 */
[----:B------:R-:W-:Y:S01]  /*58a0*/  IMAD.SHL.U32 R80, R43, 0x8, RZ ;  /* 0x000000082b507824 */ /* 0x000fe200078e00ff */
[----:B------:R-:W-:Y:S01]  /*58b0*/  ISETP.GE.AND P4, PT, R2, UR7, PT ;  /* 0x0000000702007c0c */ /* 0x000fe2000bf86270 */
[----:B------:R-:W-:Y:S01]  /*58c0*/  @P2 IMAD.HI.U32 R2, R3, c[0x0][0x2c8], RZ ;  /* 0x0000b20003022a27 */ /* 0x000fe200078e00ff */
[----:B------:R-:W-:Y:S01]  /*58d0*/  UIMAD UR10, UR19, UR4, URZ ;  /* 0x00000004130a72a4 */ /* 0x000fe2000f8e023f */
[----:B------:R-:W-:Y:S01]  /*58e0*/  LOP3.LUT R5, R5, 0xfffffff0, RZ, 0xc0, !PT ;  /* 0xfffffff005057812 */ /* 0x000fe200078ec0ff */
[----:B------:R-:W-:Y:S01]  /*58f0*/  UMOV UR26, UR8 ;  /* 0x00000008001a7c82 */ /* 0x000fe20008000000 */
[----:B------:R-:W-:Y:S01]  /*5900*/  IMAD.MOV.U32 R9, RZ, RZ, R3 ;  /* 0x000000ffff097224 */ /* 0x000fe200078e0003 */
[----:B------:R-:W-:Y:S01]  /*5910*/  USHF.R.S32.HI UR8, URZ, 0x1f, UR29 ;  /* 0x0000001f3f087899 */ /* 0x000fe2000801141d */
[----:B------:R-:W-:Y:S01]  /*5920*/  @P0 SHF.R.U32.HI R9, RZ, c[0x0][0x2cc], R2 ;  /* 0x0000b300ff090a19 */ /* 0x000fe20000011602 */
[----:B------:R-:W-:Y:S01]  /*5930*/  UIMAD UR9, UR20, UR5, UR10 ;  /* 0x00000005140972a4 */ /* 0x000fe2000f8e020a */
[----:B-1----:R-:W-:Y:S01]  /*5940*/  IADD3 R7, R80, 0xc0, RZ ;  /* 0x000000c050077810 */ /* 0x002fe20007ffe0ff */
[----:B------:R-:W-:Y:S01]  /*5950*/  UIMAD.WIDE.U32 UR26, UR20, UR4, UR26 ;  /* 0x00000004141a72a5 */ /* 0x000fe2000f8e001a */
[C---:B------:R-:W-:Y:S01]  /*5960*/  IADD3 R13, P0, R40.reuse, UR24, RZ ;  /* 0x00000018280d7c10 */ /* 0x040fe2000ff1e0ff */
[----:B------:R-:W-:Y:S01]  /*5970*/  USEL UR10, UR8, URZ, !UP0 ;  /* 0x0000003f080a7287 */ /* 0x000fe2000c000000 */
[----:B------:R-:W-:Y:S01]  /*5980*/  @!P1 SHF.R.S32.HI R2, RZ, 0x1f, R7 ;  /* 0x0000001fff029819 */ /* 0x000fe20000011407 */
[----:B------:R-:W-:Y:S01]  /*5990*/  ULDC.64 UR4, c[0x0][0x1c0] ;  /* 0x0000700000047ab9 */ /* 0x000fe20000000a00 */
[----:B------:R-:W-:Y:S01]  /*59a0*/  LEA.HI.X.SX32 R4, R40, UR12, 0x1, P0 ;  /* 0x0000000c28047c11 */ /* 0x000fe200080f0eff */
[----:B------:R-:W-:Y:S01]  /*59b0*/  USEL UR11, UR29, URZ, !UP0 ;  /* 0x0000003f1d0b7287 */ /* 0x000fe2000c000000 */
[----:B------:R-:W-:Y:S01]  /*59c0*/  P2R R10, PR, RZ, 0x10 ;  /* 0x00000010ff0a7803 */ /* 0x000fe20000000000 */
[----:B------:R-:W-:Y:S01]  /*59d0*/  UIMAD UR10, UR10, UR4, URZ ;  /* 0x000000040a0a72a4 */ /* 0x000fe2000f8e023f */
[----:B------:R-:W-:Y:S01]  /*59e0*/  ISETP.GE.AND P4, PT, R7, c[0x0][0x198], PT ;  /* 0x0000660007007a0c */ /* 0x000fe20003f86270 */
[----:B------:R-:W-:Y:S01]  /*59f0*/  UIADD3 UR27, UR27, UR9, URZ ;  /* 0x000000091b1b7290 */ /* 0x000fe2000fffe03f */
[----:B------:R-:W-:Y:S01]  /*5a00*/  @!P1 LEA.HI R7, R2, R7, RZ, 0x3 ;  /* 0x0000000702079211 */ /* 0x000fe200078f18ff */
[----:B------:R-:W-:Y:S01]  /*5a10*/  UIMAD UR5, UR11, UR5, UR10 ;  /* 0x000000050b0572a4 */ /* 0x000fe2000f8e020a */
[----:B------:R-:W-:Y:S01]  /*5a20*/  IMAD R2, R4, c[0x0][0x1e0], RZ ;  /* 0x0000780004027a24 */ /* 0x000fe200078e02ff */
[----:B------:R-:W-:Y:S01]  /*5a30*/  UIMAD.WIDE.U32 UR26, UR11, UR4, UR26 ;  /* 0x000000040b1a72a5 */ /* 0x000fe2000f8e001a */
[----:B------:R-:W-:Y:S01]  /*5a40*/  IMAD.IADD R6, R64, 0x1, -R5 ;  /* 0x0000000140067824 */ /* 0x000fe200078e0a05 */
[----:B------:R-:W-:Y:S01]  /*5a50*/  IADD3 R8, R80, 0x80, RZ ;  /* 0x0000008050087810 */ /* 0x000fe20007ffe0ff */
[----:B------:R-:W-:Y:S01]  /*5a60*/  IMAD R5, R13, c[0x0][0x1e4], R2 ;  /* 0x000079000d057a24 */ /* 0x000fe200078e0202 */
[----:B------:R-:W-:Y:S01]  /*5a70*/  UIADD3 UR5, UR27, UR5, URZ ;  /* 0x000000051b057290 */ /* 0x000fe2000fffe03f */
[--C-:B------:R-:W-:Y:S01]  /*5a80*/  SHF.R.S32.HI R2, RZ, 0x1f, R9.reuse ;  /* 0x0000001fff027819 */ /* 0x100fe20000011409 */
[----:B------:R-:W-:Y:S01]  /*5a90*/  IMAD.MOV R12, RZ, RZ, -R9 ;  /* 0x000000ffff0c7224 */ /* 0x000fe200078e0a09 */
[----:B------:R-:W-:Y:S01]  /*5aa0*/  @!P1 SHF.R.S32.HI R11, RZ, 0x1f, R8 ;  /* 0x0000001fff0b9819 */ /* 0x000fe20000011408 */
[----:B------:R-:W-:Y:S01]  /*5ab0*/  IMAD.SHL.U32 R146, R43, 0x8, RZ ;  /* 0x000000082b927824 */ /* 0x000fe200078e00ff */
[----:B------:R-:W-:Y:S01]  /*5ac0*/  ISETP.GE.AND P5, PT, R8, c[0x0][0x198], PT ;  /* 0x0000660008007a0c */ /* 0x000fe20003fa6270 */
[----:B------:R-:W-:Y:S01]  /*5ad0*/  IMAD.U32 R17, RZ, RZ, UR27 ;  /* 0x0000001bff117e24 */ /* 0x000fe2000f8e00ff */
[----:B------:R-:W-:Y:S01]  /*5ae0*/  @!P1 LEA.HI R8, R11, R8, RZ, 0x3 ;  /* 0x000000080b089211 */ /* 0x000fe200078f18ff */
[----:B------:R-:W-:Y:S01]  /*5af0*/  IMAD.U32 R16, RZ, RZ, UR26 ;  /* 0x0000001aff107e24 */ /* 0x000fe2000f8e00ff */
[----:B------:R-:W-:Y:S01]  /*5b00*/  SHF.R.S32.HI R147, RZ, 0x1f, R146 ;  /* 0x0000001fff937819 */ /* 0x000fe20000011492 */
[----:B------:R-:W-:Y:S01]  /*5b10*/  IMAD.U32 R17, RZ, RZ, UR5 ;  /* 0x00000005ff117e24 */ /* 0x000fe2000f8e00ff */
[----:B------:R-:W-:Y:S01]  /*5b20*/  ULDC.64 UR4, c[0x0][0x1e8] ;  /* 0x00007a0000047ab9 */ /* 0x000fe20000000a00 */
[----:B------:R-:W-:Y:S01]  /*5b30*/  IMAD R2, R2, c[0x0][0x1b0], RZ ;  /* 0x00006c0002027a24 */ /* 0x000fe200078e02ff */
[----:B------:R-:W-:Y:S01]  /*5b40*/  UIMAD UR4, UR19, UR4, URZ ;  /* 0x00000004130472a4 */ /* 0x000fe2000f8e023f */
[----:B------:R-:W-:Y:S01]  /*5b50*/  IMAD R12, R12, c[0x0][0x2c4], R3 ;  /* 0x0000b1000c0c7a24 */ /* 0x000fe200078e0203 */
[----:B------:R-:W-:Y:S01]  /*5b60*/  SHF.R.S32.HI R11, RZ, 0x1f, R6 ;  /* 0x0000001fff0b7819 */ /* 0x000fe20000011406 */
[C---:B------:R-:W-:Y:S01]  /*5b70*/  IMAD R2, R9.reuse, c[0x0][0x1b4], R2 ;  /* 0x00006d0009027a24 */ /* 0x040fe200078e0202 */
[----:B------:R-:W-:Y:S01]  /*5b80*/  UIMAD UR9, UR20, UR5, UR4 ;  /* 0x00000005140972a4 */ /* 0x000fe2000f8e0204 */
[----:B------:R-:W-:Y:S01]  /*5b90*/  IMAD.WIDE.U32 R16, R9, c[0x0][0x1b0], R16 ;  /* 0x00006c0009107a25 */ /* 0x000fe200078e0010 */
[----:B------:R-:W-:Y:S01]  /*5ba0*/  SHF.R.S32.HI R9, RZ, 0x1f, R12 ;  /* 0x0000001fff097819 */ /* 0x000fe2000001140c */
[----:B------:R-:W-:Y:S01]  /*5bb0*/  ULDC.64 UR4, c[0x0][0x210] ;  /* 0x0000840000047ab9 */ /* 0x000fe20000000a00 */
[----:B------:R-:W-:Y:S01]  /*5bc0*/  LEA.HI R3, R11, R6, RZ, 0x3 ;  /* 0x000000060b037211 */ /* 0x000fe200078f18ff */
[----:B------:R-:W-:Y:S01]  /*5bd0*/  IMAD R4, R4, c[0x0][0x208], RZ ;  /* 0x0000820004047a24 */ /* 0x000fe200078e02ff */
[----:B------:R-:W-:Y:S01]  /*5be0*/  UIMAD UR4, UR19, UR4, URZ ;  /* 0x00000004130472a4 */ /* 0x000fe2000f8e023f */
[----:B------:R-:W-:Y:S01]  /*5bf0*/  IMAD.WIDE.U32 R18, R13, c[0x0][0x1e0], R146 ;  /* 0x000078000d127a25 */ /* 0x000fe200078e0092 */
[----:B------:R-:W-:Y:S01]  /*5c00*/  LOP3.LUT R11, R3, 0xfffffff8, RZ, 0xc0, !PT ;  /* 0xfffffff8030b7812 */ /* 0x000fe200078ec0ff */
[----:B------:R-:W-:Y:S01]  /*5c10*/  BSSY B0, `(.L_x_346) ;  /* 0x0000079000007945 */ /* 0x000fe20003800000 */
[----:B------:R-:W-:Y:S01]  /*5c20*/  UIMAD UR4, UR20, UR5, UR4 ;  /* 0x00000005140472a4 */ /* 0x000fe2000f8e0204 */
[----:B------:R-:W-:Y:S01]  /*5c30*/  IMAD R4, R13, c[0x0][0x20c], R4 ;  /* 0x000083000d047a24 */ /* 0x000fe200078e0204 */
[----:B------:R-:W-:Y:S01]  /*5c40*/  LEA.HI R145, R57, R64, RZ, 0x6 ;  /* 0x0000004039917211 */ /* 0x000fe200078f30ff */
[----:B------:R-:W-:Y:S01]  /*5c50*/  IMAD.WIDE.U32 R20, R13, c[0x0][0x208], R146 ;  /* 0x000082000d147a25 */ /* 0x000fe200078e0092 */
[----:B------:R-:W-:-:S02]  /*5c60*/  IADD3 R42, R146, 0x40, RZ ;  /* 0x00000040922a7810 */ /* 0x000fc40007ffe0ff */
[----:B------:R-:W-:Y:S01]  /*5c70*/  @!P1 LOP3.LUT R7, R7, 0xfffffff8, RZ, 0xc0, !PT ;  /* 0xfffffff807079812 */ /* 0x000fe200078ec0ff */
[----:B------:R-:W-:Y:S01]  /*5c80*/  IMAD.IADD R17, R17, 0x1, R2 ;  /* 0x0000000111117824 */ /* 0x000fe200078e0202 */
[----:B------:R-:W-:Y:S01]  /*5c90*/  @!P1 LOP3.LUT R8, R8, 0xfffffff8, RZ, 0xc0, !PT ;  /* 0xfffffff808089812 */ /* 0x000fe200078ec0ff */
[----:B------:R-:W-:Y:S01]  /*5ca0*/  IMAD R9, R9, c[0x0][0x1a8], RZ ;  /* 0x00006a0009097a24 */ /* 0x000fe200078e02ff */
[----:B------:R-:W-:Y:S01]  /*5cb0*/  LOP3.LUT R215, R215, 0xfffffffd, RZ, 0xc0, !PT ;  /* 0xfffffffdd7d77812 */ /* 0x000fe200078ec0ff */
[----:B------:R-:W-:Y:S02]  /*5cc0*/  IMAD.IADD R19, R19, 0x1, R5 ;  /* 0x0000000113137824 */ /* 0x000fe400078e0205 */
[----:B------:R-:W-:Y:S02]  /*5cd0*/  IMAD.IADD R21, R21, 0x1, R4 ;  /* 0x0000000115157824 */ /* 0x000fe400078e0204 */
[C---:B------:R-:W-:Y:S02]  /*5ce0*/  IMAD R9, R12.reuse, c[0x0][0x1ac], R9 ;  /* 0x00006b000c097a24 */ /* 0x040fe400078e0209 */
[----:B------:R-:W-:-:S04]  /*5cf0*/  IMAD.WIDE.U32 R4, R12, c[0x0][0x1a8], R16 ;  /* 0x00006a000c047a25 */ /* 0x000fc800078e0010 */
[----:B------:R-:W-:Y:S01]  /*5d00*/  IMAD.IADD R12, R5, 0x1, R9 ;  /* 0x00000001050c7824 */ /* 0x000fe200078e0209 */
[C---:B------:R-:W-:Y:S01]  /*5d10*/  LEA R13, P0, R4.reuse, c[0x0][0x160], 0x1 ;  /* 0x00005800040d7a11 */ /* 0x040fe200078008ff */
[----:B------:R-:W-:Y:S01]  /*5d20*/  IMAD.U32 R229, RZ, RZ, UR20 ;  /* 0x00000014ffe57e24 */ /* 0x000fe2000f8e00ff */
[----:B------:R-:W-:Y:S01]  /*5d30*/  @!P1 SHF.R.S32.HI R9, RZ, 0x1f, R42 ;  /* 0x0000001fff099819 */ /* 0x000fe2000001142a */
[----:B------:R-:W-:Y:S01]  /*5d40*/  IMAD.U32 R217, RZ, RZ, UR20 ;  /* 0x00000014ffd97e24 */ /* 0x000fe2000f8e00ff */
[----:B------:R-:W-:Y:S01]  /*5d50*/  LEA.HI.X R12, R4, c[0x0][0x164], R12, 0x1, P0 ;  /* 0x00005900040c7a11 */ /* 0x000fe200000f0c0c */
[----:B------:R-:W1:Y:S01]  /*5d60*/  SHFL.IDX PT, R16, R13, RZ, 0x181f ;  /* 0x00181fff0d107589 */ /* 0x000e6200000e0000 */
[----:B------:R-:W-:Y:S01]  /*5d70*/  IMAD.WIDE.U32 R228, R229, c[0x0][0x210], R20 ;  /* 0x00008400e5e47a25 */ /* 0x000fe200078e0014 */
[----:B------:R-:W-:Y:S02]  /*5d80*/  @!P1 LEA.HI R9, R9, R42, RZ, 0x3 ;  /* 0x0000002a09099211 */ /* 0x000fe400078f18ff */
[----:B------:R-:W3:Y:S01]  /*5d90*/  SHFL.IDX PT, R17, R12, RZ, 0x181f ;  /* 0x00181fff0c117589 */ /* 0x000ee200000e0000 */
[----:B------:R-:W-:Y:S01]  /*5da0*/  IMAD.WIDE.U32 R216, R217, c[0x0][0x1e8], R18 ;  /* 0x00007a00d9d87a25 */ /* 0x000fe200078e0012 */
[----:B------:R-:W-:Y:S01]  /*5db0*/  IADD3 R229, R229, UR4, RZ ;  /* 0x00000004e5e57c10 */ /* 0x000fe2000fffe0ff */
[----:B------:R-:W-:Y:S01]  /*5dc0*/  ULDC.64 UR4, c[0x0][0x350] ;  /* 0x0000d40000047ab9 */ /* 0x000fe20000000a00 */
[----:B------:R-:W-:Y:S01]  /*5dd0*/  @!P1 LOP3.LUT R9, R9, 0xfffffff8, RZ, 0xc0, !PT ;  /* 0xfffffff809099812 */ /* 0x000fe200078ec0ff */
[----:B------:R-:W-:Y:S01]  /*5de0*/  UISETP.NE.U32.AND UP0, UPT, URZ, UR4, UPT ;  /* 0x000000043f00728c */ /* 0x000fe2000bf05070 */
[----:B------:R-:W-:Y:S01]  /*5df0*/  IMAD.IADD R6, R6, 0x1, -R11 ;  /* 0x0000000106067824 */ /* 0x000fe200078e0a0b */
[----:B------:R-:W-:Y:S01]  /*5e00*/  IADD3 R217, R217, UR9, RZ ;  /* 0x00000009d9d97c10 */ /* 0x000fe2000fffe0ff */
[----:B------:R-:W-:Y:S01]  /*5e10*/  IMAD.SHL.U32 R149, R40, 0x40, RZ ;  /* 0x0000004028957824 */ /* 0x000fe200078e00ff */
[----:B------:R-:W-:Y:S01]  /*5e20*/  UISETP.NE.AND.EX UP0, UPT, URZ, UR5, UPT, UP0 ;  /* 0x000000053f00728c */ /* 0x000fe2000bf05300 */
[C---:B------:R-:W-:Y:S01]  /*5e30*/  IMAD.SHL.U32 R4, R6.reuse, 0x40, RZ ;  /* 0x0000004006047824 */ /* 0x040fe200078e00ff */
[----:B------:R-:W-:Y:S01]  /*5e40*/  LOP3.LUT P2, RZ, R6, 0x2, RZ, 0xc0, !PT ;  /* 0x0000000206ff7812 */ /* 0x000fe2000784c0ff */
[----:B------:R-:W-:Y:S01]  /*5e50*/  IMAD.SHL.U32 R145, R145, 0x8, RZ ;  /* 0x0000000891917824 */ /* 0x000fe200078e00ff */
[----:B------:R-:W-:Y:S01]  /*5e60*/  LOP3.LUT R149, R149, 0x1c0, RZ, 0xc0, !PT ;  /* 0x000001c095957812 */ /* 0x000fe200078ec0ff */
[----:B------:R-:W-:Y:S01]  /*5e70*/  IMAD.MOV.U32 R2, RZ, RZ, 0x10 ;  /* 0x00000010ff027424 */ /* 0x000fe200078e00ff */
[----:B------:R-:W-:Y:S01]  /*5e80*/  LOP3.LUT R4, R4, 0x1c0, RZ, 0xc0, !PT ;  /* 0x000001c004047812 */ /* 0x000fe200078ec0ff */
[----:B------:R-:W-:Y:S01]  /*5e90*/  IMAD.SHL.U32 R5, R56, 0x8, RZ ;  /* 0x0000000838057824 */ /* 0x000fe200078e00ff */
[----:B------:R-:W-:Y:S01]  /*5ea0*/  LOP3.LUT R145, R145, 0xfffffe00, RZ, 0xc0, !PT ;  /* 0xfffffe0091917812 */ /* 0x000fe200078ec0ff */
[----:B------:R-:W-:Y:S01]  /*5eb0*/  ULDC.64 UR4, c[0x0][0x1f0] ;  /* 0x00007c0000047ab9 */ /* 0x000fe20000000a00 */
[----:B------:R-:W-:-:S02]  /*5ec0*/  SHF.R.U32.HI R148, RZ, 0x3, R149 ;  /* 0x00000003ff947819 */ /* 0x000fc40000011695 */
[----:B-1----:R-:W-:Y:S02]  /*5ed0*/  @!P1 LEA R18, P0, R80, R16, 0x1 ;  /* 0x0000001050129211 */ /* 0x002fe400078008ff */
[----:B------:R-:W-:Y:S01]  /*5ee0*/  SEL R2, R2, 0xfffffff0, !P2 ;  /* 0xfffffff002027807 */ /* 0x000fe20005000000 */
[----:B---3--:R-:W-:Y:S01]  /*5ef0*/  @!P1 IMAD.WIDE R24, R7, 0x2, R16 ;  /* 0x0000000207189825 */ /* 0x008fe200078e0210 */
[----:B------:R-:W-:Y:S02]  /*5f00*/  @!P1 LEA.HI.X R19, R80, R17, R147, 0x1, P0 ;  /* 0x0000001150139211 */ /* 0x000fe400000f0c93 */
[----:B------:R-:W-:Y:S01]  /*5f10*/  ISETP.GE.AND P2, PT, R42, c[0x0][0x198], PT ;  /* 0x000066002a007a0c */ /* 0x000fe20003f46270 */
[----:B------:R-:W-:Y:S01]  /*5f20*/  @!P1 IMAD.WIDE R20, R9, 0x2, R16 ;  /* 0x0000000209149825 */ /* 0x000fe200078e0210 */
[----:B------:R-:W-:Y:S02]  /*5f30*/  LOP3.LUT R5, R4, 0x8, R5, 0xf8, !PT ;  /* 0x0000000804057812 */ /* 0x000fe400078ef805 */
[----:B------:R-:W-:Y:S01]  /*5f40*/  ISETP.NE.AND P0, PT, R10, RZ, PT ;  /* 0x000000ff0a00720c */ /* 0x000fe20003f05270 */
[----:B------:R-:W-:Y:S01]  /*5f50*/  @!P1 IMAD.WIDE R22, R8, 0x2, R16 ;  /* 0x0000000208169825 */ /* 0x000fe200078e0210 */
[----:B------:R-:W-:Y:S01]  /*5f60*/  SHF.R.U32.HI R4, RZ, 0x3, R4 ;  /* 0x00000003ff047819 */ /* 0x000fe20000011604 */
[----:B------:R1:W3:Y:S01]  /*5f70*/  SHFL.IDX PT, R16, R13, 0x1, 0x181f ;  /* 0x00381f000d107f89 */ /* 0x0002e200000e0000 */
[----:B------:R-:W-:Y:S01]  /*5f80*/  LOP3.LUT P6, RZ, R6, 0x4, RZ, 0xc0, !PT ;  /* 0x0000000406ff7812 */ /* 0x000fe200078cc0ff */
[----:B------:R-:W-:Y:S01]  /*5f90*/  IMAD.MOV.U32 R8, RZ, RZ, 0x20 ;  /* 0x00000020ff087424 */ /* 0x000fe200078e00ff */
[----:B------:R-:W-:Y:S01]  /*5fa0*/  P2R R6, PR, RZ, 0x1 ;  /* 0x00000001ff067803 */ /* 0x000fe20000000000 */
[----:B------:R-:W-:Y:S01]  /*5fb0*/  IMAD.SHL.U32 R9, R3, 0x40, RZ ;  /* 0x0000004003097824 */ /* 0x000fe200078e00ff */
[----:B------:R-:W-:Y:S01]  /*5fc0*/  LOP3.LUT R4, R5, R4, RZ, 0x3c, !PT ;  /* 0x0000000405047212 */ /* 0x000fe200078e3cff */
[----:B------:R1:W4:Y:S01]  /*5fd0*/  SHFL.IDX PT, R17, R12, 0x1, 0x181f ;  /* 0x00381f000c117f89 */ /* 0x00032200000e0000 */
[----:B------:R-:W-:-:S02]  /*5fe0*/  SEL R3, R8, 0xffffffe0, !P6 ;  /* 0xffffffe008037807 */ /* 0x000fc40007000000 */
[----:B------:R-:W-:Y:S02]  /*5ff0*/  LOP3.LUT R4, R4, 0xfffffe00, R9, 0xf8, !PT ;  /* 0xfffffe0004047812 */ /* 0x000fe400078ef809 */
[----:B------:R-:W-:Y:S01]  /*6000*/  ISETP.GE.AND P6, PT, R146, c[0x0][0x1d4], PT ;  /* 0x0000750092007a0c */ /* 0x000fe20003fc6270 */
[----:B--2---:R2:W5:Y:S01]  /*6010*/  @P3 R2UR UR10, R0 ;  /* 0x00000000000a33c2 */ /* 0x00456200000e0000 */
[----:B------:R-:W-:Y:S02]  /*6020*/  ISETP.GE.AND P3, PT, R80, c[0x0][0x198], PT ;  /* 0x0000660050007a0c */ /* 0x000fe40003f66270 */
[----:B--2---:R-:W-:Y:S01]  /*6030*/  LOP3.LUT R0, R149, 0x38, R146, 0xf8, !PT ;  /* 0x0000003895007812 */ /* 0x004fe200078ef892 */
[----:B-----5:R-:W-:-:S03]  /*6040*/  @UP1 USHF.R.S32.HI UR11, URZ, 0x1f, UR10 ;  /* 0x0000001f3f0b1899 */ /* 0x020fc6000801140a */
[----:B------:R-:W-:Y:S01]  /*6050*/  @!UP1 UMOV UR10, UR29 ;  /* 0x0000001d000a9c82 */ /* 0x000fe20008000000 */
[----:B------:R-:W-:Y:S01]  /*6060*/  LOP3.LUT R0, R145, R0, R148, 0xf6, !PT ;  /* 0x0000000091007212 */ /* 0x000fe200078ef694 */
[----:B------:R-:W-:Y:S02]  /*6070*/  USEL UR9, UR10, URZ, !UP0 ;  /* 0x0000003f0a097287 */ /* 0x000fe4000c000000 */
[----:B------:R-:W-:Y:S02]  /*6080*/  @!UP1 UMOV UR11, UR8 ;  /* 0x00000008000b9c82 */ /* 0x000fe40008000000 */
[----:B------:R-:W-:Y:S01]  /*6090*/  @!P1 IMAD.SHL.U32 R5, R0, 0x2, RZ ;  /* 0x0000000200059824 */ /* 0x000fe200078e00ff */
[----:B------:R-:W-:Y:S01]  /*60a0*/  USEL UR8, UR11, URZ, !UP0 ;  /* 0x0000003f0b087287 */ /* 0x000fe2000c000000 */
[----:B------:R-:W-:-:S03]  /*60b0*/  IMAD.U32 R7, RZ, RZ, UR9 ;  /* 0x00000009ff077e24 */ /* 0x000fc6000f8e00ff */
[----:B------:R2:W-:Y:S01]  /*60c0*/  @!P1 LDGSTS.E.BYPASS.LTC128B.128 [R5+0x10080], [R18.64], !P3 ;  /* 0x1008000012059fae */ /* 0x0005e2000d901d5e */
[C---:B------:R-:W-:Y:S01]  /*60d0*/  IMAD.WIDE.U32 R216, R7.reuse, c[0x0][0x1f0], R216 ;  /* 0x00007c0007d87a25 */ /* 0x040fe200078e00d8 */
[----:B------:R-:W-:Y:S02]  /*60e0*/  UIMAD UR4, UR8, UR4, URZ ;  /* 0x00000004080472a4 */ /* 0x000fe4000f8e023f */
[----:B------:R2:W-:Y:S01]  /*60f0*/  @!P1 LDGSTS.E.BYPASS.LTC128B.128 [R5+0x14080], [R20.64], !P2 ;  /* 0x1408000014059fae */ /* 0x0005e2000d101d5e */
[----:B------:R-:W-:Y:S01]  /*6100*/  IMAD.WIDE.U32 R228, R7, c[0x0][0x218], R228 ;  /* 0x0000860007e47a25 */ /* 0x000fe200078e00e4 */
[----:B------:R-:W-:Y:S01]  /*6110*/  IADD3 R7, R146, 0x80, RZ ;  /* 0x0000008092077810 */ /* 0x000fe20007ffe0ff */
[----:B------:R-:W-:Y:S01]  /*6120*/  UIMAD UR10, UR9, UR5, UR4 ;  /* 0x00000005090a72a4 */ /* 0x000fe2000f8e0204 */
[----:B------:R2:W-:Y:S02]  /*6130*/  @!P1 LDGSTS.E.BYPASS.LTC128B.128 [R5+0x18080], [R22.64], !P5 ;  /* 0x1808000016059fae */ /* 0x0005e4000e901d5e */
[----:B------:R-:W-:Y:S01]  /*6140*/  ISETP.GE.AND P0, PT, R7, c[0x0][0x1d4], PT ;  /* 0x0000750007007a0c */ /* 0x000fe20003f06270 */
[----:B------:R-:W-:Y:S01]  /*6150*/  ULDC.64 UR4, c[0x0][0x218] ;  /* 0x0000860000047ab9 */ /* 0x000fe20000000a00 */
[----:B------:R2:W-:Y:S01]  /*6160*/  @!P1 LDGSTS.E.BYPASS.LTC128B.128 [R5+0x1c080], [R24.64], !P4 ;  /* 0x1c08000018059fae */ /* 0x0005e2000e101d5e */
[----:B------:R-:W-:Y:S01]  /*6170*/  UIMAD UR4, UR8, UR4, URZ ;  /* 0x00000004080472a4 */ /* 0x000fe2000f8e023f */
[----:B------:R-:W-:-:S03]  /*6180*/  IADD3 R223, R217, UR10, RZ ;  /* 0x0000000ad9df7c10 */ /* 0x000fc6000fffe0ff */
[----:B------:R-:W-:-:S06]  /*6190*/  UIMAD UR4, UR9, UR5, UR4 ;  /* 0x00000005090472a4 */ /* 0x000fcc000f8e0204 */
[----:B------:R-:W-:Y:S02]  /*61a0*/  @P0 LOP3.LUT R215, R215, 0x2, RZ, 0xfc, !PT ;  /* 0x00000002d7d70812 */ /* 0x000fe400078efcff */
[----:B------:R-:W-:Y:S02]  /*61b0*/  IADD3 R221, R229, UR4, RZ ;  /* 0x00000004e5dd7c10 */ /* 0x000fe4000fffe0ff */
[----:B------:R-:W-:Y:S02]  /*61c0*/  LOP3.LUT R215, R215, 0xfffffffe, RZ, 0xc0, !PT ;  /* 0xfffffffed7d77812 */ /* 0x000fe400078ec0ff */
[----:B--2---:R-:W-:-:S04]  /*61d0*/  IADD3 R5, R146, 0xc0, RZ ;  /* 0x000000c092057810 */ /* 0x004fc80007ffe0ff */
[----:B------:R-:W-:-:S13]  /*61e0*/  ISETP.GE.AND P0, PT, R5, c[0x0][0x1d4], PT ;  /* 0x0000750005007a0c */ /* 0x000fda0003f06270 */
[----:B------:R-:W-:Y:S02]  /*61f0*/  @P0 LOP3.LUT R215, R215, 0x1, RZ, 0xfc, !PT ;  /* 0x00000001d7d70812 */ /* 0x000fe400078efcff */
[----:B------:R-:W-:Y:S02]  /*6200*/  ISETP.GE.AND P0, PT, R42, c[0x0][0x1d4], PT ;  /* 0x000075002a007a0c */ /* 0x000fe40003f06270 */
[----:B------:R-:W-:-:S11]  /*6210*/  LOP3.LUT R215, R215, 0xfffffffb, RZ, 0xc0, !PT ;  /* 0xfffffffbd7d77812 */ /* 0x000fd600078ec0ff */
[----:B------:R-:W-:Y:S02]  /*6220*/  @P0 LOP3.LUT R215, R215, 0x4, RZ, 0xfc, !PT ;  /* 0x00000004d7d70812 */ /* 0x000fe400078efcff */
[----:B------:R-:W-:-:S13]  /*6230*/  ISETP.NE.AND P0, PT, R6, RZ, PT ;  /* 0x000000ff0600720c */ /* 0x000fda0003f05270 */
[----:B------:R-:W-:Y:S05]  /*6240*/  @P0 BRA `(.L_x_347) ;  /* 0x0000015000000947 */ /* 0x000fea0003800000 */
[----:B-1-34-:R-:W-:Y:S01]  /*6250*/  IADD3 R8, R80, 0x80, RZ ;  /* 0x0000008050087810 */ /* 0x01afe20007ffe0ff */
[----:B------:R-:W-:Y:S01]  /*6260*/  IMAD.SHL.U32 R11, R0, 0x2, RZ ;  /* 0x00000002000b7824 */ /* 0x000fe200078e00ff */
[----:B------:R-:W-:Y:S02]  /*6270*/  IADD3 R6, R80, 0xc0, RZ ;  /* 0x000000c050067810 */ /* 0x000fe40007ffe0ff */
[----:B------:R-:W-:Y:S02]  /*6280*/  SHF.R.S32.HI R9, RZ, 0x1f, R42 ;  /* 0x0000001fff097819 */ /* 0x000fe4000001142a */
[----:B------:R-:W-:Y:S02]  /*6290*/  SHF.R.S32.HI R7, RZ, 0x1f, R8 ;  /* 0x0000001fff077819 */ /* 0x000fe40000011408 */
[----:B------:R-:W-:Y:S02]  /*62a0*/  SHF.R.S32.HI R5, RZ, 0x1f, R6 ;  /* 0x0000001fff057819 */ /* 0x000fe40000011406 */
[----:B------:R-:W-:-:S02]  /*62b0*/  LEA.HI R9, R9, R42, RZ, 0x3 ;  /* 0x0000002a09097211 */ /* 0x000fc400078f18ff */
[----:B------:R-:W-:Y:S02]  /*62c0*/  LEA.HI R7, R7, R8, RZ, 0x3 ;  /* 0x0000000807077211 */ /* 0x000fe400078f18ff */
[----:B------:R-:W-:Y:S02]  /*62d0*/  LEA.HI R5, R5, R6, RZ, 0x3 ;  /* 0x0000000605057211 */ /* 0x000fe400078f18ff */
[C---:B------:R-:W-:Y:S02]  /*62e0*/  LEA R18, P0, R80.reuse, R16, 0x1 ;  /* 0x0000001050127211 */ /* 0x040fe400078008ff */
[----:B------:R-:W-:Y:S02]  /*62f0*/  LOP3.LUT R9, R9, 0xfffffff8, RZ, 0xc0, !PT ;  /* 0xfffffff809097812 */ /* 0x000fe400078ec0ff */
[----:B------:R-:W-:Y:S02]  /*6300*/  LOP3.LUT R7, R7, 0xfffffff8, RZ, 0xc0, !PT ;  /* 0xfffffff807077812 */ /* 0x000fe400078ec0ff */
[----:B------:R-:W-:Y:S01]  /*6310*/  LOP3.LUT R5, R5, 0xfffffff8, RZ, 0xc0, !PT ;  /* 0xfffffff805057812 */ /* 0x000fe200078ec0ff */
[----:B------:R-:W-:Y:S01]  /*6320*/  IMAD.WIDE R8, R9, 0x2, R16 ;  /* 0x0000000209087825 */ /* 0x000fe200078e0210 */
[----:B------:R-:W-:-:S03]  /*6330*/  LEA.HI.X R19, R80, R17, R147, 0x1, P0 ;  /* 0x0000001150137211 */ /* 0x000fc600000f0c93 */
[--C-:B------:R-:W-:Y:S02]  /*6340*/  IMAD.WIDE R6, R7, 0x2, R16.reuse ;  /* 0x0000000207067825 */ /* 0x100fe400078e0210 */
[----:B------:R1:W-:Y:S02]  /*6350*/  LDGSTS.E.BYPASS.LTC128B.128 [R11+0x11080], [R18.64], !P3 ;  /* 0x11080000120b7fae */ /* 0x0003e4000d901d5e */
[----:B------:R-:W-:Y:S02]  /*6360*/  IMAD.WIDE R16, R5, 0x2, R16 ;  /* 0x0000000205107825 */ /* 0x000fe400078e0210 */
[----:B------:R1:W-:Y:S04]  /*6370*/  LDGSTS.E.BYPASS.LTC128B.128 [R11+0x15080], [R8.64], !P2 ;  /* 0x15080000080b7fae */ /* 0x0003e8000d101d5e */
[----:B------:R1:W-:Y:S04]  /*6380*/  LDGSTS.E.BYPASS.LTC128B.128 [R11+0x19080], [R6.64], !P5 ;  /* 0x19080000060b7fae */ /* 0x0003e8000e901d5e */
[----:B------:R1:W-:Y:S02]  /*6390*/  LDGSTS.E.BYPASS.LTC128B.128 [R11+0x1d080], [R16.64], !P4 ;  /* 0x1d080000100b7fae */ /* 0x0003e4000e101d5e */
.L_x_347:
[----:B-1-34-:R-:W-:Y:S05]  /*63a0*/  BSYNC B0 ;  /* 0x0000000000007941 */ /* 0x01afea0003800000 */
.L_x_346:
[----:B------:R-:W-:Y:S01]  /*63b0*/  IADD3 R5, R14, 0x40, RZ ;  /* 0x000000400e057810 */ /* 0x000fe20007ffe0ff */
[----:B------:R1:W2:Y:S01]  /*63c0*/  SHFL.IDX PT, R17, R12, 0x2, 0x181f ;  /* 0x00581f000c117f89 */ /* 0x0002a200000e0000 */
[----:B------:R-:W-:Y:S02]  /*63d0*/  BSSY B0, `(.L_x_348) ;  /* 0x000001b000007945 */ /* 0x000fe40003800000 */
[----:B------:R-:W-:Y:S01]  /*63e0*/  ISETP.GE.AND P0, PT, R5, UR7, PT ;  /* 0x0000000705007c0c */ /* 0x000fe2000bf06270 */
[----:B------:R1:W3:Y:S03]  /*63f0*/  SHFL.IDX PT, R16, R13, 0x2, 0x181f ;  /* 0x00581f000d107f89 */ /* 0x0002e600000e0000 */
[----:B------:R-:W-:-:S09]  /*6400*/  P2R R9, PR, RZ, 0x1 ;  /* 0x00000001ff097803 */ /* 0x000fd20000000000 */
[----:B------:R-:W-:Y:S05]  /*6410*/  @P0 BRA `(.L_x_349) ;  /* 0x0000016000000947 */ /* 0x000fea0003800000 */
[----:B------:R-:W-:Y:S01]  /*6420*/  IADD3 R8, R80, 0x80, RZ ;  /* 0x0000008050087810 */ /* 0x000fe20007ffe0ff */
        /* <DEDUP_REMOVED lines=8> */
[C---:B---3--:R-:W-:Y:S02]  /*64b0*/  LEA R18, P0, R80.reuse, R16, 0x1 ;  /* 0x0000001050127211 */ /* 0x048fe400078008ff */
[----:B------:R-:W-:Y:S02]  /*64c0*/  LOP3.LUT R11, R11, 0xfffffff8, RZ, 0xc0, !PT ;  /* 0xfffffff80b0b7812 */ /* 0x000fe400078ec0ff */
[----:B------:R-:W-:Y:S02]  /*64d0*/  LOP3.LUT R7, R7, 0xfffffff8, RZ, 0xc0, !PT ;  /* 0xfffffff807077812 */ /* 0x000fe400078ec0ff */
[----:B------:R-:W-:Y:S01]  /*64e0*/  LOP3.LUT R5, R5, 0xfffffff8, RZ, 0xc0, !PT ;  /* 0xfffffff805057812 */ /* 0x000fe200078ec0ff */
[----:B--2---:R-:W-:Y:S01]  /*64f0*/  IMAD.WIDE R20, R11, 0x2, R16 ;  /* 0x000000020b147825 */ /* 0x004fe200078e0210 */
[----:B------:R-:W-:-:S03]  /*6500*/  LEA.HI.X R19, R80, R17, R147, 0x1, P0 ;  /* 0x0000001150137211 */ /* 0x000fc600000f0c93 */
[--C-:B------:R-:W-:Y:S02]  /*6510*/  IMAD.WIDE R6, R7, 0x2, R16.reuse ;  /* 0x0000000207067825 */ /* 0x100fe400078e0210 */
[----:B------:R-:W-:Y:S01]  /*6520*/  @!PT LDS RZ, [RZ] ;  /* 0x00000000fffff984 */ /* 0x000fe20000000800 */
[----:B------:R2:W-:Y:S02]  /*6530*/  LDGSTS.E.BYPASS.LTC128B.128 [R15+0x12080], [R18.64], !P3 ;  /* 0x12080000120f7fae */ /* 0x0005e4000d901d5e */
[----:B------:R-:W-:Y:S02]  /*6540*/  IMAD.WIDE R16, R5, 0x2, R16 ;  /* 0x0000000205107825 */ /* 0x000fe400078e0210 */
[----:B------:R2:W-:Y:S04]  /*6550*/  LDGSTS.E.BYPASS.LTC128B.128 [R15+0x16080], [R20.64], !P2 ;  /* 0x16080000140f7fae */ /* 0x0005e8000d101d5e */
[----:B------:R2:W-:Y:S04]  /*6560*/  LDGSTS.E.BYPASS.LTC128B.128 [R15+0x1a080], [R6.64], !P5 ;  /* 0x1a080000060f7fae */ /* 0x0005e8000e901d5e */
[----:B------:R2:W-:Y:S02]  /*6570*/  LDGSTS.E.BYPASS.LTC128B.128 [R15+0x1e080], [R16.64], !P4 ;  /* 0x1e080000100f7fae */ /* 0x0005e4000e101d5e */
.L_x_349:
[----:B------:R-:W-:Y:S05]  /*6580*/  BSYNC B0 ;  /* 0x0000000000007941 */ /* 0x000fea0003800000 */
.L_x_348:
[----:B------:R-:W-:Y:S01]  /*6590*/  IADD3 R5, R14, 0x60, RZ ;  /* 0x000000600e057810 */ /* 0x000fe20007ffe0ff */
[----:B--2---:R2:W4:Y:S01]  /*65a0*/  SHFL.IDX PT, R17, R12, 0x3, 0x181f ;  /* 0x00781f000c117f89 */ /* 0x00452200000e0000 */
[----:B------:R-:W-:Y:S01]  /*65b0*/  UIADD3 UR10, UR13, -0x1, URZ ;  /* 0xffffffff0d0a7890 */ /* 0x000fe2000fffe03f */
[----:B------:R-:W-:Y:S01]  /*65c0*/  BSSY B0, `(.L_x_350) ;  /* 0x000001b000007945 */ /* 0x000fe20003800000 */
[----:B------:R-:W-:Y:S01]  /*65d0*/  ISETP.GE.AND P0, PT, R5, UR7, PT ;  /* 0x0000000705007c0c */ /* 0x000fe2000bf06270 */
[----:B---3--:R2:W3:Y:S03]  /*65e0*/  SHFL.IDX PT, R16, R13, 0x3, 0x181f ;  /* 0x00781f000d107f89 */ /* 0x0084e600000e0000 */
[----:B------:R-:W-:-:S09]  /*65f0*/  P2R R8, PR, RZ, 0x1 ;  /* 0x00000001ff087803 */ /* 0x000fd20000000000 */
[----:B------:R-:W-:Y:S05]  /*6600*/  @P0 BRA `(.L_x_351) ;  /* 0x0000016000000947 */ /* 0x000fea0003800000 */
[----:B------:R-:W-:Y:S01]  /*6610*/  SHF.R.S32.HI R5, RZ, 0x1f, R42 ;  /* 0x0000001fff057819 */ /* 0x000fe2000001142a */
[----:B------:R-:W-:Y:S01]  /*6620*/  IMAD.SHL.U32 R7, R0, 0x2, RZ ;  /* 0x0000000200077824 */ /* 0x000fe200078e00ff */
[C---:B------:R-:W-:Y:S02]  /*6630*/  IADD3 R6, R80.reuse, 0x80, RZ ;  /* 0x0000008050067810 */ /* 0x040fe40007ffe0ff */
[----:B------:R-:W-:Y:S02]  /*6640*/  LEA.HI R5, R5, R42, RZ, 0x3 ;  /* 0x0000002a05057211 */ /* 0x000fe400078f18ff */
[C---:B-123--:R-:W-:Y:S02]  /*6650*/  LEA R12, P0, R80.reuse, R16, 0x1 ;  /* 0x00000010500c7211 */ /* 0x04efe400078008ff */
[----:B------:R-:W-:Y:S02]  /*6660*/  LOP3.LUT R5, R5, 0xfffffff8, RZ, 0xc0, !PT ;  /* 0xfffffff805057812 */ /* 0x000fe400078ec0ff */
[----:B----4-:R-:W-:-:S03]  /*6670*/  LEA.HI.X R13, R80, R17, R147, 0x1, P0 ;  /* 0x00000011500d7211 */ /* 0x010fc600000f0c93 */
[----:B------:R-:W-:Y:S01]  /*6680*/  IMAD.WIDE R20, R5, 0x2, R16 ;  /* 0x0000000205147825 */ /* 0x000fe200078e0210 */
[----:B------:R-:W-:Y:S01]  /*6690*/  SHF.R.S32.HI R5, RZ, 0x1f, R6 ;  /* 0x0000001fff057819 */ /* 0x000fe20000011406 */
[----:B------:R-:W-:Y:S01]  /*66a0*/  @!PT LDS RZ, [RZ] ;  /* 0x00000000fffff984 */ /* 0x000fe20000000800 */
[----:B------:R1:W-:Y:S03]  /*66b0*/  LDGSTS.E.BYPASS.LTC128B.128 [R7+0x13080], [R12.64], !P3 ;  /* 0x130800000c077fae */ /* 0x0003e6000d901d5e */
[----:B------:R-:W-:Y:S01]  /*66c0*/  LEA.HI R5, R5, R6, RZ, 0x3 ;  /* 0x0000000605057211 */ /* 0x000fe200078f18ff */
[----:B------:R1:W-:Y:S01]  /*66d0*/  LDGSTS.E.BYPASS.LTC128B.128 [R7+0x17080], [R20.64], !P2 ;  /* 0x1708000014077fae */ /* 0x0003e2000d101d5e */
[----:B------:R-:W-:Y:S02]  /*66e0*/  IADD3 R6, R80, 0xc0, RZ ;  /* 0x000000c050067810 */ /* 0x000fe40007ffe0ff */
[----:B------:R-:W-:-:S05]  /*66f0*/  LOP3.LUT R5, R5, 0xfffffff8, RZ, 0xc0, !PT ;  /* 0xfffffff805057812 */ /* 0x000fca00078ec0ff */
[----:B------:R-:W-:Y:S01]  /*6700*/  IMAD.WIDE R18, R5, 0x2, R16 ;  /* 0x0000000205127825 */ /* 0x000fe200078e0210 */
[----:B------:R-:W-:-:S04]  /*6710*/  SHF.R.S32.HI R5, RZ, 0x1f, R6 ;  /* 0x0000001fff057819 */ /* 0x000fc80000011406 */
[----:B------:R-:W-:Y:S01]  /*6720*/  LEA.HI R5, R5, R6, RZ, 0x3 ;  /* 0x0000000605057211 */ /* 0x000fe200078f18ff */
[----:B------:R1:W-:Y:S03]  /*6730*/  LDGSTS.E.BYPASS.LTC128B.128 [R7+0x1b080], [R18.64], !P5 ;  /* 0x1b08000012077fae */ /* 0x0003e6000e901d5e */
[----:B------:R-:W-:-:S05]  /*6740*/  LOP3.LUT R5, R5, 0xfffffff8, RZ, 0xc0, !PT ;  /* 0xfffffff805057812 */ /* 0x000fca00078ec0ff */
[----:B------:R-:W-:-:S05]  /*6750*/  IMAD.WIDE R16, R5, 0x2, R16 ;  /* 0x0000000205107825 */ /* 0x000fca00078e0210 */
[----:B------:R1:W-:Y:S02]  /*6760*/  LDGSTS.E.BYPASS.LTC128B.128 [R7+0x1f080], [R16.64], !P4 ;  /* 0x1f08000010077fae */ /* 0x0003e4000e101d5e */
.L_x_351:
[----:B------:R-:W-:Y:S05]  /*6770*/  BSYNC B0 ;  /* 0x0000000000007941 */ /* 0x000fea0003800000 */
.L_x_350:
[----:B------:R-:W-:Y:S01]  /*6780*/  USHF.L.U32 UR9, UR10, 0x5, URZ ;  /* 0x000000050a097899 */ /* 0x000fe2000800063f */
[----:B------:R-:W0:Y:S01]  /*6790*/  LDGDEPBAR ;  /* 0x00000000000079af */ /* 0x000e220000000000 */
[----:B------:R-:W-:Y:S01]  /*67a0*/  ULDC.64 UR4, c[0x0][0x1e0] ;  /* 0x0000780000047ab9 */ /* 0x000fe20000000a00 */
[C---:B------:R-:W-:Y:S01]  /*67b0*/  LOP3.LUT P5, RZ, R215.reuse, 0x4, RZ, 0xc0, !PT ;  /* 0x00000004d7ff7812 */ /* 0x040fe200078ac0ff */
[----:B------:R-:W-:Y:S01]  /*67c0*/  UMOV UR11, 0x5 ;  /* 0x00000005000b7882 */ /* 0x000fe20000000000 */
[----:B------:R-:W-:Y:S01]  /*67d0*/  BAR.SYNC.DEFER_BLOCKING 0x0 ;  /* 0x0000000000007b1d */ /* 0x000fe20000010000 */
[----:B------:R-:W-:Y:S01]  /*67e0*/  IMAD.U32 R5, RZ, RZ, UR9 ;  /* 0x00000009ff057e24 */ /* 0x000fe2000f8e00ff */
[----:B------:R-:W-:Y:S01]  /*67f0*/  USHF.L.U32 UR8, UR4, 0x5, URZ ;  /* 0x0000000504087899 */ /* 0x000fe2000800063f */
[C---:B------:R-:W-:Y:S01]  /*6800*/  LOP3.LUT P4, RZ, R215.reuse, 0x2, RZ, 0xc0, !PT ;  /* 0x00000002d7ff7812 */ /* 0x040fe2000788c0ff */
[----:B------:R-:W-:Y:S01]  /*6810*/  USHF.L.U64.HI UR11, UR4, UR11, UR5 ;  /* 0x0000000b040b7299 */ /* 0x000fe20008010205 */
[----:B------:R-:W-:Y:S01]  /*6820*/  LOP3.LUT P3, RZ, R215, 0x1, RZ, 0xc0, !PT ;  /* 0x00000001d7ff7812 */ /* 0x000fe2000786c0ff */
[----:B------:R-:W-:Y:S01]  /*6830*/  USHF.R.S32.HI UR12, URZ, 0x1f, UR10 ;  /* 0x0000001f3f0c7899 */ /* 0x000fe2000801140a */
[----:B------:R-:W-:Y:S01]  /*6840*/  IADD3 R6, -R5, UR16, -R40 ;  /* 0x0000001005067c10 */ /* 0x000fe2000fffe928 */
[----:B-1----:R-:W-:Y:S01]  /*6850*/  IMAD.U32 R7, RZ, RZ, UR8 ;  /* 0x00000008ff077e24 */ /* 0x002fe2000f8e00ff */
[----:B------:R-:W-:-:S02]  /*6860*/  SEL R41, RZ, 0x1, P6 ;  /* 0x00000001ff297807 */ /* 0x000fc40003000000 */
[----:B------:R-:W-:-:S13]  /*6870*/  ISETP.GE.AND P0, PT, R6, 0x1, PT ;  /* 0x000000010600780c */ /* 0x000fda0003f06270 */
[----:B------:R-:W-:Y:S01]  /*6880*/  VOTEU.ANY UP0, P0 ;  /* 0x00000000003f7886 */ /* 0x000fe20000000100 */
[----:B------:R-:W-:Y:S02]  /*6890*/  @P0 IMAD.MOV.U32 R222, RZ, RZ, R216 ;  /* 0x000000ffffde0224 */ /* 0x000fe400078e00d8 */
[----:B------:R-:W-:Y:S02]  /*68a0*/  @P0 IMAD.SHL.U32 R11, R0, 0x2, RZ ;  /* 0x00000002000b0824 */ /* 0x000fe400078e00ff */
[----:B------:R-:W-:Y:S01]  /*68b0*/  @UP0 UIMAD UR4, UR11, UR10, URZ ;  /* 0x0000000a0b0402a4 */ /* 0x000fe2000f8e023f */
[----:B---34-:R-:W-:-:S03]  /*68c0*/  @P0 IMAD.WIDE.U32 R16, R7, UR10, R222 ;  /* 0x0000000a07100c25 */ /* 0x018fc6000f8e00de */
[----:B------:R-:W-:Y:S02]  /*68d0*/  @UP0 UIMAD UR4, UR12, UR8, UR4 ;  /* 0x000000080c0402a4 */ /* 0x000fe4000f8e0204 */
[----:B--2---:R-:W-:-:S04]  /*68e0*/  @P0 LEA R12, P2, R16, c[0x0][0x1c8], 0x1 ;  /* 0x00007200100c0a11 */ /* 0x004fc800078408ff */
[----:B------:R-:W-:-:S04]  /*68f0*/  @P0 IADD3 R6, R17, UR4, RZ ;  /* 0x0000000411060c10 */ /* 0x000fc8000fffe0ff */
[----:B------:R-:W-:Y:S02]  /*6900*/  @P0 LEA.HI.X R13, R16, c[0x0][0x1cc], R6, 0x1, P2 ;  /* 0x00007300100d0a11 */ /* 0x000fe400010f0c06 */
[----:B------:R-:W-:-:S03]  /*6910*/  LEA.HI R6, R57, R64, RZ, 0x5 ;  /* 0x0000004039067211 */ /* 0x000fc600078f28ff */
[----:B------:R-:W-:Y:S01]  /*6920*/  @!PT LDS RZ, [RZ] ;  /* 0x00000000fffff984 */ /* 0x000fe20000000800 */
[----:B------:R-:W-:Y:S01]  /*6930*/  @!PT LDS RZ, [RZ] ;  /* 0x00000000fffff984 */ /* 0x000fe20000000800 */
[----:B------:R-:W-:Y:S01]  /*6940*/  @!PT LDS RZ, [RZ] ;  /* 0x00000000fffff984 */ /* 0x000fe20000000800 */
[----:B------:R1:W-:Y:S01]  /*6950*/  @P0 LDGSTS.E.BYPASS.LTC128B.128 [R11+0xc080], [R12.64], !P6 ;  /* 0x0c0800000c0b0fae */ /* 0x0003e2000f101d5e */
[----:B------:R-:W-:-:S03]  /*6960*/  SHF.R.S32.HI R59, RZ, 0x5, R6 ;  /* 0x00000005ff3b7819 */ /* 0x000fc60000011406 */
[----:B------:R1:W-:Y:S04]  /*6970*/  @P0 LDGSTS.E.BYPASS.LTC128B.128 [R11+0xd080], [R12.64+0x80], !P5 ;  /* 0x0d0800800c0b0fae */ /* 0x0003e8000e901d5e */
[----:B------:R1:W-:Y:S04]  /*6980*/  @P0 LDGSTS.E.BYPASS.LTC128B.128 [R11+0xe080], [R12.64+0x100], !P4 ;  /* 0x0e0801000c0b0fae */ /* 0x0003e8000e101d5e */
[----:B------:R1:W-:Y:S01]  /*6990*/  @P0 LDGSTS.E.BYPASS.LTC128B.128 [R11+0xf080], [R12.64+0x180], !P3 ;  /* 0x0f0801800c0b0fae */ /* 0x0003e2000d901d5e */
[----:B------:R-:W-:-:S03]  /*69a0*/  ISETP.LT.AND P0, PT, RZ, c[0x0][0x27c], PT ;  /* 0x00009f00ff007a0c */ /* 0x000fc60003f01270 */
[----:B------:R-:W0:Y:S10]  /*69b0*/  LDGDEPBAR ;  /* 0x00000000000079af */ /* 0x000e340000000000 */
[----:B------:R-:W-:Y:S05]  /*69c0*/  @P0 BRA `(.L_x_352) ;  /* 0x0000002000000947 */ /* 0x000fea0003800000 */
[----:B------:R-:W-:-:S04]  /*69d0*/  DEPBAR.LE SB0, 0x1 ;  /* 0x000080400000791a */ /* 0x000fc80000000000 */
[----:B------:R-:W-:Y:S05]  /*69e0*/  BRA `(.L_x_353) ;  /* 0x00009b6000007947 */ /* 0x000fea0003800000 */
.L_x_352:
[----:B------:R-:W-:Y:S01]  /*69f0*/  ULDC.U8 UR4, c[0x0][0x298] ;  /* 0x0000a60000047ab9 */ /* 0x000fe20000000000 */
[----:B------:R-:W-:Y:S01]  /*6a00*/  SHF.R.S32.HI R18, RZ, 0x1f, R65 ;  /* 0x0000001fff127819 */ /* 0x000fe20000011441 */
[----:B------:R-:W-:Y:S01]  /*6a10*/  IMAD.WIDE.U32 R16, R65, c[0x0][0x280], RZ ;  /* 0x0000a00041107a25 */ /* 0x000fe200078e00ff */
[----:B------:R-:W-:Y:S01]  /*6a20*/  ISETP.NE.AND P0, PT, RZ, UR4, PT ;  /* 0x00000004ff007c0c */ /* 0x000fe2000bf05270 */
[----:B------:R-:W-:Y:S01]  /*6a30*/  BSSY B2, `(.L_x_353) ;  /* 0x00009b1000027945 */ /* 0x000fe20003800000 */
[----:B-1----:R-:W-:Y:S01]  /*6a40*/  LEA R11, R43, R14, 0x5 ;  /* 0x0000000e2b0b7211 */ /* 0x002fe200078e28ff */
[----:B------:R-:W-:Y:S01]  /*6a50*/  IMAD R12, R18, c[0x0][0x280], RZ ;  /* 0x0000a000120c7a24 */ /* 0x000fe200078e02ff */
[----:B------:R-:W-:Y:S01]  /*6a60*/  SHF.L.U32 R150, R0, 0x1, RZ ;  /* 0x0000000100967819 */ /* 0x000fe200000006ff */
[----:B------:R-:W-:Y:S02]  /*6a70*/  IMAD R18, R18, c[0x0][0x290], RZ ;  /* 0x0000a40012127a24 */ /* 0x000fe400078e02ff */
[----:B------:R-:W-:-:S02]  /*6a80*/  IMAD R12, R65, c[0x0][0x284], R12 ;  /* 0x0000a100410c7a24 */ /* 0x000fc400078e020c */
[C---:B------:R-:W-:Y:S02]  /*6a90*/  IMAD R13, R65.reuse, c[0x0][0x294], R18 ;  /* 0x0000a500410d7a24 */ /* 0x040fe400078e0212 */
[----:B------:R-:W-:Y:S01]  /*6aa0*/  IMAD.WIDE.U32 R20, R65, c[0x0][0x290], RZ ;  /* 0x0000a40041147a25 */ /* 0x000fe200078e00ff */
[----:B------:R-:W-:-:S04]  /*6ab0*/  IADD3 R15, R12, R17, RZ ;  /* 0x000000110c0f7210 */ /* 0x000fc80007ffe0ff */
[----:B------:R-:W-:Y:S01]  /*6ac0*/  IADD3 R13, R13, R21, RZ ;  /* 0x000000150d0d7210 */ /* 0x000fe20007ffe0ff */
[----:B------:R-:W-:Y:S05]  /*6ad0*/  @!P0 BRA `(.L_x_354) ;  /* 0x00004ae000008947 */ /* 0x000fea0003800000 */
[----:B------:R-:W-:Y:S01]  /*6ae0*/  PLOP3.LUT P0, PT, PT, PT, UP3, 0x80, 0x0 ;  /* 0x000000000000781c */ /* 0x000fe20003f0f038 */
[----:B------:R-:W-:Y:S01]  /*6af0*/  IMAD.MOV.U32 R14, RZ, RZ, R16 ;  /* 0x000000ffff0e7224 */ /* 0x000fe200078e0010 */
        /* <DEDUP_REMOVED lines=9> */
[----:B------:R-:W-:-:S02]  /*6b90*/  CS2R R128, SRZ ;  /* 0x0000000000807805 */ /* 0x000fc4000001ff00 */
[----:B------:R-:W-:Y:S01]  /*6ba0*/  @P0 IMAD.HI.U32 R12, R11, c[0x0][0x2c8], RZ ;  /* 0x0000b2000b0c0a27 */ /* 0x000fe200078e00ff */
[----:B------:R-:W-:-:S13]  /*6bb0*/  PLOP3.LUT P0, PT, PT, PT, UP3, 0x80, 0x0 ;  /* 0x000000000000781c */ /* 0x000fda0003f0f038 */
[----:B------:R-:W-:-:S04]  /*6bc0*/  @P0 SHF.R.U32.HI R11, RZ, c[0x0][0x2cc], R12 ;  /* 0x0000b300ff0b0a19 */ /* 0x000fc8000001160c */
[----:B------:R-:W-:Y:S01]  /*6bd0*/  SHF.R.S32.HI R12, RZ, 0x1f, R11 ;  /* 0x0000001fff0c7819 */ /* 0x000fe2000001140b */
[----:B------:R-:W-:-:S04]  /*6be0*/  IMAD.WIDE.U32 R14, R11, c[0x0][0x280], R14 ;  /* 0x0000a0000b0e7a25 */ /* 0x000fc800078e000e */
[----:B------:R-:W-:Y:S01]  /*6bf0*/  IMAD R18, R12, c[0x0][0x280], RZ ;  /* 0x0000a0000c127a24 */ /* 0x000fe200078e02ff */
[----:B------:R-:W-:-:S03]  /*6c00*/  LEA R16, P0, R14, c[0x0][0x270], 0x1 ;  /* 0x00009c000e107a11 */ /* 0x000fc600078008ff */
[----:B------:R-:W-:Y:S02]  /*6c10*/  IMAD R18, R11, c[0x0][0x284], R18 ;  /* 0x0000a1000b127a24 */ /* 0x000fe400078e0212 */
[----:B------:R1:W2:Y:S03]  /*6c20*/  SHFL.IDX PT, R24, R16, RZ, 0x181f ;  /* 0x00181fff10187589 */ /* 0x0002a600000e0000 */
[----:B------:R-:W-:-:S04]  /*6c30*/  IADD3 R18, R15, R18, RZ ;  /* 0x000000120f127210 */ /* 0x000fc80007ffe0ff */
[----:B------:R-:W-:Y:S01]  /*6c40*/  LEA.HI.X R18, R14, c[0x0][0x274], R18, 0x1, P0 ;  /* 0x00009d000e127a11 */ /* 0x000fe200000f0c12 */
[----:B------:R-:W-:Y:S02]  /*6c50*/  IMAD R14, R12, c[0x0][0x290], RZ ;  /* 0x0000a4000c0e7a24 */ /* 0x000fe400078e02ff */
[----:B------:R-:W-:Y:S02]  /*6c60*/  IMAD.MOV.U32 R12, RZ, RZ, R20 ;  /* 0x000000ffff0c7224 */ /* 0x000fe400078e0014 */
[----:B------:R1:W3:Y:S02]  /*6c70*/  SHFL.IDX PT, R25, R18, RZ, 0x181f ;  /* 0x00181fff12197589 */ /* 0x0002e400000e0000 */
[----:B------:R-:W-:-:S04]  /*6c80*/  IMAD.WIDE.U32 R20, R11, c[0x0][0x290], R12 ;  /* 0x0000a4000b147a25 */ /* 0x000fc800078e000c */
[----:B------:R-:W-:Y:S01]  /*6c90*/  IMAD R13, R11, c[0x0][0x294], R14 ;  /* 0x0000a5000b0d7a24 */ /* 0x000fe200078e020e */
[----:B------:R-:W-:-:S04]  /*6ca0*/  LEA R12, P0, R20, c[0x0][0x288], 0x1 ;  /* 0x0000a200140c7a11 */ /* 0x000fc800078008ff */
[----:B------:R-:W-:Y:S01]  /*6cb0*/  IADD3 R13, R21, R13, RZ ;  /* 0x0000000d150d7210 */ /* 0x000fe20007ffe0ff */
[----:B------:R1:W4:Y:S03]  /*6cc0*/  SHFL.IDX PT, R22, R12, RZ, 0x181f ;  /* 0x00181fff0c167589 */ /* 0x00032600000e0000 */
[----:B------:R-:W-:Y:S01]  /*6cd0*/  LEA.HI.X R13, R20, c[0x0][0x28c], R13, 0x1, P0 ;  /* 0x0000a300140d7a11 */ /* 0x000fe200000f0c0d */
[----:B------:R-:W-:-:S04]  /*6ce0*/  IMAD.SHL.U32 R20, R43, 0x4, RZ ;  /* 0x000000042b147824 */ /* 0x000fc800078e00ff */
[----:B------:R1:W1:Y:S01]  /*6cf0*/  SHFL.IDX PT, R23, R13, RZ, 0x181f ;  /* 0x00181fff0d177589 */ /* 0x00026200000e0000 */
[----:B------:R-:W-:Y:S05]  /*6d00*/  @P1 BRA `(.L_x_356) ;  /* 0x0000028000001947 */ /* 0x000fea0003800000 */
[C---:B--2---:R-:W-:Y:S01]  /*6d10*/  ISETP.GE.AND P0, PT, R20.reuse, c[0x0][0x27c], PT ;  /* 0x00009f0014007a0c */ /* 0x044fe20003f06270 */
[----:B------:R-:W-:Y:S01]  /*6d20*/  CS2R R130, SRZ ;  /* 0x0000000000827805 */ /* 0x000fe2000001ff00 */
[----:B------:R-:W-:Y:S01]  /*6d30*/  CS2R R128, SRZ ;  /* 0x0000000000807805 */ /* 0x000fe2000001ff00 */
[----:B------:R-:W-:-:S10]  /*6d40*/  IADD3 R11, R20, 0x20, RZ ;  /* 0x00000020140b7810 */ /* 0x000fd40007ffe0ff */
[----:B---3--:R-:W-:-:S04]  /*6d50*/  @!P0 IMAD.WIDE R28, R20, 0x2, R24 ;  /* 0x00000002141c8825 */ /* 0x008fc800078e0218 */
[----:B-1--4-:R-:W-:Y:S01]  /*6d60*/  @!P0 IMAD.WIDE R26, R20, 0x2, R22 ;  /* 0x00000002141a8825 */ /* 0x012fe200078e0216 */
[----:B------:R1:W5:Y:S04]  /*6d70*/  @!P0 LD.E.64 R130, [R28.64] ;  /* 0x0000001e1c828980 */ /* 0x000368000c101b00 */
[----:B------:R2:W5:Y:S01]  /*6d80*/  @!P0 LD.E.64 R128, [R26.64] ;  /* 0x0000001e1a808980 */ /* 0x000562000c101b00 */
[----:B------:R-:W-:Y:S01]  /*6d90*/  ISETP.GE.AND P0, PT, R11, c[0x0][0x27c], PT ;  /* 0x00009f000b007a0c */ /* 0x000fe20003f06270 */
[----:B------:R-:W-:Y:S01]  /*6da0*/  CS2R R154, SRZ ;  /* 0x00000000009a7805 */ /* 0x000fe2000001ff00 */
[----:B------:R-:W-:-:S11]  /*6db0*/  CS2R R152, SRZ ;  /* 0x0000000000987805 */ /* 0x000fd6000001ff00 */
[----:B------:R-:W-:-:S04]  /*6dc0*/  @!P0 SHF.R.S32.HI R14, RZ, 0x1f, R11 ;  /* 0x0000001fff0e8819 */ /* 0x000fc8000001140b */
[----:B------:R-:W-:-:S04]  /*6dd0*/  @!P0 LEA.HI R11, R14, R11, RZ, 0x2 ;  /* 0x0000000b0e0b8211 */ /* 0x000fc800078f10ff */
[----:B------:R-:W-:-:S05]  /*6de0*/  @!P0 LOP3.LUT R11, R11, 0xfffffffc, RZ, 0xc0, !PT ;  /* 0xfffffffc0b0b8812 */ /* 0x000fca00078ec0ff */
[----:B------:R-:W-:-:S04]  /*6df0*/  @!P0 IMAD.WIDE R30, R11, 0x2, R24 ;  /* 0x000000020b1e8825 */ /* 0x000fc800078e0218 */
[----:B------:R-:W-:Y:S01]  /*6e00*/  @!P0 IMAD.WIDE R32, R11, 0x2, R22 ;  /* 0x000000020b208825 */ /* 0x000fe200078e0216 */
[----:B------:R-:W-:Y:S01]  /*6e10*/  IADD3 R11, R20, 0x40, RZ ;  /* 0x00000040140b7810 */ /* 0x000fe20007ffe0ff */
        /* <DEDUP_REMOVED lines=8> */
[----:B--2---:R-:W-:-:S04]  /*6ea0*/  @!P0 IMAD.WIDE R26, R11, 0x2, R24 ;  /* 0x000000020b1a8825 */ /* 0x004fc800078e0218 */
[----:B-1----:R-:W-:Y:S01]  /*6eb0*/  @!P0 IMAD.WIDE R28, R11, 0x2, R22 ;  /* 0x000000020b1c8825 */ /* 0x002fe200078e0216 */
        /* <DEDUP_REMOVED lines=11> */
[----:B------:R3:W5:Y:S04]  /*6f70*/  @!P0 LD.E.64 R144, [R24.64] ;  /* 0x0000001e18908980 */ /* 0x000768000c101b00 */
[----:B------:R3:W5:Y:S02]  /*6f80*/  @!P0 LD.E.64 R142, [R22.64] ;  /* 0x0000001e168e8980 */ /* 0x000764000c101b00 */
.L_x_356:
[----:B--2---:R-:W-:Y:S05]  /*6f90*/  BSYNC B0 ;  /* 0x0000000000007941 */ /* 0x004fea0003800000 */
.L_x_355:
[----:B------:R-:W-:Y:S01]  /*6fa0*/  ISETP.NE.AND P0, PT, R10, RZ, PT ;  /* 0x000000ff0a00720c */ /* 0x000fe20003f05270 */
[----:B-----5:R-:W-:Y:S01]  /*6fb0*/  IMAD.MOV.U32 R11, RZ, RZ, R148 ;  /* 0x000000ffff0b7224 */ /* 0x020fe200078e0094 */
[----:B-1-3--:R1:W2:Y:S01]  /*6fc0*/  SHFL.IDX PT, R23, R18, 0x1, 0x181f ;  /* 0x00381f0012177f89 */ /* 0x00a2a200000e0000 */
[----:B------:R-:W-:Y:S01]  /*6fd0*/  IMAD.MOV.U32 R10, RZ, RZ, R149 ;  /* 0x000000ffff0a7224 */ /* 0x000fe200078e0095 */
[----:B------:R-:W-:Y:S01]  /*6fe0*/  BSSY B0, `(.L_x_357) ;  /* 0x0000052000007945 */ /* 0x000fe20003800000 */
        /* <DEDUP_REMOVED lines=25> */
[----:B----4-:R1:W3:Y:S01]  /*7180*/  SHFL.IDX PT, R22, R16, 0x1, 0x181f ;  /* 0x00381f0010167f89 */ /* 0x0102e200000e0000 */
[----:B------:R-:W-:Y:S01]  /*7190*/  IMAD.MOV.U32 R10, RZ, RZ, R129 ;  /* 0x000000ffff0a7224 */ /* 0x000fe200078e0081 */
[----:B------:R-:W-:Y:S01]  /*71a0*/  PRMT R117, R19, 0x7610, R117 ;  /* 0x0000761013757816 */ /* 0x000fe20000000075 */
[----:B------:R-:W-:Y:S01]  /*71b0*/  CS2R R114, SRZ ;  /* 0x0000000000727805 */ /* 0x000fe2000001ff00 */
[----:B------:R1:W4:Y:S01]  /*71c0*/  SHFL.IDX PT, R15, R13, 0x1, 0x181f ;  /* 0x00381f000d0f7f89 */ /* 0x00032200000e0000 */
[----:B------:R-:W-:Y:S01]  /*71d0*/  PRMT R116, R17, 0x7610, R116 ;  /* 0x0000761011747816 */ /* 0x000fe20000000074 */
[----:B------:R-:W-:Y:S01]  /*71e0*/  CS2R R122, SRZ ;  /* 0x00000000007a7805 */ /* 0x000fe2000001ff00 */
[----:B------:R-:W-:Y:S01]  /*71f0*/  PRMT R125, R11, 0x7610, R125 ;  /* 0x000076100b7d7816 */ /* 0x000fe2000000007d */
[----:B------:R1:W1:Y:S01]  /*7200*/  SHFL.IDX PT, R14, R12, 0x1, 0x181f ;  /* 0x00381f000c0e7f89 */ /* 0x00026200000e0000 */
[----:B------:R-:W-:Y:S01]  /*7210*/  PRMT R124, R10, 0x7610, R124 ;  /* 0x000076100a7c7816 */ /* 0x000fe2000000007c */
[----:B------:R-:W-:Y:S01]  /*7220*/  CS2R R140, SRZ ;  /* 0x00000000008c7805 */ /* 0x000fe2000001ff00 */
[----:B------:R-:W-:Y:S01]  /*7230*/  CS2R R104, SRZ ;  /* 0x0000000000687805 */ /* 0x000fe2000001ff00 */
[----:B------:R-:W-:Y:S01]  /*7240*/  CS2R R112, SRZ ;  /* 0x0000000000707805 */ /* 0x000fe2000001ff00 */
[----:B------:R-:W-:Y:S01]  /*7250*/  CS2R R120, SRZ ;  /* 0x0000000000787805 */ /* 0x000fe2000001ff00 */
[----:B------:R-:W-:Y:S01]  /*7260*/  CS2R R138, SRZ ;  /* 0x00000000008a7805 */ /* 0x000fe2000001ff00 */
        /* <DEDUP_REMOVED lines=13> */
[----:B------:R-:W-:Y:S02]  /*7340*/  @!P0 LEA.HI R10, R10, R11, RZ, 0x2 ;  /* 0x0000000b0a0a8211 */ /* 0x000fe400078f10ff */
[----:B------:R-:W-:Y:S02]  /*7350*/  IADD3 R11, R20, 0x40, RZ ;  /* 0x00000040140b7810 */ /* 0x000fe40007ffe0ff */
[----:B------:R-:W-:-:S05]  /*7360*/  @!P0 LOP3.LUT R10, R10, 0xfffffffc, RZ, 0xc0, !PT ;  /* 0xfffffffc0a0a8812 */ /* 0x000fca00078ec0ff */
[----:B------:R-:W-:-:S04]  /*7370*/  @!P0 IMAD.WIDE R28, R10, 0x2, R22 ;  /* 0x000000020a1c8825 */ /* 0x000fc800078e0216 */
[----:B------:R-:W-:Y:S01]  /*7380*/  @!P0 IMAD.WIDE R30, R10, 0x2, R14 ;  /* 0x000000020a1e8825 */ /* 0x000fe200078e020e */
        /* <DEDUP_REMOVED lines=9> */
[----:B--2---:R-:W-:-:S04]  /*7420*/  @!P0 IMAD.WIDE R24, R10, 0x2, R22 ;  /* 0x000000020a188825 */ /* 0x004fc800078e0216 */
[----:B-1----:R-:W-:Y:S01]  /*7430*/  @!P0 IMAD.WIDE R26, R10, 0x2, R14 ;  /* 0x000000020a1a8825 */ /* 0x002fe200078e020e */
        /* <DEDUP_REMOVED lines=12> */
.L_x_358:
[----:B--2---:R-:W-:Y:S05]  /*7500*/  BSYNC B0 ;  /* 0x0000000000007941 */ /* 0x004fea0003800000 */
.L_x_357:
[----:B------:R-:W-:Y:S01]  /*7510*/  ISETP.NE.AND P0, PT, R9, RZ, PT ;  /* 0x000000ff0900720c */ /* 0x000fe20003f05270 */
[----:B-1---5:R-:W-:Y:S01]  /*7520*/  IMAD.MOV.U32 R14, RZ, RZ, R110 ;  /* 0x000000ffff0e7224 */ /* 0x022fe200078e006e */
[----:B---3--:R1:W2:Y:S01]  /*7530*/  SHFL.IDX PT, R25, R18, 0x2, 0x181f ;  /* 0x00581f0012197f89 */ /* 0x0082a200000e0000 */
        /* <DEDUP_REMOVED lines=27> */
[----:B------:R1:W3:Y:S01]  /*76f0*/  SHFL.IDX PT, R24, R16, 0x2, 0x181f ;  /* 0x00581f0010187f89 */ /* 0x0002e200000e0000 */
        /* <DEDUP_REMOVED lines=14> */
[----:B------:R-:W-:Y:S01]  /*77e0*/  CS2R R92, SRZ ;  /* 0x00000000005c7805 */ /* 0x000fe2000001ff00 */
[----:B------:R-:W-:Y:S01]  /*77f0*/  CS2R R100, SRZ ;  /* 0x0000000000647805 */ /* 0x000fe2000001ff00 */
[----:B------:R-:W-:Y:S05]  /*7800*/  @P0 BRA `(.L_x_360) ;  /* 0x0000028000000947 */ /* 0x000fea0003800000 */
[C---:B--2---:R-:W-:Y:S01]  /*7810*/  IADD3 R10, R20.reuse, 0x20, RZ ;  /* 0x00000020140a7810 */ /* 0x044fe20007ffe0ff */
[----:B------:R-:W-:Y:S01]  /*7820*/  CS2R R102, SRZ ;  /* 0x0000000000667805 */ /* 0x000fe2000001ff00 */
[----:B------:R-:W-:Y:S01]  /*7830*/  ISETP.GE.AND P1, PT, R20, c[0x0][0x27c], PT ;  /* 0x00009f0014007a0c */ /* 0x000fe20003f26270 */
[----:B------:R-:W-:Y:S01]  /*7840*/  CS2R R100, SRZ ;  /* 0x0000000000647805 */ /* 0x000fe2000001ff00 */
[----:B------:R-:W-:Y:S01]  /*7850*/  ISETP.GE.AND P0, PT, R10, c[0x0][0x27c], PT ;  /* 0x00009f000a007a0c */ /* 0x000fe20003f06270 */
[----:B------:R-:W-:Y:S01]  /*7860*/  CS2R R94, SRZ ;  /* 0x00000000005e7805 */ /* 0x000fe2000001ff00 */
[----:B------:R-:W-:Y:S01]  /*7870*/  CS2R R92, SRZ ;  /* 0x00000000005c7805 */ /* 0x000fe2000001ff00 */
[----:B------:R-:W-:-:S08]  /*7880*/  IADD3 R14, R20, 0x40, RZ ;  /* 0x00000040140e7810 */ /* 0x000fd00007ffe0ff */
[C---:B---3--:R-:W-:Y:S02]  /*7890*/  @!P1 IMAD.WIDE R32, R20.reuse, 0x2, R24 ;  /* 0x0000000214209825 */ /* 0x048fe400078e0218 */
[----:B------:R-:W-:Y:S02]  /*78a0*/  @!P0 SHF.R.S32.HI R9, RZ, 0x1f, R10 ;  /* 0x0000001fff098819 */ /* 0x000fe4000001140a */
[----:B-1--4-:R-:W-:Y:S01]  /*78b0*/  @!P1 IMAD.WIDE R30, R20, 0x2, R22 ;  /* 0x00000002141e9825 */ /* 0x012fe200078e0216 */
[----:B------:R1:W5:Y:S01]  /*78c0*/  @!P1 LD.E.64 R102, [R32.64] ;  /* 0x0000001e20669980 */ /* 0x000362000c101b00 */
[----:B------:R-:W-:-:S03]  /*78d0*/  @!P0 LEA.HI R9, R9, R10, RZ, 0x2 ;  /* 0x0000000a09098211 */ /* 0x000fc600078f10ff */
[----:B------:R1:W5:Y:S01]  /*78e0*/  @!P1 LD.E.64 R100, [R30.64] ;  /* 0x0000001e1e649980 */ /* 0x000362000c101b00 */
[----:B------:R-:W-:Y:S02]  /*78f0*/  @!P0 LOP3.LUT R9, R9, 0xfffffffc, RZ, 0xc0, !PT ;  /* 0xfffffffc09098812 */ /* 0x000fe400078ec0ff */
[----:B------:R-:W-:-:S03]  /*7900*/  IADD3 R10, R20, 0x60, RZ ;  /* 0x00000060140a7810 */ /* 0x000fc60007ffe0ff */
[----:B------:R-:W-:-:S04]  /*7910*/  @!P0 IMAD.WIDE R26, R9, 0x2, R24 ;  /* 0x00000002091a8825 */ /* 0x000fc800078e0218 */
[----:B------:R-:W-:Y:S01]  /*7920*/  @!P0 IMAD.WIDE R28, R9, 0x2, R22 ;  /* 0x00000002091c8825 */ /* 0x000fe200078e0216 */
[----:B------:R-:W-:Y:S01]  /*7930*/  ISETP.GE.AND P1, PT, R14, c[0x0][0x27c], PT ;  /* 0x00009f000e007a0c */ /* 0x000fe20003f26270 */
[----:B------:R1:W5:Y:S04]  /*7940*/  @!P0 LD.E.64 R94, [R26.64] ;  /* 0x0000001e1a5e8980 */ /* 0x000368000c101b00 */
[----:B------:R1:W5:Y:S01]  /*7950*/  @!P0 LD.E.64 R92, [R28.64] ;  /* 0x0000001e1c5c8980 */ /* 0x000362000c101b00 */
[----:B------:R-:W-:-:S07]  /*7960*/  ISETP.GE.AND P0, PT, R10, c[0x0][0x27c], PT ;  /* 0x00009f000a007a0c */ /* 0x000fce0003f06270 */
[----:B------:R-:W-:-:S04]  /*7970*/  @!P1 SHF.R.S32.HI R11, RZ, 0x1f, R14 ;  /* 0x0000001fff0b9819 */ /* 0x000fc8000001140e */
[----:B------:R-:W-:Y:S02]  /*7980*/  @!P1 LEA.HI R11, R11, R14, RZ, 0x2 ;  /* 0x0000000e0b0b9211 */ /* 0x000fe400078f10ff */
[----:B------:R-:W-:Y:S02]  /*7990*/  @!P0 SHF.R.S32.HI R9, RZ, 0x1f, R10 ;  /* 0x0000001fff098819 */ /* 0x000fe4000001140a */
[----:B------:R-:W-:Y:S02]  /*79a0*/  @!P1 LOP3.LUT R11, R11, 0xfffffffc, RZ, 0xc0, !PT ;  /* 0xfffffffc0b0b9812 */ /* 0x000fe400078ec0ff */
[----:B------:R-:W-:-:S04]  /*79b0*/  @!P0 LEA.HI R9, R9, R10, RZ, 0x2 ;  /* 0x0000000a09098211 */ /* 0x000fc800078f10ff */
[----:B------:R-:W-:Y:S01]  /*79c0*/  @!P0 LOP3.LUT R9, R9, 0xfffffffc, RZ, 0xc0, !PT ;  /* 0xfffffffc09098812 */ /* 0x000fe200078ec0ff */
[C---:B------:R-:W-:Y:S01]  /*79d0*/  @!P1 IMAD.WIDE R14, R11.reuse, 0x2, R24 ;  /* 0x000000020b0e9825 */ /* 0x040fe200078e0218 */
[----:B------:R-:W-:Y:S01]  /*79e0*/  CS2R R86, SRZ ;  /* 0x0000000000567805 */ /* 0x000fe2000001ff00 */
[----:B------:R-:W-:Y:S01]  /*79f0*/  CS2R R82, SRZ ;  /* 0x0000000000527805 */ /* 0x000fe2000001ff00 */
[----:B------:R-:W-:Y:S01]  /*7a00*/  CS2R R84, SRZ ;  /* 0x0000000000547805 */ /* 0x000fe2000001ff00 */
[----:B------:R-:W-:Y:S01]  /*7a10*/  @!P1 IMAD.WIDE R10, R11, 0x2, R22 ;  /* 0x000000020b0a9825 */ /* 0x000fe200078e0216 */
[----:B------:R-:W-:Y:S02]  /*7a20*/  CS2R R76, SRZ ;  /* 0x00000000004c7805 */ /* 0x000fe4000001ff00 */
[----:B------:R1:W5:Y:S01]  /*7a30*/  @!P1 LD.E.64 R86, [R14.64] ;  /* 0x0000001e0e569980 */ /* 0x000362000c101b00 */
[----:B------:R-:W-:-:S03]  /*7a40*/  @!P0 IMAD.WIDE R24, R9, 0x2, R24 ;  /* 0x0000000209188825 */ /* 0x000fc600078e0218 */
[----:B------:R1:W5:Y:S01]  /*7a50*/  @!P1 LD.E.64 R84, [R10.64] ;  /* 0x0000001e0a549980 */ /* 0x000362000c101b00 */
[----:B------:R-:W-:-:S03]  /*7a60*/  @!P0 IMAD.WIDE R22, R9, 0x2, R22 ;  /* 0x0000000209168825 */ /* 0x000fc600078e0216 */
[----:B------:R1:W5:Y:S04]  /*7a70*/  @!P0 LD.E.64 R82, [R24.64] ;  /* 0x0000001e18528980 */ /* 0x000368000c101b00 */
[----:B------:R1:W5:Y:S02]  /*7a80*/  @!P0 LD.E.64 R76, [R22.64] ;  /* 0x0000001e164c8980 */ /* 0x000364000c101b00 */
.L_x_360:
[----:B--2---:R-:W-:Y:S05]  /*7a90*/  BSYNC B0 ;  /* 0x0000000000007941 */ /* 0x004fea0003800000 */
.L_x_359:
[----:B------:R-:W-:Y:S01]  /*7aa0*/  ISETP.NE.AND P0, PT, R8, RZ, PT ;  /* 0x000000ff0800720c */ /* 0x000fe20003f05270 */
[----:B-1---5:R-:W-:Y:S01]  /*7ab0*/  IMAD.MOV.U32 R11, RZ, RZ, R82 ;  /* 0x000000ffff0b7224 */ /* 0x022fe200078e0052 */
[----:B------:R1:W2:Y:S01]  /*7ac0*/  SHFL.IDX PT, R17, R18, 0x3, 0x181f ;  /* 0x00781f0012117f89 */ /* 0x0002a200000e0000 */
        /* <DEDUP_REMOVED lines=27> */
[----:B------:R-:W4:Y:S01]  /*7c80*/  SHFL.IDX PT, R16, R16, 0x3, 0x181f ;  /* 0x00781f0010107f89 */ /* 0x000f2200000e0000 */
[----:B------:R-:W-:Y:S01]  /*7c90*/  IMAD.MOV.U32 R8, RZ, RZ, R101 ;  /* 0x000000ffff087224 */ /* 0x000fe200078e0065 */
[----:B------:R-:W-:Y:S01]  /*7ca0*/  PRMT R51, R11, 0x7610, R51 ;  /* 0x000076100b337816 */ /* 0x000fe20000000033 */
[----:B------:R-:W-:Y:S01]  /*7cb0*/  CS2R R30, SRZ ;  /* 0x00000000001e7805 */ /* 0x000fe2000001ff00 */
[----:B----4-:R1:W4:Y:S01]  /*7cc0*/  SHFL.IDX PT, R15, R13, 0x3, 0x181f ;  /* 0x00781f000d0f7f89 */ /* 0x01032200000e0000 */
[----:B------:R-:W-:Y:S01]  /*7cd0*/  PRMT R50, R10, 0x7610, R50 ;  /* 0x000076100a327816 */ /* 0x000fe20000000032 */
[----:B------:R-:W-:Y:S01]  /*7ce0*/  CS2R R66, SRZ ;  /* 0x0000000000427805 */ /* 0x000fe2000001ff00 */
[----:B------:R-:W-:Y:S01]  /*7cf0*/  PRMT R55, R9, 0x7610, R55 ;  /* 0x0000761009377816 */ /* 0x000fe20000000037 */
[----:B------:R1:W3:Y:S01]  /*7d00*/  SHFL.IDX PT, R14, R12, 0x3, 0x181f ;  /* 0x00781f000c0e7f89 */ /* 0x0002e200000e0000 */
        /* <DEDUP_REMOVED lines=10> */
[----:B-1----:R-:W-:-:S02]  /*7db0*/  IADD3 R13, R20, 0x20, RZ ;  /* 0x00000020140d7810 */ /* 0x002fc40007ffe0ff */
[C---:B------:R-:W-:Y:S02]  /*7dc0*/  IADD3 R11, R20.reuse, 0x40, RZ ;  /* 0x00000040140b7810 */ /* 0x040fe40007ffe0ff */
[----:B------:R-:W-:-:S06]  /*7dd0*/  IADD3 R9, R20, 0x60, RZ ;  /* 0x0000006014097810 */ /* 0x000fcc0007ffe0ff */
[----:B------:R-:W-:-:S04]  /*7de0*/  @!P0 IMAD.WIDE R22, R20, 0x2, R16 ;  /* 0x0000000214168825 */ /* 0x000fc800078e0210 */
[----:B---34-:R-:W-:Y:S01]  /*7df0*/  @!P0 IMAD.WIDE R18, R20, 0x2, R14 ;  /* 0x0000000214128825 */ /* 0x018fe200078e020e */
        /* <DEDUP_REMOVED lines=15> */
[--C-:B-1----:R-:W-:Y:S01]  /*7ef0*/  @!P2 IMAD.WIDE R22, R10, 0x2, R16.reuse ;  /* 0x000000020a16a825 */ /* 0x102fe200078e0210 */
[----:B------:R-:W-:Y:S01]  /*7f00*/  CS2R R44, SRZ ;  /* 0x00000000002c7805 */ /* 0x000fe2000001ff00 */
[----:B------:R-:W-:Y:S01]  /*7f10*/  CS2R R30, SRZ ;  /* 0x00000000001e7805 */ /* 0x000fe2000001ff00 */
[----:B------:R-:W-:Y:S01]  /*7f20*/  CS2R R36, SRZ ;  /* 0x0000000000247805 */ /* 0x000fe2000001ff00 */
[--C-:B------:R-:W-:Y:S01]  /*7f30*/  @!P1 IMAD.WIDE R12, R9, 0x2, R16.reuse ;  /* 0x00000002090c9825 */ /* 0x100fe200078e0210 */
[----:B------:R-:W-:Y:S01]  /*7f40*/  CS2R R26, SRZ ;  /* 0x00000000001a7805 */ /* 0x000fe2000001ff00 */
[----:B------:R-:W-:Y:S01]  /*7f50*/  CS2R R28, SRZ ;  /* 0x00000000001c7805 */ /* 0x000fe2000001ff00 */
[----:B------:R1:W5:Y:S01]  /*7f60*/  @!P2 LD.E.64 R66, [R22.64] ;  /* 0x0000001e1642a980 */ /* 0x000362000c101b00 */
[----:B------:R-:W-:-:S03]  /*7f70*/  @!P0 IMAD.WIDE R16, R8, 0x2, R16 ;  /* 0x0000000208108825 */ /* 0x000fc600078e0210 */
[----:B------:R1:W5:Y:S01]  /*7f80*/  @!P1 LD.E.64 R30, [R12.64] ;  /* 0x0000001e0c1e9980 */ /* 0x000362000c101b00 */
[----:B--2---:R-:W-:-:S03]  /*7f90*/  @!P1 IMAD.WIDE R18, R9, 0x2, R14 ;  /* 0x0000000209129825 */ /* 0x004fc600078e020e */
[----:B------:R1:W5:Y:S01]  /*7fa0*/  @!P0 LD.E.64 R36, [R16.64] ;  /* 0x0000001e10248980 */ /* 0x000362000c101b00 */
[----:B------:R-:W-:-:S03]  /*7fb0*/  @!P2 IMAD.WIDE R10, R10, 0x2, R14 ;  /* 0x000000020a0aa825 */ /* 0x000fc600078e020e */
[----:B------:R1:W5:Y:S01]  /*7fc0*/  @!P1 LD.E.64 R26, [R18.64] ;  /* 0x0000001e121a9980 */ /* 0x000362000c101b00 */
[----:B------:R-:W-:-:S03]  /*7fd0*/  @!P0 IMAD.WIDE R8, R8, 0x2, R14 ;  /* 0x0000000208088825 */ /* 0x000fc600078e020e */
[----:B------:R1:W5:Y:S04]  /*7fe0*/  @!P2 LD.E.64 R44, [R10.64] ;  /* 0x0000001e0a2ca980 */ /* 0x000368000c101b00 */
[----:B------:R1:W5:Y:S02]  /*7ff0*/  @!P0 LD.E.64 R28, [R8.64] ;  /* 0x0000001e081c8980 */ /* 0x000364000c101b00 */
.L_x_362:
[----:B--2---:R-:W-:Y:S05]  /*8000*/  BSYNC B0 ;  /* 0x0000000000007941 */ /* 0x004fea0003800000 */
.L_x_361:
[----:B-1---5:R-:W-:Y:S01]  /*8010*/  IMAD.MOV.U32 R8, RZ, RZ, R36 ;  /* 0x000000ffff087224 */ /* 0x022fe200078e0024 */
[----:B------:R-:W-:Y:S01]  /*8020*/  UIADD3 UR4, -UR23, UR7, URZ ;  /* 0x0000000717047290 */ /* 0x000fe2000fffe13f */
[----:B------:R-:W-:Y:S01]  /*8030*/  IMAD.MOV.U32 R10, RZ, RZ, R30 ;  /* 0x000000ffff0a7224 */ /* 0x000fe200078e001e */
[----:B------:R-:W-:-:S04]  /*8040*/  DEPBAR.LE SB0, 0x1 ;  /* 0x000080400000791a */ /* 0x000fc80000000000 */
[----:B------:R-:W-:Y:S01]  /*8050*/  UISETP.LT.AND UP0, UPT, UR4, 0x80, UPT ;  /* 0x000000800400788c */ /* 0x000fe2000bf01270 */
[----:B------:R-:W-:Y:S01]  /*8060*/  PRMT R19, R8, 0x7610, R19 ;  /* 0x0000761008137816 */ /* 0x000fe20000000013 */
[----:B------:R-:W-:Y:S01]  /*8070*/  IMAD.MOV.U32 R9, RZ, RZ, R31 ;  /* 0x000000ffff097224 */ /* 0x000fe200078e001f */
[----:B------:R-:W-:Y:S01]  /*8080*/  PRMT R17, R10, 0x7610, R17 ;  /* 0x000076100a117816 */ /* 0x000fe20000000011 */
[----:B------:R-:W-:Y:S01]  /*8090*/  IMAD.MOV.U32 R8, RZ, RZ, R66 ;  /* 0x000000ffff087224 */ /* 0x000fe200078e0042 */
[----:B------:R-:W-:Y:S01]  /*80a0*/  USEL UR4, UR4, 0x80, UP0 ;  /* 0x0000008004047887 */ /* 0x000fe20008000000 */
[----:B------:R-:W-:Y:S01]  /*80b0*/  IMAD.MOV.U32 R11, RZ, RZ, R37 ;  /* 0x000000ffff0b7224 */ /* 0x000fe200078e0025 */
[----:B------:R-:W-:Y:S01]  /*80c0*/  PRMT R16, R9, 0x7610, R16 ;  /* 0x0000761009107816 */ /* 0x000fe20000000010 */
[----:B------:R-:W-:Y:S01]  /*80d0*/  IMAD.MOV.U32 R10, RZ, RZ, R74 ;  /* 0x000000ffff0a7224 */ /* 0x000fe200078e004a */
[----:B---3--:R-:W-:Y:S01]  /*80e0*/  PRMT R24, R8, 0x7610, R24 ;  /* 0x0000761008187816 */ /* 0x008fe20000000018 */
[----:B------:R-:W-:Y:S01]  /*80f0*/  IMAD.MOV.U32 R9, RZ, RZ, R75 ;  /* 0x000000ffff097224 */ /* 0x000fe200078e004b */
[----:B------:R-:W-:Y:S01]  /*8100*/  BAR.SYNC.DEFER_BLOCKING 0x0 ;  /* 0x0000000000007b1d */ /* 0x000fe20000010000 */
[----:B------:R-:W-:Y:S01]  /*8110*/  IMAD.MOV.U32 R8, RZ, RZ, R28 ;  /* 0x000000ffff087224 */ /* 0x000fe200078e001c */
[----:B------:R-:W-:-:S02]  /*8120*/  ISETP.GE.AND P0, PT, R40, UR4, PT ;  /* 0x0000000428007c0c */ /* 0x000fc4000bf06270 */
[----:B------:R-:W-:Y:S01]  /*8130*/  PRMT R18, R11, 0x7610, R18 ;  /* 0x000076100b127816 */ /* 0x000fe20000000012 */
[----:B------:R-:W-:Y:S01]  /*8140*/  IMAD.MOV.U32 R11, RZ, RZ, R67 ;  /* 0x000000ffff0b7224 */ /* 0x000fe200078e0043 */
[----:B------:R-:W-:Y:S01]  /*8150*/  PRMT R34, R10, 0x7610, R34 ;  /* 0x000076100a227816 */ /* 0x000fe20000000022 */
[----:B------:R-:W-:Y:S01]  /*8160*/  IMAD.MOV.U32 R10, RZ, RZ, R29 ;  /* 0x000000ffff0a7224 */ /* 0x000fe200078e001d */
[----:B------:R-:W-:Y:S01]  /*8170*/  PRMT R33, R9, 0x7610, R33 ;  /* 0x0000761009217816 */ /* 0x000fe20000000021 */
[----:B------:R-:W-:Y:S01]  /*8180*/  IMAD.MOV.U32 R9, RZ, RZ, R26 ;  /* 0x000000ffff097224 */ /* 0x000fe200078e001a */
[----:B----4-:R-:W-:Y:S01]  /*8190*/  PRMT R15, R8, 0x7610, R15 ;  /* 0x00007610080f7816 */ /* 0x010fe2000000000f */
        /* <DEDUP_REMOVED lines=9> */
[----:B------:R-:W-:Y:S01]  /*8230*/  BSSY B1, `(.L_x_363) ;  /* 0x00000cf000017945 */ /* 0x000fe20003800000 */
[----:B------:R-:W-:-:S02]  /*8240*/  PRMT R22, R11, 0x7610, R22 ;  /* 0x000076100b167816 */ /* 0x000fc40000000016 */
[----:B------:R-:W-:Y:S02]  /*8250*/  PRMT R21, R10, 0x7610, R21 ;  /* 0x000076100a157816 */ /* 0x000fe40000000015 */
[----:B------:R-:W-:Y:S02]  /*8260*/  PRMT R32, R9, 0x7610, R32 ;  /* 0x0000761009207816 */ /* 0x000fe40000000020 */
[----:B------:R-:W-:Y:S01]  /*8270*/  PRMT R25, R8, 0x7610, R25 ;  /* 0x0000761008197816 */ /* 0x000fe20000000019 */
[----:B------:R-:W-:Y:S05]  /*8280*/  @P0 BRA `(.L_x_364) ;  /* 0x00000c9000000947 */ /* 0x000fea0003800000 */
[----:B------:R-:W-:Y:S01]  /*8290*/  ISETP.GE.AND P0, PT, R20, c[0x0][0x27c], PT ;  /* 0x00009f0014007a0c */ /* 0x000fe20003f06270 */
[----:B------:R-:W-:-:S12]  /*82a0*/  BSSY B0, `(.L_x_365) ;  /* 0x0000030000007945 */ /* 0x000fd80003800000 */
[----:B------:R-:W-:Y:S05]  /*82b0*/  @P0 BRA `(.L_x_366) ;  /* 0x000002e000000947 */ /* 0x000fea0003800000 */
[----:B------:R-:W1:Y:S01]  /*82c0*/  LDS.128 R8, [R150+0x10080] ;  /* 0x0100800096087984 */ /* 0x000e620000000c00 */
[----:B------:R-:W-:Y:S02]  /*82d0*/  SHF.R.U64 R128, R128, 0x10, R129 ;  /* 0x0000001080807819 */ /* 0x000fe40000001281 */
[----:B------:R-:W-:Y:S02]  /*82e0*/  SHF.R.U64 R130, R130, 0x10, R131 ;  /* 0x0000001082827819 */ /* 0x000fe40000001283 */
[----:B------:R-:W-:Y:S02]  /*82f0*/  SHF.R.U32.HI R129, RZ, 0x10, R129 ;  /* 0x00000010ff817819 */ /* 0x000fe40000011681 */
[----:B------:R-:W-:Y:S02]  /*8300*/  SHF.R.U32.HI R131, RZ, 0x10, R131 ;  /* 0x00000010ff837819 */ /* 0x000fe40000011683 */
[----:B------:R-:W-:Y:S02]  /*8310*/  PRMT R124, R124, 0x5410, R129 ;  /* 0x000054107c7c7816 */ /* 0x000fe40000000081 */
[----:B------:R-:W-:-:S02]  /*8320*/  PRMT R126, R126, 0x5410, R131 ;  /* 0x000054107e7e7816 */ /* 0x000fc40000000083 */
[----:B------:R-:W-:Y:S02]  /*8330*/  PRMT R125, R125, 0x5410, R128 ;  /* 0x000054107d7d7816 */ /* 0x000fe40000000080 */
[----:B------:R-:W-:Y:S02]  /*8340*/  PRMT R127, R127, 0x5410, R130 ;  /* 0x000054107f7f7816 */ /* 0x000fe40000000082 */
[----:B------:R-:W-:Y:S02]  /*8350*/  LOP3.LUT R135, R124, 0xffff0000, RZ, 0xc0, !PT ;  /* 0xffff00007c877812 */ /* 0x000fe400078ec0ff */
[----:B------:R-:W-:Y:S01]  /*8360*/  LOP3.LUT R137, R126, 0xffff0000, RZ, 0xc0, !PT ;  /* 0xffff00007e897812 */ /* 0x000fe200078ec0ff */
[C---:B-1----:R-:W-:Y:S01]  /*8370*/  IMAD.U32 R129, R10.reuse, 0x10000, RZ ;  /* 0x000100000a817824 */ /* 0x042fe200078e00ff */
[----:B------:R-:W-:Y:S01]  /*8380*/  LOP3.LUT R128, R10, 0xffff0000, RZ, 0xc0, !PT ;  /* 0xffff00000a807812 */ /* 0x000fe200078ec0ff */
[----:B------:R-:W-:Y:S01]  /*8390*/  IMAD.U32 R10, R11, 0x10000, RZ ;  /* 0x000100000b0a7824 */ /* 0x000fe200078e00ff */
[----:B------:R-:W-:-:S02]  /*83a0*/  SHF.L.U32 R133, R8, 0x10, RZ ;  /* 0x0000001008857819 */ /* 0x000fc400000006ff */
[----:B------:R-:W-:Y:S01]  /*83b0*/  LOP3.LUT R132, R8, 0xffff0000, RZ, 0xc0, !PT ;  /* 0xffff000008847812 */ /* 0x000fe200078ec0ff */
[----:B------:R-:W-:Y:S01]  /*83c0*/  IMAD.U32 R8, R124, 0x10000, RZ ;  /* 0x000100007c087824 */ /* 0x000fe200078e00ff */
[----:B------:R-:W-:Y:S01]  /*83d0*/  LOP3.LUT R130, R11, 0xffff0000, RZ, 0xc0, !PT ;  /* 0xffff00000b827812 */ /* 0x000fe200078ec0ff */
[----:B------:R-:W-:Y:S01]  /*83e0*/  IMAD.U32 R11, R126, 0x10000, RZ ;  /* 0x000100007e0b7824 */ /* 0x000fe200078e00ff */
[C---:B------:R-:W-:Y:S01]  /*83f0*/  SHF.L.U32 R131, R9.reuse, 0x10, RZ ;  /* 0x0000001009837819 */ /* 0x040fe200000006ff */
[CC--:B------:R-:W-:Y:S01]  /*8400*/  FMUL.FTZ R124, R128.reuse, R8.reuse ;  /* 0x00000008807c7220 */ /* 0x0c0fe20000410000 */
[----:B------:R-:W-:Y:S01]  /*8410*/  LOP3.LUT R126, R9, 0xffff0000, RZ, 0xc0, !PT ;  /* 0xffff0000097e7812 */ /* 0x000fe200078ec0ff */
[-C--:B------:R-:W-:Y:S02]  /*8420*/  FMUL.FTZ R128, R128, R11.reuse ;  /* 0x0000000b80807220 */ /* 0x080fe40000410000 */
[----:B------:R-:W-:Y:S01]  /*8430*/  FFMA.FTZ R124, R129, R11, -R124 ;  /* 0x0000000b817c7223 */ /* 0x000fe2000001087c */
[----:B------:R-:W-:Y:S01]  /*8440*/  SHF.L.U32 R11, R127, 0x10, RZ ;  /* 0x000000107f0b7819 */ /* 0x000fe200000006ff */
[----:B------:R-:W-:Y:S01]  /*8450*/  FFMA.FTZ R129, R129, R8, R128 ;  /* 0x0000000881817223 */ /* 0x000fe20000010080 */
[----:B------:R-:W-:Y:S01]  /*8460*/  LOP3.LUT R127, R127, 0xffff0000, RZ, 0xc0, !PT ;  /* 0xffff00007f7f7812 */ /* 0x000fe200078ec0ff */
[----:B------:R-:W-:-:S02]  /*8470*/  FMUL.FTZ R9, R130, R135 ;  /* 0x0000008782097220 */ /* 0x000fc40000410000 */
[C---:B------:R-:W-:Y:S01]  /*8480*/  IMAD.U32 R8, R125.reuse, 0x10000, RZ ;  /* 0x000100007d087824 */ /* 0x040fe200078e00ff */
[----:B------:R-:W-:Y:S01]  /*8490*/  LOP3.LUT R125, R125, 0xffff0000, RZ, 0xc0, !PT ;  /* 0xffff00007d7d7812 */ /* 0x000fe200078ec0ff */
[-C--:B------:R-:W-:Y:S02]  /*84a0*/  FMUL.FTZ R130, R130, R137.reuse ;  /* 0x0000008982827220 */ /* 0x080fe40000410000 */
[C---:B------:R-:W-:Y:S02]  /*84b0*/  FFMA.FTZ R9, R10.reuse, R137, -R9 ;  /* 0x000000890a097223 */ /* 0x040fe40000010809 */
[----:B------:R-:W-:Y:S02]  /*84c0*/  FFMA.FTZ R130, R10, R135, R130 ;  /* 0x000000870a827223 */ /* 0x000fe40000010082 */
[----:B------:R-:W-:Y:S02]  /*84d0*/  FMUL.FTZ R10, R132, R8 ;  /* 0x00000008840a7220 */ /* 0x000fe40000410000 */
[----:B------:R-:W-:-:S02]  /*84e0*/  FMUL.FTZ R128, R126, R125 ;  /* 0x0000007d7e807220 */ /* 0x000fc40000410000 */
[----:B------:R-:W-:Y:S02]  /*84f0*/  FMUL.FTZ R132, R132, R11 ;  /* 0x0000000b84847220 */ /* 0x000fe40000410000 */
[----:B------:R-:W-:Y:S02]  /*8500*/  FMUL.FTZ R126, R126, R127 ;  /* 0x0000007f7e7e7220 */ /* 0x000fe40000410000 */
[C---:B------:R-:W-:Y:S01]  /*8510*/  FFMA.FTZ R134, R133.reuse, R11, -R10 ;  /* 0x0000000b85867223 */ /* 0x040fe2000001080a */
[----:B------:R-:W-:Y:S01]  /*8520*/  F2FP.BF16.PACK_AB R11, R130, R9 ;  /* 0x00000009820b723e */ /* 0x000fe200000010ff */
[----:B------:R-:W-:Y:S01]  /*8530*/  FFMA.FTZ R133, R133, R8, R132 ;  /* 0x0000000885857223 */ /* 0x000fe20000010084 */
[----:B------:R-:W-:Y:S01]  /*8540*/  F2FP.BF16.PACK_AB R10, R129, R124 ;  /* 0x0000007c810a723e */ /* 0x000fe200000010ff */
[C---:B------:R-:W-:Y:S02]  /*8550*/  FFMA.FTZ R128, R131.reuse, R127, -R128 ;  /* 0x0000007f83807223 */ /* 0x040fe40000010880 */
[----:B------:R-:W-:Y:S01]  /*8560*/  FFMA.FTZ R125, R131, R125, R126 ;  /* 0x0000007d837d7223 */ /* 0x000fe2000001007e */
[----:B------:R-:W-:-:S04]  /*8570*/  F2FP.BF16.PACK_AB R8, R133, R134 ;  /* 0x000000868508723e */ /* 0x000fc800000010ff */
[----:B------:R-:W-:-:S05]  /*8580*/  F2FP.BF16.PACK_AB R9, R125, R128 ;  /* 0x000000807d09723e */ /* 0x000fca00000010ff */
[----:B------:R1:W-:Y:S02]  /*8590*/  STS.128 [R150+0x10080], R8 ;  /* 0x0100800896007388 */ /* 0x0003e40000000c00 */
.L_x_366:
[----:B------:R-:W-:Y:S05]  /*85a0*/  BSYNC B0 ;  /* 0x0000000000007941 */ /* 0x000fea0003800000 */
.L_x_365:
[----:B-1----:R-:W-:Y:S01]  /*85b0*/  IADD3 R8, R20, 0x20, RZ ;  /* 0x0000002014087810 */ /* 0x002fe20007ffe0ff */
[----:B------:R-:W-:Y:S03]  /*85c0*/  BSSY B0, `(.L_x_367) ;  /* 0x0000031000007945 */ /* 0x000fe60003800000 */
[----:B------:R-:W-:-:S13]  /*85d0*/  ISETP.GE.AND P0, PT, R8, c[0x0][0x27c], PT ;  /* 0x00009f0008007a0c */ /* 0x000fda0003f06270 */
        /* <DEDUP_REMOVED lines=47> */
.L_x_368:
[----:B------:R-:W-:Y:S05]  /*88d0*/  BSYNC B0 ;  /* 0x0000000000007941 */ /* 0x000fea0003800000 */
.L_x_367:
        /* <DEDUP_REMOVED lines=50> */
.L_x_370:
[----:B------:R-:W-:Y:S05]  /*8c00*/  BSYNC B0 ;  /* 0x0000000000007941 */ /* 0x000fea0003800000 */
.L_x_369:
[----:B-1----:R-:W-:-:S04]  /*8c10*/  IADD3 R8, R20, 0x60, RZ ;  /* 0x0000006014087810 */ /* 0x002fc80007ffe0ff */
        /* <DEDUP_REMOVED lines=48> */
.L_x_364:
[----:B------:R-:W-:Y:S05]  /*8f20*/  BSYNC B1 ;  /* 0x0000000000017941 */ /* 0x000fea0003800000 */
.L_x_363:
[----:B-1----:R-:W-:Y:S01]  /*8f30*/  IADD3 R8, R40, 0x20, RZ ;  /* 0x0000002028087810 */ /* 0x002fe20007ffe0ff */
[----:B------:R-:W-:Y:S03]  /*8f40*/  BSSY B1, `(.L_x_371) ;  /* 0x00000cc000017945 */ /* 0x000fe60003800000 */
[----:B------:R-:W-:-:S13]  /*8f50*/  ISETP.GE.AND P0, PT, R8, UR4, PT ;  /* 0x0000000408007c0c */ /* 0x000fda000bf06270 */
        /* <DEDUP_REMOVED lines=50> */
.L_x_374:
[----:B------:R-:W-:Y:S05]  /*9280*/  BSYNC B0 ;  /* 0x0000000000007941 */ /* 0x000fea0003800000 */
.L_x_373:
        /* <DEDUP_REMOVED lines=50> */
.L_x_376:
[----:B------:R-:W-:Y:S05]  /*95b0*/  BSYNC B0 ;  /* 0x0000000000007941 */ /* 0x000fea0003800000 */
.L_x_375:
        /* <DEDUP_REMOVED lines=50> */
.L_x_378:
[----:B------:R-:W-:Y:S05]  /*98e0*/  BSYNC B0 ;  /* 0x0000000000007941 */ /* 0x000fea0003800000 */
.L_x_377:
        /* <DEDUP_REMOVED lines=11> */
[----:B------:R-:W-:Y:S01]  /*99a0*/  PRMT R62, R62, 0x5410, R69 ;  /* 0x000054103e3e7816 */ /* 0x000fe20000000045 */
[C---:B-1----:R-:W-:Y:S01]  /*99b0*/  IMAD.U32 R69, R10.reuse, 0x10000, RZ ;  /* 0x000100000a457824 */ /* 0x042fe200078e00ff */
[----:B------:R-:W-:Y:S01]  /*99c0*/  LOP3.LUT R68, R10, 0xffff0000, RZ, 0xc0, !PT ;  /* 0xffff00000a447812 */ /* 0x000fe200078ec0ff */
[----:B------:R-:W-:Y:S01]  /*99d0*/  IMAD.U32 R10, R11, 0x10000, RZ ;  /* 0x000100000b0a7824 */ /* 0x000fe200078e00ff */
[C---:B------:R-:W-:Y:S02]  /*99e0*/  SHF.L.U32 R79, R8.reuse, 0x10, RZ ;  /* 0x00000010084f7819 */ /* 0x040fe400000006ff */
[----:B------:R-:W-:Y:S01]  /*99f0*/  LOP3.LUT R78, R8, 0xffff0000, RZ, 0xc0, !PT ;  /* 0xffff0000084e7812 */ /* 0x000fe200078ec0ff */
[----:B------:R-:W-:Y:S01]  /*9a00*/  IMAD.U32 R8, R61, 0x10000, RZ ;  /* 0x000100003d087824 */ /* 0x000fe200078e00ff */
[----:B------:R-:W-:Y:S01]  /*9a10*/  LOP3.LUT R70, R11, 0xffff0000, RZ, 0xc0, !PT ;  /* 0xffff00000b467812 */ /* 0x000fe200078ec0ff */
[----:B------:R-:W-:Y:S01]  /*9a20*/  IMAD.U32 R11, R63, 0x10000, RZ ;  /* 0x000100003f0b7824 */ /* 0x000fe200078e00ff */
[----:B------:R-:W-:Y:S01]  /*9a30*/  LOP3.LUT R61, R61, 0xffff0000, RZ, 0xc0, !PT ;  /* 0xffff00003d3d7812 */ /* 0x000fe200078ec0ff */
[CC--:B------:R-:W-:Y:S01]  /*9a40*/  FMUL.FTZ R80, R68.reuse, R8.reuse ;  /* 0x0000000844507220 */ /* 0x0c0fe20000410000 */
[----:B------:R-:W-:Y:S01]  /*9a50*/  LOP3.LUT R63, R63, 0xffff0000, RZ, 0xc0, !PT ;  /* 0xffff00003f3f7812 */ /* 0x000fe200078ec0ff */
[-C--:B------:R-:W-:Y:S01]  /*9a60*/  FMUL.FTZ R68, R68, R11.reuse ;  /* 0x0000000b44447220 */ /* 0x080fe20000410000 */
[----:B------:R-:W-:Y:S01]  /*9a70*/  SHF.L.U32 R71, R9, 0x10, RZ ;  /* 0x0000001009477819 */ /* 0x000fe200000006ff */
[----:B------:R-:W-:Y:S01]  /*9a80*/  FFMA.FTZ R80, R69, R11, -R80 ;  /* 0x0000000b45507223 */ /* 0x000fe20000010850 */
[----:B------:R-:W-:Y:S01]  /*9a90*/  LOP3.LUT R81, R9, 0xffff0000, RZ, 0xc0, !PT ;  /* 0xffff000009517812 */ /* 0x000fe200078ec0ff */
[----:B------:R-:W-:Y:S01]  /*9aa0*/  FFMA.FTZ R69, R69, R8, R68 ;  /* 0x0000000845457223 */ /* 0x000fe20000010044 */
[C---:B------:R-:W-:Y:S01]  /*9ab0*/  SHF.L.U32 R11, R65.reuse, 0x10, RZ ;  /* 0x00000010410b7819 */ /* 0x040fe200000006ff */
[----:B------:R-:W-:Y:S01]  /*9ac0*/  FMUL.FTZ R9, R70, R61 ;  /* 0x0000003d46097220 */ /* 0x000fe20000410000 */
[----:B------:R-:W-:Y:S01]  /*9ad0*/  LOP3.LUT R68, R65, 0xffff0000, RZ, 0xc0, !PT ;  /* 0xffff000041447812 */ /* 0x000fe200078ec0ff */
[C---:B------:R-:W-:Y:S01]  /*9ae0*/  IMAD.U32 R8, R62.reuse, 0x10000, RZ ;  /* 0x000100003e087824 */ /* 0x040fe200078e00ff */
[----:B------:R-:W-:Y:S01]  /*9af0*/  LOP3.LUT R62, R62, 0xffff0000, RZ, 0xc0, !PT ;  /* 0xffff00003e3e7812 */ /* 0x000fe200078ec0ff */
[----:B------:R-:W-:-:S02]  /*9b00*/  FMUL.FTZ R70, R70, R63 ;  /* 0x0000003f46467220 */ /* 0x000fc40000410000 */
[C---:B------:R-:W-:Y:S02]  /*9b10*/  FFMA.FTZ R9, R10.reuse, R63, -R9 ;  /* 0x0000003f0a097223 */ /* 0x040fe40000010809 */
[----:B------:R-:W-:Y:S02]  /*9b20*/  FFMA.FTZ R70, R10, R61, R70 ;  /* 0x0000003d0a467223 */ /* 0x000fe40000010046 */
[C---:B------:R-:W-:Y:S02]  /*9b30*/  FMUL.FTZ R10, R78.reuse, R8 ;  /* 0x000000084e0a7220 */ /* 0x040fe40000410000 */
[C---:B------:R-:W-:Y:S02]  /*9b40*/  FMUL.FTZ R61, R81.reuse, R62 ;  /* 0x0000003e513d7220 */ /* 0x040fe40000410000 */
[----:B------:R-:W-:Y:S02]  /*9b50*/  FMUL.FTZ R78, R78, R11 ;  /* 0x0000000b4e4e7220 */ /* 0x000fe40000410000 */
[----:B------:R-:W-:-:S02]  /*9b60*/  FMUL.FTZ R81, R81, R68 ;  /* 0x0000004451517220 */ /* 0x000fc40000410000 */
        /* <DEDUP_REMOVED lines=9> */
.L_x_372:
[----:B------:R-:W-:Y:S05]  /*9c00*/  BSYNC B1 ;  /* 0x0000000000017941 */ /* 0x000fea0003800000 */
.L_x_371:
        /* <DEDUP_REMOVED lines=16> */
[----:B------:R-:W-:Y:S01]  /*9d10*/  LOP3.LUT R70, R58, 0xffff0000, RZ, 0xc0, !PT ;  /* 0xffff00003a467812 */ /* 0x000fe200078ec0ff */
[C---:B-1----:R-:W-:Y:S01]  /*9d20*/  IMAD.U32 R62, R10.reuse, 0x10000, RZ ;  /* 0x000100000a3e7824 */ /* 0x042fe200078e00ff */
[----:B------:R-:W-:Y:S01]  /*9d30*/  LOP3.LUT R61, R10, 0xffff0000, RZ, 0xc0, !PT ;  /* 0xffff00000a3d7812 */ /* 0x000fe200078ec0ff */
[C---:B------:R-:W-:Y:S01]  /*9d40*/  IMAD.U32 R10, R11.reuse, 0x10000, RZ ;  /* 0x000100000b0a7824 */ /* 0x040fe200078e00ff */
[C---:B------:R-:W-:Y:S02]  /*9d50*/  SHF.L.U32 R69, R8.reuse, 0x10, RZ ;  /* 0x0000001008457819 */ /* 0x040fe400000006ff */
[----:B------:R-:W-:Y:S01]  /*9d60*/  LOP3.LUT R68, R8, 0xffff0000, RZ, 0xc0, !PT ;  /* 0xffff000008447812 */ /* 0x000fe200078ec0ff */
[----:B------:R-:W-:Y:S01]  /*9d70*/  IMAD.U32 R8, R54, 0x10000, RZ ;  /* 0x0001000036087824 */ /* 0x000fe200078e00ff */
[----:B------:R-:W-:Y:S01]  /*9d80*/  LOP3.LUT R63, R11, 0xffff0000, RZ, 0xc0, !PT ;  /* 0xffff00000b3f7812 */ /* 0x000fe200078ec0ff */
[----:B------:R-:W-:Y:S01]  /*9d90*/  IMAD.U32 R11, R58, 0x10000, RZ ;  /* 0x000100003a0b7824 */ /* 0x000fe200078e00ff */
[----:B------:R-:W-:Y:S01]  /*9da0*/  LOP3.LUT R54, R54, 0xffff0000, RZ, 0xc0, !PT ;  /* 0xffff000036367812 */ /* 0x000fe200078ec0ff */
[----:B------:R-:W-:Y:S01]  /*9db0*/  FMUL.FTZ R58, R61, R8 ;  /* 0x000000083d3a7220 */ /* 0x000fe20000410000 */
[----:B------:R-:W-:Y:S01]  /*9dc0*/  SHF.L.U32 R65, R9, 0x10, RZ ;  /* 0x0000001009417819 */ /* 0x000fe200000006ff */
[----:B------:R-:W-:Y:S01]  /*9dd0*/  FMUL.FTZ R61, R61, R11 ;  /* 0x0000000b3d3d7220 */ /* 0x000fe20000410000 */
[----:B------:R-:W-:Y:S01]  /*9de0*/  LOP3.LUT R71, R9, 0xffff0000, RZ, 0xc0, !PT ;  /* 0xffff000009477812 */ /* 0x000fe200078ec0ff */
[----:B------:R-:W-:-:S02]  /*9df0*/  FMUL.FTZ R9, R63, R54 ;  /* 0x000000363f097220 */ /* 0x000fc40000410000 */
[----:B------:R-:W-:Y:S01]  /*9e00*/  FFMA.FTZ R58, R62, R11, -R58 ;  /* 0x0000000b3e3a7223 */ /* 0x000fe2000001083a */
[----:B------:R-:W-:Y:S01]  /*9e10*/  SHF.L.U32 R11, R60, 0x10, RZ ;  /* 0x000000103c0b7819 */ /* 0x000fe200000006ff */
[----:B------:R-:W-:Y:S01]  /*9e20*/  FFMA.FTZ R61, R62, R8, R61 ;  /* 0x000000083e3d7223 */ /* 0x000fe2000001003d */
[----:B------:R-:W-:Y:S01]  /*9e30*/  LOP3.LUT R62, R55, 0xffff0000, RZ, 0xc0, !PT ;  /* 0xffff0000373e7812 */ /* 0x000fe200078ec0ff */
[-C--:B------:R-:W-:Y:S01]  /*9e40*/  FMUL.FTZ R63, R63, R70.reuse ;  /* 0x000000463f3f7220 */ /* 0x080fe20000410000 */
[----:B------:R-:W-:Y:S01]  /*9e50*/  LOP3.LUT R60, R60, 0xffff0000, RZ, 0xc0, !PT ;  /* 0xffff00003c3c7812 */ /* 0x000fe200078ec0ff */
[----:B------:R-:W-:Y:S02]  /*9e60*/  IMAD.U32 R8, R55, 0x10000, RZ ;  /* 0x0001000037087824 */ /* 0x000fe400078e00ff */
[C---:B------:R-:W-:Y:S02]  /*9e70*/  FFMA.FTZ R9, R10.reuse, R70, -R9 ;  /* 0x000000460a097223 */ /* 0x040fe40000010809 */
[----:B------:R-:W-:-:S02]  /*9e80*/  FFMA.FTZ R54, R10, R54, R63 ;  /* 0x000000360a367223 */ /* 0x000fc4000001003f */
[C---:B------:R-:W-:Y:S02]  /*9e90*/  FMUL.FTZ R10, R68.reuse, R8 ;  /* 0x00000008440a7220 */ /* 0x040fe40000410000 */
[C---:B------:R-:W-:Y:S02]  /*9ea0*/  FMUL.FTZ R55, R71.reuse, R62 ;  /* 0x0000003e47377220 */ /* 0x040fe40000410000 */
[-C--:B------:R-:W-:Y:S02]  /*9eb0*/  FMUL.FTZ R68, R68, R11.reuse ;  /* 0x0000000b44447220 */ /* 0x080fe40000410000 */
[----:B------:R-:W-:Y:S02]  /*9ec0*/  FMUL.FTZ R71, R71, R60 ;  /* 0x0000003c47477220 */ /* 0x000fe40000410000 */
[C---:B------:R-:W-:Y:S01]  /*9ed0*/  FFMA.FTZ R63, R69.reuse, R11, -R10 ;  /* 0x0000000b453f7223 */ /* 0x040fe2000001080a */
[----:B------:R-:W-:Y:S01]  /*9ee0*/  F2FP.BF16.PACK_AB R11, R54, R9 ;  /* 0x00000009360b723e */ /* 0x000fe200000010ff */
[----:B------:R-:W-:Y:S01]  /*9ef0*/  FFMA.FTZ R8, R69, R8, R68 ;  /* 0x0000000845087223 */ /* 0x000fe20000010044 */
[----:B------:R-:W-:Y:S01]  /*9f00*/  F2FP.BF16.PACK_AB R10, R61, R58 ;  /* 0x0000003a3d0a723e */ /* 0x000fe200000010ff */
[----:B------:R-:W-:-:S02]  /*9f10*/  FFMA.FTZ R55, R65, R60, -R55 ;  /* 0x0000003c41377223 */ /* 0x000fc40000010837 */
[----:B------:R-:W-:Y:S01]  /*9f20*/  FFMA.FTZ R62, R65, R62, R71 ;  /* 0x0000003e413e7223 */ /* 0x000fe20000010047 */
[----:B------:R-:W-:-:S04]  /*9f30*/  F2FP.BF16.PACK_AB R8, R8, R63 ;  /* 0x0000003f0808723e */ /* 0x000fc800000010ff */
[----:B------:R-:W-:-:S05]  /*9f40*/  F2FP.BF16.PACK_AB R9, R62, R55 ;  /* 0x000000373e09723e */ /* 0x000fca00000010ff */
[----:B------:R1:W-:Y:S02]  /*9f50*/  STS.128 [R150+0x12080], R8 ;  /* 0x0120800896007388 */ /* 0x0003e40000000c00 */
.L_x_382:
[----:B------:R-:W-:Y:S05]  /*9f60*/  BSYNC B0 ;  /* 0x0000000000007941 */ /* 0x000fea0003800000 */
.L_x_381:
        /* <DEDUP_REMOVED lines=41> */
[----:B------:R-:W-:Y:S01]  /*a200*/  FFMA.FTZ R63, R62, R11, -R10 ;  /* 0x0000000b3e3f7223 */ /* 0x000fe2000001080a */
        /* <DEDUP_REMOVED lines=8> */
.L_x_384:
[----:B------:R-:W-:Y:S05]  /*a290*/  BSYNC B0 ;  /* 0x0000000000007941 */ /* 0x000fea0003800000 */
.L_x_383:
        /* <DEDUP_REMOVED lines=50> */
.L_x_386:
[----:B------:R-:W-:Y:S05]  /*a5c0*/  BSYNC B0 ;  /* 0x0000000000007941 */ /* 0x000fea0003800000 */
.L_x_385:
        /* <DEDUP_REMOVED lines=28> */
[----:B------:R-:W-:Y:S01]  /*a790*/  SHF.L.U32 R11, R42, 0x10, RZ ;  /* 0x000000102a0b7819 */ /* 0x000fe200000006ff */
        /* <DEDUP_REMOVED lines=20> */
.L_x_380:
[----:B------:R-:W-:Y:S05]  /*a8e0*/  BSYNC B1 ;  /* 0x0000000000017941 */ /* 0x000fea0003800000 */
.L_x_379:
[----:B-1----:R-:W-:-:S04]  /*a8f0*/  IADD3 R8, R40, 0x60, RZ ;  /* 0x0000006028087810 */ /* 0x002fc80007ffe0ff */
        /* <DEDUP_REMOVED lines=26> */
[-C--:B------:R-:W-:Y:S01]  /*aaa0*/  FMUL.FTZ R35, R35, R11.reuse ;  /* 0x0000000b23237220 */ /* 0x080fe20000410000 */
[----:B------:R-:W-:Y:S01]  /*aab0*/  LOP3.LUT R49, R9, 0xffff0000, RZ, 0xc0, !PT ;  /* 0xffff000009317812 */ /* 0x000fe200078ec0ff */
[----:B------:R-:W-:-:S02]  /*aac0*/  FFMA.FTZ R33, R38, R11, -R33 ;  /* 0x0000000b26217223 */ /* 0x000fc40000010821 */
[CC--:B------:R-:W-:Y:S02]  /*aad0*/  FMUL.FTZ R9, R39.reuse, R25.reuse ;  /* 0x0000001927097220 */ /* 0x0c0fe40000410000 */
[----:B------:R-:W-:Y:S01]  /*aae0*/  FFMA.FTZ R8, R38, R8, R35 ;  /* 0x0000000826087223 */ /* 0x000fe20000010023 */
[----:B------:R-:W-:Y:S01]  /*aaf0*/  SHF.L.U32 R35, R34, 0x10, RZ ;  /* 0x0000001022237819 */ /* 0x000fe200000006ff */
[C---:B------:R-:W-:Y:S01]  /*ab00*/  IMAD.U32 R11, R32.reuse, 0x10000, RZ ;  /* 0x00010000200b7824 */ /* 0x040fe200078e00ff */
[----:B------:R-:W-:Y:S01]  /*ab10*/  LOP3.LUT R32, R32, 0xffff0000, RZ, 0xc0, !PT ;  /* 0xffff000020207812 */ /* 0x000fe200078ec0ff */
[-C--:B------:R-:W-:Y:S01]  /*ab20*/  FMUL.FTZ R39, R39, R48.reuse ;  /* 0x0000003027277220 */ /* 0x080fe20000410000 */
[----:B------:R-:W-:Y:S01]  /*ab30*/  LOP3.LUT R34, R34, 0xffff0000, RZ, 0xc0, !PT ;  /* 0xffff000022227812 */ /* 0x000fe200078ec0ff */
[C---:B------:R-:W-:Y:S02]  /*ab40*/  FFMA.FTZ R9, R10.reuse, R48, -R9 ;  /* 0x000000300a097223 */ /* 0x040fe40000010809 */
[----:B------:R-:W-:-:S02]  /*ab50*/  FFMA.FTZ R38, R10, R25, R39 ;  /* 0x000000190a267223 */ /* 0x000fc40000010027 */
[C---:B------:R-:W-:Y:S02]  /*ab60*/  FMUL.FTZ R10, R46.reuse, R11 ;  /* 0x0000000b2e0a7220 */ /* 0x040fe40000410000 */
[C---:B------:R-:W-:Y:S02]  /*ab70*/  FMUL.FTZ R25, R49.reuse, R32 ;  /* 0x0000002031197220 */ /* 0x040fe40000410000 */
[-C--:B------:R-:W-:Y:S02]  /*ab80*/  FMUL.FTZ R46, R46, R35.reuse ;  /* 0x000000232e2e7220 */ /* 0x080fe40000410000 */
[-C--:B------:R-:W-:Y:S02]  /*ab90*/  FMUL.FTZ R49, R49, R34.reuse ;  /* 0x0000002231317220 */ /* 0x080fe40000410000 */
        /* <DEDUP_REMOVED lines=9> */
.L_x_389:
[----:B------:R-:W-:Y:S05]  /*ac30*/  BSYNC B0 ;  /* 0x0000000000007941 */ /* 0x000fea0003800000 */
.L_x_388:
[----:B-1----:R-:W-:Y:S01]  /*ac40*/  IADD3 R8, R20, 0x20, RZ ;  /* 0x0000002014087810 */ /* 0x002fe20007ffe0ff */
[----:B------:R-:W-:Y:S03]  /*ac50*/  BSSY B0, `(.L_x_390) ;  /* 0x0000031000007945 */ /* 0x000fe60003800000 */
[----:B------:R-:W-:-:S13]  /*ac60*/  ISETP.GE.AND P0, PT, R8, c[0x0][0x27c], PT ;  /* 0x00009f0008007a0c */ /* 0x000fda0003f06270 */
[----:B------:R-:W-:Y:S05]  /*ac70*/  @P0 BRA `(.L_x_391) ;  /* 0x000002e000000947 */ /* 0x000fea0003800000 */
[----:B------:R-:W1:Y:S01]  /*ac80*/  LDS.128 R8, [R150+0x17080] ;  /* 0x0170800096087984 */ /* 0x000e620000000c00 */
[--C-:B------:R-:W-:Y:S02]  /*ac90*/  SHF.R.U64 R33, R44, 0x10, R45.reuse ;  /* 0x000000102c217819 */ /* 0x100fe4000000122d */
[----:B------:R-:W-:Y:S02]  /*aca0*/  SHF.R.U32.HI R44, RZ, 0x10, R45 ;  /* 0x00000010ff2c7819 */ /* 0x000fe4000001162d */
[--C-:B------:R-:W-:Y:S02]  /*acb0*/  SHF.R.U64 R25, R66, 0x10, R67.reuse ;  /* 0x0000001042197819 */ /* 0x100fe40000001243 */
[----:B------:R-:W-:Y:S02]  /*acc0*/  SHF.R.U32.HI R66, RZ, 0x10, R67 ;  /* 0x00000010ff427819 */ /* 0x000fe40000011643 */
[----:B------:R-:W-:Y:S02]  /*acd0*/  PRMT R21, R21, 0x5410, R44 ;  /* 0x0000541015157816 */ /* 0x000fe4000000002c */
[----:B------:R-:W-:-:S02]  /*ace0*/  PRMT R23, R23, 0x5410, R66 ;  /* 0x0000541017177816 */ /* 0x000fc40000000042 */
[----:B------:R-:W-:Y:S02]  /*acf0*/  PRMT R24, R24, 0x5410, R25 ;  /* 0x0000541018187816 */ /* 0x000fe40000000019 */
[----:B------:R-:W-:Y:S02]  /*ad00*/  PRMT R22, R22, 0x5410, R33 ;  /* 0x0000541016167816 */ /* 0x000fe40000000021 */
[----:B------:R-:W-:Y:S02]  /*ad10*/  LOP3.LUT R39, R23, 0xffff0000, RZ, 0xc0, !PT ;  /* 0xffff000017277812 */ /* 0x000fe400078ec0ff */
[----:B------:R-:W-:Y:S02]  /*ad20*/  LOP3.LUT R45, R24, 0xffff0000, RZ, 0xc0, !PT ;  /* 0xffff0000182d7812 */ /* 0x000fe400078ec0ff */
[----:B-1----:R-:W-:Y:S01]  /*ad30*/  SHF.L.U32 R38, R8, 0x10, RZ ;  /* 0x0000001008267819 */ /* 0x002fe200000006ff */
[----:B------:R-:W-:Y:S01]  /*ad40*/  IMAD.U32 R32, R10, 0x10000, RZ ;  /* 0x000100000a207824 */ /* 0x000fe200078e00ff */
[----:B------:R-:W-:Y:S01]  /*ad50*/  LOP3.LUT R35, R8, 0xffff0000, RZ, 0xc0, !PT ;  /* 0xffff000008237812 */ /* 0x000fe200078ec0ff */
[----:B------:R-:W-:Y:S01]  /*ad60*/  IMAD.U32 R8, R21, 0x10000, RZ ;  /* 0x0001000015087824 */ /* 0x000fe200078e00ff */
[----:B------:R-:W-:Y:S01]  /*ad70*/  LOP3.LUT R25, R10, 0xffff0000, RZ, 0xc0, !PT ;  /* 0xffff00000a197812 */ /* 0x000fe200078ec0ff */
[C---:B------:R-:W-:Y:S01]  /*ad80*/  IMAD.U32 R10, R11.reuse, 0x10000, RZ ;  /* 0x000100000b0a7824 */ /* 0x040fe200078e00ff */
        /* <DEDUP_REMOVED lines=8> */
[-C--:B------:R-:W-:Y:S02]  /*ae10*/  FMUL.FTZ R33, R33, R39.reuse ;  /* 0x0000002721217220 */ /* 0x080fe40000410000 */
[----:B------:R-:W-:Y:S01]  /*ae20*/  FFMA.FTZ R9, R10, R39, -R9 ;  /* 0x000000270a097223 */ /* 0x000fe20000010809 */
[----:B------:R-:W-:Y:S01]  /*ae30*/  LOP3.LUT R39, R22, 0xffff0000, RZ, 0xc0, !PT ;  /* 0xffff000016277812 */ /* 0x000fe200078ec0ff */
[C---:B------:R-:W-:Y:S02]  /*ae40*/  FFMA.FTZ R23, R32.reuse, R11, -R23 ;  /* 0x0000000b20177223 */ /* 0x040fe40000010817 */
[----:B------:R-:W-:Y:S01]  /*ae50*/  FFMA.FTZ R8, R32, R8, R25 ;  /* 0x0000000820087223 */ /* 0x000fe20000010019 */
[----:B------:R-:W-:Y:S01]  /*ae60*/  SHF.L.U32 R25, R24, 0x10, RZ ;  /* 0x0000001018197819 */ /* 0x000fe200000006ff */
[----:B------:R-:W-:Y:S02]  /*ae70*/  IMAD.U32 R11, R22, 0x10000, RZ ;  /* 0x00010000160b7824 */ /* 0x000fe400078e00ff */
[----:B------:R-:W-:-:S02]  /*ae80*/  FFMA.FTZ R22, R10, R21, R33 ;  /* 0x000000150a167223 */ /* 0x000fc40000010021 */
[C---:B------:R-:W-:Y:S02]  /*ae90*/  FMUL.FTZ R10, R35.reuse, R11 ;  /* 0x0000000b230a7220 */ /* 0x040fe40000410000 */
[C---:B------:R-:W-:Y:S02]  /*aea0*/  FMUL.FTZ R21, R42.reuse, R39 ;  /* 0x000000272a157220 */ /* 0x040fe40000410000 */
[----:B------:R-:W-:Y:S02]  /*aeb0*/  FMUL.FTZ R35, R35, R25 ;  /* 0x0000001923237220 */ /* 0x000fe40000410000 */
[----:B------:R-:W-:Y:S02]  /*aec0*/  FMUL.FTZ R42, R42, R45 ;  /* 0x0000002d2a2a7220 */ /* 0x000fe40000410000 */
[----:B------:R-:W-:Y:S01]  /*aed0*/  FFMA.FTZ R25, R38, R25, -R10 ;  /* 0x0000001926197223 */ /* 0x000fe2000001080a */
        /* <DEDUP_REMOVED lines=8> */
.L_x_391:
[----:B------:R-:W-:Y:S05]  /*af60*/  BSYNC B0 ;  /* 0x0000000000007941 */ /* 0x000fea0003800000 */
.L_x_390:
        /* <DEDUP_REMOVED lines=12> */
[----:B------:R-:W-:Y:S02]  /*b030*/  LOP3.LUT R27, R16, 0xffff0000, RZ, 0xc0, !PT ;  /* 0xffff0000101b7812 */ /* 0x000fe400078ec0ff */
[----:B------:R-:W-:Y:S01]  /*b040*/  PRMT R13, R13, 0x5410, R24 ;  /* 0x000054100d0d7816 */ /* 0x000fe20000000018 */
        /* <DEDUP_REMOVED lines=14> */
[C---:B------:R-:W-:Y:S02]  /*b130*/  FFMA.FTZ R21, R22.reuse, R8, R21 ;  /* 0x0000000816157223 */ /* 0x040fe40000010015 */
[----:B------:R-:W-:Y:S01]  /*b140*/  FFMA.FTZ R16, R22, R11, -R16 ;  /* 0x0000000b16107223 */ /* 0x000fe20000010810 */
[----:B------:R-:W-:Y:S01]  /*b150*/  SHF.L.U32 R11, R17, 0x10, RZ ;  /* 0x00000010110b7819 */ /* 0x000fe200000006ff */
[C---:B------:R-:W-:Y:S01]  /*b160*/  IMAD.U32 R8, R13.reuse, 0x10000, RZ ;  /* 0x000100000d087824 */ /* 0x040fe200078e00ff */
[----:B------:R-:W-:Y:S01]  /*b170*/  LOP3.LUT R13, R13, 0xffff0000, RZ, 0xc0, !PT ;  /* 0xffff00000d0d7812 */ /* 0x000fe200078ec0ff */
[-C--:B------:R-:W-:Y:S01]  /*b180*/  FMUL.FTZ R23, R23, R27.reuse ;  /* 0x0000001b17177220 */ /* 0x080fe20000410000 */
[----:B------:R-:W-:Y:S01]  /*b190*/  LOP3.LUT R17, R17, 0xffff0000, RZ, 0xc0, !PT ;  /* 0xffff000011117812 */ /* 0x000fe200078ec0ff */
[C---:B------:R-:W-:Y:S02]  /*b1a0*/  FFMA.FTZ R9, R10.reuse, R27, -R9 ;  /* 0x0000001b0a097223 */ /* 0x040fe40000010809 */
[----:B------:R-:W-:-:S02]  /*b1b0*/  FFMA.FTZ R12, R10, R12, R23 ;  /* 0x0000000c0a0c7223 */ /* 0x000fc40000010017 */
[CC--:B------:R-:W-:Y:S02]  /*b1c0*/  FMUL.FTZ R10, R25.reuse, R8.reuse ;  /* 0x00000008190a7220 */ /* 0x0c0fe40000410000 */
        /* <DEDUP_REMOVED lines=12> */
.L_x_393:
[----:B------:R-:W-:Y:S05]  /*b290*/  BSYNC B0 ;  /* 0x0000000000007941 */ /* 0x000fea0003800000 */
.L_x_392:
[----:B------:R-:W-:-:S04]  /*b2a0*/  IADD3 R20, R20, 0x60, RZ ;  /* 0x0000006014147810 */ /* 0x000fc80007ffe0ff */
[----:B------:R-:W-:-:S13]  /*b2b0*/  ISETP.GE.AND P0, PT, R20, c[0x0][0x27c], PT ;  /* 0x00009f0014007a0c */ /* 0x000fda0003f06270 */
[----:B------:R-:W-:Y:S05]  /*b2c0*/  @P0 BRA `(.L_x_387) ;  /* 0x0000527000000947 */ /* 0x000fea0003800000 */
[----:B-1----:R-:W1:Y:S01]  /*b2d0*/  LDS.128 R8, [R150+0x1f080] ;  /* 0x01f0800096087984 */ /* 0x002e620000000c00 */
        /* <DEDUP_REMOVED lines=44> */
[----:B------:R1:W-:Y:S01]  /*b5a0*/  STS.128 [R150+0x1f080], R8 ;  /* 0x01f0800896007388 */ /* 0x0003e20000000c00 */
[----:B------:R-:W-:Y:S05]  /*b5b0*/  BRA `(.L_x_387) ;  /* 0x00004f8000007947 */ /* 0x000fea0003800000 */
.L_x_354:
        /* <DEDUP_REMOVED lines=18> */
[----:B------:R-:W-:Y:S01]  /*b6e0*/  LEA R15, P0, R16, c[0x0][0x270], 0x1 ;  /* 0x00009c00100f7a11 */ /* 0x000fe200078008ff */
[----:B------:R-:W-:Y:S02]  /*b6f0*/  IMAD R12, R12, c[0x0][0x290], RZ ;  /* 0x0000a4000c0c7a24 */ /* 0x000fe400078e02ff */
[C---:B------:R-:W-:Y:S02]  /*b700*/  IMAD R14, R11.reuse, c[0x0][0x284], R14 ;  /* 0x0000a1000b0e7a24 */ /* 0x040fe400078e020e */
[----:B------:R-:W-:Y:S01]  /*b710*/  IMAD R12, R11, c[0x0][0x294], R12 ;  /* 0x0000a5000b0c7a24 */ /* 0x000fe200078e020c */
[----:B------:R1:W2:Y:S02]  /*b720*/  SHFL.IDX PT, R18, R15, RZ, 0x181f ;  /* 0x00181fff0f127589 */ /* 0x0002a400000e0000 */
[----:B------:R-:W-:Y:S02]  /*b730*/  IADD3 R14, R17, R14, RZ ;  /* 0x0000000e110e7210 */ /* 0x000fe40007ffe0ff */
[----:B------:R-:W-:-:S02]  /*b740*/  MOV R17, R13 ;  /* 0x0000000d00117202 */ /* 0x000fc40000000f00 */
[----:B------:R-:W-:Y:S01]  /*b750*/  LEA.HI.X R14, R16, c[0x0][0x274], R14, 0x1, P0 ;  /* 0x00009d00100e7a11 */ /* 0x000fe200000f0c0e */
[----:B------:R-:W-:-:S04]  /*b760*/  IMAD.MOV.U32 R16, RZ, RZ, R20 ;  /* 0x000000ffff107224 */ /* 0x000fc800078e0014 */
[----:B------:R-:W-:Y:S01]  /*b770*/  IMAD.WIDE.U32 R16, R11, c[0x0][0x290], R16 ;  /* 0x0000a4000b107a25 */ /* 0x000fe200078e0010 */
[----:B------:R1:W3:Y:S03]  /*b780*/  SHFL.IDX PT, R19, R14, RZ, 0x181f ;  /* 0x00181fff0e137589 */ /* 0x0002e600000e0000 */
[----:B------:R-:W-:Y:S01]  /*b790*/  IMAD.IADD R12, R17, 0x1, R12 ;  /* 0x00000001110c7824 */ /* 0x000fe200078e020c */
[----:B------:R-:W-:-:S04]  /*b7a0*/  LEA R13, P0, R16, c[0x0][0x288], 0x1 ;  /* 0x0000a200100d7a11 */ /* 0x000fc800078008ff */
[----:B------:R-:W-:Y:S02]  /*b7b0*/  LEA.HI.X R12, R16, c[0x0][0x28c], R12, 0x1, P0 ;  /* 0x0000a300100c7a11 */ /* 0x000fe400000f0c0c */
[----:B------:R1:W4:Y:S04]  /*b7c0*/  SHFL.IDX PT, R16, R13, RZ, 0x181f ;  /* 0x00181fff0d107589 */ /* 0x00032800000e0000 */
[----:B------:R1:W1:Y:S01]  /*b7d0*/  SHFL.IDX PT, R17, R12, RZ, 0x181f ;  /* 0x00181fff0c117589 */ /* 0x00026200000e0000 */
[----:B------:R-:W-:Y:S05]  /*b7e0*/  @P1 BRA `(.L_x_395) ;  /* 0x0000019000001947 */ /* 0x000fea0003800000 */
[----:B--2---:R-:W-:Y:S01]  /*b7f0*/  ISETP.GE.AND P0, PT, R80, c[0x0][0x27c], PT ;  /* 0x00009f0050007a0c */ /* 0x004fe20003f06270 */
[----:B------:R-:W-:Y:S01]  /*b800*/  CS2R R110, SRZ ;  /* 0x00000000006e7805 */ /* 0x000fe2000001ff00 */
[----:B------:R-:W-:Y:S01]  /*b810*/  CS2R R108, SRZ ;  /* 0x00000000006c7805 */ /* 0x000fe2000001ff00 */
[----:B------:R-:W-:Y:S01]  /*b820*/  CS2R R106, SRZ ;  /* 0x00000000006a7805 */ /* 0x000fe2000001ff00 */
[----:B------:R-:W-:-:S09]  /*b830*/  CS2R R104, SRZ ;  /* 0x0000000000687805 */ /* 0x000fd2000001ff00 */
[C---:B------:R-:W-:Y:S01]  /*b840*/  @!P0 IMAD.SHL.U32 R21, R80.reuse, 0x2, RZ ;  /* 0x0000000250158824 */ /* 0x040fe200078e00ff */
[----:B------:R-:W-:-:S04]  /*b850*/  @!P0 SHF.L.U64.HI R11, R80, 0x1, R147 ;  /* 0x00000001500b8819 */ /* 0x000fc80000010293 */
[----:B------:R-:W-:-:S05]  /*b860*/  @!P0 IADD3 R22, P1, R18, R21, RZ ;  /* 0x0000001512168210 */ /* 0x000fca0007f3e0ff */
[----:B---3--:R-:W-:Y:S01]  /*b870*/  @!P0 IMAD.X R23, R19, 0x1, R11, P1 ;  /* 0x0000000113178824 */ /* 0x008fe200008e060b */
[----:B----4-:R-:W-:-:S04]  /*b880*/  @!P0 IADD3 R20, P1, R16, R21, RZ ;  /* 0x0000001510148210 */ /* 0x010fc80007f3e0ff */
[----:B------:R2:W5:Y:S01]  /*b890*/  @!P0 LD.E.128 R108, [R22.64] ;  /* 0x0000001e166c8980 */ /* 0x000562000c101d00 */
[----:B-1----:R-:W-:-:S05]  /*b8a0*/  @!P0 IMAD.X R21, R17, 0x1, R11, P1 ;  /* 0x0000000111158824 */ /* 0x002fca00008e060b */
[----:B------:R2:W5:Y:S01]  /*b8b0*/  @!P0 LD.E.128 R104, [R20.64] ;  /* 0x0000001e14688980 */ /* 0x000562000c101d00 */
[----:B------:R-:W-:Y:S01]  /*b8c0*/  ISETP.GE.AND P0, PT, R42, c[0x0][0x27c], PT ;  /* 0x00009f002a007a0c */ /* 0x000fe20003f06270 */
[----:B------:R-:W-:-:S12]  /*b8d0*/  CS2R R94, SRZ ;  /* 0x00000000005e7805 */ /* 0x000fd8000001ff00 */
[----:B------:R-:W-:-:S04]  /*b8e0*/  @!P0 SHF.R.S32.HI R11, RZ, 0x1f, R42 ;  /* 0x0000001fff0b8819 */ /* 0x000fc8000001142a */
[----:B------:R-:W-:-:S04]  /*b8f0*/  @!P0 LEA.HI R11, R11, R42, RZ, 0x3 ;  /* 0x0000002a0b0b8211 */ /* 0x000fc800078f18ff */
[----:B------:R-:W-:Y:S01]  /*b900*/  @!P0 LOP3.LUT R11, R11, 0xfffffff8, RZ, 0xc0, !PT ;  /* 0xfffffff80b0b8812 */ /* 0x000fe200078ec0ff */
[----:B------:R-:W-:Y:S01]  /*b910*/  CS2R R92, SRZ ;  /* 0x00000000005c7805 */ /* 0x000fe2000001ff00 */
[----:B------:R-:W-:Y:S01]  /*b920*/  CS2R R90, SRZ ;  /* 0x00000000005a7805 */ /* 0x000fe2000001ff00 */
[----:B------:R-:W-:Y:S02]  /*b930*/  CS2R R88, SRZ ;  /* 0x0000000000587805 */ /* 0x000fe4000001ff00 */
[----:B------:R-:W-:-:S04]  /*b940*/  @!P0 IMAD.WIDE R18, R11, 0x2, R18 ;  /* 0x000000020b128825 */ /* 0x000fc800078e0212 */
[----:B------:R-:W-:Y:S01]  /*b950*/  @!P0 IMAD.WIDE R16, R11, 0x2, R16 ;  /* 0x000000020b108825 */ /* 0x000fe200078e0210 */
[----:B------:R2:W5:Y:S04]  /*b960*/  @!P0 LD.E.128 R92, [R18.64] ;  /* 0x0000001e125c8980 */ /* 0x000568000c101d00 */
[----:B------:R2:W5:Y:S02]  /*b970*/  @!P0 LD.E.128 R88, [R16.64] ;  /* 0x0000001e10588980 */ /* 0x000564000c101d00 */
.L_x_395:
[----:B--2---:R-:W-:Y:S05]  /*b980*/  BSYNC B0 ;  /* 0x0000000000007941 */ /* 0x004fea0003800000 */
.L_x_394:
[----:B------:R-:W-:Y:S01]  /*b990*/  ISETP.NE.AND P0, PT, R10, RZ, PT ;  /* 0x000000ff0a00720c */ /* 0x000fe20003f05270 */
[----:B-----5:R-:W-:Y:S01]  /*b9a0*/  IMAD.MOV.U32 R11, RZ, RZ, R94 ;  /* 0x000000ffff0b7224 */ /* 0x020fe200078e005e */
[----:B------:R2:W4:Y:S01]  /*b9b0*/  SHFL.IDX PT, R21, R14, 0x1, 0x181f ;  /* 0x00381f000e157f89 */ /* 0x00052200000e0000 */
[----:B------:R-:W-:Y:S01]  /*b9c0*/  IMAD.MOV.U32 R10, RZ, RZ, R95 ;  /* 0x000000ffff0a7224 */ /* 0x000fe200078e005f */
[----:B------:R-:W-:Y:S01]  /*b9d0*/  BSSY B0, `(.L_x_396) ;  /* 0x0000043000007945 */ /* 0x000fe20003800000 */
[----:B-1----:R-:W-:Y:S01]  /*b9e0*/  IMAD.MOV.U32 R17, RZ, RZ, R92 ;  /* 0x000000ffff117224 */ /* 0x002fe200078e005c */
[----:B------:R-:W-:Y:S01]  /*b9f0*/  PRMT R144, R11, 0x7610, R144 ;  /* 0x000076100b907816 */ /* 0x000fe20000000090 */
[----:B------:R-:W-:Y:S01]  /*ba00*/  IMAD.MOV.U32 R11, RZ, RZ, R110 ;  /* 0x000000ffff0b7224 */ /* 0x000fe200078e006e */
[----:B------:R-:W-:Y:S01]  /*ba10*/  PRMT R143, R10, 0x7610, R143 ;  /* 0x000076100a8f7816 */ /* 0x000fe2000000008f */
[----:B------:R-:W-:Y:S01]  /*ba20*/  IMAD.MOV.U32 R10, RZ, RZ, R111 ;  /* 0x000000ffff0a7224 */ /* 0x000fe200078e006f */
[----:B------:R-:W-:Y:S01]  /*ba30*/  PRMT R142, R17, 0x7610, R142 ;  /* 0x00007610118e7816 */ /* 0x000fe2000000008e */
[----:B----4-:R-:W-:Y:S01]  /*ba40*/  IMAD.MOV.U32 R16, RZ, RZ, R93 ;  /* 0x000000ffff107224 */ /* 0x010fe200078e005d */
        /* <DEDUP_REMOVED lines=18> */
[----:B------:R2:W1:Y:S01]  /*bb70*/  SHFL.IDX PT, R20, R15, 0x1, 0x181f ;  /* 0x00381f000f147f89 */ /* 0x00046200000e0000 */
[----:B------:R-:W-:Y:S01]  /*bb80*/  IMAD.MOV.U32 R10, RZ, RZ, R105 ;  /* 0x000000ffff0a7224 */ /* 0x000fe200078e0069 */
[----:B------:R-:W-:Y:S01]  /*bb90*/  PRMT R155, R17, 0x7610, R155 ;  /* 0x00007610119b7816 */ /* 0x000fe2000000009b */
[----:B------:R-:W-:Y:S01]  /*bba0*/  CS2R R60, SRZ ;  /* 0x00000000003c7805 */ /* 0x000fe2000001ff00 */
[----:B---3--:R2:W3:Y:S01]  /*bbb0*/  SHFL.IDX PT, R19, R12, 0x1, 0x181f ;  /* 0x00381f000c137f89 */ /* 0x0084e200000e0000 */
[----:B------:R-:W-:Y:S01]  /*bbc0*/  PRMT R154, R16, 0x7610, R154 ;  /* 0x00007610109a7816 */ /* 0x000fe2000000009a */
[----:B------:R-:W-:Y:S01]  /*bbd0*/  CS2R R78, SRZ ;  /* 0x00000000004e7805 */ /* 0x000fe2000001ff00 */
[----:B------:R-:W-:Y:S01]  /*bbe0*/  PRMT R153, R11, 0x7610, R153 ;  /* 0x000076100b997816 */ /* 0x000fe20000000099 */
[----:B------:R2:W4:Y:S01]  /*bbf0*/  SHFL.IDX PT, R18, R13, 0x1, 0x181f ;  /* 0x00381f000d127f89 */ /* 0x00052200000e0000 */
[----:B------:R-:W-:Y:S01]  /*bc00*/  PRMT R152, R10, 0x7610, R152 ;  /* 0x000076100a987816 */ /* 0x000fe20000000098 */
        /* <DEDUP_REMOVED lines=8> */
[----:B------:R-:W-:Y:S01]  /*bc90*/  CS2R R76, SRZ ;  /* 0x00000000004c7805 */ /* 0x000fe2000001ff00 */
[----:B------:R-:W-:Y:S01]  /*bca0*/  CS2R R74, SRZ ;  /* 0x00000000004a7805 */ /* 0x000fe2000001ff00 */
[----:B------:R-:W-:-:S09]  /*bcb0*/  CS2R R72, SRZ ;  /* 0x0000000000487805 */ /* 0x000fd2000001ff00 */
[C---:B------:R-:W-:Y:S01]  /*bcc0*/  @!P0 IMAD.SHL.U32 R11, R80.reuse, 0x2, RZ ;  /* 0x00000002500b8824 */ /* 0x040fe200078e00ff */
[----:B------:R-:W-:-:S04]  /*bcd0*/  @!P0 SHF.L.U64.HI R17, R80, 0x1, R147 ;  /* 0x0000000150118819 */ /* 0x000fc80000010293 */
[----:B-1----:R-:W-:-:S05]  /*bce0*/  @!P0 IADD3 R22, P1, R20, R11, RZ ;  /* 0x0000000b14168210 */ /* 0x002fca0007f3e0ff */
[----:B------:R-:W-:Y:S01]  /*bcf0*/  @!P0 IMAD.X R23, R21, 0x1, R17, P1 ;  /* 0x0000000115178824 */ /* 0x000fe200008e0611 */
[----:B----4-:R-:W-:-:S04]  /*bd00*/  @!P0 IADD3 R16, P1, R18, R11, RZ ;  /* 0x0000000b12108210 */ /* 0x010fc80007f3e0ff */
[----:B------:R1:W5:Y:S01]  /*bd10*/  @!P0 LD.E.128 R76, [R22.64] ;  /* 0x0000001e164c8980 */ /* 0x000362000c101d00 */
[----:B---3--:R-:W-:-:S05]  /*bd20*/  @!P0 IMAD.X R17, R19, 0x1, R17, P1 ;  /* 0x0000000113118824 */ /* 0x008fca00008e0611 */
[----:B------:R1:W5:Y:S01]  /*bd30*/  @!P0 LD.E.128 R72, [R16.64] ;  /* 0x0000001e10488980 */ /* 0x000362000c101d00 */
[----:B------:R-:W-:-:S13]  /*bd40*/  ISETP.GE.AND P0, PT, R42, c[0x0][0x27c], PT ;  /* 0x00009f002a007a0c */ /* 0x000fda0003f06270 */
[----:B------:R-:W-:-:S04]  /*bd50*/  @!P0 SHF.R.S32.HI R11, RZ, 0x1f, R42 ;  /* 0x0000001fff0b8819 */ /* 0x000fc8000001142a */
[----:B------:R-:W-:-:S04]  /*bd60*/  @!P0 LEA.HI R10, R11, R42, RZ, 0x3 ;  /* 0x0000002a0b0a8211 */ /* 0x000fc800078f18ff */
[----:B------:R-:W-:Y:S01]  /*bd70*/  @!P0 LOP3.LUT R10, R10, 0xfffffff8, RZ, 0xc0, !PT ;  /* 0xfffffff80a0a8812 */ /* 0x000fe200078ec0ff */
[----:B------:R-:W-:Y:S01]  /*bd80*/  CS2R R62, SRZ ;  /* 0x00000000003e7805 */ /* 0x000fe2000001ff00 */
[----:B------:R-:W-:Y:S01]  /*bd90*/  CS2R R60, SRZ ;  /* 0x00000000003c7805 */ /* 0x000fe2000001ff00 */
[----:B------:R-:W-:Y:S01]  /*bda0*/  CS2R R54, SRZ ;  /* 0x0000000000367805 */ /* 0x000fe2000001ff00 */
[----:B------:R-:W-:Y:S01]  /*bdb0*/  CS2R R52, SRZ ;  /* 0x0000000000347805 */ /* 0x000fe2000001ff00 */
[----:B------:R-:W-:-:S04]  /*bdc0*/  @!P0 IMAD.WIDE R20, R10, 0x2, R20 ;  /* 0x000000020a148825 */ /* 0x000fc800078e0214 */
[----:B------:R-:W-:Y:S01]  /*bdd0*/  @!P0 IMAD.WIDE R10, R10, 0x2, R18 ;  /* 0x000000020a0a8825 */ /* 0x000fe200078e0212 */
[----:B------:R1:W5:Y:S04]  /*bde0*/  @!P0 LD.E.128 R60, [R20.64] ;  /* 0x0000001e143c8980 */ /* 0x000368000c101d00 */
[----:B------:R1:W5:Y:S02]  /*bdf0*/  @!P0 LD.E.128 R52, [R10.64] ;  /* 0x0000001e0a348980 */ /* 0x000364000c101d00 */
.L_x_397:
[----:B------:R-:W-:Y:S05]  /*be00*/  BSYNC B0 ;  /* 0x0000000000007941 */ /* 0x000fea0003800000 */
.L_x_396:
        /* <DEDUP_REMOVED lines=30> */
[----:B------:R1:W4:Y:S01]  /*bff0*/  SHFL.IDX PT, R20, R15, 0x2, 0x181f ;  /* 0x00581f000f147f89 */ /* 0x00032200000e0000 */
[----:B------:R-:W-:Y:S01]  /*c000*/  IMAD.MOV.U32 R9, RZ, RZ, R73 ;  /* 0x000000ffff097224 */ /* 0x000fe200078e0049 */
[----:B------:R-:W-:Y:S01]  /*c010*/  PRMT R132, R16, 0x7610, R132 ;  /* 0x0000761010847816 */ /* 0x000fe20000000084 */
[----:B------:R-:W-:Y:S01]  /*c020*/  CS2R R30, SRZ ;  /* 0x00000000001e7805 */ /* 0x000fe2000001ff00 */
[----:B---3--:R1:W3:Y:S01]  /*c030*/  SHFL.IDX PT, R19, R12, 0x2, 0x181f ;  /* 0x00581f000c137f89 */ /* 0x0082e200000e0000 */
[----:B------:R-:W-:Y:S01]  /*c040*/  PRMT R131, R11, 0x7610, R131 ;  /* 0x000076100b837816 */ /* 0x000fe20000000083 */
[----:B------:R-:W-:Y:S01]  /*c050*/  CS2R R38, SRZ ;  /* 0x0000000000267805 */ /* 0x000fe2000001ff00 */
[----:B------:R-:W-:Y:S01]  /*c060*/  PRMT R130, R10, 0x7610, R130 ;  /* 0x000076100a827816 */ /* 0x000fe20000000082 */
[----:B----4-:R1:W4:Y:S01]  /*c070*/  SHFL.IDX PT, R18, R13, 0x2, 0x181f ;  /* 0x00581f000d127f89 */ /* 0x01032200000e0000 */
        /* <DEDUP_REMOVED lines=9> */
[----:B--2---:R-:W-:Y:S01]  /*c110*/  ISETP.GE.AND P0, PT, R80, c[0x0][0x27c], PT ;  /* 0x00009f0050007a0c */ /* 0x004fe20003f06270 */
[----:B------:R-:W-:Y:S01]  /*c120*/  CS2R R50, SRZ ;  /* 0x0000000000327805 */ /* 0x000fe2000001ff00 */
[----:B------:R-:W-:Y:S01]  /*c130*/  CS2R R48, SRZ ;  /* 0x0000000000307805 */ /* 0x000fe2000001ff00 */
[----:B------:R-:W-:Y:S01]  /*c140*/  CS2R R46, SRZ ;  /* 0x00000000002e7805 */ /* 0x000fe2000001ff00 */
[----:B------:R-:W-:Y:S01]  /*c150*/  CS2R R44, SRZ ;  /* 0x00000000002c7805 */ /* 0x000fe2000001ff00 */
[----:B------:R-:W-:Y:S01]  /*c160*/  CS2R R38, SRZ ;  /* 0x0000000000267805 */ /* 0x000fe2000001ff00 */
[----:B------:R-:W-:Y:S01]  /*c170*/  CS2R R36, SRZ ;  /* 0x0000000000247805 */ /* 0x000fe2000001ff00 */
[----:B------:R-:W-:Y:S01]  /*c180*/  CS2R R34, SRZ ;  /* 0x0000000000227805 */ /* 0x000fe2000001ff00 */
[----:B------:R-:W-:-:S05]  /*c190*/  CS2R R32, SRZ ;  /* 0x0000000000207805 */ /* 0x000fca000001ff00 */
[C---:B------:R-:W-:Y:S01]  /*c1a0*/  @!P0 IMAD.SHL.U32 R9, R80.reuse, 0x2, RZ ;  /* 0x0000000250098824 */ /* 0x040fe200078e00ff */
[----:B------:R-:W-:-:S04]  /*c1b0*/  @!P0 SHF.L.U64.HI R10, R80, 0x1, R147 ;  /* 0x00000001500a8819 */ /* 0x000fc80000010293 */
[----:B------:R-:W-:-:S05]  /*c1c0*/  @!P0 IADD3 R16, P1, R20, R9, RZ ;  /* 0x0000000914108210 */ /* 0x000fca0007f3e0ff */
[----:B------:R-:W-:Y:S01]  /*c1d0*/  @!P0 IMAD.X R17, R21, 0x1, R10, P1 ;  /* 0x0000000115118824 */ /* 0x000fe200008e060a */
[----:B----4-:R-:W-:-:S04]  /*c1e0*/  @!P0 IADD3 R22, P1, R18, R9, RZ ;  /* 0x0000000912168210 */ /* 0x010fc80007f3e0ff */
[----:B------:R2:W5:Y:S01]  /*c1f0*/  @!P0 LD.E.128 R48, [R16.64] ;  /* 0x0000001e10308980 */ /* 0x000562000c101d00 */
[----:B---3--:R-:W-:Y:S01]  /*c200*/  @!P0 IMAD.X R23, R19, 0x1, R10, P1 ;  /* 0x0000000113178824 */ /* 0x008fe200008e060a */
[----:B------:R-:W-:-:S04]  /*c210*/  ISETP.GE.AND P1, PT, R42, c[0x0][0x27c], PT ;  /* 0x00009f002a007a0c */ /* 0x000fc80003f26270 */
[----:B------:R2:W5:Y:S09]  /*c220*/  @!P0 LD.E.128 R44, [R22.64] ;  /* 0x0000001e162c8980 */ /* 0x000572000c101d00 */
[----:B------:R-:W-:-:S04]  /*c230*/  @!P1 SHF.R.S32.HI R9, RZ, 0x1f, R42 ;  /* 0x0000001fff099819 */ /* 0x000fc8000001142a */
[----:B------:R-:W-:-:S04]  /*c240*/  @!P1 LEA.HI R9, R9, R42, RZ, 0x3 ;  /* 0x0000002a09099211 */ /* 0x000fc800078f18ff */
[----:B------:R-:W-:-:S05]  /*c250*/  @!P1 LOP3.LUT R9, R9, 0xfffffff8, RZ, 0xc0, !PT ;  /* 0xfffffff809099812 */ /* 0x000fca00078ec0ff */
[----:B------:R-:W-:-:S04]  /*c260*/  @!P1 IMAD.WIDE R20, R9, 0x2, R20 ;  /* 0x0000000209149825 */ /* 0x000fc800078e0214 */
[----:B------:R-:W-:Y:S01]  /*c270*/  @!P1 IMAD.WIDE R18, R9, 0x2, R18 ;  /* 0x0000000209129825 */ /* 0x000fe200078e0212 */
[----:B------:R2:W5:Y:S04]  /*c280*/  @!P1 LD.E.128 R36, [R20.64] ;  /* 0x0000001e14249980 */ /* 0x000568000c101d00 */
[----:B------:R2:W5:Y:S02]  /*c290*/  @!P1 LD.E.128 R32, [R18.64] ;  /* 0x0000001e12209980 */ /* 0x000564000c101d00 */
.L_x_399:
[----:B--2---:R-:W-:Y:S05]  /*c2a0*/  BSYNC B0 ;  /* 0x0000000000007941 */ /* 0x004fea0003800000 */
.L_x_398:
[----:B------:R-:W-:Y:S01]  /*c2b0*/  ISETP.NE.AND P0, PT, R8, RZ, PT ;  /* 0x000000ff0800720c */ /* 0x000fe20003f05270 */
[----:B-----5:R-:W-:Y:S01]  /*c2c0*/  IMAD.MOV.U32 R9, RZ, RZ, R38 ;  /* 0x000000ffff097224 */ /* 0x020fe200078e0026 */
[----:B------:R2:W1:Y:S01]  /*c2d0*/  SHFL.IDX PT, R67, R14, 0x3, 0x181f ;  /* 0x00781f000e437f89 */ /* 0x00046200000e0000 */
        /* <DEDUP_REMOVED lines=31> */
[----:B------:R2:W3:Y:S01]  /*c4d0*/  SHFL.IDX PT, R69, R12, 0x3, 0x181f ;  /* 0x00781f000c457f89 */ /* 0x0004e200000e0000 */
        /* <DEDUP_REMOVED lines=8> */
[----:B---34-:R-:W-:Y:S01]  /*c560*/  CS2R R18, SRZ ;  /* 0x0000000000127805 */ /* 0x018fe2000001ff00 */
[----:B------:R-:W-:Y:S01]  /*c570*/  CS2R R16, SRZ ;  /* 0x0000000000107805 */ /* 0x000fe2000001ff00 */
[----:B------:R-:W-:Y:S05]  /*c580*/  @P0 BRA `(.L_x_401) ;  /* 0x0000019000000947 */ /* 0x000fea0003800000 */
[----:B------:R-:W-:Y:S01]  /*c590*/  ISETP.GE.AND P0, PT, R80, c[0x0][0x27c], PT ;  /* 0x00009f0050007a0c */ /* 0x000fe20003f06270 */
[----:B------:R-:W-:Y:S01]  /*c5a0*/  CS2R R26, SRZ ;  /* 0x00000000001a7805 */ /* 0x000fe2000001ff00 */
[----:B------:R-:W-:Y:S01]  /*c5b0*/  ISETP.GE.AND P1, PT, R42, c[0x0][0x27c], PT ;  /* 0x00009f002a007a0c */ /* 0x000fe20003f26270 */
[----:B------:R-:W-:Y:S01]  /*c5c0*/  CS2R R24, SRZ ;  /* 0x0000000000187805 */ /* 0x000fe2000001ff00 */
[----:B------:R-:W-:Y:S01]  /*c5d0*/  CS2R R18, SRZ ;  /* 0x0000000000127805 */ /* 0x000fe2000001ff00 */
[----:B------:R-:W-:Y:S01]  /*c5e0*/  CS2R R16, SRZ ;  /* 0x0000000000107805 */ /* 0x000fe2000001ff00 */
[----:B------:R-:W-:Y:S01]  /*c5f0*/  CS2R R30, SRZ ;  /* 0x00000000001e7805 */ /* 0x000fe2000001ff00 */
[----:B------:R-:W-:Y:S01]  /*c600*/  CS2R R28, SRZ ;  /* 0x00000000001c7805 */ /* 0x000fe2000001ff00 */
[----:B------:R-:W-:Y:S01]  /*c610*/  CS2R R22, SRZ ;  /* 0x0000000000167805 */ /* 0x000fe2000001ff00 */
[----:B------:R-:W-:-:S04]  /*c620*/  CS2R R20, SRZ ;  /* 0x0000000000147805 */ /* 0x000fc8000001ff00 */
[C---:B------:R-:W-:Y:S01]  /*c630*/  @!P0 IMAD.SHL.U32 R9, R80.reuse, 0x2, RZ ;  /* 0x0000000250098824 */ /* 0x040fe200078e00ff */
[----:B------:R-:W-:Y:S02]  /*c640*/  @!P0 SHF.L.U64.HI R10, R80, 0x1, R147 ;  /* 0x00000001500a8819 */ /* 0x000fe40000010293 */
[----:B------:R-:W-:Y:S02]  /*c650*/  @!P1 SHF.R.S32.HI R11, RZ, 0x1f, R42 ;  /* 0x0000001fff0b9819 */ /* 0x000fe4000001142a */
[----:B-12---:R-:W-:Y:S02]  /*c660*/  @!P0 IADD3 R12, P2, R66, R9, RZ ;  /* 0x00000009420c8210 */ /* 0x006fe40007f5e0ff */
[----:B------:R-:W-:-:S03]  /*c670*/  @!P1 LEA.HI R8, R11, R42, RZ, 0x3 ;  /* 0x0000002a0b089211 */ /* 0x000fc600078f18ff */
[----:B------:R-:W-:Y:S01]  /*c680*/  @!P0 IMAD.X R13, R67, 0x1, R10, P2 ;  /* 0x00000001430d8824 */ /* 0x000fe200010e060a */
[----:B------:R-:W-:Y:S02]  /*c690*/  @!P1 LOP3.LUT R8, R8, 0xfffffff8, RZ, 0xc0, !PT ;  /* 0xfffffff808089812 */ /* 0x000fe400078ec0ff */
[----:B------:R-:W-:Y:S02]  /*c6a0*/  @!P0 IADD3 R14, P2, R68, R9, RZ ;  /* 0x00000009440e8210 */ /* 0x000fe40007f5e0ff */
[----:B------:R1:W5:Y:S01]  /*c6b0*/  @!P0 LD.E.128 R24, [R12.64] ;  /* 0x0000001e0c188980 */ /* 0x000362000c101d00 */
[----:B------:R-:W-:-:S04]  /*c6c0*/  @!P1 IMAD.WIDE R66, R8, 0x2, R66 ;  /* 0x0000000208429825 */ /* 0x000fc800078e0242 */
[----:B------:R-:W-:Y:S01]  /*c6d0*/  @!P0 IMAD.X R15, R69, 0x1, R10, P2 ;  /* 0x00000001450f8824 */ /* 0x000fe200010e060a */
[----:B------:R1:W5:Y:S01]  /*c6e0*/  @!P1 LD.E.128 R28, [R66.64] ;  /* 0x0000001e421c9980 */ /* 0x000362000c101d00 */
[----:B------:R-:W-:-:S03]  /*c6f0*/  @!P1 IMAD.WIDE R8, R8, 0x2, R68 ;  /* 0x0000000208089825 */ /* 0x000fc600078e0244 */
[----:B------:R1:W5:Y:S04]  /*c700*/  @!P0 LD.E.128 R16, [R14.64] ;  /* 0x0000001e0e108980 */ /* 0x000368000c101d00 */
[----:B------:R1:W5:Y:S02]  /*c710*/  @!P1 LD.E.128 R20, [R8.64] ;  /* 0x0000001e08149980 */ /* 0x000364000c101d00 */
.L_x_401:
[----:B------:R-:W-:Y:S05]  /*c720*/  BSYNC B0 ;  /* 0x0000000000007941 */ /* 0x000fea0003800000 */
.L_x_400:
        /* <DEDUP_REMOVED lines=13> */
[----:B------:R-:W-:Y:S01]  /*c800*/  PRMT R96, R8, 0x7610, R96 ;  /* 0x0000761008607816 */ /* 0x000fe20000000060 */
        /* <DEDUP_REMOVED lines=29> */
[----:B------:R-:W-:Y:S01]  /*c9e0*/  IMAD.MOV.U32 R8, RZ, RZ, c[0x0][0x27c] ;  /* 0x00009f00ff087624 */ /* 0x000fe200078e00ff */
[----:B--2---:R-:W1:Y:S01]  /*c9f0*/  LDS.128 R12, [R150+0x10080] ;  /* 0x01008000960c7984 */ /* 0x004e620000000c00 */
[----:B------:R-:W-:Y:S02]  /*ca00*/  SHF.R.U64 R104, R104, 0x10, R105 ;  /* 0x0000001068687819 */ /* 0x000fe40000001269 */
[----:B------:R-:W-:Y:S02]  /*ca10*/  SHF.R.U64 R108, R108, 0x10, R109 ;  /* 0x000000106c6c7819 */ /* 0x000fe4000000126d */
[----:B------:R-:W-:Y:S02]  /*ca20*/  LEA.HI R9, R8, R43, RZ, 0x1d ;  /* 0x0000002b08097211 */ /* 0x000fe400078fe8ff */
[----:B------:R-:W-:Y:S02]  /*ca30*/  SHF.R.U64 R106, R106, 0x10, R107 ;  /* 0x000000106a6a7819 */ /* 0x000fe4000000126b */
[----:B------:R-:W-:Y:S01]  /*ca40*/  SHF.R.S32.HI R8, RZ, 0x1f, R9 ;  /* 0x0000001fff087819 */ /* 0x000fe20000011409 */
[----:B------:R-:W-:Y:S01]  /*ca50*/  IMAD.SHL.U32 R10, R9, 0x8, RZ ;  /* 0x00000008090a7824 */ /* 0x000fe200078e00ff */
[----:B------:R-:W-:-:S02]  /*ca60*/  SHF.R.U32.HI R107, RZ, 0x10, R107 ;  /* 0x00000010ff6b7819 */ /* 0x000fc4000001166b */
[----:B------:R-:W-:Y:S02]  /*ca70*/  LEA.HI R8, R8, R9, RZ, 0x3 ;  /* 0x0000000908087211 */ /* 0x000fe400078f18ff */
[----:B------:R-:W-:Y:S02]  /*ca80*/  LOP3.LUT R9, R149, 0x38, R10, 0xf8, !PT ;  /* 0x0000003895097812 */ /* 0x000fe400078ef80a */
[----:B------:R-:W-:Y:S01]  /*ca90*/  PRMT R153, R153, 0x5410, R104 ;  /* 0x0000541099997816 */ /* 0x000fe20000000068 */
[----:B------:R-:W-:Y:S01]  /*caa0*/  IMAD.SHL.U32 R8, R8, 0x400, RZ ;  /* 0x0000040008087824 */ /* 0x000fe200078e00ff */
[----:B------:R-:W-:Y:S02]  /*cab0*/  LOP3.LUT R10, R9, R148, RZ, 0x3c, !PT ;  /* 0x00000094090a7212 */ /* 0x000fe400078e3cff */
[----:B------:R-:W-:Y:S01]  /*cac0*/  PRMT R157, R157, 0x5410, R108 ;  /* 0x000054109d9d7816 */ /* 0x000fe2000000006c */
[----:B------:R-:W-:Y:S01]  /*cad0*/  IMAD.U32 R164, R153, 0x10000, RZ ;  /* 0x0001000099a47824 */ /* 0x000fe200078e00ff */
[----:B------:R-:W-:-:S02]  /*cae0*/  LOP3.LUT R8, R8, 0x7fffe000, RZ, 0xc0, !PT ;  /* 0x7fffe00008087812 */ /* 0x000fc400078ec0ff */
[----:B------:R-:W-:Y:S01]  /*caf0*/  SHF.R.U64 R110, R110, 0x10, R111 ;  /* 0x000000106e6e7819 */ /* 0x000fe2000000126f */
[----:B------:R-:W-:Y:S01]  /*cb00*/  IMAD.U32 R160, R157, 0x10000, RZ ;  /* 0x000100009da07824 */ /* 0x000fe200078e00ff */
[----:B------:R-:W-:Y:S02]  /*cb10*/  IADD3 R151, R10, R8, R145 ;  /* 0x000000080a977210 */ /* 0x000fe40007ffe091 */
[----:B------:R-:W-:Y:S02]  /*cb20*/  SHF.R.U32.HI R109, RZ, 0x10, R109 ;  /* 0x00000010ff6d7819 */ /* 0x000fe4000001166d */
[----:B------:R-:W-:Y:S01]  /*cb30*/  SHF.R.U32.HI R105, RZ, 0x10, R105 ;  /* 0x00000010ff697819 */ /* 0x000fe20000011669 */
[----:B------:R-:W-:Y:S01]  /*cb40*/  IMAD.SHL.U32 R151, R151, 0x2, RZ ;  /* 0x0000000297977824 */ /* 0x000fe200078e00ff */
[----:B------:R-:W-:Y:S02]  /*cb50*/  PRMT R154, R154, 0x5410, R107 ;  /* 0x000054109a9a7816 */ /* 0x000fe4000000006b */
[----:B------:R-:W-:-:S02]  /*cb60*/  PRMT R159, R159, 0x5410, R110 ;  /* 0x000054109f9f7816 */ /* 0x000fc4000000006e */
[----:B------:R-:W2:Y:S01]  /*cb70*/  LDS.128 R8, [R151+0x10080] ;  /* 0x0100800097087984 */ /* 0x000ea20000000c00 */
[----:B------:R-:W-:Y:S02]  /*cb80*/  SHF.R.U32.HI R111, RZ, 0x10, R111 ;  /* 0x00000010ff6f7819 */ /* 0x000fe4000001166f */
[C---:B-1----:R-:W-:Y:S02]  /*cb90*/  SHF.L.U32 R104, R13.reuse, 0x10, RZ ;  /* 0x000000100d687819 */ /* 0x042fe400000006ff */
[----:B------:R-:W-:Y:S01]  /*cba0*/  LOP3.LUT R107, R13, 0xffff0000, RZ, 0xc0, !PT ;  /* 0xffff00000d6b7812 */ /* 0x000fe200078ec0ff */
[C---:B------:R-:W-:Y:S01]  /*cbb0*/  IMAD.U32 R13, R15.reuse, 0x10000, RZ ;  /* 0x000100000f0d7824 */ /* 0x040fe200078e00ff */
[----:B------:R-:W-:Y:S02]  /*cbc0*/  LOP3.LUT R108, R15, 0xffff0000, RZ, 0xc0, !PT ;  /* 0xffff00000f6c7812 */ /* 0x000fe400078ec0ff */
[----:B------:R-:W-:Y:S02]  /*cbd0*/  PRMT R156, R156, 0x5410, R109 ;  /* 0x000054109c9c7816 */ /* 0x000fe4000000006d */
[----:B------:R-:W-:Y:S01]  /*cbe0*/  PRMT R152, R152, 0x5410, R105 ;  /* 0x0000541098987816 */ /* 0x000fe20000000069 */
[----:B------:R-:W-:Y:S01]  /*cbf0*/  IMAD.U32 R105, R12, 0x10000, RZ ;  /* 0x000100000c697824 */ /* 0x000fe200078e00ff */
[----:B------:R-:W-:-:S02]  /*cc00*/  PRMT R158, R158, 0x5410, R111 ;  /* 0x000054109e9e7816 */ /* 0x000fc4000000006f */
[----:B------:R-:W-:Y:S01]  /*cc10*/  LOP3.LUT R153, R153, 0xffff0000, RZ, 0xc0, !PT ;  /* 0xffff000099997812 */ /* 0x000fe200078ec0ff */
[----:B------:R-:W-:Y:S01]  /*cc20*/  IMAD.U32 R162, R152, 0x10000, RZ ;  /* 0x0001000098a27824 */ /* 0x000fe200078e00ff */
[----:B------:R-:W-:Y:S02]  /*cc30*/  LOP3.LUT R12, R12, 0xffff0000, RZ, 0xc0, !PT ;  /* 0xffff00000c0c7812 */ /* 0x000fe400078ec0ff */
[----:B------:R-:W-:Y:S02]  /*cc40*/  LOP3.LUT R157, R157, 0xffff0000, RZ, 0xc0, !PT ;  /* 0xffff00009d9d7812 */ /* 0x000fe400078ec0ff */
[----:B------:R-:W-:Y:S01]  /*cc50*/  PRMT R155, R155, 0x5410, R106 ;  /* 0x000054109b9b7816 */ /* 0x000fe2000000006a */
[----:B------:R-:W-:Y:S01]  /*cc60*/  IMAD.U32 R106, R14, 0x10000, RZ ;  /* 0x000100000e6a7824 */ /* 0x000fe200078e00ff */
[----:B------:R-:W-:Y:S02]  /*cc70*/  LOP3.LUT R152, R152, 0xffff0000, RZ, 0xc0, !PT ;  /* 0xffff000098987812 */ /* 0x000fe400078ec0ff */
[----:B------:R-:W-:Y:S01]  /*cc80*/  LOP3.LUT R14, R14, 0xffff0000, RZ, 0xc0, !PT ;  /* 0xffff00000e0e7812 */ /* 0x000fe200078ec0ff */
[----:B--2---:R-:W-:Y:S01]  /*cc90*/  IMAD.U32 R163, R8, 0x10000, RZ ;  /* 0x0001000008a37824 */ /* 0x004fe200078e00ff */
[----:B------:R-:W-:Y:S01]  /*cca0*/  SHF.L.U32 R15, R9, 0x10, RZ ;  /* 0x00000010090f7819 */ /* 0x000fe200000006ff */
[----:B------:R-:W-:Y:S01]  /*ccb0*/  IMAD.U32 R111, R11, 0x10000, RZ ;  /* 0x000100000b6f7824 */ /* 0x000fe200078e00ff */
[----:B------:R-:W-:-:S02]  /*ccc0*/  LOP3.LUT R110, R9, 0xffff0000, RZ, 0xc0, !PT ;  /* 0xffff0000096e7812 */ /* 0x000fc400078ec0ff */
[C---:B------:R-:W-:Y:S01]  /*ccd0*/  SHF.L.U32 R109, R10.reuse, 0x10, RZ ;  /* 0x000000100a6d7819 */ /* 0x040fe200000006ff */
[----:B------:R-:W-:Y:S01]  /*cce0*/  FMUL.FTZ R165, R15, R162 ;  /* 0x000000a20fa57220 */ /* 0x000fe20000410000 */
[----:B------:R-:W-:Y:S01]  /*ccf0*/  LOP3.LUT R9, R10, 0xffff0000, RZ, 0xc0, !PT ;  /* 0xffff00000a097812 */ /* 0x000fe200078ec0ff */
[----:B------:R-:W-:Y:S01]  /*cd00*/  FMUL.FTZ R10, R163, R164 ;  /* 0x000000a4a30a7220 */ /* 0x000fe20000410000 */
[----:B------:R-:W-:Y:S01]  /*cd10*/  LOP3.LUT R161, R11, 0xffff0000, RZ, 0xc0, !PT ;  /* 0xffff00000ba17812 */ /* 0x000fe200078ec0ff */
[-C--:B------:R-:W-:Y:S01]  /*cd20*/  FMUL.FTZ R163, R163, R160.reuse ;  /* 0x000000a0a3a37220 */ /* 0x080fe20000410000 */
[----:B------:R-:W-:Y:S01]  /*cd30*/  LOP3.LUT R8, R8, 0xffff0000, RZ, 0xc0, !PT ;  /* 0xffff000008087812 */ /* 0x000fe200078ec0ff */
[C---:B------:R-:W-:Y:S02]  /*cd40*/  FFMA.FTZ R11, R105.reuse, R160, -R10 ;  /* 0x000000a0690b7223 */ /* 0x040fe4000001080a */
[C---:B------:R-:W-:Y:S01]  /*cd50*/  IMAD.U32 R10, R156.reuse, 0x10000, RZ ;  /* 0x000100009c0a7824 */ /* 0x040fe200078e00ff */
[----:B------:R-:W-:Y:S01]  /*cd60*/  LOP3.LUT R156, R156, 0xffff0000, RZ, 0xc0, !PT ;  /* 0xffff00009c9c7812 */ /* 0x000fe200078ec0ff */
[----:B------:R-:W-:Y:S01]  /*cd70*/  FFMA.FTZ R105, R105, R164, R163 ;  /* 0x000000a469697223 */ /* 0x000fe200000100a3 */
[----:B------:R-:W-:Y:S01]  /*cd80*/  SHF.L.U32 R164, R158, 0x10, RZ ;  /* 0x000000109ea47819 */ /* 0x000fe200000006ff */
[C---:B------:R-:W-:Y:S01]  /*cd90*/  IMAD.U32 R160, R154.reuse, 0x10000, RZ ;  /* 0x000100009aa07824 */ /* 0x040fe200078e00ff */
[----:B------:R-:W-:Y:S01]  /*cda0*/  LOP3.LUT R154, R154, 0xffff0000, RZ, 0xc0, !PT ;  /* 0xffff00009a9a7812 */ /* 0x000fe200078ec0ff */
[----:B------:R-:W-:Y:S01]  /*cdb0*/  FMUL.FTZ R163, R15, R10 ;  /* 0x0000000a0fa37220 */ /* 0x000fe20000410000 */
[----:B------:R-:W-:Y:S01]  /*cdc0*/  LOP3.LUT R158, R158, 0xffff0000, RZ, 0xc0, !PT ;  /* 0xffff00009e9e7812 */ /* 0x000fe200078ec0ff */
[----:B------:R-:W-:-:S02]  /*cdd0*/  FMUL.FTZ R15, R111, R160 ;  /* 0x000000a06f0f7220 */ /* 0x000fc40000410000 */
[-C--:B------:R-:W-:Y:S02]  /*cde0*/  FMUL.FTZ R111, R111, R164.reuse ;  /* 0x000000a46f6f7220 */ /* 0x080fe40000410000 */
[C---:B------:R-:W-:Y:S02]  /*cdf0*/  FFMA.FTZ R15, R13.reuse, R164, -R15 ;  /* 0x000000a40d0f7223 */ /* 0x040fe4000001080f */
[----:B------:R-:W-:Y:S02]  /*ce00*/  FFMA.FTZ R111, R13, R160, R111 ;  /* 0x000000a00d6f7223 */ /* 0x000fe4000001006f */
[----:B------:R-:W-:Y:S02]  /*ce10*/  FMUL.FTZ R13, R8, R153 ;  /* 0x00000099080d7220 */ /* 0x000fe40000410000 */
[----:B------:R-:W-:Y:S02]  /*ce20*/  FFMA.FTZ R10, R104, R10, -R165 ;  /* 0x0000000a680a7223 */ /* 0x000fe400000108a5 */
[----:B------:R-:W-:-:S02]  /*ce30*/  FMUL.FTZ R8, R8, R157 ;  /* 0x0000009d08087220 */ /* 0x000fc40000410000 */
[----:B------:R-:W-:Y:S02]  /*ce40*/  FFMA.FTZ R160, R12, R157, -R13 ;  /* 0x0000009d0ca07223 */ /* 0x000fe4000001080d */
[----:B------:R-:W-:Y:S02]  /*ce50*/  FFMA.FTZ R104, R104, R162, R163 ;  /* 0x000000a268687223 */ /* 0x000fe400000100a3 */
[C---:B------:R-:W-:Y:S01]  /*ce60*/  IMAD.U32 R157, R155.reuse, 0x10000, RZ ;  /* 0x000100009b9d7824 */ /* 0x040fe200078e00ff */
[----:B------:R-:W-:Y:S01]  /*ce70*/  LOP3.LUT R155, R155, 0xffff0000, RZ, 0xc0, !PT ;  /* 0xffff00009b9b7812 */ /* 0x000fe200078ec0ff */
[C---:B------:R-:W-:Y:S01]  /*ce80*/  IMAD.U32 R162, R159.reuse, 0x10000, RZ ;  /* 0x000100009fa27824 */ /* 0x040fe200078e00ff */
[----:B------:R-:W-:Y:S01]  /*ce90*/  LOP3.LUT R159, R159, 0xffff0000, RZ, 0xc0, !PT ;  /* 0xffff00009f9f7812 */ /* 0x000fe200078ec0ff */
[----:B------:R-:W-:Y:S01]  /*cea0*/  FFMA.FTZ R8, R12, R153, R8 ;  /* 0x000000990c087223 */ /* 0x000fe20000010008 */
[----:B------:R-:W-:Y:S01]  /*ceb0*/  F2FP.BF16.PACK_AB R12, R160, R11 ;  /* 0x0000000ba00c723e */ /* 0x000fe200000010ff */
[----:B------:R-:W-:-:S02]  /*cec0*/  FMUL.FTZ R13, R110, R152 ;  /* 0x000000986e0d7220 */ /* 0x000fc40000410000 */
[C---:B------:R-:W-:Y:S01]  /*ced0*/  FMUL.FTZ R153, R109.reuse, R157 ;  /* 0x0000009d6d997220 */ /* 0x040fe20000410000 */
[----:B------:R-:W-:Y:S01]  /*cee0*/  F2FP.BF16.PACK_AB R8, R8, R105 ;  /* 0x000000690808723e */ /* 0x000fe200000010ff */
[----:B------:R-:W-:Y:S02]  /*cef0*/  FMUL.FTZ R110, R110, R156 ;  /* 0x0000009c6e6e7220 */ /* 0x000fe40000410000 */
[----:B------:R-:W-:Y:S02]  /*cf00*/  FMUL.FTZ R109, R109, R162 ;  /* 0x000000a26d6d7220 */ /* 0x000fe40000410000 */
[C---:B------:R-:W-:Y:S02]  /*cf10*/  FFMA.FTZ R13, R107.reuse, R156, -R13 ;  /* 0x0000009c6b0d7223 */ /* 0x040fe4000001080d */
[----:B------:R-:W-:Y:S02]  /*cf20*/  FFMA.FTZ R107, R107, R152, R110 ;  /* 0x000000986b6b7223 */ /* 0x000fe4000001006e */
[C---:B------:R-:W-:Y:S01]  /*cf30*/  FFMA.FTZ R153, R106.reuse, R162, -R153 ;  /* 0x000000a26a997223 */ /* 0x040fe20000010899 */
[----:B------:R-:W-:Y:S01]  /*cf40*/  F2FP.BF16.PACK_AB R13, R13, R10 ;  /* 0x0000000a0d0d723e */ /* 0x000fe200000010ff */
[----:B------:R-:W-:-:S02]  /*cf50*/  FFMA.FTZ R109, R106, R157, R109 ;  /* 0x0000009d6a6d7223 */ /* 0x000fc4000001006d */
[C---:B------:R-:W-:Y:S02]  /*cf60*/  FMUL.FTZ R106, R9.reuse, R155 ;  /* 0x0000009b096a7220 */ /* 0x040fe40000410000 */
[-C--:B------:R-:W-:Y:S02]  /*cf70*/  FMUL.FTZ R110, R9, R159.reuse ;  /* 0x0000009f096e7220 */ /* 0x080fe40000410000 */
[C---:B------:R-:W-:Y:S02]  /*cf80*/  FMUL.FTZ R9, R161.reuse, R154 ;  /* 0x0000009aa1097220 */ /* 0x040fe40000410000 */
[-C--:B------:R-:W-:Y:S02]  /*cf90*/  FMUL.FTZ R161, R161, R158.reuse ;  /* 0x0000009ea1a17220 */ /* 0x080fe40000410000 */
[----:B------:R-:W-:Y:S02]  /*cfa0*/  FFMA.FTZ R106, R14, R159, -R106 ;  /* 0x0000009f0e6a7223 */ /* 0x000fe4000001086a */
[----:B------:R-:W-:Y:S01]  /*cfb0*/  FFMA.FTZ R158, R108, R158, -R9 ;  /* 0x0000009e6c9e7223 */ /* 0x000fe20000010809 */
[----:B------:R-:W-:Y:S01]  /*cfc0*/  F2FP.BF16.PACK_AB R9, R107, R104 ;  /* 0x000000686b09723e */ /* 0x000fe200000010ff */
[----:B------:R-:W-:Y:S01]  /*cfd0*/  FFMA.FTZ R110, R14, R155, R110 ;  /* 0x0000009b0e6e7223 */ /* 0x000fe2000001006e */
[----:B------:R-:W-:Y:S01]  /*cfe0*/  F2FP.BF16.PACK_AB R14, R106, R153 ;  /* 0x000000996a0e723e */ /* 0x000fe200000010ff */
[----:B------:R-:W-:Y:S01]  /*cff0*/  FFMA.FTZ R108, R108, R154, R161 ;  /* 0x0000009a6c6c7223 */ /* 0x000fe200000100a1 */
[----:B------:R-:W-:-:S02]  /*d000*/  F2FP.BF16.PACK_AB R15, R158, R15 ;  /* 0x0000000f9e0f723e */ /* 0x000fc400000010ff */
[----:B------:R-:W-:Y:S02]  /*d010*/  F2FP.BF16.PACK_AB R10, R110, R109 ;  /* 0x0000006d6e0a723e */ /* 0x000fe400000010ff */
[----:B------:R-:W-:Y:S01]  /*d020*/  F2FP.BF16.PACK_AB R11, R108, R111 ;  /* 0x0000006f6c0b723e */ /* 0x000fe200000010ff */
[----:B------:R1:W-:Y:S04]  /*d030*/  STS.128 [R150+0x10080], R12 ;  /* 0x0100800c96007388 */ /* 0x0003e80000000c00 */
[----:B------:R1:W-:Y:S02]  /*d040*/  STS.128 [R151+0x10080], R8 ;  /* 0x0100800897007388 */ /* 0x0003e40000000c00 */
.L_x_405:
[----:B------:R-:W-:Y:S05]  /*d050*/  BSYNC B0 ;  /* 0x0000000000007941 */ /* 0x000fea0003800000 */
.L_x_404:
[----:B------:R-:W-:-:S13]  /*d060*/  ISETP.GE.AND P0, PT, R42, c[0x0][0x27c], PT ;  /* 0x00009f002a007a0c */ /* 0x000fda0003f06270 */
[----:B------:R-:W-:Y:S05]  /*d070*/  @P0 BRA `(.L_x_403) ;  /* 0x0000071000000947 */ /* 0x000fea0003800000 */
[----:B-1----:R-:W-:Y:S01]  /*d080*/  SHF.R.S32.HI R11, RZ, 0x1f, R42 ;  /* 0x0000001fff0b7819 */ /* 0x002fe2000001142a */
[----:B------:R-:W-:Y:S01]  /*d090*/  IMAD.MOV.U32 R9, RZ, RZ, c[0x0][0x27c] ;  /* 0x00009f00ff097624 */ /* 0x000fe200078e00ff */
[----:B------:R-:W-:Y:S02]  /*d0a0*/  SHF.R.U64 R107, R92, 0x10, R93 ;  /* 0x000000105c6b7819 */ /* 0x000fe4000000125d */
[CC--:B------:R-:W-:Y:S02]  /*d0b0*/  LEA.HI R8, R11.reuse, R42.reuse, RZ, 0x3 ;  /* 0x0000002a0b087211 */ /* 0x0c0fe400078f18ff */
[----:B------:R-:W-:Y:S02]  /*d0c0*/  LEA.HI R11, R11, R42, RZ, 0x6 ;  /* 0x0000002a0b0b7211 */ /* 0x000fe400078f30ff */
[--C-:B------:R-:W-:Y:S02]  /*d0d0*/  SHF.R.S32.HI R10, RZ, 0x3, R8.reuse ;  /* 0x00000003ff0a7819 */ /* 0x100fe40000011408 */
[----:B--2---:R-:W-:Y:S01]  /*d0e0*/  LOP3.LUT R13, R149, 0x38, R8, 0xf8, !PT ;  /* 0x00000038950d7812 */ /* 0x004fe200078ef808 */
[----:B------:R-:W-:Y:S01]  /*d0f0*/  IMAD.SHL.U32 R11, R11, 0x80, RZ ;  /* 0x000000800b0b7824 */ /* 0x000fe200078e00ff */
[----:B------:R-:W-:-:S02]  /*d100*/  LEA.HI R9, R9, R10, RZ, 0x1d ;  /* 0x0000000a09097211 */ /* 0x000fc400078fe8ff */
[-C--:B------:R-:W-:Y:S02]  /*d110*/  LOP3.LUT R12, R13, R148.reuse, RZ, 0x3c, !PT ;  /* 0x000000940d0c7212 */ /* 0x080fe400078e3cff */
[----:B------:R-:W-:Y:S01]  /*d120*/  SHF.R.S32.HI R8, RZ, 0x1f, R9 ;  /* 0x0000001fff087819 */ /* 0x000fe20000011409 */
[----:B------:R-:W-:Y:S01]  /*d130*/  IMAD.SHL.U32 R10, R9, 0x8, RZ ;  /* 0x00000008090a7824 */ /* 0x000fe200078e00ff */
[----:B------:R-:W-:Y:S02]  /*d140*/  LOP3.LUT R11, R11, 0x7fffe000, RZ, 0xc0, !PT ;  /* 0x7fffe0000b0b7812 */ /* 0x000fe400078ec0ff */
[----:B------:R-:W-:Y:S02]  /*d150*/  LEA.HI R8, R8, R9, RZ, 0x3 ;  /* 0x0000000908087211 */ /* 0x000fe400078f18ff */
[----:B------:R-:W-:Y:S02]  /*d160*/  LOP3.LUT R149, R149, 0x38, R10, 0xf8, !PT ;  /* 0x0000003895957812 */ /* 0x000fe400078ef80a */
[----:B------:R-:W-:Y:S01]  /*d170*/  IADD3 R11, R12, R11, R145 ;  /* 0x0000000b0c0b7210 */ /* 0x000fe20007ffe091 */
[----:B------:R-:W-:Y:S01]  /*d180*/  IMAD.SHL.U32 R8, R8, 0x400, RZ ;  /* 0x0000040008087824 */ /* 0x000fe200078e00ff */
[----:B------:R-:W-:-:S02]  /*d190*/  LOP3.LUT R148, R149, R148, RZ, 0x3c, !PT ;  /* 0x0000009495947212 */ /* 0x000fc400078e3cff */
[----:B------:R-:W-:Y:S01]  /*d1a0*/  SHF.R.U32.HI R92, RZ, 0x10, R93 ;  /* 0x00000010ff5c7819 */ /* 0x000fe2000001165d */
[----:B------:R-:W-:Y:S01]  /*d1b0*/  IMAD.SHL.U32 R104, R11, 0x2, RZ ;  /* 0x000000020b687824 */ /* 0x000fe200078e00ff */
[----:B------:R-:W-:Y:S02]  /*d1c0*/  LOP3.LUT R8, R8, 0x7fffe000, RZ, 0xc0, !PT ;  /* 0x7fffe00008087812 */ /* 0x000fe400078ec0ff */
[----:B------:R-:W-:Y:S02]  /*d1d0*/  SHF.R.U64 R93, R94, 0x10, R95 ;  /* 0x000000105e5d7819 */ /* 0x000fe4000000125f */
[----:B------:R-:W-:Y:S01]  /*d1e0*/  IADD3 R105, R148, R8, R145 ;  /* 0x0000000894697210 */ /* 0x000fe20007ffe091 */
[----:B------:R-:W1:Y:S01]  /*d1f0*/  LDS.128 R12, [R104+0x10080] ;  /* 0x01008000680c7984 */ /* 0x000e620000000c00 */
[----:B------:R-:W-:Y:S02]  /*d200*/  SHF.R.U32.HI R94, RZ, 0x10, R95 ;  /* 0x00000010ff5e7819 */ /* 0x000fe4000001165f */
[--C-:B------:R-:W-:Y:S01]  /*d210*/  SHF.R.U64 R95, R88, 0x10, R89.reuse ;  /* 0x00000010585f7819 */ /* 0x100fe20000001259 */
[----:B------:R-:W-:Y:S01]  /*d220*/  IMAD.SHL.U32 R105, R105, 0x2, RZ ;  /* 0x0000000269697824 */ /* 0x000fe200078e00ff */
[----:B------:R-:W-:-:S02]  /*d230*/  SHF.R.U32.HI R88, RZ, 0x10, R89 ;  /* 0x00000010ff587819 */ /* 0x000fc40000011659 */
[----:B------:R-:W-:Y:S02]  /*d240*/  SHF.R.U64 R89, R90, 0x10, R91 ;  /* 0x000000105a597819 */ /* 0x000fe4000000125b */
[----:B------:R-:W2:Y:S01]  /*d250*/  LDS.128 R8, [R105+0x10080] ;  /* 0x0100800069087984 */ /* 0x000ea20000000c00 */
[----:B------:R-:W-:Y:S02]  /*d260*/  PRMT R137, R137, 0x5410, R88 ;  /* 0x0000541089897816 */ /* 0x000fe40000000058 */
[----:B------:R-:W-:Y:S02]  /*d270*/  PRMT R140, R140, 0x5410, R89 ;  /* 0x000054108c8c7816 */ /* 0x000fe40000000059 */
[----:B------:R-:W-:Y:S01]  /*d280*/  SHF.R.U32.HI R90, RZ, 0x10, R91 ;  /* 0x00000010ff5a7819 */ /* 0x000fe2000001165b */
[----:B------:R-:W-:Y:S01]  /*d290*/  IMAD.U32 R109, R137, 0x10000, RZ ;  /* 0x00010000896d7824 */ /* 0x000fe200078e00ff */
[----:B------:R-:W-:Y:S02]  /*d2a0*/  PRMT R138, R138, 0x5410, R95 ;  /* 0x000054108a8a7816 */ /* 0x000fe4000000005f */
[----:B------:R-:W-:-:S02]  /*d2b0*/  PRMT R142, R142, 0x5410, R107 ;  /* 0x000054108e8e7816 */ /* 0x000fc4000000006b */
[----:B------:R-:W-:Y:S02]  /*d2c0*/  PRMT R144, R144, 0x5410, R93 ;  /* 0x0000541090907816 */ /* 0x000fe4000000005d */
[----:B------:R-:W-:Y:S01]  /*d2d0*/  PRMT R141, R141, 0x5410, R92 ;  /* 0x000054108d8d7816 */ /* 0x000fe2000000005c */
[C---:B------:R-:W-:Y:S01]  /*d2e0*/  IMAD.U32 R95, R142.reuse, 0x10000, RZ ;  /* 0x000100008e5f7824 */ /* 0x040fe200078e00ff */
[----:B------:R-:W-:Y:S02]  /*d2f0*/  LOP3.LUT R142, R142, 0xffff0000, RZ, 0xc0, !PT ;  /* 0xffff00008e8e7812 */ /* 0x000fe400078ec0ff */
[----:B------:R-:W-:Y:S02]  /*d300*/  PRMT R139, R139, 0x5410, R90 ;  /* 0x000054108b8b7816 */ /* 0x000fe4000000005a */
[----:B------:R-:W-:Y:S02]  /*d310*/  PRMT R143, R143, 0x5410, R94 ;  /* 0x000054108f8f7816 */ /* 0x000fe4000000005e */
[----:B------:R-:W-:Y:S01]  /*d320*/  LOP3.LUT R137, R137, 0xffff0000, RZ, 0xc0, !PT ;  /* 0xffff000089897812 */ /* 0x000fe200078ec0ff */
[----:B------:R-:W-:-:S02]  /*d330*/  IMAD.U32 R110, R139, 0x10000, RZ ;  /* 0x000100008b6e7824 */ /* 0x000fc400078e00ff */
[C---:B-1----:R-:W-:Y:S01]  /*d340*/  IMAD.U32 R89, R12.reuse, 0x10000, RZ ;  /* 0x000100000c597824 */ /* 0x042fe200078e00ff */
[----:B------:R-:W-:Y:S01]  /*d350*/  LOP3.LUT R88, R12, 0xffff0000, RZ, 0xc0, !PT ;  /* 0xffff00000c587812 */ /* 0x000fe200078ec0ff */
[C---:B------:R-:W-:Y:S01]  /*d360*/  IMAD.U32 R12, R13.reuse, 0x10000, RZ ;  /* 0x000100000d0c7824 */ /* 0x040fe200078e00ff */
[----:B------:R-:W-:Y:S01]  /*d370*/  LOP3.LUT R91, R13, 0xffff0000, RZ, 0xc0, !PT ;  /* 0xffff00000d5b7812 */ /* 0x000fe200078ec0ff */
[C---:B------:R-:W-:Y:S01]  /*d380*/  IMAD.U32 R13, R15.reuse, 0x10000, RZ ;  /* 0x000100000f0d7824 */ /* 0x040fe200078e00ff */
        /* <DEDUP_REMOVED lines=8> */
[C---:B------:R-:W-:Y:S01]  /*d410*/  LOP3.LUT R106, R10.reuse, 0xffff0000, RZ, 0xc0, !PT ;  /* 0xffff00000a6a7812 */ /* 0x040fe200078ec0ff */
[----:B------:R-:W-:Y:S01]  /*d420*/  IMAD.U32 R107, R10, 0x10000, RZ ;  /* 0x000100000a6b7824 */ /* 0x000fe200078e00ff */
[----:B------:R-:W-:Y:S01]  /*d430*/  LOP3.LUT R138, R138, 0xffff0000, RZ, 0xc0, !PT ;  /* 0xffff00008a8a7812 */ /* 0x000fe200078ec0ff */
[----:B------:R-:W-:-:S02]  /*d440*/  FMUL.FTZ R10, R92, R9 ;  /* 0x000000095c0a7220 */ /* 0x000fc40000410000 */
[-C--:B------:R-:W-:Y:S02]  /*d450*/  FMUL.FTZ R92, R92, R95.reuse ;  /* 0x0000005f5c5c7220 */ /* 0x080fe40000410000 */
[C---:B------:R-:W-:Y:S02]  /*d460*/  FFMA.FTZ R10, R89.reuse, R95, -R10 ;  /* 0x0000005f590a7223 */ /* 0x040fe4000001080a */
[----:B------:R-:W-:Y:S02]  /*d470*/  FFMA.FTZ R92, R89, R9, R92 ;  /* 0x00000009595c7223 */ /* 0x000fe4000001005c */
[----:B------:R-:W-:Y:S02]  /*d480*/  FMUL.FTZ R95, R15, R138 ;  /* 0x0000008a0f5f7220 */ /* 0x000fe40000410000 */
[C---:B------:R-:W-:Y:S01]  /*d490*/  IMAD.U32 R9, R141.reuse, 0x10000, RZ ;  /* 0x000100008d097824 */ /* 0x040fe200078e00ff */
[----:B------:R-:W-:Y:S01]  /*d4a0*/  LOP3.LUT R141, R141, 0xffff0000, RZ, 0xc0, !PT ;  /* 0xffff00008d8d7812 */ /* 0x000fe200078ec0ff */
[----:B------:R-:W-:-:S02]  /*d4b0*/  FMUL.FTZ R15, R15, R142 ;  /* 0x0000008e0f0f7220 */ /* 0x000fc40000410000 */
[C---:B------:R-:W-:Y:S02]  /*d4c0*/  FMUL.FTZ R89, R8.reuse, R109 ;  /* 0x0000006d08597220 */ /* 0x040fe40000410000 */
[----:B------:R-:W-:Y:S02]  /*d4d0*/  FMUL.FTZ R8, R8, R9 ;  /* 0x0000000908087220 */ /* 0x000fe40000410000 */
[C---:B------:R-:W-:Y:S01]  /*d4e0*/  IMAD.U32 R94, R11.reuse, 0x10000, RZ ;  /* 0x000100000b5e7824 */ /* 0x040fe200078e00ff */
[----:B------:R-:W-:Y:S01]  /*d4f0*/  LOP3.LUT R11, R11, 0xffff0000, RZ, 0xc0, !PT ;  /* 0xffff00000b0b7812 */ /* 0x000fe200078ec0ff */
[C---:B------:R-:W-:Y:S02]  /*d500*/  FFMA.FTZ R95, R88.reuse, R142, -R95 ;  /* 0x0000008e585f7223 */ /* 0x040fe4000001085f */
[----:B------:R-:W-:Y:S01]  /*d510*/  FFMA.FTZ R15, R88, R138, R15 ;  /* 0x0000008a580f7223 */ /* 0x000fe2000001000f */
[C---:B------:R-:W-:Y:S01]  /*d520*/  LOP3.LUT R138, R143.reuse, 0xffff0000, RZ, 0xc0, !PT ;  /* 0xffff00008f8a7812 */ /* 0x040fe200078ec0ff */
[----:B------:R-:W-:-:S02]  /*d530*/  IMAD.U32 R88, R143, 0x10000, RZ ;  /* 0x000100008f587824 */ /* 0x000fc400078e00ff */
[C---:B------:R-:W-:Y:S02]  /*d540*/  FFMA.FTZ R89, R12.reuse, R9, -R89 ;  /* 0x000000090c597223 */ /* 0x040fe40000010859 */
[----:B------:R-:W-:Y:S02]  /*d550*/  FFMA.FTZ R9, R12, R109, R8 ;  /* 0x0000006d0c097223 */ /* 0x000fe40000010008 */
[C---:B------:R-:W-:Y:S02]  /*d560*/  FMUL.FTZ R8, R94.reuse, R110 ;  /* 0x0000006e5e087220 */ /* 0x040fe40000410000 */
[-C--:B------:R-:W-:Y:S02]  /*d570*/  FMUL.FTZ R94, R94, R88.reuse ;  /* 0x000000585e5e7220 */ /* 0x080fe40000410000 */
[----:B------:R-:W-:Y:S02]  /*d580*/  IMAD.U32 R12, R140, 0x10000, RZ ;  /* 0x000100008c0c7824 */ /* 0x000fe400078e00ff */
[----:B------:R-:W-:-:S02]  /*d590*/  FFMA.FTZ R88, R13, R88, -R8 ;  /* 0x000000580d587223 */ /* 0x000fc40000010808 */
[----:B------:R-:W-:Y:S02]  /*d5a0*/  IMAD.U32 R109, R144, 0x10000, RZ ;  /* 0x00010000906d7824 */ /* 0x000fe400078e00ff */
[----:B------:R-:W-:Y:S02]  /*d5b0*/  FFMA.FTZ R110, R13, R110, R94 ;  /* 0x0000006e0d6e7223 */ /* 0x000fe4000001005e */
[C---:B------:R-:W-:Y:S02]  /*d5c0*/  FMUL.FTZ R8, R108.reuse, R137 ;  /* 0x000000896c087220 */ /* 0x040fe40000410000 */
[C---:B------:R-:W-:Y:S02]  /*d5d0*/  FMUL.FTZ R13, R107.reuse, R12 ;  /* 0x0000000c6b0d7220 */ /* 0x040fe40000410000 */
[----:B------:R-:W-:Y:S02]  /*d5e0*/  FMUL.FTZ R108, R108, R141 ;  /* 0x0000008d6c6c7220 */ /* 0x000fe40000410000 */
[----:B------:R-:W-:-:S02]  /*d5f0*/  FMUL.FTZ R107, R107, R109 ;  /* 0x0000006d6b6b7220 */ /* 0x000fc40000410000 */
[----:B------:R-:W-:Y:S01]  /*d600*/  FFMA.FTZ R94, R91, R141, -R8 ;  /* 0x0000008d5b5e7223 */ /* 0x000fe20000010808 */
[----:B------:R-:W-:Y:S01]  /*d610*/  LOP3.LUT R8, R139, 0xffff0000, RZ, 0xc0, !PT ;  /* 0xffff00008b087812 */ /* 0x000fe200078ec0ff */
[----:B------:R-:W-:Y:S01]  /*d620*/  FFMA.FTZ R109, R90, R109, -R13 ;  /* 0x0000006d5a6d7223 */ /* 0x000fe2000001080d */
[----:B------:R-:W-:Y:S01]  /*d630*/  LOP3.LUT R13, R140, 0xffff0000, RZ, 0xc0, !PT ;  /* 0xffff00008c0d7812 */ /* 0x000fe200078ec0ff */
[----:B------:R-:W-:Y:S01]  /*d640*/  FFMA.FTZ R108, R91, R137, R108 ;  /* 0x000000895b6c7223 */ /* 0x000fe2000001006c */
[----:B------:R-:W-:Y:S01]  /*d650*/  LOP3.LUT R91, R144, 0xffff0000, RZ, 0xc0, !PT ;  /* 0xffff0000905b7812 */ /* 0x000fe200078ec0ff */
[----:B------:R-:W-:Y:S02]  /*d660*/  FFMA.FTZ R107, R90, R12, R107 ;  /* 0x0000000c5a6b7223 */ /* 0x000fe4000001006b */
[----:B------:R-:W-:Y:S01]  /*d670*/  FMUL.FTZ R90, R106, R13 ;  /* 0x0000000d6a5a7220 */ /* 0x000fe20000410000 */
[----:B------:R-:W-:Y:S01]  /*d680*/  F2FP.BF16.PACK_AB R9, R108, R9 ;  /* 0x000000096c09723e */ /* 0x000fe200000010ff */
[----:B------:R-:W-:-:S02]  /*d690*/  FMUL.FTZ R111, R11, R8 ;  /* 0x000000080b6f7220 */ /* 0x000fc40000410000 */
[-C--:B------:R-:W-:Y:S02]  /*d6a0*/  FMUL.FTZ R106, R106, R91.reuse ;  /* 0x0000005b6a6a7220 */ /* 0x080fe40000410000 */
[-C--:B------:R-:W-:Y:S02]  /*d6b0*/  FMUL.FTZ R12, R11, R138.reuse ;  /* 0x0000008a0b0c7220 */ /* 0x080fe40000410000 */
[C---:B------:R-:W-:Y:S02]  /*d6c0*/  FFMA.FTZ R90, R14.reuse, R91, -R90 ;  /* 0x0000005b0e5a7223 */ /* 0x040fe4000001085a */
[C---:B------:R-:W-:Y:S02]  /*d6d0*/  FFMA.FTZ R11, R93.reuse, R138, -R111 ;  /* 0x0000008a5d0b7223 */ /* 0x040fe4000001086f */
[----:B------:R-:W-:Y:S01]  /*d6e0*/  FFMA.FTZ R106, R14, R13, R106 ;  /* 0x0000000d0e6a7223 */ /* 0x000fe2000001006a */
[----:B------:R-:W-:Y:S01]  /*d6f0*/  F2FP.BF16.PACK_AB R13, R94, R89 ;  /* 0x000000595e0d723e */ /* 0x000fe200000010ff */
[----:B------:R-:W-:Y:S01]  /*d700*/  FFMA.FTZ R93, R93, R8, R12 ;  /* 0x000000085d5d7223 */ /* 0x000fe2000001000c */
[----:B------:R-:W-:-:S02]  /*d710*/  F2FP.BF16.PACK_AB R8, R15, R92 ;  /* 0x0000005c0f08723e */ /* 0x000fc400000010ff */
[----:B------:R-:W-:Y:S02]  /*d720*/  F2FP.BF16.PACK_AB R12, R95, R10 ;  /* 0x0000000a5f0c723e */ /* 0x000fe400000010ff */
[----:B------:R-:W-:Y:S02]  /*d730*/  F2FP.BF16.PACK_AB R14, R90, R109 ;  /* 0x0000006d5a0e723e */ /* 0x000fe400000010ff */
[----:B------:R-:W-:Y:S02]  /*d740*/  F2FP.BF16.PACK_AB R15, R11, R88 ;  /* 0x000000580b0f723e */ /* 0x000fe400000010ff */
[----:B------:R-:W-:Y:S02]  /*d750*/  F2FP.BF16.PACK_AB R10, R106, R107 ;  /* 0x0000006b6a0a723e */ /* 0x000fe400000010ff */
[----:B------:R-:W-:Y:S01]  /*d760*/  F2FP.BF16.PACK_AB R11, R93, R110 ;  /* 0x0000006e5d0b723e */ /* 0x000fe200000010ff */
[----:B------:R1:W-:Y:S04]  /*d770*/  STS.128 [R104+0x10080], R12 ;  /* 0x0100800c68007388 */ /* 0x0003e80000000c00 */
[----:B------:R1:W-:Y:S02]  /*d780*/  STS.128 [R105+0x10080], R8 ;  /* 0x0100800869007388 */ /* 0x0003e40000000c00 */
.L_x_403:
[----:B------:R-:W-:Y:S05]  /*d790*/  BSYNC B1 ;  /* 0x0000000000017941 */ /* 0x000fea0003800000 */
.L_x_402:
[----:B------:R-:W-:Y:S01]  /*d7a0*/  IADD3 R88, R40, 0x20, RZ ;  /* 0x0000002028587810 */ /* 0x000fe20007ffe0ff */
[----:B------:R-:W-:Y:S03]  /*d7b0*/  BSSY B1, `(.L_x_406) ;  /* 0x00000f2000017945 */ /* 0x000fe60003800000 */
[----:B------:R-:W-:-:S13]  /*d7c0*/  ISETP.GE.AND P0, PT, R88, UR4, PT ;  /* 0x0000000458007c0c */ /* 0x000fda000bf06270 */
[----:B------:R-:W-:Y:S05]  /*d7d0*/  @P0 BRA `(.L_x_407) ;  /* 0x00000ef000000947 */ /* 0x000fea0003800000 */
[----:B------:R-:W-:Y:S01]  /*d7e0*/  ISETP.GE.AND P0, PT, R80, c[0x0][0x27c], PT ;  /* 0x00009f0050007a0c */ /* 0x000fe20003f06270 */
[----:B------:R-:W-:-:S12]  /*d7f0*/  BSSY B0, `(.L_x_408) ;  /* 0x0000073000007945 */ /* 0x000fd80003800000 */
[----:B------:R-:W-:Y:S05]  /*d800*/  @P0 BRA `(.L_x_409) ;  /* 0x0000071000000947 */ /* 0x000fea0003800000 */
[----:B-12---:R-:W-:Y:S01]  /*d810*/  IMAD.MOV.U32 R12, RZ, RZ, c[0x0][0x27c] ;  /* 0x00009f00ff0c7624 */ /* 0x006fe200078e00ff */
[----:B------:R-:W-:Y:S01]  /*d820*/  SHF.R.S32.HI R9, RZ, 0x1f, R88 ;  /* 0x0000001fff097819 */ /* 0x000fe20000011458 */
[----:B------:R-:W-:Y:S01]  /*d830*/  IMAD.SHL.U32 R15, R88, 0x40, RZ ;  /* 0x00000040580f7824 */ /* 0x000fe200078e00ff */
[----:B------:R-:W-:Y:S02]  /*d840*/  SHF.R.U64 R91, R76, 0x10, R77 ;  /* 0x000000104c5b7819 */ /* 0x000fe4000000124d */
[----:B------:R-:W-:Y:S02]  /*d850*/  LEA.HI R12, R12, R43, RZ, 0x1d ;  /* 0x0000002b0c0c7211 */ /* 0x000fe400078fe8ff */
[----:B------:R-:W-:Y:S02]  /*d860*/  LEA.HI R8, R9, R88, RZ, 0x3 ;  /* 0x0000005809087211 */ /* 0x000fe400078f18ff */
[----:B------:R-:W-:Y:S01]  /*d870*/  SHF.R.S32.HI R9, RZ, 0x1f, R12 ;  /* 0x0000001fff097819 */ /* 0x000fe2000001140c */
[----:B------:R-:W-:Y:S01]  /*d880*/  IMAD.SHL.U32 R10, R12, 0x8, RZ ;  /* 0x000000080c0a7824 */ /* 0x000fe200078e00ff */
[----:B------:R-:W-:Y:S01]  /*d890*/  LOP3.LUT R15, R15, 0x1c0, RZ, 0xc0, !PT ;  /* 0x000001c00f0f7812 */ /* 0x000fe200078ec0ff */
[----:B------:R-:W-:Y:S01]  /*d8a0*/  IMAD.SHL.U32 R8, R8, 0x40, RZ ;  /* 0x0000004008087824 */ /* 0x000fe200078e00ff */
[----:B------:R-:W-:-:S02]  /*d8b0*/  LEA.HI R9, R9, R12, RZ, 0x3 ;  /* 0x0000000c09097211 */ /* 0x000fc400078f18ff */
[----:B------:R-:W-:Y:S02]  /*d8c0*/  SHF.R.U32.HI R11, RZ, 0x3, R15 ;  /* 0x00000003ff0b7819 */ /* 0x000fe4000001160f */
[----:B------:R-:W-:Y:S01]  /*d8d0*/  LOP3.LUT R10, R15, 0x38, R10, 0xf8, !PT ;  /* 0x000000380f0a7812 */ /* 0x000fe200078ef80a */
[----:B------:R-:W-:Y:S01]  /*d8e0*/  IMAD.SHL.U32 R9, R9, 0x400, RZ ;  /* 0x0000040009097824 */ /* 0x000fe200078e00ff */
[----:B------:R-:W-:Y:S02]  /*d8f0*/  LOP3.LUT R13, R15, 0x38, R146, 0xf8, !PT ;  /* 0x000000380f0d7812 */ /* 0x000fe400078ef892 */
[----:B------:R-:W-:Y:S02]  /*d900*/  LOP3.LUT R8, R8, 0xfffffe00, RZ, 0xc0, !PT ;  /* 0xfffffe0008087812 */ /* 0x000fe400078ec0ff */
[----:B------:R-:W-:Y:S02]  /*d910*/  LOP3.LUT R89, R10, R11, RZ, 0x3c, !PT ;  /* 0x0000000b0a597212 */ /* 0x000fe400078e3cff */
[----:B------:R-:W-:-:S02]  /*d920*/  LOP3.LUT R9, R9, 0x7fffe000, RZ, 0xc0, !PT ;  /* 0x7fffe00009097812 */ /* 0x000fc400078ec0ff */
[----:B------:R-:W-:Y:S02]  /*d930*/  LOP3.LUT R13, R8, R13, R11, 0xf6, !PT ;  /* 0x0000000d080d7212 */ /* 0x000fe400078ef60b */
[----:B------:R-:W-:Y:S02]  /*d940*/  IADD3 R89, R89, R9, R8 ;  /* 0x0000000959597210 */ /* 0x000fe40007ffe008 */
[----:B------:R-:W-:Y:S01]  /*d950*/  SHF.R.U32.HI R76, RZ, 0x10, R77 ;  /* 0x00000010ff4c7819 */ /* 0x000fe2000001164d */
[----:B------:R-:W-:Y:S01]  /*d960*/  IMAD.SHL.U32 R90, R13, 0x2, RZ ;  /* 0x000000020d5a7824 */ /* 0x000fe200078e00ff */
[--C-:B------:R-:W-:Y:S01]  /*d970*/  SHF.R.U64 R77, R78, 0x10, R79.reuse ;  /* 0x000000104e4d7819 */ /* 0x100fe2000000124f */
[----:B------:R-:W-:Y:S01]  /*d980*/  IMAD.SHL.U32 R89, R89, 0x2, RZ ;  /* 0x0000000259597824 */ /* 0x000fe200078e00ff */
[----:B------:R-:W-:Y:S02]  /*d990*/  SHF.R.U32.HI R78, RZ, 0x10, R79 ;  /* 0x00000010ff4e7819 */ /* 0x000fe4000001164f */
[----:B------:R-:W1:Y:S01]  /*d9a0*/  LDS.128 R12, [R90+0x10080] ;  /* 0x010080005a0c7984 */ /* 0x000e620000000c00 */
[----:B------:R-:W-:-:S02]  /*d9b0*/  SHF.R.U64 R79, R72, 0x10, R73 ;  /* 0x00000010484f7819 */ /* 0x000fc40000001249 */
[----:B------:R-:W-:Y:S01]  /*d9c0*/  SHF.R.U32.HI R72, RZ, 0x10, R73 ;  /* 0x00000010ff487819 */ /* 0x000fe20000011649 */
[----:B------:R-:W2:Y:S01]  /*d9d0*/  LDS.128 R8, [R89+0x10080] ;  /* 0x0100800059087984 */ /* 0x000ea20000000c00 */
[----:B------:R-:W-:Y:S02]  /*d9e0*/  SHF.R.U64 R73, R74, 0x10, R75 ;  /* 0x000000104a497819 */ /* 0x000fe4000000124b */
[----:B------:R-:W-:Y:S02]  /*d9f0*/  PRMT R129, R129, 0x5410, R72 ;  /* 0x0000541081817816 */ /* 0x000fe40000000048 */
[----:B------:R-:W-:Y:S02]  /*da00*/  PRMT R132, R132, 0x5410, R73 ;  /* 0x0000541084847816 */ /* 0x000fe40000000049 */
[----:B------:R-:W-:Y:S01]  /*da10*/  SHF.R.U32.HI R74, RZ, 0x10, R75 ;  /* 0x00000010ff4a7819 */ /* 0x000fe2000001164b */
[----:B------:R-:W-:Y:S01]  /*da20*/  IMAD.U32 R95, R129, 0x10000, RZ ;  /* 0x00010000815f7824 */ /* 0x000fe200078e00ff */
[----:B------:R-:W-:-:S02]  /*da30*/  PRMT R130, R130, 0x5410, R79 ;  /* 0x0000541082827816 */ /* 0x000fc4000000004f */
[----:B------:R-:W-:Y:S02]  /*da40*/  PRMT R134, R134, 0x5410, R91 ;  /* 0x0000541086867816 */ /* 0x000fe4000000005b */
[----:B------:R-:W-:Y:S02]  /*da50*/  PRMT R136, R136, 0x5410, R77 ;  /* 0x0000541088887816 */ /* 0x000fe4000000004d */
[----:B------:R-:W-:Y:S01]  /*da60*/  PRMT R133, R133, 0x5410, R76 ;  /* 0x0000541085857816 */ /* 0x000fe2000000004c */
[C---:B------:R-:W-:Y:S01]  /*da70*/  IMAD.U32 R79, R134.reuse, 0x10000, RZ ;  /* 0x00010000864f7824 */ /* 0x040fe200078e00ff */
[----:B------:R-:W-:Y:S01]  /*da80*/  LOP3.LUT R134, R134, 0xffff0000, RZ, 0xc0, !PT ;  /* 0xffff000086867812 */ /* 0x000fe200078ec0ff */
[----:B------:R-:W-:Y:S01]  /*da90*/  IMAD.U32 R105, R136, 0x10000, RZ ;  /* 0x0001000088697824 */ /* 0x000fe200078e00ff */
[----:B------:R-:W-:Y:S02]  /*daa0*/  PRMT R131, R131, 0x5410, R74 ;  /* 0x0000541083837816 */ /* 0x000fe4000000004a */
[----:B------:R-:W-:-:S02]  /*dab0*/  PRMT R135, R135, 0x5410, R78 ;  /* 0x0000541087877816 */ /* 0x000fc4000000004e */
[----:B------:R-:W-:Y:S01]  /*dac0*/  LOP3.LUT R104, R129, 0xffff0000, RZ, 0xc0, !PT ;  /* 0xffff000081687812 */ /* 0x000fe200078ec0ff */
[----:B------:R-:W-:Y:S01]  /*dad0*/  IMAD.U32 R94, R131, 0x10000, RZ ;  /* 0x00010000835e7824 */ /* 0x000fe200078e00ff */
[----:B------:R-:W-:Y:S01]  /*dae0*/  LOP3.LUT R136, R136, 0xffff0000, RZ, 0xc0, !PT ;  /* 0xffff000088887812 */ /* 0x000fe200078ec0ff */
[C---:B-1----:R-:W-:Y:S01]  /*daf0*/  IMAD.U32 R73, R12.reuse, 0x10000, RZ ;  /* 0x000100000c497824 */ /* 0x042fe200078e00ff */
[----:B------:R-:W-:Y:S01]  /*db00*/  LOP3.LUT R72, R12, 0xffff0000, RZ, 0xc0, !PT ;  /* 0xffff00000c487812 */ /* 0x000fe200078ec0ff */
[C---:B------:R-:W-:Y:S01]  /*db10*/  IMAD.U32 R12, R13.reuse, 0x10000, RZ ;  /* 0x000100000d0c7824 */ /* 0x040fe200078e00ff */
[----:B------:R-:W-:Y:S01]  /*db20*/  LOP3.LUT R75, R13, 0xffff0000, RZ, 0xc0, !PT ;  /* 0xffff00000d4b7812 */ /* 0x000fe200078ec0ff */
[C---:B------:R-:W-:Y:S01]  /*db30*/  IMAD.U32 R13, R15.reuse, 0x10000, RZ ;  /* 0x000100000f0d7824 */ /* 0x040fe200078e00ff */
[----:B------:R-:W-:Y:S01]  /*db40*/  LOP3.LUT R77, R15, 0xffff0000, RZ, 0xc0, !PT ;  /* 0xffff00000f4d7812 */ /* 0x000fe200078ec0ff */
[----:B--2---:R-:W-:Y:S01]  /*db50*/  IMAD.U32 R92, R10, 0x10000, RZ ;  /* 0x000100000a5c7824 */ /* 0x004fe200078e00ff */
[C---:B------:R-:W-:Y:S01]  /*db60*/  SHF.L.U32 R76, R8.reuse, 0x10, RZ ;  /* 0x00000010084c7819 */ /* 0x040fe200000006ff */
[----:B------:R-:W-:Y:S01]  /*db70*/  IMAD.U32 R78, R11, 0x10000, RZ ;  /* 0x000100000b4e7824 */ /* 0x000fe200078e00ff */
[----:B------:R-:W-:Y:S01]  /*db80*/  LOP3.LUT R15, R8, 0xffff0000, RZ, 0xc0, !PT ;  /* 0xffff0000080f7812 */ /* 0x000fe200078ec0ff */
[C---:B------:R-:W-:Y:S01]  /*db90*/  IMAD.U32 R8, R9.reuse, 0x10000, RZ ;  /* 0x0001000009087824 */ /* 0x040fe200078e00ff */
[----:B------:R-:W-:Y:S01]  /*dba0*/  LOP3.LUT R93, R9, 0xffff0000, RZ, 0xc0, !PT ;  /* 0xffff0000095d7812 */ /* 0x000fe200078ec0ff */
[----:B------:R-:W-:Y:S01]  /*dbb0*/  IMAD.U32 R9, R130, 0x10000, RZ ;  /* 0x0001000082097824 */ /* 0x000fe200078e00ff */
[----:B------:R-:W-:Y:S01]  /*dbc0*/  LOP3.LUT R91, R10, 0xffff0000, RZ, 0xc0, !PT ;  /* 0xffff00000a5b7812 */ /* 0x000fe200078ec0ff */
[----:B------:R-:W-:Y:S01]  /*dbd0*/  IMAD.U32 R74, R14, 0x10000, RZ ;  /* 0x000100000e4a7824 */ /* 0x000fe200078e00ff */
[----:B------:R-:W-:Y:S01]  /*dbe0*/  LOP3.LUT R130, R130, 0xffff0000, RZ, 0xc0, !PT ;  /* 0xffff000082827812 */ /* 0x000fe200078ec0ff */
[C---:B------:R-:W-:Y:S01]  /*dbf0*/  FMUL.FTZ R10, R76.reuse, R9 ;  /* 0x000000094c0a7220 */ /* 0x040fe20000410000 */
[----:B------:R-:W-:Y:S01]  /*dc00*/  LOP3.LUT R11, R11, 0xffff0000, RZ, 0xc0, !PT ;  /* 0xffff00000b0b7812 */ /* 0x000fe200078ec0ff */
[-C--:B------:R-:W-:Y:S01]  /*dc10*/  FMUL.FTZ R76, R76, R79.reuse ;  /* 0x0000004f4c4c7220 */ /* 0x080fe20000410000 */
[----:B------:R-:W-:Y:S01]  /*dc20*/  LOP3.LUT R14, R14, 0xffff0000, RZ, 0xc0, !PT ;  /* 0xffff00000e0e7812 */ /* 0x000fe200078ec0ff */
[----:B------:R-:W-:-:S02]  /*dc30*/  FFMA.FTZ R10, R73, R79, -R10 ;  /* 0x0000004f490a7223 */ /* 0x000fc4000001080a */
[----:B------:R-:W-:Y:S01]  /*dc40*/  FFMA.FTZ R76, R73, R9, R76 ;  /* 0x00000009494c7223 */ /* 0x000fe2000001004c */
[----:B------:R-:W-:Y:S01]  /*dc50*/  SHF.L.U32 R9, R133, 0x10, RZ ;  /* 0x0000001085097819 */ /* 0x000fe200000006ff */
[C---:B------:R-:W-:Y:S02]  /*dc60*/  FMUL.FTZ R79, R15.reuse, R130 ;  /* 0x000000820f4f7220 */ /* 0x040fe40000410000 */
[-C--:B------:R-:W-:Y:S02]  /*dc70*/  FMUL.FTZ R15, R15, R134.reuse ;  /* 0x000000860f0f7220 */ /* 0x080fe40000410000 */
[C---:B------:R-:W-:Y:S02]  /*dc80*/  FMUL.FTZ R73, R8.reuse, R95 ;  /* 0x0000005f08497220 */ /* 0x040fe40000410000 */
[----:B------:R-:W-:Y:S02]  /*dc90*/  FMUL.FTZ R8, R8, R9 ;  /* 0x0000000908087220 */ /* 0x000fe40000410000 */
[----:B------:R-:W-:-:S02]  /*dca0*/  FFMA.FTZ R79, R72, R134, -R79 ;  /* 0x00000086484f7223 */ /* 0x000fc4000001084f */
[----:B------:R-:W-:Y:S02]  /*dcb0*/  FFMA.FTZ R15, R72, R130, R15 ;  /* 0x00000082480f7223 */ /* 0x000fe4000001000f */
[C---:B------:R-:W-:Y:S02]  /*dcc0*/  FFMA.FTZ R73, R12.reuse, R9, -R73 ;  /* 0x000000090c497223 */ /* 0x040fe40000010849 */
[----:B------:R-:W-:Y:S02]  /*dcd0*/  IMAD.U32 R72, R135, 0x10000, RZ ;  /* 0x0001000087487824 */ /* 0x000fe400078e00ff */
[----:B------:R-:W-:Y:S01]  /*dce0*/  FFMA.FTZ R9, R12, R95, R8 ;  /* 0x0000005f0c097223 */ /* 0x000fe20000010008 */
[----:B------:R-:W-:Y:S01]  /*dcf0*/  LOP3.LUT R8, R133, 0xffff0000, RZ, 0xc0, !PT ;  /* 0xffff000085087812 */ /* 0x000fe200078ec0ff */
[C---:B------:R-:W-:Y:S02]  /*dd00*/  FMUL.FTZ R12, R78.reuse, R94 ;  /* 0x0000005e4e0c7220 */ /* 0x040fe40000410000 */
[----:B------:R-:W-:-:S02]  /*dd10*/  FMUL.FTZ R78, R78, R72 ;  /* 0x000000484e4e7220 */ /* 0x000fc40000410000 */
[----:B------:R-:W-:Y:S02]  /*dd20*/  FFMA.FTZ R72, R13, R72, -R12 ;  /* 0x000000480d487223 */ /* 0x000fe4000001080c */
[C---:B------:R-:W-:Y:S01]  /*dd30*/  IMAD.U32 R95, R132.reuse, 0x10000, RZ ;  /* 0x00010000845f7824 */ /* 0x040fe200078e00ff */
[----:B------:R-:W-:Y:S01]  /*dd40*/  LOP3.LUT R132, R132, 0xffff0000, RZ, 0xc0, !PT ;  /* 0xffff000084847812 */ /* 0x000fe200078ec0ff */
[----:B------:R-:W-:Y:S02]  /*dd50*/  FMUL.FTZ R12, R93, R104 ;  /* 0x000000685d0c7220 */ /* 0x000fe40000410000 */
[----:B------:R-:W-:Y:S02]  /*dd60*/  FFMA.FTZ R94, R13, R94, R78 ;  /* 0x0000005e0d5e7223 */ /* 0x000fe4000001004e */
[----:B------:R-:W-:Y:S02]  /*dd70*/  FMUL.FTZ R93, R93, R8 ;  /* 0x000000085d5d7220 */ /* 0x000fe40000410000 */
[----:B------:R-:W-:-:S02]  /*dd80*/  FMUL.FTZ R13, R92, R95 ;  /* 0x0000005f5c0d7220 */ /* 0x000fc40000410000 */
[----:B------:R-:W-:Y:S01]  /*dd90*/  FFMA.FTZ R78, R75, R8, -R12 ;  /* 0x000000084b4e7223 */ /* 0x000fe2000001080c */
[----:B------:R-:W-:Y:S01]  /*dda0*/  LOP3.LUT R8, R131, 0xffff0000, RZ, 0xc0, !PT ;  /* 0xffff000083087812 */ /* 0x000fe200078ec0ff */
[-C--:B------:R-:W-:Y:S01]  /*ddb0*/  FMUL.FTZ R92, R92, R105.reuse ;  /* 0x000000695c5c7220 */ /* 0x080fe20000410000 */
[----:B------:R-:W-:Y:S01]  /*ddc0*/  LOP3.LUT R12, R135, 0xffff0000, RZ, 0xc0, !PT ;  /* 0xffff0000870c7812 */ /* 0x000fe200078ec0ff */
[----:B------:R-:W-:Y:S02]  /*ddd0*/  FFMA.FTZ R104, R75, R104, R93 ;  /* 0x000000684b687223 */ /* 0x000fe4000001005d */
[C---:B------:R-:W-:Y:S02]  /*dde0*/  FFMA.FTZ R105, R74.reuse, R105, -R13 ;  /* 0x000000694a697223 */ /* 0x040fe4000001080d */
[----:B------:R-:W-:Y:S01]  /*ddf0*/  FFMA.FTZ R92, R74, R95, R92 ;  /* 0x0000005f4a5c7223 */ /* 0x000fe2000001005c */
[----:B------:R-:W-:Y:S01]  /*de00*/  F2FP.BF16.PACK_AB R9, R104, R9 ;  /* 0x000000096809723e */ /* 0x000fe200000010ff */
[----:B------:R-:W-:-:S02]  /*de10*/  FMUL.FTZ R93, R91, R132 ;  /* 0x000000845b5d7220 */ /* 0x000fc40000410000 */
[----:B------:R-:W-:Y:S02]  /*de20*/  FMUL.FTZ R74, R11, R8 ;  /* 0x000000080b4a7220 */ /* 0x000fe40000410000 */
[----:B------:R-:W-:Y:S02]  /*de30*/  FMUL.FTZ R75, R91, R136 ;  /* 0x000000885b4b7220 */ /* 0x000fe40000410000 */
[----:B------:R-:W-:Y:S02]  /*de40*/  FMUL.FTZ R13, R11, R12 ;  /* 0x0000000c0b0d7220 */ /* 0x000fe40000410000 */
[C---:B------:R-:W-:Y:S02]  /*de50*/  FFMA.FTZ R136, R14.reuse, R136, -R93 ;  /* 0x000000880e887223 */ /* 0x040fe4000001085d */
[----:B------:R-:W-:Y:S01]  /*de60*/  FFMA.FTZ R11, R77, R12, -R74 ;  /* 0x0000000c4d0b7223 */ /* 0x000fe2000001084a */
[----:B------:R-:W-:Y:S01]  /*de70*/  F2FP.BF16.PACK_AB R12, R79, R10 ;  /* 0x0000000a4f0c723e */ /* 0x000fe200000010ff */
        /* <DEDUP_REMOVED lines=10> */
.L_x_409:
[----:B------:R-:W-:Y:S05]  /*df20*/  BSYNC B0 ;  /* 0x0000000000007941 */ /* 0x000fea0003800000 */
.L_x_408:
[----:B------:R-:W-:-:S13]  /*df30*/  ISETP.GE.AND P0, PT, R42, c[0x0][0x27c], PT ;  /* 0x00009f002a007a0c */ /* 0x000fda0003f06270 */
[----:B------:R-:W-:Y:S05]  /*df40*/  @P0 BRA `(.L_x_407) ;  /* 0x0000078000000947 */ /* 0x000fea0003800000 */
[----:B-1----:R-:W-:Y:S01]  /*df50*/  SHF.R.S32.HI R11, RZ, 0x1f, R42 ;  /* 0x0000001fff0b7819 */ /* 0x002fe2000001142a */
[----:B--2---:R-:W-:Y:S01]  /*df60*/  IMAD.MOV.U32 R13, RZ, RZ, c[0x0][0x27c] ;  /* 0x00009f00ff0d7624 */ /* 0x004fe200078e00ff */
[----:B------:R-:W-:Y:S01]  /*df70*/  SHF.R.S32.HI R9, RZ, 0x1f, R88 ;  /* 0x0000001fff097819 */ /* 0x000fe20000011458 */
[----:B------:R-:W-:Y:S01]  /*df80*/  IMAD.SHL.U32 R14, R88, 0x40, RZ ;  /* 0x00000040580e7824 */ /* 0x000fe200078e00ff */
[----:B------:R-:W-:Y:S02]  /*df90*/  LEA.HI R15, R11, R42, RZ, 0x3 ;  /* 0x0000002a0b0f7211 */ /* 0x000fe400078f18ff */
[----:B------:R-:W-:Y:S02]  /*dfa0*/  LEA.HI R9, R9, R88, RZ, 0x3 ;  /* 0x0000005809097211 */ /* 0x000fe400078f18ff */
[----:B------:R-:W-:Y:S02]  /*dfb0*/  SHF.R.S32.HI R8, RZ, 0x3, R15 ;  /* 0x00000003ff087819 */ /* 0x000fe4000001140f */
[----:B------:R-:W-:Y:S01]  /*dfc0*/  LEA.HI R12, R11, R42, RZ, 0x6 ;  /* 0x0000002a0b0c7211 */ /* 0x000fe200078f30ff */
[----:B------:R-:W-:Y:S01]  /*dfd0*/  IMAD.SHL.U32 R9, R9, 0x40, RZ ;  /* 0x0000004009097824 */ /* 0x000fe200078e00ff */
[----:B------:R-:W-:-:S02]  /*dfe0*/  LEA.HI R13, R13, R8, RZ, 0x1d ;  /* 0x000000080d0d7211 */ /* 0x000fc400078fe8ff */
[----:B------:R-:W-:Y:S01]  /*dff0*/  LOP3.LUT R14, R14, 0x1c0, RZ, 0xc0, !PT ;  /* 0x000001c00e0e7812 */ /* 0x000fe200078ec0ff */
[----:B------:R-:W-:Y:S01]  /*e000*/  IMAD.SHL.U32 R12, R12, 0x80, RZ ;  /* 0x000000800c0c7824 */ /* 0x000fe200078e00ff */
[----:B------:R-:W-:Y:S01]  /*e010*/  SHF.R.S32.HI R10, RZ, 0x1f, R13 ;  /* 0x0000001fff0a7819 */ /* 0x000fe2000001140d */
[----:B------:R-:W-:Y:S01]  /*e020*/  IMAD.SHL.U32 R11, R13, 0x8, RZ ;  /* 0x000000080d0b7824 */ /* 0x000fe200078e00ff */
[----:B------:R-:W-:Y:S02]  /*e030*/  LOP3.LUT R15, R14, 0x38, R15, 0xf8, !PT ;  /* 0x000000380e0f7812 */ /* 0x000fe400078ef80f */
[----:B------:R-:W-:Y:S02]  /*e040*/  LEA.HI R10, R10, R13, RZ, 0x3 ;  /* 0x0000000d0a0a7211 */ /* 0x000fe400078f18ff */
[----:B------:R-:W-:Y:S02]  /*e050*/  SHF.R.U32.HI R8, RZ, 0x3, R14 ;  /* 0x00000003ff087819 */ /* 0x000fe4000001160e */
[----:B------:R-:W-:Y:S01]  /*e060*/  LOP3.LUT R11, R14, 0x38, R11, 0xf8, !PT ;  /* 0x000000380e0b7812 */ /* 0x000fe200078ef80b */
[----:B------:R-:W-:Y:S01]  /*e070*/  IMAD.SHL.U32 R10, R10, 0x400, RZ ;  /* 0x000004000a0a7824 */ /* 0x000fe200078e00ff */
[----:B------:R-:W-:-:S02]  /*e080*/  LOP3.LUT R9, R9, 0xfffffe00, RZ, 0xc0, !PT ;  /* 0xfffffe0009097812 */ /* 0x000fc400078ec0ff */
[----:B------:R-:W-:Y:S02]  /*e090*/  LOP3.LUT R12, R12, 0x7fffe000, RZ, 0xc0, !PT ;  /* 0x7fffe0000c0c7812 */ /* 0x000fe400078ec0ff */
[-C--:B------:R-:W-:Y:S02]  /*e0a0*/  LOP3.LUT R15, R15, R8.reuse, RZ, 0x3c, !PT ;  /* 0x000000080f0f7212 */ /* 0x080fe400078e3cff */
[----:B------:R-:W-:Y:S02]  /*e0b0*/  LOP3.LUT R72, R11, R8, RZ, 0x3c, !PT ;  /* 0x000000080b487212 */ /* 0x000fe400078e3cff */
[----:B------:R-:W-:Y:S02]  /*e0c0*/  LOP3.LUT R10, R10, 0x7fffe000, RZ, 0xc0, !PT ;  /* 0x7fffe0000a0a7812 */ /* 0x000fe400078ec0ff */
[--C-:B------:R-:W-:Y:S02]  /*e0d0*/  IADD3 R12, R15, R12, R9.reuse ;  /* 0x0000000c0f0c7210 */ /* 0x100fe40007ffe009 */
[----:B------:R-:W-:-:S02]  /*e0e0*/  IADD3 R72, R72, R10, R9 ;  /* 0x0000000a48487210 */ /* 0x000fc40007ffe009 */
[--C-:B------:R-:W-:Y:S01]  /*e0f0*/  SHF.R.U64 R75, R60, 0x10, R61.reuse ;  /* 0x000000103c4b7819 */ /* 0x100fe2000000123d */
[----:B------:R-:W-:Y:S01]  /*e100*/  IMAD.SHL.U32 R73, R12, 0x2, RZ ;  /* 0x000000020c497824 */ /* 0x000fe200078e00ff */
[----:B------:R-:W-:Y:S01]  /*e110*/  SHF.R.U32.HI R60, RZ, 0x10, R61 ;  /* 0x00000010ff3c7819 */ /* 0x000fe2000001163d */
[----:B------:R-:W-:Y:S01]  /*e120*/  IMAD.SHL.U32 R72, R72, 0x2, RZ ;  /* 0x0000000248487824 */ /* 0x000fe200078e00ff */
[--C-:B------:R-:W-:Y:S02]  /*e130*/  SHF.R.U64 R61, R62, 0x10, R63.reuse ;  /* 0x000000103e3d7819 */ /* 0x100fe4000000123f */
[----:B------:R-:W1:Y:S01]  /*e140*/  LDS.128 R12, [R73+0x10080] ;  /* 0x01008000490c7984 */ /* 0x000e620000000c00 */
[----:B------:R-:W-:Y:S02]  /*e150*/  SHF.R.U32.HI R62, RZ, 0x10, R63 ;  /* 0x00000010ff3e7819 */ /* 0x000fe4000001163f */
[--C-:B------:R-:W-:Y:S01]  /*e160*/  SHF.R.U64 R63, R52, 0x10, R53.reuse ;  /* 0x00000010343f7819 */ /* 0x100fe20000001235 */
[----:B------:R-:W2:Y:S01]  /*e170*/  LDS.128 R8, [R72+0x10080] ;  /* 0x0100800048087984 */ /* 0x000ea20000000c00 */
[----:B------:R-:W-:-:S02]  /*e180*/  SHF.R.U32.HI R52, RZ, 0x10, R53 ;  /* 0x00000010ff347819 */ /* 0x000fc40000011635 */
[----:B------:R-:W-:Y:S02]  /*e190*/  SHF.R.U64 R53, R54, 0x10, R55 ;  /* 0x0000001036357819 */ /* 0x000fe40000001237 */
        /* <DEDUP_REMOVED lines=42> */
[----:B------:R-:W-:Y:S02]  /*e440*/  FFMA.FTZ R15, R52, R122, R15 ;  /* 0x0000007a340f7223 */ /* 0x000fe4000001000f */
        /* <DEDUP_REMOVED lines=9> */
[C---:B------:R-:W-:Y:S01]  /*e4e0*/  IMAD.U32 R54, R14.reuse, 0x10000, RZ ;  /* 0x000100000e367824 */ /* 0x040fe200078e00ff */
[----:B------:R-:W-:Y:S01]  /*e4f0*/  LOP3.LUT R14, R14, 0xffff0000, RZ, 0xc0, !PT ;  /* 0xffff00000e0e7812 */ /* 0x000fe200078ec0ff */
[C---:B------:R-:W-:Y:S02]  /*e500*/  FMUL.FTZ R8, R76.reuse, R121 ;  /* 0x000000794c087220 */ /* 0x040fe40000410000 */
[----:B------:R-:W-:Y:S02]  /*e510*/  FMUL.FTZ R13, R75, R12 ;  /* 0x0000000c4b0d7220 */ /* 0x000fe40000410000 */
[----:B------:R-:W-:-:S02]  /*e520*/  FMUL.FTZ R76, R76, R125 ;  /* 0x0000007d4c4c7220 */ /* 0x000fc40000410000 */
[----:B------:R-:W-:Y:S02]  /*e530*/  FMUL.FTZ R75, R75, R77 ;  /* 0x0000004d4b4b7220 */ /* 0x000fe40000410000 */
        /* <DEDUP_REMOVED lines=25> */
.L_x_407:
[----:B------:R-:W-:Y:S05]  /*e6d0*/  BSYNC B1 ;  /* 0x0000000000017941 */ /* 0x000fea0003800000 */
.L_x_406:
        /* <DEDUP_REMOVED lines=120> */
.L_x_413:
[----:B------:R-:W-:Y:S05]  /*ee60*/  BSYNC B0 ;  /* 0x0000000000007941 */ /* 0x000fea0003800000 */
.L_x_412:
        /* <DEDUP_REMOVED lines=122> */
.L_x_411:
[----:B------:R-:W-:Y:S05]  /*f610*/  BSYNC B1 ;  /* 0x0000000000017941 */ /* 0x000fea0003800000 */
.L_x_410:
[----:B------:R-:W-:-:S04]  /*f620*/  IADD3 R32, R40, 0x60, RZ ;  /* 0x0000006028207810 */ /* 0x000fc80007ffe0ff */
[----:B------:R-:W-:-:S13]  /*f630*/  ISETP.GE.AND P0, PT, R32, UR4, PT ;  /* 0x0000000420007c0c */ /* 0x000fda000bf06270 */
[----:B------:R-:W-:Y:S05]  /*f640*/  @P0 BRA `(.L_x_387) ;  /* 0x00000ef000000947 */ /* 0x000fea0003800000 */
[----:B------:R-:W-:Y:S01]  /*f650*/  ISETP.GE.AND P0, PT, R80, c[0x0][0x27c], PT ;  /* 0x00009f0050007a0c */ /* 0x000fe20003f06270 */
[----:B------:R-:W-:-:S12]  /*f660*/  BSSY B0, `(.L_x_414) ;  /* 0x0000073000007945 */ /* 0x000fd80003800000 */
[----:B------:R-:W-:Y:S05]  /*f670*/  @P0 BRA `(.L_x_415) ;  /* 0x0000071000000947 */ /* 0x000fea0003800000 */
[----:B-1----:R-:W-:Y:S01]  /*f680*/  IMAD.MOV.U32 R8, RZ, RZ, c[0x0][0x27c] ;  /* 0x00009f00ff087624 */ /* 0x002fe200078e00ff */
[----:B------:R-:W-:Y:S01]  /*f690*/  SHF.R.S32.HI R11, RZ, 0x1f, R32 ;  /* 0x0000001fff0b7819 */ /* 0x000fe20000011420 */
[----:B------:R-:W-:Y:S01]  /*f6a0*/  IMAD.SHL.U32 R9, R32, 0x40, RZ ;  /* 0x0000004020097824 */ /* 0x000fe200078e00ff */
[----:B------:R-:W-:Y:S02]  /*f6b0*/  SHF.R.U64 R35, R24, 0x10, R25 ;  /* 0x0000001018237819 */ /* 0x000fe40000001219 */
[----:B------:R-:W-:Y:S02]  /*f6c0*/  LEA.HI R8, R8, R43, RZ, 0x1d ;  /* 0x0000002b08087211 */ /* 0x000fe400078fe8ff */
[----:B------:R-:W-:Y:S02]  /*f6d0*/  LEA.HI R10, R11, R32, RZ, 0x3 ;  /* 0x000000200b0a7211 */ /* 0x000fe400078f18ff */
[----:B------:R-:W-:Y:S01]  /*f6e0*/  SHF.R.S32.HI R11, RZ, 0x1f, R8 ;  /* 0x0000001fff0b7819 */ /* 0x000fe20000011408 */
[----:B--2---:R-:W-:Y:S01]  /*f6f0*/  IMAD.SHL.U32 R12, R8, 0x8, RZ ;  /* 0x00000008080c7824 */ /* 0x004fe200078e00ff */
        /* <DEDUP_REMOVED lines=105> */
.L_x_415:
[----:B------:R-:W-:Y:S05]  /*fd90*/  BSYNC B0 ;  /* 0x0000000000007941 */ /* 0x000fea0003800000 */
.L_x_414:
[----:B------:R-:W-:-:S13]  /*fda0*/  ISETP.GE.AND P0, PT, R42, c[0x0][0x27c], PT ;  /* 0x00009f002a007a0c */ /* 0x000fda0003f06270 */
[----:B------:R-:W-:Y:S05]  /*fdb0*/  @P0 BRA `(.L_x_387) ;  /* 0x0000078000000947 */ /* 0x000fea0003800000 */
[----:B-12---:R-:W-:Y:S01]  /*fdc0*/  SHF.R.S32.HI R15, RZ, 0x1f, R42 ;  /* 0x0000001fff0f7819 */ /* 0x006fe2000001142a */
[----:B------:R-:W-:Y:S01]  /*fdd0*/  IMAD.MOV.U32 R11, RZ, RZ, c[0x0][0x27c] ;  /* 0x00009f00ff0b7624 */ /* 0x000fe200078e00ff */
[----:B------:R-:W-:Y:S01]  /*fde0*/  SHF.R.S32.HI R9, RZ, 0x1f, R32 ;  /* 0x0000001fff097819 */ /* 0x000fe20000011420 */
[----:B------:R-:W-:Y:S01]  /*fdf0*/  IMAD.SHL.U32 R13, R32, 0x40, RZ ;  /* 0x00000040200d7824 */ /* 0x000fe200078e00ff */
[CC--:B------:R-:W-:Y:S02]  /*fe00*/  LEA.HI R8, R15.reuse, R42.reuse, RZ, 0x3 ;  /* 0x0000002a0f087211 */ /* 0x0c0fe400078f18ff */
        /* <DEDUP_REMOVED lines=9> */
[C---:B------:R-:W-:Y:S02]  /*fea0*/  LOP3.LUT R15, R13.reuse, 0x38, R8, 0xf8, !PT ;  /* 0x000000380d0f7812 */ /* 0x040fe400078ef808 */
        /* <DEDUP_REMOVED lines=11> */
[----:B------:R-:W-:Y:S01]  /*ff60*/  SHF.R.U64 R18, R28, 0x10, R29 ;  /* 0x000000101c127819 */ /* 0x000fe2000000121d */
[----:B------:R-:W-:Y:S01]  /*ff70*/  IMAD.SHL.U32 R17, R12, 0x2, RZ ;  /* 0x000000020c117824 */ /* 0x000fe200078e00ff */
[--C-:B------:R-:W-:Y:S01]  /*ff80*/  SHF.R.U64 R20, R20, 0x10, R21.reuse ;  /* 0x0000001014147819 */ /* 0x100fe20000001215 */
[----:B------:R-:W-:Y:S01]  /*ff90*/  IMAD.SHL.U32 R16, R16, 0x2, RZ ;  /* 0x0000000210107824 */ /* 0x000fe200078e00ff */
[----:B------:R-:W-:Y:S02]  /*ffa0*/  SHF.R.U32.HI R21, RZ, 0x10, R21 ;  /* 0x00000010ff157819 */ /* 0x000fe40000011615 */
[----:B------:R-:W1:Y:S01]  /*ffb0*/  LDS.128 R12, [R17+0x10080] ;  /* 0x01008000110c7984 */ /* 0x000e620000000c00 */
[--C-:B------:R-:W-:Y:S02]  /*ffc0*/  SHF.R.U64 R22, R22, 0x10, R23.reuse ;  /* 0x0000001016167819 */ /* 0x100fe40000001217 */
[----:B------:R-:W-:Y:S01]  /*ffd0*/  SHF.R.U32.HI R23, RZ, 0x10, R23 ;  /* 0x00000010ff177819 */ /* 0x000fe20000011617 */
[----:B------:R-:W2:Y:S01]  /*ffe0*/  LDS.128 R8, [R16+0x10080] ;  /* 0x0100800010087984 */ /* 0x000ea20000000c00 */
[----:B------:R-:W-:-:S02]  /*fff0*/  PRMT R69, R69, 0x5410, R18 ;  /* 0x0000541045457816 */ /* 0x000fc40000000012 */
[----:B------:R-:W-:Y:S02]  /*10000*/  PRMT R65, R65, 0x5410, R20 ;  /* 0x0000541041417816 */ /* 0x000fe40000000014 */
[----:B------:R-:W-:Y:S01]  /*10010*/  PRMT R58, R58, 0x5410, R21 ;  /* 0x000054103a3a7816 */ /* 0x000fe20000000015 */
[----:B------:R-:W-:Y:S01]  /*10020*/  IMAD.U32 R25, R69, 0x10000, RZ ;  /* 0x0001000045197824 */ /* 0x000fe200078e00ff */
[----:B------:R-:W-:Y:S02]  /*10030*/  PRMT R66, R66, 0x5410, R23 ;  /* 0x0000541042427816 */ /* 0x000fe40000000017 */
[----:B------:R-:W-:Y:S02]  /*10040*/  PRMT R67, R67, 0x5410, R22 ;  /* 0x0000541043437816 */ /* 0x000fe40000000016 */
[----:B------:R-:W-:Y:S02]  /*10050*/  SHF.R.U32.HI R29, RZ, 0x10, R29 ;  /* 0x00000010ff1d7819 */ /* 0x000fe4000001161d */
[----:B------:R-:W-:-:S02]  /*10060*/  SHF.R.U64 R24, R30, 0x10, R31 ;  /* 0x000000101e187819 */ /* 0x000fc4000000121f */
[----:B------:R-:W-:Y:S01]  /*10070*/  PRMT R68, R68, 0x5410, R29 ;  /* 0x0000541044447816 */ /* 0x000fe2000000001d */
[----:B------:R-:W-:Y:S01]  /*10080*/  IMAD.U32 R29, R58, 0x10000, RZ ;  /* 0x000100003a1d7824 */ /* 0x000fe200078e00ff */
[----:B------:R-:W-:Y:S02]  /*10090*/  LOP3.LUT R30, R69, 0xffff0000, RZ, 0xc0, !PT ;  /* 0xffff0000451e7812 */ /* 0x000fe400078ec0ff */
[----:B------:R-:W-:Y:S02]  /*100a0*/  SHF.R.U32.HI R31, RZ, 0x10, R31 ;  /* 0x00000010ff1f7819 */ /* 0x000fe4000001161f */
[----:B------:R-:W-:Y:S02]  /*100b0*/  PRMT R71, R71, 0x5410, R24 ;  /* 0x0000541047477816 */ /* 0x000fe40000000018 */
[----:B------:R-:W-:Y:S02]  /*100c0*/  PRMT R70, R70, 0x5410, R31 ;  /* 0x0000541046467816 */ /* 0x000fe4000000001f */
        /* <DEDUP_REMOVED lines=11> */
[C---:B------:R-:W-:Y:S01]  /*10180*/  IMAD.U32 R9, R65.reuse, 0x10000, RZ ;  /* 0x0001000041097824 */ /* 0x040fe200078e00ff */
[C---:B------:R-:W-:Y:S01]  /*10190*/  LOP3.LUT R26, R10.reuse, 0xffff0000, RZ, 0xc0, !PT ;  /* 0xffff00000a1a7812 */ /* 0x040fe200078ec0ff */
[----:B------:R-:W-:Y:S01]  /*101a0*/  IMAD.U32 R27, R10, 0x10000, RZ ;  /* 0x000100000a1b7824 */ /* 0x000fe200078e00ff */
[----:B------:R-:W-:Y:S01]  /*101b0*/  LOP3.LUT R65, R65, 0xffff0000, RZ, 0xc0, !PT ;  /* 0xffff000041417812 */ /* 0x000fe200078ec0ff */
[----:B------:R-:W-:-:S02]  /*101c0*/  FMUL.FTZ R10, R22, R9 ;  /* 0x00000009160a7220 */ /* 0x000fc40000410000 */
[-C--:B------:R-:W-:Y:S02]  /*101d0*/  FMUL.FTZ R22, R22, R25.reuse ;  /* 0x0000001916167220 */ /* 0x080fe40000410000 */
[C---:B------:R-:W-:Y:S02]  /*101e0*/  FFMA.FTZ R10, R19.reuse, R25, -R10 ;  /* 0x00000019130a7223 */ /* 0x040fe4000001080a */
[----:B------:R-:W-:Y:S02]  /*101f0*/  FFMA.FTZ R22, R19, R9, R22 ;  /* 0x0000000913167223 */ /* 0x000fe40000010016 */
[C---:B------:R-:W-:Y:S02]  /*10200*/  FMUL.FTZ R25, R15.reuse, R65 ;  /* 0x000000410f197220 */ /* 0x040fe40000410000 */
[C---:B------:R-:W-:Y:S01]  /*10210*/  IMAD.U32 R9, R68.reuse, 0x10000, RZ ;  /* 0x0001000044097824 */ /* 0x040fe200078e00ff */
[----:B------:R-:W-:Y:S01]  /*10220*/  LOP3.LUT R68, R68, 0xffff0000, RZ, 0xc0, !PT ;  /* 0xffff000044447812 */ /* 0x000fe200078ec0ff */
[----:B------:R-:W-:-:S02]  /*10230*/  FMUL.FTZ R15, R15, R30 ;  /* 0x0000001e0f0f7220 */ /* 0x000fc40000410000 */
[----:B------:R-:W-:Y:S02]  /*10240*/  FMUL.FTZ R19, R8, R29 ;  /* 0x0000001d08137220 */ /* 0x000fe40000410000 */
[----:B------:R-:W-:Y:S02]  /*10250*/  FFMA.FTZ R25, R18, R30, -R25 ;  /* 0x0000001e12197223 */ /* 0x000fe40000010819 */
[----:B------:R-:W-:Y:S02]  /*10260*/  FMUL.FTZ R8, R8, R9 ;  /* 0x0000000908087220 */ /* 0x000fe40000410000 */
[C---:B------:R-:W-:Y:S01]  /*10270*/  IMAD.U32 R24, R11.reuse, 0x10000, RZ ;  /* 0x000100000b187824 */ /* 0x040fe200078e00ff */
[----:B------:R-:W-:Y:S01]  /*10280*/  LOP3.LUT R11, R11, 0xffff0000, RZ, 0xc0, !PT ;  /* 0xffff00000b0b7812 */ /* 0x000fe200078ec0ff */
[C---:B------:R-:W-:Y:S01]  /*10290*/  IMAD.U32 R30, R66.reuse, 0x10000, RZ ;  /* 0x00010000421e7824 */ /* 0x040fe200078e00ff */
[----:B------:R-:W-:Y:S01]  /*102a0*/  LOP3.LUT R66, R66, 0xffff0000, RZ, 0xc0, !PT ;  /* 0xffff000042427812 */ /* 0x000fe200078ec0ff */
[----:B------:R-:W-:-:S02]  /*102b0*/  FFMA.FTZ R15, R18, R65, R15 ;  /* 0x00000041120f7223 */ /* 0x000fc4000001000f */
[C---:B------:R-:W-:Y:S01]  /*102c0*/  IMAD.U32 R18, R70.reuse, 0x10000, RZ ;  /* 0x0001000046127824 */ /* 0x040fe200078e00ff */
[----:B------:R-:W-:Y:S01]  /*102d0*/  LOP3.LUT R70, R70, 0xffff0000, RZ, 0xc0, !PT ;  /* 0xffff000046467812 */ /* 0x000fe200078ec0ff */
[C---:B------:R-:W-:Y:S02]  /*102e0*/  FFMA.FTZ R19, R12.reuse, R9, -R19 ;  /* 0x000000090c137223 */ /* 0x040fe40000010813 */
[----:B------:R-:W-:Y:S02]  /*102f0*/  FFMA.FTZ R9, R12, R29, R8 ;  /* 0x0000001d0c097223 */ /* 0x000fe40000010008 */
[C---:B------:R-:W-:Y:S02]  /*10300*/  FMUL.FTZ R8, R24.reuse, R30 ;  /* 0x0000001e18087220 */ /* 0x040fe40000410000 */
[-C--:B------:R-:W-:Y:S02]  /*10310*/  FMUL.FTZ R24, R24, R18.reuse ;  /* 0x0000001218187220 */ /* 0x080fe40000410000 */
[C---:B------:R-:W-:Y:S01]  /*10320*/  IMAD.U32 R12, R67.reuse, 0x10000, RZ ;  /* 0x00010000430c7824 */ /* 0x040fe200078e00ff */
[----:B------:R-:W-:Y:S01]  /*10330*/  LOP3.LUT R67, R67, 0xffff0000, RZ, 0xc0, !PT ;  /* 0xffff000043437812 */ /* 0x000fe200078ec0ff */
[C---:B------:R-:W-:Y:S01]  /*10340*/  IMAD.U32 R29, R71.reuse, 0x10000, RZ ;  /* 0x00010000471d7824 */ /* 0x040fe200078e00ff */
[----:B------:R-:W-:Y:S01]  /*10350*/  LOP3.LUT R71, R71, 0xffff0000, RZ, 0xc0, !PT ;  /* 0xffff000047477812 */ /* 0x000fe200078ec0ff */
[----:B------:R-:W-:-:S02]  /*10360*/  FFMA.FTZ R18, R13, R18, -R8 ;  /* 0x000000120d127223 */ /* 0x000fc40000010808 */
[----:B------:R-:W-:Y:S02]  /*10370*/  FFMA.FTZ R30, R13, R30, R24 ;  /* 0x0000001e0d1e7223 */ /* 0x000fe40000010018 */
[C---:B------:R-:W-:Y:S02]  /*10380*/  FMUL.FTZ R13, R27.reuse, R12 ;  /* 0x0000000c1b0d7220 */ /* 0x040fe40000410000 */
[C---:B------:R-:W-:Y:S01]  /*10390*/  IMAD.U32 R20, R14.reuse, 0x10000, RZ ;  /* 0x000100000e147824 */ /* 0x040fe200078e00ff */
[----:B------:R-:W-:Y:S01]  /*103a0*/  LOP3.LUT R14, R14, 0xffff0000, RZ, 0xc0, !PT ;  /* 0xffff00000e0e7812 */ /* 0x000fe200078ec0ff */
[----:B------:R-:W-:Y:S02]  /*103b0*/  FMUL.FTZ R27, R27, R29 ;  /* 0x0000001d1b1b7220 */ /* 0x000fe40000410000 */
[C---:B------:R-:W-:Y:S02]  /*103c0*/  FMUL.FTZ R8, R28.reuse, R58 ;  /* 0x0000003a1c087220 */ /* 0x040fe40000410000 */
[----:B------:R-:W-:-:S02]  /*103d0*/  FMUL.FTZ R28, R28, R68 ;  /* 0x000000441c1c7220 */ /* 0x000fc40000410000 */
[C---:B------:R-:W-:Y:S02]  /*103e0*/  FFMA.FTZ R29, R20.reuse, R29, -R13 ;  /* 0x0000001d141d7223 */ /* 0x040fe4000001080d */
[----:B------:R-:W-:Y:S02]  /*103f0*/  FFMA.FTZ R27, R20, R12, R27 ;  /* 0x0000000c141b7223 */ /* 0x000fe4000001001b */
[----:B------:R-:W-:Y:S02]  /*10400*/  FFMA.FTZ R68, R21, R68, -R8 ;  /* 0x0000004415447223 */ /* 0x000fe40000010808 */
[----:B------:R-:W-:Y:S02]  /*10410*/  FMUL.FTZ R20, R26, R67 ;  /* 0x000000431a147220 */ /* 0x000fe40000410000 */
[----:B------:R-:W-:Y:S01]  /*10420*/  FMUL.FTZ R12, R11, R66 ;  /* 0x000000420b0c7220 */ /* 0x000fe20000410000 */
[----:B------:R-:W-:Y:S01]  /*10430*/  F2FP.BF16.PACK_AB R13, R68, R19 ;  /* 0x00000013440d723e */ /* 0x000fe200000010ff */
[----:B------:R-:W-:-:S02]  /*10440*/  FMUL.FTZ R24, R26, R71 ;  /* 0x000000471a187220 */ /* 0x000fc40000410000 */
[-C--:B------:R-:W-:Y:S02]  /*10450*/  FMUL.FTZ R8, R11, R70.reuse ;  /* 0x000000460b087220 */ /* 0x080fe40000410000 */
[C---:B------:R-:W-:Y:S02]  /*10460*/  FFMA.FTZ R20, R14.reuse, R71, -R20 ;  /* 0x000000470e147223 */ /* 0x040fe40000010814 */
[----:B------:R-:W-:Y:S01]  /*10470*/  FFMA.FTZ R11, R23, R70, -R12 ;  /* 0x00000046170b7223 */ /* 0x000fe2000001080c */
[----:B------:R-:W-:Y:S01]  /*10480*/  F2FP.BF16.PACK_AB R12, R25, R10 ;  /* 0x0000000a190c723e */ /* 0x000fe200000010ff */
[----:B------:R-:W-:Y:S02]  /*10490*/  FFMA.FTZ R28, R21, R58, R28 ;  /* 0x0000003a151c7223 */ /* 0x000fe4000001001c */
[----:B------:R-:W-:Y:S01]  /*104a0*/  FFMA.FTZ R24, R14, R67, R24 ;  /* 0x000000430e187223 */ /* 0x000fe20000010018 */
[----:B------:R-:W-:Y:S01]  /*104b0*/  F2FP.BF16.PACK_AB R14, R20, R29 ;  /* 0x0000001d140e723e */ /* 0x000fe200000010ff */
[----:B------:R-:W-:Y:S01]  /*104c0*/  FFMA.FTZ R23, R23, R66, R8 ;  /* 0x0000004217177223 */ /* 0x000fe20000010008 */
[----:B------:R-:W-:-:S02]  /*104d0*/  F2FP.BF16.PACK_AB R8, R15, R22 ;  /* 0x000000160f08723e */ /* 0x000fc400000010ff */
[----:B------:R-:W-:Y:S02]  /*104e0*/  F2FP.BF16.PACK_AB R15, R11, R18 ;  /* 0x000000120b0f723e */ /* 0x000fe400000010ff */
[----:B------:R-:W-:Y:S02]  /*104f0*/  F2FP.BF16.PACK_AB R9, R28, R9 ;  /* 0x000000091c09723e */ /* 0x000fe400000010ff */
[----:B------:R-:W-:Y:S01]  /*10500*/  F2FP.BF16.PACK_AB R10, R24, R27 ;  /* 0x0000001b180a723e */ /* 0x000fe200000010ff */
[----:B------:R1:W-:Y:S01]  /*10510*/  STS.128 [R17+0x10080], R12 ;  /* 0x0100800c11007388 */ /* 0x0003e20000000c00 */
[----:B------:R-:W-:-:S05]  /*10520*/  F2FP.BF16.PACK_AB R11, R23, R30 ;  /* 0x0000001e170b723e */ /* 0x000fca00000010ff */
[----:B------:R1:W-:Y:S02]  /*10530*/  STS.128 [R16+0x10080], R8 ;  /* 0x0100800810007388 */ /* 0x0003e40000000c00 */
.L_x_387:
[----:B------:R-:W-:Y:S05]  /*10540*/  BSYNC B2 ;  /* 0x0000000000027941 */ /* 0x000fea0003800000 */
.L_x_353:
[----:B-1----:R-:W-:Y:S01]  /*10550*/  IMAD.SHL.U32 R9, R43, 0x40, RZ ;  /* 0x000000402b097824 */ /* 0x002fe200078e00ff */
[----:B------:R-:W-:-:S04]  /*10560*/  DEPBAR.LE SB0, 0x0 ;  /* 0x000080000000791a */ /* 0x000fc80000000000 */
[----:B------:R-:W-:Y:S01]  /*10570*/  IMAD.SHL.U32 R8, R40, 0x8, RZ ;  /* 0x0000000828087824 */ /* 0x000fe200078e00ff */
[----:B------:R-:W-:Y:S01]  /*10580*/  LOP3.LUT R9, R9, 0x1c0, RZ, 0xc0, !PT ;  /* 0x000001c009097812 */ /* 0x000fe200078ec0ff */
[----:B------:R-:W-:Y:S01]  /*10590*/  IMAD R214, R59, 0x400, R4 ;  /* 0x000004003bd67824 */ /* 0x000fe200078e0204 */
[----:B------:R-:W-:Y:S01]  /*105a0*/  ULDC.64 UR4, c[0x0][0x208] ;  /* 0x0000820000047ab9 */ /* 0x000fe20000000a00 */
[----:B------:R-:W-:Y:S01]  /*105b0*/  LOP3.LUT P1, RZ, R43, 0x2, RZ, 0xc0, !PT ;  /* 0x000000022bff7812 */ /* 0x000fe2000782c0ff */
[----:B------:R-:W-:Y:S01]  /*105c0*/  UIMAD UR12, UR12, UR4, URZ ;  /* 0x000000040c0c72a4 */ /* 0x000fe2000f8e023f */
[----:B------:R-:W-:Y:S01]  /*105d0*/  LOP3.LUT R8, R9, 0x8, R8, 0xf8, !PT ;  /* 0x0000000809087812 */ /* 0x000fe200078ef808 */
[----:B------:R-:W-:Y:S01]  /*105e0*/  IMAD.SHL.U32 R214, R214, 0x2, RZ ;  /* 0x00000002d6d67824 */ /* 0x000fe200078e00ff */
[----:B------:R-:W-:Y:S01]  /*105f0*/  BAR.SYNC.DEFER_BLOCKING 0x0 ;  /* 0x0000000000007b1d */ /* 0x000fe20000010000 */
[----:B------:R-:W-:Y:S01]  /*10600*/  SHF.R.U32.HI R9, RZ, 0x3, R9 ;  /* 0x00000003ff097819 */ /* 0x000fe20000011609 */
[----:B------:R-:W-:Y:S01]  /*10610*/  UIMAD.WIDE.U32 UR18, UR10, UR4, URZ ;  /* 0x000000040a1272a5 */ /* 0x000fe2000f8e003f */
[C---:B------:R-:W-:Y:S01]  /*10620*/  LOP3.LUT P3, RZ, R215.reuse, 0x4, RZ, 0xc0, !PT ;  /* 0x00000004d7ff7812 */ /* 0x040fe2000786c0ff */
[----:B------:R-:W-:Y:S01]  /*10630*/  UIMAD UR5, UR10, UR5, UR12 ;  /* 0x000000050a0572a4 */ /* 0x000fe2000f8e020c */
[----:B------:R-:W-:Y:S01]  /*10640*/  LOP3.LUT R9, R8, R9, RZ, 0x3c, !PT ;  /* 0x0000000908097212 */ /* 0x000fe200078e3cff */
[----:B------:R-:W-:Y:S01]  /*10650*/  UIADD3 UR4, UR16, -UR9, URZ ;  /* 0x8000000910047290 */ /* 0x000fe2000fffe03f */
[C---:B------:R-:W-:Y:S01]  /*10660*/  LOP3.LUT P0, RZ, R215.reuse, 0x2, RZ, 0xc0, !PT ;  /* 0x00000002d7ff7812 */ /* 0x040fe2000780c0ff */
[----:B------:R-:W-:Y:S01]  /*10670*/  UIADD3 UR5, UR19, UR5, URZ ;  /* 0x0000000513057290 */ /* 0x000fe2000fffe03f */
[----:B--2---:R-:W-:Y:S01]  /*10680*/  IMAD.U32 R14, RZ, RZ, UR18 ;  /* 0x00000012ff0e7e24 */ /* 0x004fe2000f8e00ff */
[----:B------:R-:W-:Y:S01]  /*10690*/  SEL R12, RZ, 0x2, P3 ;  /* 0x00000002ff0c7807 */ /* 0x000fe20001800000 */
[----:B------:R-:W-:Y:S01]  /*106a0*/  IMAD R213, R56, 0x200, R9 ;  /* 0x0000020038d57824 */ /* 0x000fe200078e0209 */
[----:B------:R-:W-:Y:S01]  /*106b0*/  SEL R8, RZ, 0x4, P0 ;  /* 0x00000004ff087807 */ /* 0x000fe20000000000 */
[----:B------:R-:W-:Y:S01]  /*106c0*/  IMAD.U32 R15, RZ, RZ, UR19 ;  /* 0x00000013ff0f7e24 */ /* 0x000fe2000f8e00ff */
[----:B------:R-:W-:Y:S01]  /*106d0*/  LOP3.LUT P5, RZ, R215, 0x1, RZ, 0xc0, !PT ;  /* 0x00000001d7ff7812 */ /* 0x000fe200078ac0ff */
[----:B------:R-:W-:Y:S01]  /*106e0*/  IMAD.SHL.U32 R213, R213, 0x2, RZ ;  /* 0x00000002d5d57824 */ /* 0x000fe200078e00ff */
[----:B------:R-:W-:Y:S01]  /*106f0*/  LEA R10, P0, R14, R228, 0x5 ;  /* 0x000000e40e0a7211 */ /* 0x000fe200078028ff */
[----:B------:R-:W-:Y:S01]  /*10700*/  IMAD.U32 R11, RZ, RZ, UR5 ;  /* 0x00000005ff0b7e24 */ /* 0x000fe2000f8e00ff */
[----:B------:R-:W-:Y:S01]  /*10710*/  IADD3 R41, R8, R12, R41 ;  /* 0x0000000c08297210 */ /* 0x000fe20007ffe029 */
[--C-:B------:R-:W-:Y:S01]  /*10720*/  IMAD R210, R2, 0x2, R214.reuse ;  /* 0x0000000202d27824 */ /* 0x100fe200078e02d6 */
[C---:B------:R-:W-:Y:S01]  /*10730*/  IADD3 R9, R213.reuse, 0xc080, RZ ;  /* 0x0000c080d5097810 */ /* 0x040fe20007ffe0ff */
[----:B------:R-:W-:Y:S01]  /*10740*/  IMAD.SHL.U32 R218, R0, 0x2, RZ ;  /* 0x0000000200da7824 */ /* 0x000fe200078e00ff */
[----:B------:R-:W-:Y:S01]  /*10750*/  IADD3 R212, R213, 0xc0a0, RZ ;  /* 0x0000c0a0d5d47810 */ /* 0x000fe20007ffe0ff */
[----:B------:R-:W-:Y:S01]  /*10760*/  IMAD R209, R3, 0x2, R214 ;  /* 0x0000000203d17824 */ /* 0x000fe200078e02d6 */
[----:B------:R-:W-:Y:S01]  /*10770*/  LDSM.16.M88.4 R36, [R214+0x10080] ;  /* 0x01008000d624783b */ /* 0x000fe20000000200 */
[----:B------:R-:W-:Y:S01]  /*10780*/  @P1 IADD3 R212, R9, -0x20, RZ ;  /* 0xffffffe009d41810 */ /* 0x000fe20007ffe0ff */
[----:B------:R-:W-:Y:S01]  /*10790*/  IMAD.MOV.U32 R9, RZ, RZ, 0x40 ;  /* 0x00000040ff097424 */ /* 0x000fe200078e00ff */
[----:B------:R-:W-:Y:S01]  /*107a0*/  ISETP.GE.OR P1, PT, R40, UR4, P6 ;  /* 0x0000000428007c0c */ /* 0x000fe2000b726670 */
[----:B------:R-:W1:Y:S01]  /*107b0*/  LDSM.16.M88.4 R24, [R213+0xc080] ;  /* 0x00c08000d518783b */ /* 0x000e620000000200 */
[----:B------:R-:W-:Y:S01]  /*107c0*/  LEA.HI.X R11, R14, R221, R11, 0x5, P0 ;  /* 0x000000dd0e0b7211 */ /* 0x000fe200000f2c0b */
[----:B------:R-:W-:Y:S01]  /*107d0*/  IMAD R207, R3, 0x2, R210 ;  /* 0x0000000203cf7824 */ /* 0x000fe200078e02d2 */
[----:B------:R-:W-:Y:S01]  /*107e0*/  SEL R8, RZ, 0x8, P5 ;  /* 0x00000008ff087807 */ /* 0x000fe20002800000 */
[----:B------:R-:W2:Y:S01]  /*107f0*/  LDSM.16.M88.4 R16, [R213+0xc880] ;  /* 0x00c88000d510783b */ /* 0x000ea20000000200 */
[----:B------:R-:W-:Y:S01]  /*10800*/  LEA R32, P0, R10, c[0x0][0x1f8], 0x1 ;  /* 0x00007e000a207a11 */ /* 0x000fe200078008ff */
[----:B------:R-:W-:Y:S01]  /*10810*/  UISETP.GT.AND UP0, UPT, UR10, UR6, UPT ;  /* 0x000000060a00728c */ /* 0x000fe2000bf04270 */
[----:B------:R-:W-:Y:S01]  /*10820*/  LOP3.LUT P2, RZ, R43, 0x4, RZ, 0xc0, !PT ;  /* 0x000000042bff7812 */ /* 0x000fe2000784c0ff */
[----:B------:R-:W-:Y:S01]  /*10830*/  IMAD.IADD R8, R8, 0x1, R41 ;  /* 0x0000000108087824 */ /* 0x000fe200078e0229 */
[----:B------:R-:W-:Y:S01]  /*10840*/  LEA.HI.X R33, R10, c[0x0][0x1fc], R11, 0x1, P0 ;  /* 0x00007f000a217a11 */ /* 0x000fe200000f0c0b */
[----:B------:R-:W-:Y:S01]  /*10850*/  LDSM.16.M88.4 R48, [R210+0x10080] ;  /* 0x01008000d230783b */ /* 0x000fe20000000200 */
[----:B------:R-:W-:Y:S01]  /*10860*/  SEL R0, R9, 0xffffffc0, !P2 ;  /* 0xffffffc009007807 */ /* 0x000fe20005000000 */
[----:B------:R-:W-:Y:S01]  /*10870*/  UIADD3 UR9, UR16, 0x1, -UR9 ;  /* 0x0000000110097890 */ /* 0x000fe2000fffe809 */
[C---:B------:R-:W-:Y:S01]  /*10880*/  LOP3.LUT P2, RZ, R8.reuse, 0x2, RZ, 0xc0, !PT ;  /* 0x0000000208ff7812 */ /* 0x040fe2000784c0ff */
[----:B------:R-:W3:Y:S01]  /*10890*/  LDSM.16.M88.4 R12, [R212] ;  /* 0x00000000d40c783b */ /* 0x000ee20000000200 */
[----:B------:R-:W-:Y:S01]  /*108a0*/  LOP3.LUT P0, RZ, R8, 0x8, RZ, 0xc0, !PT ;  /* 0x0000000808ff7812 */ /* 0x000fe2000780c0ff */
[----:B------:R-:W-:Y:S01]  /*108b0*/  IMAD.IADD R208, R213, 0x1, R0 ;  /* 0x00000001d5d07824 */ /* 0x000fe200078e0200 */
[C---:B------:R-:W-:Y:S01]  /*108c0*/  ISETP.GE.OR P2, PT, R40.reuse, UR4, !P2 ;  /* 0x0000000428007c0c */ /* 0x040fe2000d746670 */
[----:B------:R-:W4:Y:S01]  /*108d0*/  LDSM.16.M88.4 R52, [R212+0x800] ;  /* 0x00080000d434783b */ /* 0x000f220000000200 */
[----:B------:R-:W-:Y:S01]  /*108e0*/  ISETP.GE.OR P0, PT, R40, UR4, !P0 ;  /* 0x0000000428007c0c */ /* 0x000fe2000c706670 */
[----:B------:R-:W-:Y:S01]  /*108f0*/  IMAD.IADD R202, R0, 0x1, R212 ;  /* 0x0000000100ca7824 */ /* 0x000fe200078e02d4 */
[----:B------:R-:W-:Y:S01]  /*10900*/  @UP0 UIADD3 UR5, UR13, -0x2, URZ ;  /* 0xfffffffe0d050890 */ /* 0x000fe2000fffe03f */
[----:B------:R-:W-:Y:S01]  /*10910*/  @!PT LDS RZ, [RZ] ;  /* 0x00000000fffff984 */ /* 0x000fe20000000800 */
[----:B------:R-:W-:Y:S01]  /*10920*/  @!PT LDS RZ, [RZ] ;  /* 0x00000000fffff984 */ /* 0x000fe20000000800 */
[----:B------:R-:W-:Y:S01]  /*10930*/  @!PT LDS RZ, [RZ] ;  /* 0x00000000fffff984 */ /* 0x000fe20000000800 */
[----:B------:R5:W-:Y:S01]  /*10940*/  LDGSTS.E.BYPASS.LTC128B.128 [R218+0x8080], [R32.64], !P1 ;  /* 0x0808000020da7fae */ /* 0x000be2000c901d5e */
[----:B------:R-:W-:Y:S01]  /*10950*/  LOP3.LUT P1, RZ, R8, 0x4, RZ, 0xc0, !PT ;  /* 0x0000000408ff7812 */ /* 0x000fe2000782c0ff */
[----:B------:R-:W-:Y:S01]  /*10960*/  ULDC UR7, c[0x0][0x324] ;  /* 0x0000c90000077ab9 */ /* 0x000fe20000000800 */
[----:B------:R-:W-:Y:S01]  /*10970*/  PLOP3.LUT P3, PT, PT, PT, UP0, 0x80, 0x0 ;  /* 0x000000000000781c */ /* 0x000fe20003f6f008 */
[----:B------:R-:W-:Y:S01]  /*10980*/  ULOP3.LUT UR7, URZ, UR7, URZ, 0x33, !UPT ;  /* 0x000000073f077292 */ /* 0x000fe2000f8e333f */
[----:B------:R-:W-:Y:S01]  /*10990*/  ISETP.GE.OR P1, PT, R40, UR4, !P1 ;  /* 0x0000000428007c0c */ /* 0x000fe2000cf26670 */
[----:B------:R-:W-:Y:S01]  /*109a0*/  @UP0 USHF.R.S32.HI UR4, URZ, 0x1f, UR5 ;  /* 0x0000001f3f040899 */ /* 0x000fe20008011405 */
[----:B------:R-:W-:Y:S01]  /*109b0*/  PLOP3.LUT P4, PT, PT, PT, UP0, 0x80, 0x0 ;  /* 0x000000000000781c */ /* 0x000fe20003f8f008 */
[----:B------:R5:W-:Y:S01]  /*109c0*/  LDGSTS.E.BYPASS.LTC128B.128 [R218+0x9080], [R32.64+0x80], !P2 ;  /* 0x0908008020da7fae */ /* 0x000be2000d101d5e */
[----:B------:R-:W-:-:S02]  /*109d0*/  PLOP3.LUT P2, PT, PT, PT, UP0, 0x80, 0x0 ;  /* 0x000000000000781c */ /* 0x000fc40003f4f008 */
[----:B------:R-:W-:Y:S02]  /*109e0*/  LOP3.LUT P4, RZ, R215, 0x2, RZ, 0xc0, !PT ;  /* 0x00000002d7ff7812 */ /* 0x000fe4000788c0ff */
[C---:B------:R-:W-:Y:S02]  /*109f0*/  IADD3 R203, R212.reuse, 0x800, RZ ;  /* 0x00000800d4cb7810 */ /* 0x040fe40007ffe0ff */
[C---:B------:R-:W-:Y:S02]  /*10a00*/  IADD3 R201, R212.reuse, 0x1000, RZ ;  /* 0x00001000d4c97810 */ /* 0x040fe40007ffe0ff */
[C---:B------:R-:W-:Y:S01]  /*10a10*/  IADD3 R200, R212.reuse, 0x1800, RZ ;  /* 0x00001800d4c87810 */ /* 0x040fe20007ffe0ff */
[----:B-1----:R-:W-:Y:S01]  /*10a20*/  HMMA.16816.F32.BF16 R28, R36, R24, RZ ;  /* 0x00000018241c723c */ /* 0x002fe200000418ff */
[----:B------:R5:W-:Y:S01]  /*10a30*/  LDGSTS.E.BYPASS.LTC128B.128 [R218+0xa080], [R32.64+0x100], !P1 ;  /* 0x0a08010020da7fae */ /* 0x000be2000c901d5e */
[----:B------:R-:W-:Y:S02]  /*10a40*/  PLOP3.LUT P1, PT, PT, PT, UP0, 0x80, 0x0 ;  /* 0x000000000000781c */ /* 0x000fe40003f2f008 */
[----:B------:R-:W-:Y:S01]  /*10a50*/  IADD3 R199, R212, 0x2000, RZ ;  /* 0x00002000d4c77810 */ /* 0x000fe20007ffe0ff */
[----:B------:R5:W-:Y:S01]  /*10a60*/  LDGSTS.E.BYPASS.LTC128B.128 [R218+0xb080], [R32.64+0x180], !P0 ;  /* 0x0b08018020da7fae */ /* 0x000be2000c101d5e */
[----:B------:R-:W-:-:S02]  /*10a70*/  PLOP3.LUT P0, PT, PT, PT, UP0, 0x80, 0x0 ;  /* 0x000000000000781c */ /* 0x000fc40003f0f008 */
[C---:B------:R-:W-:Y:S01]  /*10a80*/  HMMA.16816.F32.BF16 R24, R36.reuse, R26, RZ ;  /* 0x0000001a2418723c */ /* 0x040fe200000418ff */
[----:B------:R-:W-:Y:S01]  /*10a90*/  LDSM.16.M88.4 R44, [R209+0x10080] ;  /* 0x01008000d12c783b */ /* 0x000fe20000000200 */
[C---:B------:R-:W-:Y:S02]  /*10aa0*/  IADD3 R198, R212.reuse, 0x2800, RZ ;  /* 0x00002800d4c67810 */ /* 0x040fe40007ffe0ff */
[C---:B------:R-:W-:Y:S01]  /*10ab0*/  IADD3 R197, R212.reuse, 0x3000, RZ ;  /* 0x00003000d4c57810 */ /* 0x040fe20007ffe0ff */
[----:B------:R-:W1:Y:S01]  /*10ac0*/  LDSM.16.M88.4 R8, [R208+0xc080] ;  /* 0x00c08000d008783b */ /* 0x000e620000000200 */
[----:B------:R-:W-:Y:S02]  /*10ad0*/  IADD3 R196, R212, 0x3800, RZ ;  /* 0x00003800d4c47810 */ /* 0x000fe40007ffe0ff */
[C---:B--2---:R-:W-:Y:S01]  /*10ae0*/  HMMA.16816.F32.BF16 R20, R36.reuse, R16, RZ ;  /* 0x000000102414723c */ /* 0x044fe200000418ff */
[----:B------:R-:W2:Y:S04]  /*10af0*/  LDSM.16.M88.4 R40, [R208+0xc880] ;  /* 0x00c88000d028783b */ /* 0x000ea80000000200 */
[----:B------:R-:W0:Y:S03]  /*10b00*/  LDGDEPBAR ;  /* 0x00000000000079af */ /* 0x000e260000000000 */
[----:B------:R-:W-:Y:S01]  /*10b10*/  HMMA.16816.F32.BF16 R36, R36, R18, RZ ;  /* 0x000000122424723c */ /* 0x000fe200000418ff */
[----:B------:R-:W-:Y:S07]  /*10b20*/  LDSM.16.M88.4 R16, [R207+0x10080] ;  /* 0x01008000cf10783b */ /* 0x000fee0000000200 */
[C---:B---3--:R-:W-:Y:S01]  /*10b30*/  HMMA.16816.F32.BF16 R28, R48.reuse, R12, R28 ;  /* 0x0000000c301c723c */ /* 0x048fe2000004181c */
[----:B-----5:R-:W-:Y:S07]  /*10b40*/  LDSM.16.M88.4 R32, [R202+0x800] ;  /* 0x00080000ca20783b */ /* 0x020fee0000000200 */
[C---:B------:R-:W-:Y:S01]  /*10b50*/  HMMA.16816.F32.BF16 R24, R48.reuse, R14, R24 ;  /* 0x0000000e3018723c */ /* 0x040fe20000041818 */
[----:B------:R-:W3:Y:S07]  /*10b60*/  LDSM.16.M88.4 R12, [R202] ;  /* 0x00000000ca0c783b */ /* 0x000eee0000000200 */
[C---:B----4-:R-:W-:Y:S08]  /*10b70*/  HMMA.16816.F32.BF16 R20, R48.reuse, R52, R20 ;  /* 0x000000343014723c */ /* 0x050ff00000041814 */
        /* <DEDUP_REMOVED lines=13> */
[C---:B------:R-:W-:Y:S08]  /*10c50*/  HMMA.16816.F32.BF16 R20, R16.reuse, R32, R20 ;  /* 0x000000201014723c */ /* 0x040ff00000041814 */
[----:B------:R-:W-:Y:S01]  /*10c60*/  HMMA.16816.F32.BF16 R44, R16, R34, R44 ;  /* 0x00000022102c723c */ /* 0x000fe2000004182c */
[----:B------:R-:W-:Y:S04]  /*10c70*/  LDSM.16.M88.4 R16, [R209+0x14080] ;  /* 0x01408000d110783b */ /* 0x000fe80000000200 */
[----:B------:R-:W-:Y:S03]  /*10c80*/  LDSM.16.M88.4 R32, [R208+0xd880] ;  /* 0x00d88000d020783b */ /* 0x000fe60000000200 */
[C---:B-1----:R-:W-:Y:S08]  /*10c90*/  HMMA.16816.F32.BF16 R28, R48.reuse, R8, R28 ;  /* 0x00000008301c723c */ /* 0x042ff0000004181c */
[C---:B------:R-:W-:Y:S01]  /*10ca0*/  HMMA.16816.F32.BF16 R24, R48.reuse, R10, R24 ;  /* 0x0000000a3018723c */ /* 0x040fe20000041818 */
[----:B------:R-:W1:Y:S07]  /*10cb0*/  LDSM.16.M88.4 R8, [R208+0xd080] ;  /* 0x00d08000d008783b */ /* 0x000e6e0000000200 */
[C---:B------:R-:W-:Y:S08]  /*10cc0*/  HMMA.16816.F32.BF16 R20, R48.reuse, R52, R20 ;  /* 0x000000343014723c */ /* 0x040ff00000041814 */
        /* <DEDUP_REMOVED lines=30> */
[----:B------:R-:W3:Y:S03]  /*10eb0*/  LDSM.16.M88.4 R36, [R202+0x2000] ;  /* 0x00200000ca24783b */ /* 0x000ee60000000200 */
[C---:B--2---:R-:W-:Y:S08]  /*10ec0*/  HMMA.16816.F32.BF16 R28, R12.reuse, R32, R28 ;  /* 0x000000200c1c723c */ /* 0x044ff0000004181c */
[C---:B------:R-:W-:Y:S01]  /*10ed0*/  HMMA.16816.F32.BF16 R24, R12.reuse, R34, R24 ;  /* 0x000000220c18723c */ /* 0x040fe20000041818 */
[----:B------:R-:W2:Y:S07]  /*10ee0*/  LDSM.16.M88.4 R32, [R202+0x2800] ;  /* 0x00280000ca20783b */ /* 0x000eae0000000200 */
[C---:B------:R-:W-:Y:S08]  /*10ef0*/  HMMA.16816.F32.BF16 R20, R12.reuse, R16, R20 ;  /* 0x000000100c14723c */ /* 0x040ff00000041814 */
[----:B------:R-:W-:Y:S01]  /*10f00*/  HMMA.16816.F32.BF16 R44, R12, R18, R44 ;  /* 0x000000120c2c723c */ /* 0x000fe2000004182c */
[----:B------:R-:W-:Y:S04]  /*10f10*/  LDSM.16.M88.4 R16, [R214+0x1c080] ;  /* 0x01c08000d610783b */ /* 0x000fe80000000200 */
[----:B------:R-:W4:Y:S03]  /*10f20*/  LDSM.16.M88.4 R12, [R213+0xf080] ;  /* 0x00f08000d50c783b */ /* 0x000f260000000200 */
[C---:B-1----:R-:W-:Y:S08]  /*10f30*/  HMMA.16816.F32.BF16 R28, R48.reuse, R8, R28 ;  /* 0x00000008301c723c */ /* 0x042ff0000004181c */
[C---:B------:R-:W-:Y:S01]  /*10f40*/  HMMA.16816.F32.BF16 R24, R48.reuse, R10, R24 ;  /* 0x0000000a3018723c */ /* 0x040fe20000041818 */
[----:B------:R-:W1:Y:S07]  /*10f50*/  LDSM.16.M88.4 R8, [R213+0xf880] ;  /* 0x00f88000d508783b */ /* 0x000e6e0000000200 */
[C---:B------:R-:W-:Y:S08]  /*10f60*/  HMMA.16816.F32.BF16 R20, R48.reuse, R52, R20 ;  /* 0x000000343014723c */ /* 0x040ff00000041814 */
[----:B------:R-:W-:Y:S08]  /*10f70*/  HMMA.16816.F32.BF16 R44, R48, R54, R44 ;  /* 0x00000036302c723c */ /* 0x000ff0000004182c */
[C---:B---3--:R-:W-:Y:S08]  /*10f80*/  HMMA.16816.F32.BF16 R28, R40.reuse, R36, R28 ;  /* 0x00000024281c723c */ /* 0x048ff0000004181c */
[C---:B------:R-:W-:Y:S01]  /*10f90*/  HMMA.16816.F32.BF16 R24, R40.reuse, R38, R24 ;  /* 0x000000262818723c */ /* 0x040fe20000041818 */
[----:B------:R-:W-:Y:S07]  /*10fa0*/  LDSM.16.M88.4 R36, [R210+0x1c080] ;  /* 0x01c08000d224783b */ /* 0x000fee0000000200 */
[C---:B--2---:R-:W-:Y:S01]  /*10fb0*/  HMMA.16816.F32.BF16 R48, R40.reuse, R32, R20 ;  /* 0x000000202830723c */ /* 0x044fe20000041814 */
[----:B------:R-:W2:Y:S07]  /*10fc0*/  LDSM.16.M88.4 R20, [R212+0x3000] ;  /* 0x00300000d414783b */ /* 0x000eae0000000200 */
[----:B------:R-:W-:Y:S01]  /*10fd0*/  HMMA.16816.F32.BF16 R44, R40, R34, R44 ;  /* 0x00000022282c723c */ /* 0x000fe2000004182c */
[----:B------:R-:W3:Y:S04]  /*10fe0*/  LDSM.16.M88.4 R32, [R212+0x3800] ;  /* 0x00380000d420783b */ /* 0x000ee80000000200 */
[----:B------:R-:W-:Y:S03]  /*10ff0*/  LDSM.16.M88.4 R40, [R209+0x1c080] ;  /* 0x01c08000d128783b */ /* 0x000fe60000000200 */
[C---:B----4-:R-:W-:Y:S08]  /*11000*/  HMMA.16816.F32.BF16 R28, R16.reuse, R12, R28 ;  /* 0x0000000c101c723c */ /* 0x050ff0000004181c */
[C---:B------:R-:W-:Y:S01]  /*11010*/  HMMA.16816.F32.BF16 R24, R16.reuse, R14, R24 ;  /* 0x0000000e1018723c */ /* 0x040fe20000041818 */
[----:B------:R-:W4:Y:S07]  /*11020*/  LDSM.16.M88.4 R12, [R208+0xf080] ;  /* 0x00f08000d00c783b */ /* 0x000f2e0000000200 */
[C---:B-1----:R-:W-:Y:S08]  /*11030*/  HMMA.16816.F32.BF16 R44, R16.reuse, R10, R44 ;  /* 0x0000000a102c723c */ /* 0x042ff0000004182c */
[----:B------:R-:W-:Y:S01]  /*11040*/  HMMA.16816.F32.BF16 R48, R16, R8, R48 ;  /* 0x000000081030723c */ /* 0x000fe20000041830 */
[----:B------:R-:W1:Y:S04]  /*11050*/  LDSM.16.M88.4 R8, [R208+0xf880] ;  /* 0x00f88000d008783b */ /* 0x000e680000000200 */
[----:B------:R-:W-:Y:S03]  /*11060*/  LDSM.16.M88.4 R16, [R202+0x3000] ;  /* 0x00300000ca10783b */ /* 0x000fe60000000200 */
[C---:B--2---:R-:W-:Y:S08]  /*11070*/  HMMA.16816.F32.BF16 R28, R36.reuse, R20, R28 ;  /* 0x00000014241c723c */ /* 0x044ff0000004181c */
[C---:B------:R-:W-:Y:S01]  /*11080*/  HMMA.16816.F32.BF16 R24, R36.reuse, R22, R24 ;  /* 0x000000162418723c */ /* 0x040fe20000041818 */
[----:B------:R-:W2:Y:S07]  /*11090*/  LDSM.16.M88.4 R20, [R207+0x1c080] ;  /* 0x01c08000cf14783b */ /* 0x000eae0000000200 */
[C---:B---3--:R-:W-:Y:S07]  /*110a0*/  HMMA.16816.F32.BF16 R44, R36.reuse, R34, R44 ;  /* 0x00000022242c723c */ /* 0x048fee000004182c */
[----:B------:R-:W-:Y:S01]  /*110b0*/  @P1 IMAD.MOV.U32 R34, RZ, RZ, R216 ;  /* 0x000000ffff221224 */ /* 0x000fe200078e00d8 */
[----:B------:R-:W-:Y:S01]  /*110c0*/  HMMA.16816.F32.BF16 R48, R36, R32, R48 ;  /* 0x000000202430723c */ /* 0x000fe20000041830 */
[----:B------:R-:W-:Y:S01]  /*110d0*/  @P1 IMAD.MOV.U32 R35, RZ, RZ, R223 ;  /* 0x000000ffff231224 */ /* 0x000fe200078e00df */
[----:B------:R-:W-:-:S03]  /*110e0*/  PLOP3.LUT P1, PT, PT, PT, UP0, 0x80, 0x0 ;  /* 0x000000000000781c */ /* 0x000fc60003f2f008 */
[----:B------:R-:W-:Y:S01]  /*110f0*/  @P0 IMAD.WIDE.U32 R34, R7, UR5, R34 ;  /* 0x0000000507220c25 */ /* 0x000fe2000f8e0022 */
[----:B------:R-:W-:Y:S01]  /*11100*/  LOP3.LUT R7, R6, 0xffffffe0, RZ, 0xc0, !PT ;  /* 0xffffffe006077812 */ /* 0x000fe200078ec0ff */
[----:B------:R-:W-:Y:S01]  /*11110*/  @UP0 UIMAD UR5, UR11, UR5, URZ ;  /* 0x000000050b0502a4 */ /* 0x000fe2000f8e023f */
[C---:B----4-:R-:W-:Y:S01]  /*11120*/  HMMA.16816.F32.BF16 R28, R40.reuse, R12, R28 ;  /* 0x0000000c281c723c */ /* 0x050fe2000004181c */
[----:B------:R-:W-:Y:S02]  /*11130*/  SHF.R.S32.HI R6, RZ, 0x1f, R59 ;  /* 0x0000001fff067819 */ /* 0x000fe4000001143b */
[----:B------:R-:W-:Y:S01]  /*11140*/  IMAD.IADD R0, R64, 0x1, -R7 ;  /* 0x0000000140007824 */ /* 0x000fe200078e0a07 */
[----:B------:R-:W-:Y:S01]  /*11150*/  PLOP3.LUT P0, PT, PT, PT, UP0, 0x80, 0x0 ;  /* 0x000000000000781c */ /* 0x000fe20003f0f008 */
[----:B------:R-:W-:Y:S01]  /*11160*/  @UP0 UIMAD UR4, UR4, UR8, UR5 ;  /* 0x00000008040402a4 */ /* 0x000fe2000f8e0205 */
[----:B------:R-:W-:Y:S02]  /*11170*/  LEA.HI R6, R6, R59, RZ, 0x3 ;  /* 0x0000003b06067211 */ /* 0x000fe400078f18ff */
[----:B------:R-:W-:Y:S01]  /*11180*/  LEA.HI R13, R57, R64, RZ, 0x2 ;  /* 0x00000040390d7211 */ /* 0x000fe200078f10ff */
[----:B------:R-:W-:Y:S01]  /*11190*/  HMMA.16816.F32.BF16 R24, R40, R14, R24 ;  /* 0x0000000e2818723c */ /* 0x000fe20000041818 */
[----:B------:R-:W-:-:S02]  /*111a0*/  LOP3.LUT R6, R6, 0xffffff8, RZ, 0xc0, !PT ;  /* 0x0ffffff806067812 */ /* 0x000fc400078ec0ff */
[----:B------:R-:W-:Y:S02]  /*111b0*/  LOP3.LUT R13, R13, 0xfffffffc, RZ, 0xc0, !PT ;  /* 0xfffffffc0d0d7812 */ /* 0x000fe400078ec0ff */
[----:B------:R-:W-:Y:S01]  /*111c0*/  @P2 LEA R32, P2, R34, c[0x0][0x1c8], 0x1 ;  /* 0x0000720022202a11 */ /* 0x000fe200078408ff */
[----:B------:R-:W-:Y:S01]  /*111d0*/  IMAD.IADD R59, R59, 0x1, -R6 ;  /* 0x000000013b3b7824 */ /* 0x000fe200078e0a06 */
[----:B------:R-:W-:Y:S01]  /*111e0*/  SHF.R.S32.HI R7, RZ, 0x1f, R0 ;  /* 0x0000001fff077819 */ /* 0x000fe20000011400 */
[----:B------:R-:W-:Y:S01]  /*111f0*/  IMAD.IADD R64, R64, 0x1, -R13 ;  /* 0x0000000140407824 */ /* 0x000fe200078e0a0d */
[----:B------:R-:W-:Y:S01]  /*11200*/  @P1 IADD3 R33, R35, UR4, RZ ;  /* 0x0000000423211c10 */ /* 0x000fe2000fffe0ff */
[----:B------:R-:W3:Y:S01]  /*11210*/  LDSM.16.M88.4 R12, [R202+0x3800] ;  /* 0x00380000ca0c783b */ /* 0x000ee20000000200 */
[----:B------:R-:W-:Y:S01]  /*11220*/  LEA.HI R6, R7, R0, RZ, 0x2 ;  /* 0x0000000007067211 */ /* 0x000fe200078f10ff */
[----:B------:R-:W-:-:S04]  /*11230*/  DEPBAR.LE SB0, 0x0 ;  /* 0x000080000000791a */ /* 0x000fc80000000000 */
[----:B------:R-:W-:Y:S01]  /*11240*/  LEA.HI R7, R64, R64, RZ, 0x1 ;  /* 0x0000004040077211 */ /* 0x000fe200078f08ff */
[C---:B-1----:R-:W-:Y:S01]  /*11250*/  HMMA.16816.F32.BF16 R48, R40.reuse, R8, R48 ;  /* 0x000000082830723c */ /* 0x042fe20000041830 */
[----:B------:R-:W-:Y:S02]  /*11260*/  PLOP3.LUT P1, PT, PT, PT, UP3, 0x80, 0x0 ;  /* 0x000000000000781c */ /* 0x000fe40003f2f038 */
[----:B------:R-:W-:Y:S02]  /*11270*/  LOP3.LUT R7, R7, 0x1ffffffe, RZ, 0xc0, !PT ;  /* 0x1ffffffe07077812 */ /* 0x000fe400078ec0ff */
[----:B------:R-:W-:Y:S01]  /*11280*/  @P0 LEA.HI.X R33, R34, c[0x0][0x1cc], R33, 0x1, P2 ;  /* 0x0000730022210a11 */ /* 0x000fe200010f0c21 */
[----:B------:R-:W-:Y:S01]  /*11290*/  BAR.SYNC.DEFER_BLOCKING 0x0 ;  /* 0x0000000000007b1d */ /* 0x000fe20000010000 */
[----:B------:R-:W-:Y:S01]  /*112a0*/  LEA.HI.SX32 R8, R6, UR23, 0x1e ;  /* 0x0000001706087c11 */ /* 0x000fe2000f8ff2ff */
[----:B------:R-:W-:Y:S01]  /*112b0*/  IMAD.IADD R219, R64, 0x1, -R7 ;  /* 0x0000000140db7824 */ /* 0x000fe200078e0a07 */
[----:B------:R-:W-:Y:S01]  /*112c0*/  PLOP3.LUT P0, PT, PT, PT, UP3, 0x80, 0x0 ;  /* 0x000000000000781c */ /* 0x000fe20003f0f038 */
[----:B------:R-:W-:Y:S01]  /*112d0*/  HMMA.16816.F32.BF16 R44, R40, R10, R44 ;  /* 0x0000000a282c723c */ /* 0x000fe2000004182c */
[----:B------:R-:W-:Y:S01]  /*112e0*/  PLOP3.LUT P2, PT, PT, PT, UP0, 0x80, 0x0 ;  /* 0x000000000000781c */ /* 0x000fe20003f4f008 */
[----:B------:R-:W-:Y:S01]  /*112f0*/  IMAD R8, R59, 0x10, R8 ;  /* 0x000000103b087824 */ /* 0x000fe200078e0208 */
[----:B------:R-:W-:-:S03]  /*11300*/  LOP3.LUT R9, R6, 0x7ffffffc, RZ, 0xc0, !PT ;  /* 0x7ffffffc06097812 */ /* 0x000fc600078ec0ff */
[----:B------:R-:W-:Y:S02]  /*11310*/  IMAD R219, R219, 0x8, R8 ;  /* 0x00000008dbdb7824 */ /* 0x000fe400078e0208 */
[----:B------:R-:W-:Y:S01]  /*11320*/  IMAD.IADD R224, R0, 0x1, -R9 ;  /* 0x0000000100e07824 */ /* 0x000fe200078e0a09 */
[----:B--2---:R-:W-:Y:S01]  /*11330*/  HMMA.16816.F32.BF16 R28, R20, R16, R28 ;  /* 0x00000010141c723c */ /* 0x004fe2000004181c */
[----:B------:R-:W-:Y:S01]  /*11340*/  @P1 IMAD.HI.U32 R8, R219, c[0x0][0x2c8], RZ ;  /* 0x0000b200db081a27 */ /* 0x000fe200078e00ff */
[----:B------:R-:W-:-:S03]  /*11350*/  PLOP3.LUT P1, PT, PT, PT, UP0, 0x80, 0x0 ;  /* 0x000000000000781c */ /* 0x000fc60003f2f008 */
[----:B------:R-:W-:Y:S01]  /*11360*/  IMAD.MOV.U32 R7, RZ, RZ, R219 ;  /* 0x000000ffff077224 */ /* 0x000fe200078e00db */
[----:B------:R-:W-:Y:S01]  /*11370*/  @P0 SHF.R.U32.HI R7, RZ, c[0x0][0x2cc], R8 ;  /* 0x0000b300ff070a19 */ /* 0x000fe20000011608 */
[----:B------:R-:W-:Y:S01]  /*11380*/  IMAD.U32 R9, RZ, RZ, UR9 ;  /* 0x00000009ff097e24 */ /* 0x000fe2000f8e00ff */
[----:B------:R-:W-:Y:S01]  /*11390*/  PLOP3.LUT P0, PT, PT, PT, UP0, 0x80, 0x0 ;  /* 0x000000000000781c */ /* 0x000fe20003f0f008 */
[----:B------:R-:W-:Y:S01]  /*113a0*/  IMAD.SHL.U32 R224, R224, 0x2, RZ ;  /* 0x00000002e0e07824 */ /* 0x000fe200078e00ff */
[----:B------:R-:W-:Y:S01]  /*113b0*/  HMMA.16816.F32.BF16 R24, R20, R18, R24 ;  /* 0x000000121418723c */ /* 0x000fe20000041818 */
[----:B------:R-:W-:Y:S01]  /*113c0*/  @!PT LDS RZ, [RZ] ;  /* 0x00000000fffff984 */ /* 0x000fe20000000800 */
[----:B------:R-:W-:Y:S01]  /*113d0*/  @!PT LDS RZ, [RZ] ;  /* 0x00000000fffff984 */ /* 0x000fe20000000800 */
[----:B------:R-:W-:Y:S01]  /*113e0*/  @!PT LDS RZ, [RZ] ;  /* 0x00000000fffff984 */ /* 0x000fe20000000800 */
[----:B------:R1:W-:Y:S01]  /*113f0*/  @P3 LDGSTS.E.BYPASS.LTC128B.128 [R218+0xc080], [R32.64], !P6 ;  /* 0x0c08000020da3fae */ /* 0x0003e2000f101d5e */
[----:B------:R-:W-:Y:S02]  /*11400*/  LOP3.LUT P3, RZ, R215, 0x4, RZ, 0xc0, !PT ;  /* 0x00000004d7ff7812 */ /* 0x000fe4000786c0ff */
[----:B------:R-:W-:Y:S01]  /*11410*/  IADD3 R9, R9, -UR28, -R224 ;  /* 0x8000001c09097c10 */ /* 0x000fe2000fffe8e0 */
[----:B------:R-:W2:Y:S01]  /*11420*/  SHFL.IDX PT, R6, R7, RZ, 0x1c1f ;  /* 0x001c1fff07067589 */ /* 0x000ea200000e0000 */
[----:B------:R-:W-:-:S02]  /*11430*/  IADD3 R0, -R224, UR16, -R5 ;  /* 0x00000010e0007c10 */ /* 0x000fc4000fffe905 */
[C---:B------:R-:W-:Y:S01]  /*11440*/  IADD3 R11, R9.reuse, c[0x0][0x328], RZ ;  /* 0x0000ca00090b7a10 */ /* 0x040fe20007ffe0ff */
[----:B---3--:R-:W-:Y:S01]  /*11450*/  HMMA.16816.F32.BF16 R48, R20, R12, R48 ;  /* 0x0000000c1430723c */ /* 0x008fe20000041830 */
[----:B------:R-:W-:-:S05]  /*11460*/  IADD3 R9, R9, UR7, RZ ;  /* 0x0000000709097c10 */ /* 0x000fca000fffe0ff */
[----:B------:R1:W-:Y:S02]  /*11470*/  @P2 LDGSTS.E.BYPASS.LTC128B.128 [R218+0xd080], [R32.64+0x80], !P3 ;  /* 0x0d08008020da2fae */ /* 0x0003e4000d901d5e */
[----:B------:R-:W-:Y:S02]  /*11480*/  HMMA.16816.F32.BF16 R44, R20, R14, R44 ;  /* 0x0000000e142c723c */ /* 0x000fe4000004182c */
[----:B------:R1:W-:Y:S04]  /*11490*/  @P1 LDGSTS.E.BYPASS.LTC128B.128 [R218+0xe080], [R32.64+0x100], !P4 ;  /* 0x0e08010020da1fae */ /* 0x0003e8000e101d5e */
[----:B------:R1:W-:Y:S01]  /*114a0*/  @P0 LDGSTS.E.BYPASS.LTC128B.128 [R218+0xf080], [R32.64+0x180], !P5 ;  /* 0x0f08018020da0fae */ /* 0x0003e2000e901d5e */
[----:B------:R-:W-:-:S03]  /*114b0*/  PLOP3.LUT P0, PT, PT, PT, UP2, 0x40, 0x0 ;  /* 0x000000000000781c */ /* 0x000fc60003f0e828 */
[----:B------:R-:W0:Y:S01]  /*114c0*/  LDGDEPBAR ;  /* 0x00000000000079af */ /* 0x000e220000000000 */
[--C-:B--2---:R-:W-:Y:S02]  /*114d0*/  IMAD.IADD R13, R11, 0x1, R6.reuse ;  /* 0x000000010b0d7824 */ /* 0x104fe400078e0206 */
[----:B------:R-:W-:-:S03]  /*114e0*/  IMAD.IADD R10, R9, 0x1, R6 ;  /* 0x00000001090a7824 */ /* 0x000fc600078e0206 */
[----:B------:R-:W-:-:S04]  /*114f0*/  IMNMX R12, R13, R0, PT ;  /* 0x000000000d0c7217 */ /* 0x000fc80003800200 */
[----:B------:R-:W-:Y:S05]  /*11500*/  @P0 BRA `(.L_x_416) ;  /* 0x0000016000000947 */ /* 0x000fea0003800000 */
[----:B------:R-:W-:Y:S01]  /*11510*/  IMAD.U32 R13, RZ, RZ, UR28 ;  /* 0x0000001cff0d7e24 */ /* 0x000fe2000f8e00ff */
[----:B------:R-:W-:Y:S04]  /*11520*/  BSSY B0, `(.L_x_417) ;  /* 0x000000f000007945 */ /* 0x000fe80003800000 */
[----:B------:R-:W-:-:S04]  /*11530*/  IADD3 R8, -R13, UR16, R6 ;  /* 0x000000100d087c10 */ /* 0x000fc8000fffe106 */
        /* <DEDUP_REMOVED lines=9> */
.L_x_418:
[----:B------:R-:W-:-:S04]  /*115d0*/  MOV R6, c[0x0][0x32c] ;  /* 0x0000cb0000067a02 */ /* 0x000fc80000000f00 */
[----:B------:R-:W-:-:S13]  /*115e0*/  ISETP.NE.AND P0, PT, R6, 0x1, PT ;  /* 0x000000010600780c */ /* 0x000fda0003f05270 */
[----:B------:R-:W-:-:S05]  /*115f0*/  @P0 IMAD.HI.U32 R6, R8, c[0x0][0x330], RZ ;  /* 0x0000cc0008060a27 */ /* 0x000fca00078e00ff */
[----:B------:R-:W-:Y:S02]  /*11600*/  @P0 SHF.R.U32.HI R8, RZ, c[0x0][0x334], R6 ;  /* 0x0000cd00ff080a19 */ /* 0x000fe40000011606 */
.L_x_419:
[----:B------:R-:W-:Y:S05]  /*11610*/  BSYNC B0 ;  /* 0x0000000000007941 */ /* 0x000fea0003800000 */
.L_x_417:
[----:B------:R-:W-:-:S04]  /*11620*/  IMAD R15, R8, c[0x0][0x32c], -R5 ;  /* 0x0000cb00080f7a24 */ /* 0x000fc800078e0a05 */
[----:B------:R-:W-:-:S05]  /*11630*/  IMAD.IADD R15, R15, 0x1, -R224 ;  /* 0x000000010f0f7824 */ /* 0x000fca00078e0ae0 */
[----:B------:R-:W-:Y:S02]  /*11640*/  IADD3 R13, R15, c[0x0][0x32c], RZ ;  /* 0x0000cb000f0d7a10 */ /* 0x000fe40007ffe0ff */
[----:B------:R-:W-:Y:S02]  /*11650*/  IMNMX R10, R10, R15, !PT ;  /* 0x0000000f0a0a7217 */ /* 0x000fe40007800200 */
[----:B------:R-:W-:Y:S02]  /*11660*/  IMNMX R12, R12, R13, PT ;  /* 0x0000000d0c0c7217 */ /* 0x000fe40003800200 */
.L_x_416:
[----:B------:R-:W-:Y:S01]  /*11670*/  ISETP.LT.AND P2, PT, RZ, UR13, PT ;  /* 0x0000000dff007c0c */ /* 0x000fe2000bf41270 */
[----:B------:R-:W2:Y:S03]  /*11680*/  SHFL.IDX PT, R14, R7, 0x1, 0x1c1f ;  /* 0x003c1f00070e7f89 */ /* 0x000ea600000e0000 */
[C---:B------:R-:W-:Y:S02]  /*11690*/  ISETP.GT.AND P0, PT, R10.reuse, 0x1, P2 ;  /* 0x000000010a00780c */ /* 0x040fe40001704270 */
[----:B------:R-:W-:-:S02]  /*116a0*/  ISETP.GT.AND P1, PT, R10, RZ, P2 ;  /* 0x000000ff0a00720c */ /* 0x000fc40001724270 */
[C---:B------:R-:W-:Y:S02]  /*116b0*/  ISETP.LT.OR P0, PT, R12.reuse, 0x2, P0 ;  /* 0x000000020c00780c */ /* 0x040fe40000701670 */
[----:B------:R-:W-:Y:S02]  /*116c0*/  ISETP.LT.OR P1, PT, R12, 0x1, P1 ;  /* 0x000000010c00780c */ /* 0x000fe40000f21670 */
[----:B------:R-:W-:Y:S02]  /*116d0*/  FSEL R29, R29, -INF , !P0 ;  /* 0xff8000001d1d7808 */ /* 0x000fe40004000000 */
[----:B------:R-:W-:Y:S02]  /*116e0*/  ISETP.GT.AND P0, PT, R10, 0x9, P2 ;  /* 0x000000090a00780c */ /* 0x000fe40001704270 */
[----:B------:R-:W-:Y:S02]  /*116f0*/  FSEL R28, R28, -INF , !P1 ;  /* 0xff8000001c1c7808 */ /* 0x000fe40004800000 */
[----:B------:R-:W-:-:S02]  /*11700*/  ISETP.GT.AND P1, PT, R10, 0x8, P2 ;  /* 0x000000080a00780c */ /* 0x000fc40001724270 */
[C---:B------:R-:W-:Y:S02]  /*11710*/  ISETP.LT.OR P0, PT, R12.reuse, 0xa, P0 ;  /* 0x0000000a0c00780c */ /* 0x040fe40000701670 */
[----:B------:R-:W-:Y:S02]  /*11720*/  ISETP.LT.OR P1, PT, R12, 0x9, P1 ;  /* 0x000000090c00780c */ /* 0x000fe40000f21670 */
[----:B------:R-:W-:Y:S01]  /*11730*/  FSEL R8, R25, -INF , !P0 ;  /* 0xff80000019087808 */ /* 0x000fe20004000000 */
[--C-:B--2---:R-:W-:Y:S01]  /*11740*/  IMAD.IADD R11, R11, 0x1, R14.reuse ;  /* 0x000000010b0b7824 */ /* 0x104fe200078e020e */
[----:B------:R-:W-:Y:S01]  /*11750*/  ISETP.GT.AND P0, PT, R10, 0x11, P2 ;  /* 0x000000110a00780c */ /* 0x000fe20001704270 */
[----:B------:R-:W-:Y:S01]  /*11760*/  IMAD.IADD R9, R9, 0x1, R14 ;  /* 0x0000000109097824 */ /* 0x000fe200078e020e */
[----:B------:R-:W-:Y:S02]  /*11770*/  FSEL R24, R24, -INF , !P1 ;  /* 0xff80000018187808 */ /* 0x000fe40004800000 */
[----:B------:R-:W-:-:S02]  /*11780*/  ISETP.GT.AND P1, PT, R10, 0x10, P2 ;  /* 0x000000100a00780c */ /* 0x000fc40001724270 */
[C---:B------:R-:W-:Y:S02]  /*11790*/  ISETP.LT.OR P0, PT, R12.reuse, 0x12, P0 ;  /* 0x000000120c00780c */ /* 0x040fe40000701670 */
[----:B------:R-:W-:Y:S02]  /*117a0*/  ISETP.LT.OR P1, PT, R12, 0x11, P1 ;  /* 0x000000110c00780c */ /* 0x000fe40000f21670 */
[----:B------:R-:W-:Y:S02]  /*117b0*/  FSEL R16, R49, -INF , !P0 ;  /* 0xff80000031107808 */ /* 0x000fe40004000000 */
[----:B------:R-:W-:Y:S02]  /*117c0*/  ISETP.GT.AND P0, PT, R10, 0x19, P2 ;  /* 0x000000190a00780c */ /* 0x000fe40001704270 */
[----:B------:R-:W-:Y:S02]  /*117d0*/  FSEL R18, R48, -INF , !P1 ;  /* 0xff80000030127808 */ /* 0x000fe40004800000 */
[----:B------:R-:W-:-:S02]  /*117e0*/  ISETP.LT.OR P1, PT, R12, 0x1a, P0 ;  /* 0x0000001a0c00780c */ /* 0x000fc40000721670 */
[----:B------:R-:W-:Y:S02]  /*117f0*/  PLOP3.LUT P0, PT, PT, PT, UP2, 0x40, 0x0 ;  /* 0x000000000000781c */ /* 0x000fe40003f0e828 */
[----:B------:R-:W-:Y:S02]  /*11800*/  ISETP.GT.AND P3, PT, R10, 0x18, P2 ;  /* 0x000000180a00780c */ /* 0x000fe40001764270 */
[----:B------:R-:W-:Y:S02]  /*11810*/  IMNMX R0, R11, R0, PT ;  /* 0x000000000b007217 */ /* 0x000fe40003800200 */
[----:B------:R-:W-:Y:S02]  /*11820*/  ISETP.LT.OR P3, PT, R12, 0x19, P3 ;  /* 0x000000190c00780c */ /* 0x000fe40001f61670 */
[----:B------:R-:W-:Y:S02]  /*11830*/  FSEL R10, R45, -INF , !P1 ;  /* 0xff8000002d0a7808 */ /* 0x000fe40004800000 */
[----:B------:R-:W-:-:S03]  /*11840*/  FSEL R6, R44, -INF , !P3 ;  /* 0xff8000002c067808 */ /* 0x000fc60005800000 */
        /* <DEDUP_REMOVED lines=13> */
.L_x_422:
[----:B------:R-:W-:-:S04]  /*11920*/  MOV R7, c[0x0][0x32c] ;  /* 0x0000cb0000077a02 */ /* 0x000fc80000000f00 */
[----:B------:R-:W-:-:S13]  /*11930*/  ISETP.NE.AND P0, PT, R7, 0x1, PT ;  /* 0x000000010700780c */ /* 0x000fda0003f05270 */
[----:B------:R-:W-:-:S05]  /*11940*/  @P0 IMAD.HI.U32 R7, R14, c[0x0][0x330], RZ ;  /* 0x0000cc000e070a27 */ /* 0x000fca00078e00ff */
[----:B------:R-:W-:Y:S02]  /*11950*/  @P0 SHF.R.U32.HI R14, RZ, c[0x0][0x334], R7 ;  /* 0x0000cd00ff0e0a19 */ /* 0x000fe40000011607 */
.L_x_423:
[----:B------:R-:W-:Y:S05]  /*11960*/  BSYNC B0 ;  /* 0x0000000000007941 */ /* 0x000fea0003800000 */
.L_x_421:
[----:B------:R-:W-:-:S04]  /*11970*/  IMAD R5, R14, c[0x0][0x32c], -R5 ;  /* 0x0000cb000e057a24 */ /* 0x000fc800078e0a05 */
[----:B------:R-:W-:-:S05]  /*11980*/  IMAD.IADD R12, R5, 0x1, -R224 ;  /* 0x00000001050c7824 */ /* 0x000fca00078e0ae0 */
[----:B------:R-:W-:Y:S02]  /*11990*/  IADD3 R5, R12, c[0x0][0x32c], RZ ;  /* 0x0000cb000c057a10 */ /* 0x000fe40007ffe0ff */
[----:B------:R-:W-:Y:S02]  /*119a0*/  IMNMX R9, R9, R12, !PT ;  /* 0x0000000c09097217 */ /* 0x000fe40007800200 */
[----:B------:R-:W-:Y:S02]  /*119b0*/  IMNMX R0, R0, R5, PT ;  /* 0x0000000500007217 */ /* 0x000fe40003800200 */
.L_x_420:
[----:B------:R-:W-:Y:S01]  /*119c0*/  FMNMX.FTZ R7, R28, R29, !PT ;  /* 0x0000001d1c077209 */ /* 0x000fe20007810000 */
[----:B------:R-:W-:Y:S01]  /*119d0*/  IMAD.SHL.U32 R211, R4, 0x2, RZ ;  /* 0x0000000204d37824 */ /* 0x000fe200078e00ff */
[----:B------:R-:W-:Y:S01]  /*119e0*/  ISETP.GT.AND P0, PT, R9, 0x1, P2 ;  /* 0x000000010900780c */ /* 0x000fe20001704270 */
[----:B------:R-:W-:Y:S01]  /*119f0*/  @UP3 USHF.L.U32 UR21, UR21, 0x7, URZ ;  /* 0x0000000715153899 */ /* 0x000fe2000800063f */
[----:B------:R-:W-:Y:S01]  /*11a00*/  FMNMX.FTZ R7, R24, R7, !PT ;  /* 0x0000000718077209 */ /* 0x000fe20007810000 */
[--C-:B------:R-:W-:Y:S01]  /*11a10*/  IMAD R206, R2, 0x2, R211.reuse ;  /* 0x0000000202ce7824 */ /* 0x100fe200078e02d3 */
[----:B------:R-:W-:Y:S01]  /*11a20*/  ISETP.LT.OR P1, PT, R0, 0x2, P0 ;  /* 0x000000020000780c */ /* 0x000fe20000721670 */
[----:B------:R-:W-:Y:S01]  /*11a30*/  LDSM.16.MT88.4 R140, [R211+0x8080] ;  /* 0x00808000d38c783b */ /* 0x000fe20000004200 */
[----:B------:R-:W-:Y:S01]  /*11a40*/  FMNMX.FTZ R7, R8, R7, !PT ;  /* 0x0000000708077209 */ /* 0x000fe20007810000 */
[----:B------:R-:W-:Y:S01]  /*11a50*/  IMAD R205, R3, 0x2, R211 ;  /* 0x0000000203cd7824 */ /* 0x000fe200078e02d3 */
[----:B------:R-:W-:Y:S01]  /*11a60*/  ISETP.GT.AND P0, PT, R9, 0x8, P2 ;  /* 0x000000080900780c */ /* 0x000fe20001704270 */
[----:B------:R-:W-:Y:S01]  /*11a70*/  LDSM.16.MT88.4 R136, [R206+0x8080] ;  /* 0x00808000ce88783b */ /* 0x000fe20000004200 */
[----:B------:R-:W-:Y:S01]  /*11a80*/  FSEL R31, R31, -INF , !P1 ;  /* 0xff8000001f1f7808 */ /* 0x000fe20004800000 */
[----:B------:R-:W-:Y:S01]  /*11a90*/  IMAD R204, R3, 0x2, R206 ;  /* 0x0000000203cc7824 */ /* 0x000fe200078e02ce */
[----:B------:R-:W-:Y:S01]  /*11aa0*/  FMNMX.FTZ R7, R18, R7, !PT ;  /* 0x0000000712077209 */ /* 0x000fe20007810000 */
[----:B------:R-:W-:Y:S01]  /*11ab0*/  LDSM.16.MT88.4 R40, [R211+0x9080] ;  /* 0x00908000d328783b */ /* 0x000fe20000004200 */
[C---:B------:R-:W-:Y:S01]  /*11ac0*/  ISETP.GT.AND P1, PT, R9.reuse, RZ, P2 ;  /* 0x000000ff0900720c */ /* 0x040fe20001724270 */
[----:B------:R-:W-:Y:S01]  /*11ad0*/  ULDC.64 UR4, c[0x0][0x2c8] ;  /* 0x0000b20000047ab9 */ /* 0x000fe20000000a00 */
[----:B------:R-:W-:Y:S01]  /*11ae0*/  ISETP.LT.OR P0, PT, R0, 0x9, P0 ;  /* 0x000000090000780c */ /* 0x000fe20000701670 */
[----:B-1----:R-:W-:Y:S01]  /*11af0*/  LDSM.16.MT88.4 R32, [R204+0x8080] ;  /* 0x00808000cc20783b */ /* 0x002fe20000004200 */
[----:B------:R-:W-:Y:S01]  /*11b00*/  FMNMX.FTZ R7, R16, R7, !PT ;  /* 0x0000000710077209 */ /* 0x000fe20007810000 */
[----:B------:R-:W-:Y:S01]  /*11b10*/  UIMAD.WIDE.U32 UR8, UR21, UR4, URZ ;  /* 0x00000004150872a5 */ /* 0x000fe2000f8e003f */
[----:B------:R-:W-:Y:S01]  /*11b20*/  ISETP.LT.OR P1, PT, R0, 0x1, P1 ;  /* 0x000000010000780c */ /* 0x000fe20000f21670 */
[----:B------:R-:W-:Y:S01]  /*11b30*/  LDSM.16.MT88.4 R56, [R205+0x9080] ;  /* 0x00908000cd38783b */ /* 0x000fe20000004200 */
[----:B------:R-:W-:Y:S01]  /*11b40*/  FSEL R5, R26, -INF , !P0 ;  /* 0xff8000001a057808 */ /* 0x000fe20004000000 */
[----:B------:R-:W-:Y:S01]  /*11b50*/  @UP3 USHF.R.U32.HI UR23, URZ, UR5, UR9 ;  /* 0x000000053f173299 */ /* 0x000fe20008011609 */
[C---:B------:R-:W-:Y:S01]  /*11b60*/  ISETP.GT.AND P0, PT, R9.reuse, 0x9, P2 ;  /* 0x000000090900780c */ /* 0x040fe20001704270 */
[----:B------:R-:W-:Y:S01]  /*11b70*/  LDSM.16.MT88.4 R64, [R204+0x9080] ;  /* 0x00908000cc40783b */ /* 0x000fe20000004200 */
[----:B------:R-:W-:Y:S01]  /*11b80*/  FMNMX.FTZ R7, R6, R7, !PT ;  /* 0x0000000706077209 */ /* 0x000fe20007810000 */
[----:B------:R-:W-:Y:S01]  /*11b90*/  UIADD3 UR14, UR14, UR23, URZ ;  /* 0x000000170e0e7290 */ /* 0x000fe2000fffe03f */
[----:B------:R-:W-:Y:S01]  /*11ba0*/  FSEL R30, R30, -INF , !P1 ;  /* 0xff8000001e1e7808 */ /* 0x000fe20004800000 */
[----:B------:R-:W-:Y:S01]  /*11bb0*/  LDSM.16.MT88.4 R72, [R211+0xa080] ;  /* 0x00a08000d348783b */ /* 0x000fe20000004200 */
[----:B------:R-:W-:Y:S01]  /*11bc0*/  ISETP.LT.OR P0, PT, R0, 0xa, P0 ;  /* 0x0000000a0000780c */ /* 0x000fe20000701670 */
[----:B------:R-:W-:Y:S01]  /*11bd0*/  ULDC UR9, c[0x0][0x328] ;  /* 0x0000ca0000097ab9 */ /* 0x000fe20000000800 */
[----:B------:R-:W-:Y:S01]  /*11be0*/  ISETP.GT.AND P1, PT, R9, 0x10, P2 ;  /* 0x000000100900780c */ /* 0x000fe20001724270 */
[----:B------:R-:W-:Y:S01]  /*11bf0*/  LDSM.16.MT88.4 R80, [R206+0xa080] ;  /* 0x00a08000ce50783b */ /* 0x000fe20000004200 */
[----:B------:R-:W-:Y:S01]  /*11c00*/  FMNMX.FTZ R7, R10, R7, !PT ;  /* 0x000000070a077209 */ /* 0x000fe20007810000 */
[----:B------:R-:W-:Y:S01]  /*11c10*/  UIADD3 UR13, UR13, -0x2, URZ ;  /* 0xfffffffe0d0d7890 */ /* 0x000fe2000fffe03f */
[----:B------:R-:W-:Y:S01]  /*11c20*/  FMNMX.FTZ R14, R30, R31, !PT ;  /* 0x0000001f1e0e7209 */ /* 0x000fe20007810000 */
[----:B------:R-:W-:Y:S01]  /*11c30*/  LDSM.16.MT88.4 R88, [R205+0xa080] ;  /* 0x00a08000cd58783b */ /* 0x000fe20000004200 */
[----:B------:R-:W-:Y:S01]  /*11c40*/  FSEL R27, R27, -INF , !P0 ;  /* 0xff8000001b1b7808 */ /* 0x000fe20004000000 */
[----:B------:R-:W-:Y:S01]  /*11c50*/  UIADD3 UR9, UR14, UR9, URZ ;  /* 0x000000090e097290 */ /* 0x000fe2000fffe03f */
[----:B------:R-:W-:Y:S01]  /*11c60*/  ISETP.LT.OR P1, PT, R0, 0x11, P1 ;  /* 0x000000110000780c */ /* 0x000fe20000f21670 */
[----:B------:R-:W1:Y:S01]  /*11c70*/  SHFL.BFLY PT, R12, R7, 0x2, 0x1f ;  /* 0x0c401f00070c7f89 */ /* 0x000e6200000e0000 */
[----:B------:R-:W-:-:S02]  /*11c80*/  ISETP.GT.AND P0, PT, R9, 0x11, P2 ;  /* 0x000000110900780c */ /* 0x000fc40001704270 */
[----:B------:R-:W-:Y:S01]  /*11c90*/  FMNMX.FTZ R14, R5, R14, !PT ;  /* 0x0000000e050e7209 */ /* 0x000fe20007810000 */
[----:B------:R-:W-:Y:S01]  /*11ca0*/  LDSM.16.MT88.4 R96, [R204+0xa080] ;  /* 0x00a08000cc60783b */ /* 0x000fe20000004200 */
[----:B------:R-:W-:Y:S02]  /*11cb0*/  FSEL R17, R50, -INF , !P1 ;  /* 0xff80000032117808 */ /* 0x000fe40004800000 */
[----:B------:R-:W-:Y:S01]  /*11cc0*/  ISETP.LT.OR P3, PT, R0, 0x12, P0 ;  /* 0x000000120000780c */ /* 0x000fe20000761670 */
[----:B------:R-:W-:Y:S01]  /*11cd0*/  LDSM.16.MT88.4 R104, [R211+0xb080] ;  /* 0x00b08000d368783b */ /* 0x000fe20000004200 */
[----:B------:R-:W-:Y:S02]  /*11ce0*/  ISETP.GT.AND P1, PT, R9, 0x18, P2 ;  /* 0x000000180900780c */ /* 0x000fe40001724270 */
[----:B------:R-:W-:Y:S01]  /*11cf0*/  FMNMX.FTZ R14, R27, R14, !PT ;  /* 0x0000000e1b0e7209 */ /* 0x000fe20007810000 */
[----:B------:R-:W-:Y:S01]  /*11d00*/  LDSM.16.MT88.4 R112, [R206+0xb080] ;  /* 0x00b08000ce70783b */ /* 0x000fe20000004200 */
[----:B------:R-:W-:-:S02]  /*11d10*/  ISETP.GT.AND P0, PT, R9, 0x19, P2 ;  /* 0x000000190900780c */ /* 0x000fc40001704270 */
[----:B------:R-:W-:Y:S01]  /*11d20*/  FSEL R101, R51, -INF , !P3 ;  /* 0xff80000033657808 */ /* 0x000fe20005800000 */
[----:B------:R-:W-:Y:S01]  /*11d30*/  LDSM.16.MT88.4 R120, [R205+0xb080] ;  /* 0x00b08000cd78783b */ /* 0x000fe20000004200 */
[C---:B------:R-:W-:Y:S02]  /*11d40*/  ISETP.LT.OR P1, PT, R0.reuse, 0x19, P1 ;  /* 0x000000190000780c */ /* 0x040fe40000f21670 */
[----:B------:R-:W-:Y:S01]  /*11d50*/  FMNMX.FTZ R14, R17, R14, !PT ;  /* 0x0000000e110e7209 */ /* 0x000fe20007810000 */
[----:B------:R-:W-:Y:S01]  /*11d60*/  LDSM.16.MT88.4 R48, [R206+0x9080] ;  /* 0x00908000ce30783b */ /* 0x000fe20000004200 */
[----:B------:R-:W-:Y:S02]  /*11d70*/  ISETP.LT.OR P0, PT, R0, 0x1a, P0 ;  /* 0x0000001a0000780c */ /* 0x000fe40000701670 */
[----:B------:R-:W-:Y:S01]  /*11d80*/  FSEL R11, R46, -INF , !P1 ;  /* 0xff8000002e0b7808 */ /* 0x000fe20004800000 */
[----:B------:R-:W-:Y:S01]  /*11d90*/  LDSM.16.MT88.4 R192, [R205+0x8880] ;  /* 0x00888000cdc0783b */ /* 0x000fe20000004200 */
[----:B------:R-:W-:-:S02]  /*11da0*/  FMNMX.FTZ R14, R101, R14, !PT ;  /* 0x0000000e650e7209 */ /* 0x000fc40007810000 */
[----:B------:R-:W-:Y:S01]  /*11db0*/  FSEL R9, R47, -INF , !P0 ;  /* 0xff8000002f097808 */ /* 0x000fe20004000000 */
[----:B------:R-:W-:Y:S01]  /*11dc0*/  LDSM.16.MT88.4 R188, [R204+0x8880] ;  /* 0x00888000ccbc783b */ /* 0x000fe20000004200 */
[----:B------:R-:W-:Y:S02]  /*11dd0*/  FMNMX.FTZ R14, R11, R14, !PT ;  /* 0x0000000e0b0e7209 */ /* 0x000fe40007810000 */
[----:B-1----:R-:W-:Y:S01]  /*11de0*/  FMNMX.FTZ R15, R7, R12, !PT ;  /* 0x0000000c070f7209 */ /* 0x002fe20007810000 */
[----:B------:R-:W-:Y:S01]  /*11df0*/  LDSM.16.MT88.4 R184, [R211+0x9880] ;  /* 0x00988000d3b8783b */ /* 0x000fe20000004200 */
[----:B------:R-:W-:-:S03]  /*11e00*/  FMNMX.FTZ R13, R9, R14, !PT ;  /* 0x0000000e090d7209 */ /* 0x000fc60007810000 */
[----:B------:R-:W1:Y:S04]  /*11e10*/  SHFL.BFLY PT, R0, R15, 0x1, 0x1f ;  /* 0x0c201f000f007f89 */ /* 0x000e6800000e0000 */
[----:B------:R-:W2:Y:S04]  /*11e20*/  SHFL.BFLY PT, R12, R13, 0x2, 0x1f ;  /* 0x0c401f000d0c7f89 */ /* 0x000ea800000e0000 */
[----:B------:R-:W-:Y:S04]  /*11e30*/  LDSM.16.MT88.4 R180, [R206+0x9880] ;  /* 0x00988000ceb4783b */ /* 0x000fe80000004200 */
[----:B------:R-:W-:Y:S04]  /*11e40*/  LDSM.16.MT88.4 R176, [R205+0x9880] ;  /* 0x00988000cdb0783b */ /* 0x000fe80000004200 */
[----:B------:R-:W-:Y:S04]  /*11e50*/  LDSM.16.MT88.4 R172, [R204+0x9880] ;  /* 0x00988000ccac783b */ /* 0x000fe80000004200 */
[----:B------:R-:W-:Y:S01]  /*11e60*/  LDSM.16.MT88.4 R168, [R211+0xa880] ;  /* 0x00a88000d3a8783b */ /* 0x000fe20000004200 */
[----:B-1----:R-:W-:-:S03]  /*11e70*/  FMNMX.FTZ R0, R15, R0, !PT ;  /* 0x000000000f007209 */ /* 0x002fc60007810000 */
[----:B------:R-:W-:Y:S01]  /*11e80*/  LDSM.16.MT88.4 R164, [R206+0xa880] ;  /* 0x00a88000cea4783b */ /* 0x000fe20000004200 */
[----:B--2---:R-:W-:Y:S01]  /*11e90*/  FMNMX.FTZ R7, R12, R13, !PT ;  /* 0x0000000d0c077209 */ /* 0x004fe20007810000 */
[C---:B------:R-:W-:Y:S01]  /*11ea0*/  FMUL.FTZ R19, R0.reuse, c[0x0][0x2d0] ;  /* 0x0000b40000137a20 */ /* 0x040fe20000410000 */
[----:B------:R-:W-:Y:S01]  /*11eb0*/  FSETP.NEU.FTZ.AND P0, PT, R0, -INF , PT ;  /* 0xff8000000000780b */ /* 0x000fe20003f1d000 */
[----:B------:R-:W-:Y:S03]  /*11ec0*/  LDSM.16.MT88.4 R160, [R205+0xa880] ;  /* 0x00a88000cda0783b */ /* 0x000fe60000004200 */
[----:B------:R-:W-:Y:S01]  /*11ed0*/  FSEL R19, R19, RZ, P0 ;  /* 0x000000ff13137208 */ /* 0x000fe20000000000 */
[----:B------:R-:W1:Y:S04]  /*11ee0*/  SHFL.BFLY PT, R12, R7, 0x1, 0x1f ;  /* 0x0c201f00070c7f89 */ /* 0x000e6800000e0000 */
[--C-:B------:R-:W-:Y:S01]  /*11ef0*/  FFMA.FTZ R13, R8, c[0x0][0x2d0], -R19.reuse ;  /* 0x0000b400080d7a23 */ /* 0x100fe20000010813 */
[----:B------:R-:W-:Y:S01]  /*11f00*/  LDSM.16.MT88.4 R156, [R204+0xa880] ;  /* 0x00a88000cc9c783b */ /* 0x000fe20000004200 */
[----:B------:R-:W-:-:S02]  /*11f10*/  FFMA.FTZ R226, R28, c[0x0][0x2d0], -R19 ;  /* 0x0000b4001ce27a23 */ /* 0x000fc40000010813 */
[--C-:B------:R-:W-:Y:S01]  /*11f20*/  FFMA.FTZ R225, R29, c[0x0][0x2d0], -R19.reuse ;  /* 0x0000b4001de17a23 */ /* 0x100fe20000010813 */
[----:B------:R-:W-:Y:S01]  /*11f30*/  LDSM.16.MT88.4 R152, [R211+0xb880] ;  /* 0x00b88000d398783b */ /* 0x000fe20000004200 */
[--C-:B------:R-:W-:Y:S01]  /*11f40*/  FFMA.FTZ R14, R24, c[0x0][0x2d0], -R19.reuse ;  /* 0x0000b400180e7a23 */ /* 0x100fe20000010813 */
[----:B------:R-:W-:Y:S01]  /*11f50*/  MUFU.EX2 R13, R13 ;  /* 0x0000000d000d7308 */ /* 0x000fe20000000800 */
[--C-:B------:R-:W-:Y:S01]  /*11f60*/  FFMA.FTZ R231, R6, c[0x0][0x2d0], -R19.reuse ;  /* 0x0000b40006e77a23 */ /* 0x100fe20000010813 */
[----:B------:R-:W-:Y:S01]  /*11f70*/  LDSM.16.MT88.4 R148, [R206+0xb880] ;  /* 0x00b88000ce94783b */ /* 0x000fe20000004200 */
[--C-:B------:R-:W-:Y:S02]  /*11f80*/  FFMA.FTZ R232, R18, c[0x0][0x2d0], -R19.reuse ;  /* 0x0000b40012e87a23 */ /* 0x100fe40000010813 */
[--C-:B------:R-:W-:Y:S02]  /*11f90*/  FFMA.FTZ R3, R16, c[0x0][0x2d0], -R19.reuse ;  /* 0x0000b40010037a23 */ /* 0x100fe40000010813 */
[----:B------:R-:W-:Y:S01]  /*11fa0*/  FFMA.FTZ R234, R10, c[0x0][0x2d0], -R19 ;  /* 0x0000b4000aea7a23 */ /* 0x000fe20000010813 */
[----:B------:R-:W-:Y:S01]  /*11fb0*/  MUFU.EX2 R226, R226 ;  /* 0x000000e200e27308 */ /* 0x000fe20000000800 */
[----:B-1----:R-:W-:-:S07]  /*11fc0*/  FMNMX.FTZ R12, R7, R12, !PT ;  /* 0x0000000c070c7209 */ /* 0x002fce0007810000 */
[----:B------:R-:W1:Y:S01]  /*11fd0*/  MUFU.EX2 R225, R225 ;  /* 0x000000e100e17308 */ /* 0x000e620000000800 */
[C---:B------:R-:W-:Y:S01]  /*11fe0*/  FSETP.NEU.FTZ.AND P0, PT, R12.reuse, -INF , PT ;  /* 0xff8000000c00780b */ /* 0x040fe20003f1d000 */
[----:B------:R-:W-:-:S05]  /*11ff0*/  FMUL.FTZ R7, R12, c[0x0][0x2d0] ;  /* 0x0000b4000c077a20 */ /* 0x000fca0000410000 */
[----:B------:R-:W-:Y:S01]  /*12000*/  FSEL R8, R7, RZ, P0 ;  /* 0x000000ff07087208 */ /* 0x000fe20000000000 */
[----:B------:R-:W2:Y:S01]  /*12010*/  MUFU.EX2 R14, R14 ;  /* 0x0000000e000e7308 */ /* 0x000ea20000000800 */
[----:B------:R-:W-:-:S03]  /*12020*/  PLOP3.LUT P0, PT, PT, PT, UP2, 0x40, 0x0 ;  /* 0x000000000000781c */ /* 0x000fc60003f0e828 */
[--C-:B------:R-:W-:Y:S02]  /*12030*/  FFMA.FTZ R230, R30, c[0x0][0x2d0], -R8.reuse ;  /* 0x0000b4001ee67a23 */ /* 0x100fe40000010808 */
[--C-:B------:R-:W-:Y:S02]  /*12040*/  FFMA.FTZ R227, R31, c[0x0][0x2d0], -R8.reuse ;  /* 0x0000b4001fe37a23 */ /* 0x100fe40000010808 */
[--C-:B------:R-:W-:Y:S01]  /*12050*/  FFMA.FTZ R15, R5, c[0x0][0x2d0], -R8.reuse ;  /* 0x0000b400050f7a23 */ /* 0x100fe20000010808 */
[----:B-1----:R-:W-:Y:S01]  /*12060*/  F2FP.BF16.PACK_AB R128, R225, R226 ;  /* 0x000000e2e180723e */ /* 0x002fe200000010ff */
[--C-:B------:R-:W-:Y:S01]  /*12070*/  FFMA.FTZ R2, R27, c[0x0][0x2d0], -R8.reuse ;  /* 0x0000b4001b027a23 */ /* 0x100fe20000010808 */
[----:B------:R-:W-:Y:S01]  /*12080*/  LDSM.16.MT88.4 R4, [R204+0xb080] ;  /* 0x00b08000cc04783b */ /* 0x000fe20000004200 */
[----:B------:R-:W-:Y:S01]  /*12090*/  MUFU.EX2 R230, R230 ;  /* 0x000000e600e67308 */ /* 0x000fe20000000800 */
[--C-:B------:R-:W-:Y:S02]  /*120a0*/  FFMA.FTZ R233, R17, c[0x0][0x2d0], -R8.reuse ;  /* 0x0000b40011e97a23 */ /* 0x100fe40000010808 */
[----:B------:R-:W1:Y:S01]  /*120b0*/  LDSM.16.MT88.4 R24, [R205+0x8080] ;  /* 0x00808000cd18783b */ /* 0x000e620000004200 */
[--C-:B------:R-:W-:Y:S01]  /*120c0*/  FFMA.FTZ R236, R101, c[0x0][0x2d0], -R8.reuse ;  /* 0x0000b40065ec7a23 */ /* 0x100fe20000010808 */
[----:B--2---:R-:W-:Y:S01]  /*120d0*/  F2FP.BF16.PACK_AB R130, R13, R14 ;  /* 0x0000000e0d82723e */ /* 0x004fe200000010ff */
[--C-:B------:R-:W-:Y:S01]  /*120e0*/  FFMA.FTZ R235, R11, c[0x0][0x2d0], -R8.reuse ;  /* 0x0000b4000beb7a23 */ /* 0x100fe20000010808 */
[----:B------:R-:W2:Y:S01]  /*120f0*/  LDSM.16.MT88.4 R16, [R211+0x8880] ;  /* 0x00888000d310783b */ /* 0x000ea20000004200 */
[----:B------:R-:W3:Y:S01]  /*12100*/  MUFU.EX2 R227, R227 ;  /* 0x000000e300e37308 */ /* 0x000ee20000000800 */
[----:B------:R-:W-:-:S02]  /*12110*/  FFMA.FTZ R238, R9, c[0x0][0x2d0], -R8 ;  /* 0x0000b40009ee7a23 */ /* 0x000fc40000010808 */
[----:B------:R-:W4:Y:S01]  /*12120*/  LDSM.16.MT88.4 R8, [R206+0x8880] ;  /* 0x00888000ce08783b */ /* 0x000f220000004200 */
[----:B------:R-:W-:-:S04]  /*12130*/  FADD.FTZ R225, R226, R225 ;  /* 0x000000e1e2e17221 */ /* 0x000fc80000010000 */
[----:B------:R-:W-:Y:S01]  /*12140*/  MUFU.EX2 R15, R15 ;  /* 0x0000000f000f7308 */ /* 0x000fe20000000800 */
[----:B------:R-:W-:-:S04]  /*12150*/  FADD.FTZ R14, R14, R225 ;  /* 0x000000e10e0e7221 */ /* 0x000fc80000010000 */
[----:B------:R-:W-:-:S03]  /*12160*/  FADD.FTZ R13, R13, R14 ;  /* 0x0000000e0d0d7221 */ /* 0x000fc60000010000 */
[----:B------:R-:W5:Y:S01]  /*12170*/  MUFU.EX2 R2, R2 ;  /* 0x0000000200027308 */ /* 0x000f620000000800 */
[----:B---3--:R-:W-:Y:S01]  /*12180*/  F2FP.BF16.PACK_AB R129, R227, R230 ;  /* 0x000000e6e381723e */ /* 0x008fe200000010ff */
[----:B------:R-:W-:-:S06]  /*12190*/  FADD.FTZ R230, R230, R227 ;  /* 0x000000e3e6e67221 */ /* 0x000fcc0000010000 */
[----:B------:R-:W-:Y:S01]  /*121a0*/  MUFU.EX2 R232, R232 ;  /* 0x000000e800e87308 */ /* 0x000fe20000000800 */
[----:B-----5:R-:W-:-:S07]  /*121b0*/  F2FP.BF16.PACK_AB R131, R2, R15 ;  /* 0x0000000f0283723e */ /* 0x020fce00000010ff */
[----:B------:R-:W3:Y:S01]  /*121c0*/  MUFU.EX2 R3, R3 ;  /* 0x0000000300037308 */ /* 0x000ee20000000800 */
[----:B------:R-:W-:-:S04]  /*121d0*/  FADD.FTZ R15, R15, R230 ;  /* 0x000000e60f0f7221 */ /* 0x000fc80000010000 */
[----:B------:R-:W-:Y:S01]  /*121e0*/  FADD.FTZ R2, R2, R15 ;  /* 0x0000000f02027221 */ /* 0x000fe20000010000 */
[C---:B------:R-:W-:Y:S02]  /*121f0*/  HMMA.16816.F32.BF16 R144, R128.reuse, R140, RZ ;  /* 0x0000008c8090723c */ /* 0x040fe400000418ff */
[----:B------:R-:W-:Y:S06]  /*12200*/  MUFU.EX2 R231, R231 ;  /* 0x000000e700e77308 */ /* 0x000fec0000000800 */
[C---:B------:R-:W-:Y:S02]  /*12210*/  HMMA.16816.F32.BF16 R132, R128.reuse, R136, RZ ;  /* 0x000000888084723c */ /* 0x040fe400000418ff */
[----:B------:R-:W-:Y:S06]  /*12220*/  MUFU.EX2 R234, R234 ;  /* 0x000000ea00ea7308 */ /* 0x000fec0000000800 */
[C---:B------:R-:W-:Y:S02]  /*12230*/  HMMA.16816.F32.BF16 R140, R128.reuse, R142, RZ ;  /* 0x0000008e808c723c */ /* 0x040fe400000418ff */
[----:B------:R-:W-:Y:S06]  /*12240*/  MUFU.EX2 R233, R233 ;  /* 0x000000e900e97308 */ /* 0x000fec0000000800 */
[C---:B------:R-:W-:Y:S02]  /*12250*/  HMMA.16816.F32.BF16 R136, R128.reuse, R138, RZ ;  /* 0x0000008a8088723c */ /* 0x040fe400000418ff */
[----:B------:R-:W5:Y:S06]  /*12260*/  MUFU.EX2 R236, R236 ;  /* 0x000000ec00ec7308 */ /* 0x000f6c0000000800 */
[C---:B-1----:R-:W-:Y:S02]  /*12270*/  HMMA.16816.F32.BF16 R20, R128.reuse, R24, RZ ;  /* 0x000000188014723c */ /* 0x042fe400000418ff */
[----:B------:R-:W-:Y:S06]  /*12280*/  MUFU.EX2 R235, R235 ;  /* 0x000000eb00eb7308 */ /* 0x000fec0000000800 */
[C---:B------:R-:W-:Y:S02]  /*12290*/  HMMA.16816.F32.BF16 R28, R128.reuse, R32, RZ ;  /* 0x00000020801c723c */ /* 0x040fe400000418ff */
[----:B------:R-:W1:Y:S06]  /*122a0*/  MUFU.EX2 R238, R238 ;  /* 0x000000ee00ee7308 */ /* 0x000e6c0000000800 */
        /* <DEDUP_REMOVED lines=25> */
[----:B---3--:R-:W-:Y:S01]  /*12440*/  F2FP.BF16.PACK_AB R4, R3, R232 ;  /* 0x000000e80304723e */ /* 0x008fe200000010ff */
[----:B------:R-:W-:Y:S01]  /*12450*/  HMMA.16816.F32.BF16 R128, R128, R6, RZ ;  /* 0x000000068080723c */ /* 0x000fe200000418ff */
[----:B-----5:R-:W-:Y:S01]  /*12460*/  F2FP.BF16.PACK_AB R5, R236, R233 ;  /* 0x000000e9ec05723e */ /* 0x020fe200000010ff */
[----:B------:R-:W-:-:S02]  /*12470*/  FADD.FTZ R232, R232, R13 ;  /* 0x0000000de8e87221 */ /* 0x000fc40000010000 */
[----:B------:R-:W-:Y:S02]  /*12480*/  FADD.FTZ R233, R233, R2 ;  /* 0x00000002e9e97221 */ /* 0x000fe40000010000 */
[----:B------:R-:W-:Y:S01]  /*12490*/  FADD.FTZ R232, R3, R232 ;  /* 0x000000e803e87221 */ /* 0x000fe20000010000 */
[----:B------:R-:W-:Y:S01]  /*124a0*/  F2FP.BF16.PACK_AB R6, R234, R231 ;  /* 0x000000e7ea06723e */ /* 0x000fe200000010ff */
[----:B------:R-:W-:Y:S01]  /*124b0*/  FADD.FTZ R236, R236, R233 ;  /* 0x000000e9ecec7221 */ /* 0x000fe20000010000 */
[----:B-1----:R-:W-:Y:S01]  /*124c0*/  F2FP.BF16.PACK_AB R7, R238, R235 ;  /* 0x000000ebee07723e */ /* 0x002fe200000010ff */
[----:B------:R-:W-:Y:S02]  /*124d0*/  FADD.FTZ R231, R231, R232 ;  /* 0x000000e8e7e77221 */ /* 0x000fe40000010000 */
[----:B------:R-:W-:Y:S02]  /*124e0*/  FADD.FTZ R225, R235, R236 ;  /* 0x000000ecebe17221 */ /* 0x000fe40000010000 */
[----:B------:R-:W-:-:S02]  /*124f0*/  FADD.FTZ R226, R234, R231 ;  /* 0x000000e7eae27221 */ /* 0x000fc40000010000 */
[----:B--2---:R-:W-:Y:S01]  /*12500*/  HMMA.16816.F32.BF16 R144, R4, R16, R144 ;  /* 0x000000100490723c */ /* 0x004fe20000041890 */
[----:B------:R-:W-:-:S07]  /*12510*/  FADD.FTZ R225, R238, R225 ;  /* 0x000000e1eee17221 */ /* 0x000fce0000010000 */
[C---:B------:R-:W-:Y:S01]  /*12520*/  HMMA.16816.F32.BF16 R140, R4.reuse, R18, R140 ;  /* 0x00000012048c723c */ /* 0x040fe2000004188c */
[----:B------:R-:W1:Y:S07]  /*12530*/  LDSM.16.MT88.4 R16, [R205+0xb880] ;  /* 0x00b88000cd10783b */ /* 0x000e6e0000004200 */
[C---:B----4-:R-:W-:Y:S08]  /*12540*/  HMMA.16816.F32.BF16 R132, R4.reuse, R8, R132 ;  /* 0x000000080484723c */ /* 0x050ff00000041884 */
[C---:B------:R-:W-:Y:S01]  /*12550*/  HMMA.16816.F32.BF16 R136, R4.reuse, R10, R136 ;  /* 0x0000000a0488723c */ /* 0x040fe20000041888 */
[----:B------:R-:W2:Y:S07]  /*12560*/  LDSM.16.MT88.4 R8, [R204+0xb880] ;  /* 0x00b88000cc08783b */ /* 0x000eae0000004200 */
        /* <DEDUP_REMOVED lines=26> */
[C---:B--2---:R-:W-:Y:S08]  /*12710*/  HMMA.16816.F32.BF16 R124, R4.reuse, R8, R124 ;  /* 0x00000008047c723c */ /* 0x044ff0000004187c */
[----:B------:R-:W-:Y:S01]  /*12720*/  HMMA.16816.F32.BF16 R128, R4, R10, R128 ;  /* 0x0000000a0480723c */ /* 0x000fe20000041880 */
[----:B------:R-:W-:Y:S07]  /*12730*/  @P0 BRA `(.L_x_424) ;  /* 0x0000015000000947 */ /* 0x000fee0003800000 */
[----:B------:R-:W-:Y:S01]  /*12740*/  ISETP.LT.AND P0, PT, RZ, UR14, PT ;  /* 0x0000000eff007c0c */ /* 0x000fe2000bf01270 */
[----:B------:R-:W-:-:S02]  /*12750*/  UIADD3 UR10, UR14, -0x1, URZ ;  /* 0xffffffff0e0a7890 */ /* 0x000fc4000fffe03f */
        /* <DEDUP_REMOVED lines=10> */
.L_x_425:
[----:B------:R-:W-:Y:S02]  /*12800*/  UISETP.NE.AND UP0, UPT, UR8, 0x1, UPT ;  /* 0x000000010800788c */ /* 0x000fe4000bf05270 */
[----:B------:R-:W-:Y:S02]  /*12810*/  ULDC.64 UR4, c[0x0][0x330] ;  /* 0x0000cc0000047ab9 */ /* 0x000fe40000000a00 */
[----:B------:R-:W-:-:S07]  /*12820*/  UIMAD.WIDE.U32 UR14, UR10, UR4, URZ ;  /* 0x000000040a0e72a5 */ /* 0x000fce000f8e003f */
[----:B------:R-:W-:Y:S02]  /*12830*/  @UP0 UMOV UR11, UR15 ;  /* 0x0000000f000b0c82 */ /* 0x000fe40008000000 */
[----:B------:R-:W-:Y:S02]  /*12840*/  @UP0 USHF.R.U32.HI UR10, URZ, UR5, UR11 ;  /* 0x000000053f0a0299 */ /* 0x000fe4000801160b */
.L_x_426:
[----:B------:R-:W-:Y:S02]  /*12850*/  ULDC UR4, c[0x0][0x32c] ;  /* 0x0000cb0000047ab9 */ /* 0x000fe40000000800 */
[----:B------:R-:W-:-:S04]  /*12860*/  UIMAD UR4, UR10, UR8, UR4 ;  /* 0x000000080a0472a4 */ /* 0x000fc8000f8e0204 */
[----:B------:R-:W-:-:S04]  /*12870*/  UISETP.LT.AND UP0, UPT, UR9, UR4, UPT ;  /* 0x000000040900728c */ /* 0x000fc8000bf01270 */
[----:B------:R-:W-:-:S04]  /*12880*/  USEL UR9, UR9, UR4, UP0 ;  /* 0x0000000409097287 */ /* 0x000fc80008000000 */
.L_x_424:
[----:B------:R-:W-:-:S04]  /*12890*/  USHF.R.S32.HI UR4, URZ, 0x1f, UR9 ;  /* 0x0000001f3f047899 */ /* 0x000fc80008011409 */
[----:B------:R-:W-:-:S04]  /*128a0*/  ULEA.HI UR4, UR4, UR9, URZ, 0x5 ;  /* 0x0000000904047291 */ /* 0x000fc8000f8f283f */
[----:B------:R-:W-:-:S04]  /*128b0*/  USHF.R.S32.HI UR10, URZ, 0x5, UR4 ;  /* 0x000000053f0a7899 */ /* 0x000fc80008011404 */
[----:B------:R-:W-:-:S04]  /*128c0*/  UISETP.LT.AND UP0, UPT, UR6, UR10, UPT ;  /* 0x0000000a0600728c */ /* 0x000fc8000bf01270 */
[----:B------:R-:W-:-:S04]  /*128d0*/  USEL UR10, UR6, UR10, !UP0 ;  /* 0x0000000a060a7287 */ /* 0x000fc8000c000000 */
[----:B------:R-:W-:-:S06]  /*128e0*/  UISETP.GE.AND UP0, UPT, UR13, UR10, UPT ;  /* 0x0000000a0d00728c */ /* 0x000fcc000bf06270 */
[----:B------:R-:W-:-:S13]  /*128f0*/  PLOP3.LUT P0, PT, PT, PT, UP0, 0x80, 0x0 ;  /* 0x000000000000781c */ /* 0x000fda0003f0f008 */
[----:B------:R-:W-:Y:S05]  /*12900*/  @!P0 BRA `(.L_x_427) ;  /* 0x0000289000008947 */ /* 0x000fea0003800000 */
[----:B------:R-:W-:Y:S01]  /*12910*/  PLOP3.LUT P1, PT, PT, PT, UP3, 0x80, 0x0 ;  /* 0x000000000000781c */ /* 0x000fe20003f2f038 */
[----:B------:R-:W-:Y:S01]  /*12920*/  IMAD.MOV.U32 R2, RZ, RZ, R12 ;  /* 0x000000ffff027224 */ /* 0x000fe200078e000c */
[----:B------:R-:W-:Y:S01]  /*12930*/  PLOP3.LUT P0, PT, PT, PT, UP3, 0x80, 0x0 ;  /* 0x000000000000781c */ /* 0x000fe20003f0f038 */
[----:B------:R-:W-:Y:S01]  /*12940*/  IMAD.MOV.U32 R3, RZ, RZ, R0 ;  /* 0x000000ffff037224 */ /* 0x000fe200078e0000 */
[----:B------:R-:W-:Y:S02]  /*12950*/  ULDC.64 UR8, c[0x0][0x208] ;  /* 0x0000820000087ab9 */ /* 0x000fe40000000a00 */
[----:B------:R-:W-:-:S07]  /*12960*/  ULDC.64 UR4, c[0x0][0x1e0] ;  /* 0x0000780000047ab9 */ /* 0x000fce0000000a00 */
[----:B------:R-:W-:-:S05]  /*12970*/  @P1 IMAD.HI.U32 R227, R219, c[0x0][0x2c8], RZ ;  /* 0x0000b200dbe31a27 */ /* 0x000fca00078e00ff */
[----:B------:R-:W-:Y:S02]  /*12980*/  @P0 SHF.R.U32.HI R227, RZ, c[0x0][0x2cc], R227 ;  /* 0x0000b300ffe30a19 */ /* 0x000fe400000116e3 */
.L_x_436:
[----:B------:R-:W-:Y:S04]  /*12990*/  DEPBAR.LE SB0, 0x0 ;  /* 0x000080000000791a */ /* 0x000fe80000000000 */
[----:B------:R-:W-:Y:S01]  /*129a0*/  BAR.SYNC.DEFER_BLOCKING 0x0 ;  /* 0x0000000000007b1d */ /* 0x000fe20000010000 */
[----:B------:R-:W-:Y:S01]  /*129b0*/  UISETP.GT.AND UP0, UPT, UR6, UR13, UPT ;  /* 0x0000000d0600728c */ /* 0x000fe2000bf04270 */
[C---:B------:R-:W-:Y:S01]  /*129c0*/  LOP3.LUT P5, RZ, R215.reuse, 0x2, RZ, 0xc0, !PT ;  /* 0x00000002d7ff7812 */ /* 0x040fe200078ac0ff */
[----:B------:R-:W-:Y:S01]  /*129d0*/  IMAD.U32 R185, RZ, RZ, UR28 ;  /* 0x0000001cffb97e24 */ /* 0x000fe2000f8e00ff */
[C---:B------:R-:W-:Y:S03]  /*129e0*/  LOP3.LUT P4, RZ, R215.reuse, 0x1, RZ, 0xc0, !PT ;  /* 0x00000001d7ff7812 */ /* 0x040fe6000788c0ff */
[----:B------:R-:W-:Y:S02]  /*129f0*/  PLOP3.LUT P0, PT, PT, PT, UP0, 0x80, 0x0 ;  /* 0x000000000000781c */ /* 0x000fe40003f0f008 */
[----:B------:R-:W-:Y:S02]  /*12a00*/  PLOP3.LUT P2, PT, PT, PT, UP0, 0x80, 0x0 ;  /* 0x000000000000781c */ /* 0x000fe40003f4f008 */
[----:B------:R-:W-:Y:S01]  /*12a10*/  PLOP3.LUT P1, PT, PT, PT, UP0, 0x80, 0x0 ;  /* 0x000000000000781c */ /* 0x000fe20003f2f008 */
[----:B------:R-:W-:Y:S01]  /*12a20*/  @!UP0 UIMAD.WIDE.U32 UR14, UR13, UR8, URZ ;  /* 0x000000080d0e82a5 */ /* 0x000fe2000f8e003f */
[----:B------:R-:W-:Y:S01]  /*12a30*/  PLOP3.LUT P3, PT, PT, PT, UP0, 0x80, 0x0 ;  /* 0x000000000000781c */ /* 0x000fe20003f6f008 */
[----:B------:R-:W-:Y:S01]  /*12a40*/  @!UP0 USHF.R.S32.HI UR11, URZ, 0x1f, UR13 ;  /* 0x0000001f3f0b8899 */ /* 0x000fe2000801140d */
[----:B------:R-:W-:Y:S03]  /*12a50*/  LOP3.LUT P3, RZ, R215, 0x4, RZ, 0xc0, !PT ;  /* 0x00000004d7ff7812 */ /* 0x000fe6000786c0ff */
[----:B------:R-:W-:Y:S01]  /*12a60*/  @!UP0 UIMAD UR11, UR11, UR8, URZ ;  /* 0x000000080b0b82a4 */ /* 0x000fe2000f8e023f */
[----:B------:R-:W-:Y:S02]  /*12a70*/  IMAD.U32 R180, RZ, RZ, UR14 ;  /* 0x0000000effb47e24 */ /* 0x000fe4000f8e00ff */
[----:B------:R-:W-:Y:S01]  /*12a80*/  IMAD.U32 R181, RZ, RZ, UR15 ;  /* 0x0000000fffb57e24 */ /* 0x000fe2000f8e00ff */
[----:B------:R-:W-:Y:S01]  /*12a90*/  @!UP0 UIMAD UR11, UR13, UR9, UR11 ;  /* 0x000000090d0b82a4 */ /* 0x000fe2000f8e020b */
[----:B------:R-:W-:Y:S01]  /*12aa0*/  LDSM.16.M88.4 R148, [R214+0x10080] ;  /* 0x01008000d694783b */ /* 0x000fe20000000200 */
[C---:B------:R-:W-:Y:S02]  /*12ab0*/  @!P0 LEA R0, P0, R180.reuse, R228, 0x5 ;  /* 0x000000e4b4008211 */ /* 0x040fe400078028ff */
[----:B------:R-:W-:Y:S01]  /*12ac0*/  @!UP0 UIADD3 UR11, UR15, UR11, URZ ;  /* 0x0000000b0f0b8290 */ /* 0x000fe2000fffe03f */
[----:B------:R-:W1:Y:S04]  /*12ad0*/  LDSM.16.M88.4 R152, [R213+0xc080] ;  /* 0x00c08000d598783b */ /* 0x000e680000000200 */
[----:B------:R-:W2:Y:S01]  /*12ae0*/  LDSM.16.M88.4 R156, [R213+0xc880] ;  /* 0x00c88000d59c783b */ /* 0x000ea20000000200 */
[----:B------:R-:W-:Y:S03]  /*12af0*/  IMAD.U32 R181, RZ, RZ, UR11 ;  /* 0x0000000bffb57e24 */ /* 0x000fe6000f8e00ff */
[----:B------:R-:W-:Y:S02]  /*12b00*/  LDSM.16.M88.4 R160, [R210+0x10080] ;  /* 0x01008000d2a0783b */ /* 0x000fe40000000200 */
[----:B------:R-:W-:Y:S02]  /*12b10*/  @!P2 LEA.HI.X R181, R180, R221, R181, 0x5, P0 ;  /* 0x000000ddb4b5a211 */ /* 0x000fe400000f2cb5 */
[C---:B------:R-:W-:Y:S01]  /*12b20*/  @!P1 LEA R180, P1, R0.reuse, c[0x0][0x1f8], 0x1 ;  /* 0x00007e0000b49a11 */ /* 0x040fe200078208ff */
[----:B------:R-:W3:Y:S01]  /*12b30*/  LDSM.16.M88.4 R164, [R212] ;  /* 0x00000000d4a4783b */ /* 0x000ee20000000200 */
[----:B------:R-:W-:Y:S02]  /*12b40*/  PLOP3.LUT P0, PT, PT, PT, UP0, 0x80, 0x0 ;  /* 0x000000000000781c */ /* 0x000fe40003f0f008 */
[----:B------:R-:W-:Y:S01]  /*12b50*/  PLOP3.LUT P2, PT, PT, PT, UP0, 0x80, 0x0 ;  /* 0x000000000000781c */ /* 0x000fe20003f4f008 */
[----:B------:R-:W4:Y:S10]  /*12b60*/  LDSM.16.M88.4 R168, [R203] ;  /* 0x00000000cba8783b */ /* 0x000f340000000200 */
[----:B------:R-:W-:Y:S02]  /*12b70*/  @!P0 LEA.HI.X R181, R0, c[0x0][0x1fc], R181, 0x1, P1 ;  /* 0x00007f0000b58a11 */ /* 0x000fe400008f0cb5 */
[----:B------:R-:W-:Y:S02]  /*12b80*/  PLOP3.LUT P0, PT, PT, PT, UP0, 0x80, 0x0 ;  /* 0x000000000000781c */ /* 0x000fe40003f0f008 */
[----:B------:R-:W-:Y:S01]  /*12b90*/  PLOP3.LUT P1, PT, PT, PT, UP0, 0x80, 0x0 ;  /* 0x000000000000781c */ /* 0x000fe20003f2f008 */
[C---:B-1----:R-:W-:Y:S10]  /*12ba0*/  HMMA.16816.F32.BF16 R4, R148.reuse, R152, RZ ;  /* 0x000000989404723c */ /* 0x042ff400000418ff */
[----:B------:R-:W-:Y:S01]  /*12bb0*/  @!PT LDS RZ, [RZ] ;  /* 0x00000000fffff984 */ /* 0x000fe20000000800 */
[----:B------:R-:W-:Y:S01]  /*12bc0*/  @!PT LDS RZ, [RZ] ;  /* 0x00000000fffff984 */ /* 0x000fe20000000800 */
[----:B------:R-:W-:Y:S01]  /*12bd0*/  @!PT LDS RZ, [RZ] ;  /* 0x00000000fffff984 */ /* 0x000fe20000000800 */
[----:B------:R1:W-:Y:S01]  /*12be0*/  @!P0 LDGSTS.E.BYPASS.LTC128B.128 [R218+0x8080], [R180.64], !P6 ;  /* 0x08080000b4da8fae */ /* 0x0003e2000f101d5e */
[----:B------:R-:W-:Y:S01]  /*12bf0*/  PLOP3.LUT P0, PT, PT, PT, UP0, 0x80, 0x0 ;  /* 0x000000000000781c */ /* 0x000fe20003f0f008 */
[----:B------:R-:W-:Y:S02]  /*12c00*/  UISETP.GT.AND UP0, UPT, UR13, UR6, UPT ;  /* 0x000000060d00728c */ /* 0x000fe4000bf04270 */
[----:B------:R1:W-:Y:S01]  /*12c10*/  @!P2 LDGSTS.E.BYPASS.LTC128B.128 [R218+0x9080], [R180.64+0x80], !P3 ;  /* 0x09080080b4daafae */ /* 0x0003e2000d901d5e */
[C---:B------:R-:W-:Y:S03]  /*12c20*/  HMMA.16816.F32.BF16 R8, R148.reuse, R154, RZ ;  /* 0x0000009a9408723c */ /* 0x040fe600000418ff */
[----:B------:R1:W-:Y:S01]  /*12c30*/  @!P1 LDGSTS.E.BYPASS.LTC128B.128 [R218+0xa080], [R180.64+0x100], !P5 ;  /* 0x0a080100b4da9fae */ /* 0x0003e2000e901d5e */
[----:B------:R-:W-:Y:S02]  /*12c40*/  PLOP3.LUT P3, PT, PT, PT, UP0, 0x80, 0x0 ;  /* 0x000000000000781c */ /* 0x000fe40003f6f008 */
[----:B------:R-:W-:Y:S02]  /*12c50*/  PLOP3.LUT P2, PT, PT, PT, UP0, 0x80, 0x0 ;  /* 0x000000000000781c */ /* 0x000fe40003f4f008 */
[----:B------:R-:W-:Y:S01]  /*12c60*/  @UP0 UIADD3 UR12, UR13, -0x1, URZ ;  /* 0xffffffff0d0c0890 */ /* 0x000fe2000fffe03f */
[C---:B--2---:R-:W-:Y:S01]  /*12c70*/  HMMA.16816.F32.BF16 R12, R148.reuse, R156, RZ ;  /* 0x0000009c940c723c */ /* 0x044fe200000418ff */
[----:B------:R1:W-:Y:S01]  /*12c80*/  @!P0 LDGSTS.E.BYPASS.LTC128B.128 [R218+0xb080], [R180.64+0x180], !P4 ;  /* 0x0b080180b4da8fae */ /* 0x0003e2000e101d5e */
[----:B------:R-:W-:Y:S01]  /*12c90*/  PLOP3.LUT P0, PT, PT, PT, UP0, 0x80, 0x0 ;  /* 0x000000000000781c */ /* 0x000fe20003f0f008 */
[----:B------:R-:W-:Y:S02]  /*12ca0*/  @UP0 UIMAD.WIDE.U32 UR14, UR12, UR4, URZ ;  /* 0x000000040c0e02a5 */ /* 0x000fe4000f8e003f */
[----:B------:R-:W-:Y:S01]  /*12cb0*/  LDSM.16.M88.4 R152, [R209+0x10080] ;  /* 0x01008000d198783b */ /* 0x000fe20000000200 */
[----:B------:R-:W-:Y:S02]  /*12cc0*/  @UP0 USHF.R.S32.HI UR11, URZ, 0x1f, UR12 ;  /* 0x0000001f3f0b0899 */ /* 0x000fe4000801140c */
[----:B------:R-:W-:Y:S01]  /*12cd0*/  HMMA.16816.F32.BF16 R16, R148, R158, RZ ;  /* 0x0000009e9410723c */ /* 0x000fe200000418ff */
[----:B------:R-:W2:Y:S01]  /*12ce0*/  LDSM.16.M88.4 R172, [R208+0xc080] ;  /* 0x00c08000d0ac783b */ /* 0x000ea20000000200 */
[----:B------:R-:W-:Y:S03]  /*12cf0*/  @UP0 UIMAD UR11, UR11, UR4, URZ ;  /* 0x000000040b0b02a4 */ /* 0x000fe6000f8e023f */
[----:B------:R-:W0:Y:S01]  /*12d00*/  LDGDEPBAR ;  /* 0x00000000000079af */ /* 0x000e220000000000 */
[----:B------:R-:W-:Y:S02]  /*12d10*/  @UP0 UIMAD UR11, UR12, UR5, UR11 ;  /* 0x000000050c0b02a4 */ /* 0x000fe4000f8e020b */
[C---:B---3--:R-:W-:Y:S01]  /*12d20*/  HMMA.16816.F32.BF16 R4, R160.reuse, R164, R4 ;  /* 0x000000a4a004723c */ /* 0x048fe20000041804 */
[----:B------:R-:W3:Y:S01]  /*12d30*/  LDSM.16.M88.4 R176, [R208+0xc880] ;  /* 0x00c88000d0b0783b */ /* 0x000ee20000000200 */
[----:B------:R-:W-:Y:S03]  /*12d40*/  @UP0 UIADD3 UR11, UR15, UR11, URZ ;  /* 0x0000000b0f0b0290 */ /* 0x000fe6000fffe03f */
[----:B------:R-:W-:Y:S03]  /*12d50*/  LDSM.16.M88.4 R148, [R207+0x10080] ;  /* 0x01008000cf94783b */ /* 0x000fe60000000200 */
[C---:B------:R-:W-:Y:S01]  /*12d60*/  HMMA.16816.F32.BF16 R8, R160.reuse, R166, R8 ;  /* 0x000000a6a008723c */ /* 0x040fe20000041808 */
[----:B------:R-:W5:Y:S03]  /*12d70*/  LDSM.16.M88.4 R156, [R202] ;  /* 0x00000000ca9c783b */ /* 0x000f660000000200 */
[----:B-1----:R-:W-:Y:S01]  /*12d80*/  IMAD.U32 R180, RZ, RZ, UR14 ;  /* 0x0000000effb47e24 */ /* 0x002fe2000f8e00ff */
[----:B------:R-:W1:Y:S01]  /*12d90*/  LDSM.16.M88.4 R164, [R202+0x800] ;  /* 0x00080000caa4783b */ /* 0x000e620000000200 */
[----:B------:R-:W-:Y:S02]  /*12da0*/  IMAD.U32 R181, RZ, RZ, UR15 ;  /* 0x0000000fffb57e24 */ /* 0x000fe4000f8e00ff */
[C---:B----4-:R-:W-:Y:S01]  /*12db0*/  HMMA.16816.F32.BF16 R12, R160.reuse, R168, R12 ;  /* 0x000000a8a00c723c */ /* 0x050fe2000004180c */
[----:B------:R-:W-:Y:S01]  /*12dc0*/  IMAD.U32 R181, RZ, RZ, UR11 ;  /* 0x0000000bffb57e24 */ /* 0x000fe2000f8e00ff */
[----:B------:R-:W-:Y:S02]  /*12dd0*/  USHF.L.U32 UR11, UR13, 0x5, URZ ;  /* 0x000000050d0b7899 */ /* 0x000fe4000800063f */
[C---:B------:R-:W-:Y:S02]  /*12de0*/  @P0 LEA R0, P1, R180.reuse, R216, 0x5 ;  /* 0x000000d8b4000211 */ /* 0x040fe400078228ff */
[----:B------:R-:W-:Y:S02]  /*12df0*/  PLOP3.LUT P0, PT, PT, PT, UP0, 0x80, 0x0 ;  /* 0x000000000000781c */ /* 0x000fe40003f0f008 */
[----:B------:R-:W-:Y:S01]  /*12e00*/  HMMA.16816.F32.BF16 R16, R160, R170, R16 ;  /* 0x000000aaa010723c */ /* 0x000fe20000041810 */
[----:B------:R-:W-:Y:S03]  /*12e10*/  LDSM.16.M88.4 R160, [R214+0x14080] ;  /* 0x01408000d6a0783b */ /* 0x000fe60000000200 */
[----:B------:R-:W-:Y:S01]  /*12e20*/  IMAD.U32 R183, RZ, RZ, UR11 ;  /* 0x0000000bffb77e24 */ /* 0x000fe2000f8e00ff */
[----:B------:R-:W4:Y:S03]  /*12e30*/  LDSM.16.M88.4 R168, [R213+0xd080] ;  /* 0x00d08000d5a8783b */ /* 0x000f260000000200 */
[C---:B--2---:R-:W-:Y:S05]  /*12e40*/  HMMA.16816.F32.BF16 R4, R152.reuse, R172, R4 ;  /* 0x000000ac9804723c */ /* 0x044fea0000041804 */
[----:B------:R-:W-:Y:S02]  /*12e50*/  @P2 LEA.HI.X R181, R180, R223, R181, 0x5, P1 ;  /* 0x000000dfb4b52211 */ /* 0x000fe400008f2cb5 */
[----:B------:R-:W-:Y:S01]  /*12e60*/  @P0 LEA R180, P0, R0, c[0x0][0x1c8], 0x1 ;  /* 0x0000720000b40a11 */ /* 0x000fe200078008ff */
[C---:B------:R-:W-:Y:S01]  /*12e70*/  HMMA.16816.F32.BF16 R8, R152.reuse, R174, R8 ;  /* 0x000000ae9808723c */ /* 0x040fe20000041808 */
[----:B------:R-:W-:Y:S01]  /*12e80*/  LDSM.16.M88.4 R172, [R213+0xd880] ;  /* 0x00d88000d5ac783b */ /* 0x000fe20000000200 */
[----:B------:R-:W-:Y:S02]  /*12e90*/  PLOP3.LUT P2, PT, PT, PT, UP0, 0x80, 0x0 ;  /* 0x000000000000781c */ /* 0x000fe40003f4f008 */
[----:B------:R-:W-:Y:S02]  /*12ea0*/  PLOP3.LUT P1, PT, PT, PT, UP3, 0x80, 0x0 ;  /* 0x000000000000781c */ /* 0x000fe40003f2f038 */
[----:B------:R-:W-:Y:S02]  /*12eb0*/  IADD3 R184, -R224, 0x1, -R183 ;  /* 0x00000001e0b87810 */ /* 0x000fe40007ffe9b7 */
[C---:B---3--:R-:W-:Y:S04]  /*12ec0*/  HMMA.16816.F32.BF16 R12, R152.reuse, R176, R12 ;  /* 0x000000b0980c723c */ /* 0x048fe8000004180c */
[----:B------:R-:W-:Y:S03]  /*12ed0*/  IADD3 R185, -R185, UR16, R184 ;  /* 0x00000010b9b97c10 */ /* 0x000fe6000fffe1b8 */
[----:B------:R-:W-:Y:S01]  /*12ee0*/  @P2 LEA.HI.X R181, R0, c[0x0][0x1cc], R181, 0x1, P0 ;  /* 0x0000730000b52a11 */ /* 0x000fe200000f0cb5 */
[----:B------:R-:W-:Y:S01]  /*12ef0*/  HMMA.16816.F32.BF16 R16, R152, R178, R16 ;  /* 0x000000b29810723c */ /* 0x000fe20000041810 */
[----:B------:R-:W-:Y:S01]  /*12f00*/  LDSM.16.M88.4 R152, [R210+0x14080] ;  /* 0x01408000d298783b */ /* 0x000fe20000000200 */
[----:B------:R-:W-:Y:S02]  /*12f10*/  PLOP3.LUT P2, PT, PT, PT, UP0, 0x80, 0x0 ;  /* 0x000000000000781c */ /* 0x000fe40003f4f008 */
[----:B------:R-:W-:Y:S01]  /*12f20*/  PLOP3.LUT P0, PT, PT, PT, UP0, 0x80, 0x0 ;  /* 0x000000000000781c */ /* 0x000fe20003f0f008 */
[----:B------:R-:W-:Y:S01]  /*12f30*/  LDSM.16.M88.4 R176, [R200] ;  /* 0x00000000c8b0783b */ /* 0x000fe20000000200 */
[----:B------:R-:W-:Y:S01]  /*12f40*/  PLOP3.LUT P0, PT, PT, PT, UP0, 0x80, 0x0 ;  /* 0x000000000000781c */ /* 0x000fe20003f0f008 */
[----:B------:R-:W-:Y:S01]  /*12f50*/  IMAD.MOV.U32 R0, RZ, RZ, R219 ;  /* 0x000000ffff007224 */ /* 0x000fe200078e00db */
[C---:B-----5:R-:W-:Y:S05]  /*12f60*/  HMMA.16816.F32.BF16 R4, R148.reuse, R156, R4 ;  /* 0x0000009c9404723c */ /* 0x060fea0000041804 */
[----:B------:R-:W-:Y:S01]  /*12f70*/  @P1 IMAD.MOV.U32 R0, RZ, RZ, R227 ;  /* 0x000000ffff001224 */ /* 0x000fe200078e00e3 */
[----:B------:R-:W-:Y:S02]  /*12f80*/  PLOP3.LUT P1, PT, PT, PT, UP0, 0x80, 0x0 ;  /* 0x000000000000781c */ /* 0x000fe40003f2f008 */
[C---:B------:R-:W-:Y:S01]  /*12f90*/  HMMA.16816.F32.BF16 R8, R148.reuse, R158, R8 ;  /* 0x0000009e9408723c */ /* 0x040fe20000041808 */
[----:B------:R-:W-:Y:S03]  /*12fa0*/  LDSM.16.M88.4 R156, [R201] ;  /* 0x00000000c99c783b */ /* 0x000fe60000000200 */
[C---:B------:R-:W-:Y:S01]  /*12fb0*/  IADD3 R187, R185.reuse, c[0x0][0x328], RZ ;  /* 0x0000ca00b9bb7a10 */ /* 0x040fe20007ffe0ff */
[----:B------:R-:W2:Y:S01]  /*12fc0*/  SHFL.IDX PT, R182, R0, RZ, 0x1c1f ;  /* 0x001c1fff00b67589 */ /* 0x000ea200000e0000 */
[----:B------:R-:W-:Y:S02]  /*12fd0*/  IADD3 R185, R185, UR7, RZ ;  /* 0x00000007b9b97c10 */ /* 0x000fe4000fffe0ff */
[C---:B-1----:R-:W-:Y:S08]  /*12fe0*/  HMMA.16816.F32.BF16 R12, R148.reuse, R164, R12 ;  /* 0x000000a4940c723c */ /* 0x042ff0000004180c */
[----:B------:R-:W-:Y:S01]  /*12ff0*/  HMMA.16816.F32.BF16 R16, R148, R166, R16 ;  /* 0x000000a69410723c */ /* 0x000fe20000041810 */
[----:B------:R-:W-:Y:S04]  /*13000*/  LDSM.16.M88.4 R148, [R209+0x14080] ;  /* 0x01408000d194783b */ /* 0x000fe80000000200 */
[----:B------:R-:W1:Y:S03]  /*13010*/  LDSM.16.M88.4 R164, [R208+0xd080] ;  /* 0x00d08000d0a4783b */ /* 0x000e660000000200 */
[C---:B----4-:R-:W-:Y:S05]  /*13020*/  HMMA.16816.F32.BF16 R4, R160.reuse, R168, R4 ;  /* 0x000000a8a004723c */ /* 0x050fea0000041804 */
[--C-:B--2---:R-:W-:Y:S03]  /*13030*/  IMAD.IADD R184, R187, 0x1, R182.reuse ;  /* 0x00000001bbb87824 */ /* 0x104fe600078e02b6 */
[C---:B------:R-:W-:Y:S01]  /*13040*/  HMMA.16816.F32.BF16 R8, R160.reuse, R170, R8 ;  /* 0x000000aaa008723c */ /* 0x040fe20000041808 */
[----:B------:R-:W2:Y:S07]  /*13050*/  LDSM.16.M88.4 R168, [R208+0xd880] ;  /* 0x00d88000d0a8783b */ /* 0x000eae0000000200 */
[C---:B------:R-:W-:Y:S08]  /*13060*/  HMMA.16816.F32.BF16 R12, R160.reuse, R172, R12 ;  /* 0x000000aca00c723c */ /* 0x040ff0000004180c */
[----:B------:R-:W-:Y:S01]  /*13070*/  HMMA.16816.F32.BF16 R16, R160, R174, R16 ;  /* 0x000000aea010723c */ /* 0x000fe20000041810 */
[----:B------:R-:W-:Y:S04]  /*13080*/  LDSM.16.M88.4 R160, [R202+0x1000] ;  /* 0x00100000caa0783b */ /* 0x000fe80000000200 */
[----:B------:R-:W-:Y:S03]  /*13090*/  LDSM.16.M88.4 R172, [R202+0x1800] ;  /* 0x00180000caac783b */ /* 0x000fe60000000200 */
[C---:B------:R-:W-:Y:S08]  /*130a0*/  HMMA.16816.F32.BF16 R4, R152.reuse, R156, R4 ;  /* 0x0000009c9804723c */ /* 0x040ff00000041804 */
[C---:B------:R-:W-:Y:S01]  /*130b0*/  HMMA.16816.F32.BF16 R8, R152.reuse, R158, R8 ;  /* 0x0000009e9808723c */ /* 0x040fe20000041808 */
[----:B------:R-:W3:Y:S07]  /*130c0*/  LDSM.16.M88.4 R156, [R207+0x14080] ;  /* 0x01408000cf9c783b */ /* 0x000eee0000000200 */
        /* <DEDUP_REMOVED lines=10> */
[----:B------:R-:W-:Y:S03]  /*13170*/  LDSM.16.M88.4 R168, [R198] ;  /* 0x00000000c6a8783b */ /* 0x000fe60000000200 */
[C---:B---3--:R-:W-:Y:S08]  /*13180*/  HMMA.16816.F32.BF16 R4, R156.reuse, R160, R4 ;  /* 0x000000a09c04723c */ /* 0x048ff00000041804 */
[C---:B------:R-:W-:Y:S01]  /*13190*/  HMMA.16816.F32.BF16 R8, R156.reuse, R162, R8 ;  /* 0x000000a29c08723c */ /* 0x040fe20000041808 */
[----:B------:R-:W2:Y:S07]  /*131a0*/  LDSM.16.M88.4 R160, [R199] ;  /* 0x00000000c7a0783b */ /* 0x000eae0000000200 */
        /* <DEDUP_REMOVED lines=17> */
[----:B------:R-:W-:Y:S03]  /*132c0*/  LDSM.16.M88.4 R168, [R197] ;  /* 0x00000000c5a8783b */ /* 0x000fe60000000200 */
[C---:B-1----:R-:W-:Y:S08]  /*132d0*/  HMMA.16816.F32.BF16 R4, R156.reuse, R164, R4 ;  /* 0x000000a49c04723c */ /* 0x042ff00000041804 */
[C---:B------:R-:W-:Y:S01]  /*132e0*/  HMMA.16816.F32.BF16 R8, R156.reuse, R166, R8 ;  /* 0x000000a69c08723c */ /* 0x040fe20000041808 */
[----:B------:R-:W1:Y:S07]  /*132f0*/  LDSM.16.M88.4 R164, [R213+0xf080] ;  /* 0x00f08000d5a4783b */ /* 0x000e6e0000000200 */
[C---:B------:R-:W-:Y:S08]  /*13300*/  HMMA.16816.F32.BF16 R12, R156.reuse, R172, R12 ;  /* 0x000000ac9c0c723c */ /* 0x040ff0000004180c */
[----:B------:R-:W-:Y:S01]  /*13310*/  HMMA.16816.F32.BF16 R16, R156, R174, R16 ;  /* 0x000000ae9c10723c */ /* 0x000fe20000041810 */
[----:B------:R-:W3:Y:S04]  /*13320*/  LDSM.16.M88.4 R156, [R213+0xf880] ;  /* 0x00f88000d59c783b */ /* 0x000ee80000000200 */
[----:B------:R-:W-:Y:S03]  /*13330*/  LDSM.16.M88.4 R172, [R208+0xf080] ;  /* 0x00f08000d0ac783b */ /* 0x000fe60000000200 */
[C---:B--2---:R-:W-:Y:S08]  /*13340*/  HMMA.16816.F32.BF16 R4, R152.reuse, R160, R4 ;  /* 0x000000a09804723c */ /* 0x044ff00000041804 */
[C---:B------:R-:W-:Y:S01]  /*13350*/  HMMA.16816.F32.BF16 R8, R152.reuse, R162, R8 ;  /* 0x000000a29808723c */ /* 0x040fe20000041808 */
[----:B------:R-:W2:Y:S07]  /*13360*/  LDSM.16.M88.4 R160, [R210+0x1c080] ;  /* 0x01c08000d2a0783b */ /* 0x000eae0000000200 */
[C---:B------:R-:W-:Y:S08]  /*13370*/  HMMA.16816.F32.BF16 R12, R152.reuse, R176, R12 ;  /* 0x000000b0980c723c */ /* 0x040ff0000004180c */
[----:B------:R-:W-:Y:S01]  /*13380*/  HMMA.16816.F32.BF16 R16, R152, R178, R16 ;  /* 0x000000b29810723c */ /* 0x000fe20000041810 */
[----:B------:R-:W4:Y:S07]  /*13390*/  LDSM.16.M88.4 R152, [R196] ;  /* 0x00000000c498783b */ /* 0x000f2e0000000200 */
[C---:B-1----:R-:W-:Y:S08]  /*133a0*/  HMMA.16816.F32.BF16 R4, R148.reuse, R164, R4 ;  /* 0x000000a49404723c */ /* 0x042ff00000041804 */
[C---:B------:R-:W-:Y:S01]  /*133b0*/  HMMA.16816.F32.BF16 R8, R148.reuse, R166, R8 ;  /* 0x000000a69408723c */ /* 0x040fe20000041808 */
[----:B------:R-:W1:Y:S07]  /*133c0*/  LDSM.16.M88.4 R164, [R209+0x1c080] ;  /* 0x01c08000d1a4783b */ /* 0x000e6e0000000200 */
[C---:B---3--:R-:W-:Y:S08]  /*133d0*/  HMMA.16816.F32.BF16 R12, R148.reuse, R156, R12 ;  /* 0x0000009c940c723c */ /* 0x048ff0000004180c */
[----:B------:R-:W-:Y:S01]  /*133e0*/  HMMA.16816.F32.BF16 R16, R148, R158, R16 ;  /* 0x0000009e9410723c */ /* 0x000fe20000041810 */
[----:B------:R-:W3:Y:S04]  /*133f0*/  LDSM.16.M88.4 R148, [R208+0xf880] ;  /* 0x00f88000d094783b */ /* 0x000ee80000000200 */
[----:B------:R-:W-:Y:S03]  /*13400*/  LDSM.16.M88.4 R156, [R207+0x1c080] ;  /* 0x01c08000cf9c783b */ /* 0x000fe60000000200 */
[C---:B--2---:R-:W-:Y:S08]  /*13410*/  HMMA.16816.F32.BF16 R4, R160.reuse, R168, R4 ;  /* 0x000000a8a004723c */ /* 0x044ff00000041804 */
[C---:B------:R-:W-:Y:S01]  /*13420*/  HMMA.16816.F32.BF16 R8, R160.reuse, R170, R8 ;  /* 0x000000aaa008723c */ /* 0x040fe20000041808 */
[----:B------:R-:W2:Y:S07]  /*13430*/  LDSM.16.M88.4 R168, [R202+0x3000] ;  /* 0x00300000caa8783b */ /* 0x000eae0000000200 */
[C---:B----4-:R-:W-:Y:S08]  /*13440*/  HMMA.16816.F32.BF16 R12, R160.reuse, R152, R12 ;  /* 0x00000098a00c723c */ /* 0x050ff0000004180c */
[----:B------:R-:W-:Y:S01]  /*13450*/  HMMA.16816.F32.BF16 R16, R160, R154, R16 ;  /* 0x0000009aa010723c */ /* 0x000fe20000041810 */
[----:B------:R-:W4:Y:S01]  /*13460*/  LDSM.16.M88.4 R152, [R202+0x3800] ;  /* 0x00380000ca98783b */ /* 0x000f220000000200 */
[----:B------:R-:W-:Y:S04]  /*13470*/  DEPBAR.LE SB0, 0x0 ;  /* 0x000080000000791a */ /* 0x000fe80000000000 */
[----:B------:R-:W-:Y:S02]  /*13480*/  BAR.SYNC.DEFER_BLOCKING 0x0 ;  /* 0x0000000000007b1d */ /* 0x000fe40000010000 */
[C---:B-1----:R-:W-:Y:S08]  /*13490*/  HMMA.16816.F32.BF16 R4, R164.reuse, R172, R4 ;  /* 0x000000aca404723c */ /* 0x042ff00000041804 */
[C---:B------:R-:W-:Y:S08]  /*134a0*/  HMMA.16816.F32.BF16 R8, R164.reuse, R174, R8 ;  /* 0x000000aea408723c */ /* 0x040ff00000041808 */
[C---:B---3--:R-:W-:Y:S01]  /*134b0*/  HMMA.16816.F32.BF16 R12, R164.reuse, R148, R12 ;  /* 0x00000094a40c723c */ /* 0x048fe2000004180c */
[----:B------:R-:W-:Y:S01]  /*134c0*/  @!PT LDS RZ, [RZ] ;  /* 0x00000000fffff984 */ /* 0x000fe20000000800 */
[----:B------:R-:W-:Y:S01]  /*134d0*/  @!PT LDS RZ, [RZ] ;  /* 0x00000000fffff984 */ /* 0x000fe20000000800 */
[----:B------:R-:W-:Y:S01]  /*134e0*/  @!PT LDS RZ, [RZ] ;  /* 0x00000000fffff984 */ /* 0x000fe20000000800 */
[----:B------:R1:W-:Y:S02]  /*134f0*/  @P3 LDGSTS.E.BYPASS.LTC128B.128 [R218+0xc080], [R180.64], !P6 ;  /* 0x0c080000b4da3fae */ /* 0x0003e4000f101d5e */
[----:B------:R-:W-:Y:S05]  /*13500*/  LOP3.LUT P3, RZ, R215, 0x4, RZ, 0xc0, !PT ;  /* 0x00000004d7ff7812 */ /* 0x000fea000786c0ff */
[----:B------:R-:W-:Y:S08]  /*13510*/  HMMA.16816.F32.BF16 R16, R164, R150, R16 ;  /* 0x00000096a410723c */ /* 0x000ff00000041810 */
[C---:B--2---:R-:W-:Y:S01]  /*13520*/  HMMA.16816.F32.BF16 R4, R156.reuse, R168, R4 ;  /* 0x000000a89c04723c */ /* 0x044fe20000041804 */
[----:B------:R1:W-:Y:S07]  /*13530*/  @P2 LDGSTS.E.BYPASS.LTC128B.128 [R218+0xd080], [R180.64+0x80], !P3 ;  /* 0x0d080080b4da2fae */ /* 0x0003ee000d901d5e */
[C---:B------:R-:W-:Y:S01]  /*13540*/  HMMA.16816.F32.BF16 R8, R156.reuse, R170, R8 ;  /* 0x000000aa9c08723c */ /* 0x040fe20000041808 */
[----:B------:R1:W-:Y:S04]  /*13550*/  @P1 LDGSTS.E.BYPASS.LTC128B.128 [R218+0xe080], [R180.64+0x100], !P5 ;  /* 0x0e080100b4da1fae */ /* 0x0003e8000e901d5e */
[----:B------:R1:W-:Y:S01]  /*13560*/  @P0 LDGSTS.E.BYPASS.LTC128B.128 [R218+0xf080], [R180.64+0x180], !P4 ;  /* 0x0f080180b4da0fae */ /* 0x0003e2000e101d5e */
[----:B------:R-:W-:Y:S02]  /*13570*/  PLOP3.LUT P0, PT, PT, PT, UP2, 0x40, 0x0 ;  /* 0x000000000000781c */ /* 0x000fe40003f0e828 */
[C---:B----4-:R-:W-:Y:S01]  /*13580*/  HMMA.16816.F32.BF16 R12, R156.reuse, R152, R12 ;  /* 0x000000989c0c723c */ /* 0x050fe2000004180c */
[----:B------:R-:W0:Y:S07]  /*13590*/  LDGDEPBAR ;  /* 0x00000000000079af */ /* 0x000e2e0000000000 */
[----:B------:R-:W-:Y:S04]  /*135a0*/  HMMA.16816.F32.BF16 R16, R156, R154, R16 ;  /* 0x0000009a9c10723c */ /* 0x000fe80000041810 */
[----:B-1----:R-:W-:Y:S04]  /*135b0*/  IMAD.IADD R180, R185, 0x1, R182 ;  /* 0x00000001b9b47824 */ /* 0x002fe800078e02b6 */
        /* <DEDUP_REMOVED lines=15> */
.L_x_430:
[----:B------:R-:W-:Y:S04]  /*136b0*/  MOV R148, c[0x0][0x32c] ;  /* 0x0000cb0000947a02 */ /* 0x000fe80000000f00 */
[----:B------:R-:W-:Y:S11]  /*136c0*/  ISETP.NE.AND P0, PT, R148, 0x1, PT ;  /* 0x000000019400780c */ /* 0x000ff60003f05270 */
[----:B------:R-:W-:Y:S02]  /*136d0*/  @!UPT UIADD3 URZ, URZ, URZ, URZ ;  /* 0x0000003f3f3ff290 */ /* 0x000fe4000fffe03f */
[----:B------:R-:W-:Y:S05]  /*136e0*/  @P0 IMAD.HI.U32 R148, R182, c[0x0][0x330], RZ ;  /* 0x0000cc00b6940a27 */ /* 0x000fea00078e00ff */
[----:B------:R-:W-:Y:S02]  /*136f0*/  @P0 SHF.R.U32.HI R182, RZ, c[0x0][0x334], R148 ;  /* 0x0000cd00ffb60a19 */ /* 0x000fe40000011694 */
.L_x_431:
[----:B------:R-:W-:Y:S05]  /*13700*/  BSYNC B0 ;  /* 0x0000000000007941 */ /* 0x000fea0003800000 */
.L_x_429:
[----:B------:R-:W-:Y:S04]  /*13710*/  IMAD R151, R182, c[0x0][0x32c], -R183 ;  /* 0x0000cb00b6977a24 */ /* 0x000fe800078e0ab7 */
[----:B------:R-:W-:Y:S05]  /*13720*/  IMAD.IADD R151, R151, 0x1, -R224 ;  /* 0x0000000197977824 */ /* 0x000fea00078e0ae0 */
[----:B------:R-:W-:Y:S02]  /*13730*/  IADD3 R149, R151, c[0x0][0x32c], RZ ;  /* 0x0000cb0097957a10 */ /* 0x000fe40007ffe0ff */
[----:B------:R-:W-:Y:S02]  /*13740*/  IMNMX R180, R180, R151, !PT ;  /* 0x00000097b4b47217 */ /* 0x000fe40007800200 */
[----:B------:R-:W-:Y:S02]  /*13750*/  IMNMX R184, R184, R149, PT ;  /* 0x00000095b8b87217 */ /* 0x000fe40003800200 */
.L_x_428:
[----:B------:R-:W-:Y:S01]  /*13760*/  UISETP.GT.AND UP0, UPT, UR13, -0x1, UPT ;  /* 0xffffffff0d00788c */ /* 0x000fe2000bf04270 */
[----:B------:R-:W1:Y:S05]  /*13770*/  SHFL.IDX PT, R0, R0, 0x1, 0x1c1f ;  /* 0x003c1f0000007f89 */ /* 0x000e6a00000e0000 */
[----:B------:R-:W-:Y:S02]  /*13780*/  PLOP3.LUT P1, PT, PT, PT, UP0, 0x80, 0x0 ;  /* 0x000000000000781c */ /* 0x000fe40003f2f008 */
[----:B------:R-:W-:Y:S02]  /*13790*/  PLOP3.LUT P0, PT, PT, PT, UP0, 0x80, 0x0 ;  /* 0x000000000000781c */ /* 0x000fe40003f0f008 */
[C---:B------:R-:W-:Y:S02]  /*137a0*/  ISETP.GT.AND P1, PT, R180.reuse, RZ, P1 ;  /* 0x000000ffb400720c */ /* 0x040fe40000f24270 */
[----:B------:R-:W-:Y:S02]  /*137b0*/  ISETP.GT.AND P0, PT, R180, 0x1, P0 ;  /* 0x00000001b400780c */ /* 0x000fe40000704270 */
[C---:B------:R-:W-:Y:S02]  /*137c0*/  ISETP.LT.OR P1, PT, R184.reuse, 0x1, P1 ;  /* 0x00000001b800780c */ /* 0x040fe40000f21670 */
[----:B------:R-:W-:Y:S02]  /*137d0*/  ISETP.LT.OR P0, PT, R184, 0x2, P0 ;  /* 0x00000002b800780c */ /* 0x000fe40000701670 */
[----:B------:R-:W-:Y:S02]  /*137e0*/  PLOP3.LUT P2, PT, PT, PT, UP0, 0x80, 0x0 ;  /* 0x000000000000781c */ /* 0x000fe40003f4f008 */
[----:B------:R-:W-:Y:S02]  /*137f0*/  FSEL R152, R4, -INF , !P1 ;  /* 0xff80000004987808 */ /* 0x000fe40004800000 */
[----:B------:R-:W-:Y:S02]  /*13800*/  PLOP3.LUT P1, PT, PT, PT, UP0, 0x80, 0x0 ;  /* 0x000000000000781c */ /* 0x000fe40003f2f008 */
[----:B------:R-:W-:Y:S01]  /*13810*/  FSEL R150, R5, -INF , !P0 ;  /* 0xff80000005967808 */ /* 0x000fe20004000000 */
[--C-:B-1----:R-:W-:Y:S01]  /*13820*/  IMAD.IADD R187, R187, 0x1, R0.reuse ;  /* 0x00000001bbbb7824 */ /* 0x102fe200078e0200 */
[----:B------:R-:W-:Y:S01]  /*13830*/  PLOP3.LUT P0, PT, PT, PT, UP0, 0x80, 0x0 ;  /* 0x000000000000781c */ /* 0x000fe20003f0f008 */
[----:B------:R-:W-:Y:S01]  /*13840*/  IMAD.IADD R185, R185, 0x1, R0 ;  /* 0x00000001b9b97824 */ /* 0x000fe200078e0200 */
[C---:B------:R-:W-:Y:S02]  /*13850*/  ISETP.GT.AND P2, PT, R180.reuse, 0x8, P2 ;  /* 0x00000008b400780c */ /* 0x040fe40001744270 */
[C---:B------:R-:W-:Y:S02]  /*13860*/  ISETP.GT.AND P1, PT, R180.reuse, 0x9, P1 ;  /* 0x00000009b400780c */ /* 0x040fe40000f24270 */
[----:B------:R-:W-:Y:S02]  /*13870*/  ISETP.GT.AND P0, PT, R180, 0x10, P0 ;  /* 0x00000010b400780c */ /* 0x000fe40000704270 */
[C---:B------:R-:W-:Y:S02]  /*13880*/  ISETP.LT.OR P2, PT, R184.reuse, 0x9, P2 ;  /* 0x00000009b800780c */ /* 0x040fe40001741670 */
[C---:B------:R-:W-:Y:S02]  /*13890*/  ISETP.LT.OR P1, PT, R184.reuse, 0xa, P1 ;  /* 0x0000000ab800780c */ /* 0x040fe40000f21670 */
[----:B------:R-:W-:Y:S02]  /*138a0*/  ISETP.LT.OR P0, PT, R184, 0x11, P0 ;  /* 0x00000011b800780c */ /* 0x000fe40000701670 */
[----:B------:R-:W-:Y:S02]  /*138b0*/  FSEL R154, R8, -INF , !P2 ;  /* 0xff800000089a7808 */ /* 0x000fe40005000000 */
[----:B------:R-:W-:Y:S02]  /*138c0*/  PLOP3.LUT P2, PT, PT, PT, UP0, 0x80, 0x0 ;  /* 0x000000000000781c */ /* 0x000fe40003f4f008 */
[----:B------:R-:W-:Y:S02]  /*138d0*/  FSEL R8, R9, -INF , !P1 ;  /* 0xff80000009087808 */ /* 0x000fe40004800000 */
[----:B------:R-:W-:Y:S02]  /*138e0*/  PLOP3.LUT P1, PT, PT, PT, UP0, 0x80, 0x0 ;  /* 0x000000000000781c */ /* 0x000fe40003f2f008 */
[----:B------:R-:W-:Y:S02]  /*138f0*/  FSEL R168, R12, -INF , !P0 ;  /* 0xff8000000ca87808 */ /* 0x000fe40004000000 */
[----:B------:R-:W-:Y:S02]  /*13900*/  PLOP3.LUT P0, PT, PT, PT, UP0, 0x80, 0x0 ;  /* 0x000000000000781c */ /* 0x000fe40003f0f008 */
[C---:B------:R-:W-:Y:S02]  /*13910*/  ISETP.GT.AND P2, PT, R180.reuse, 0x11, P2 ;  /* 0x00000011b400780c */ /* 0x040fe40001744270 */
[C---:B------:R-:W-:Y:S02]  /*13920*/  ISETP.GT.AND P1, PT, R180.reuse, 0x18, P1 ;  /* 0x00000018b400780c */ /* 0x040fe40000f24270 */
[----:B------:R-:W-:Y:S02]  /*13930*/  ISETP.GT.AND P0, PT, R180, 0x19, P0 ;  /* 0x00000019b400780c */ /* 0x000fe40000704270 */
[C---:B------:R-:W-:Y:S02]  /*13940*/  ISETP.LT.OR P3, PT, R184.reuse, 0x12, P2 ;  /* 0x00000012b800780c */ /* 0x040fe40001761670 */
[C---:B------:R-:W-:Y:S02]  /*13950*/  ISETP.LT.OR P2, PT, R184.reuse, 0x19, P1 ;  /* 0x00000019b800780c */ /* 0x040fe40000f41670 */
[----:B------:R-:W-:Y:S02]  /*13960*/  ISETP.LT.OR P1, PT, R184, 0x1a, P0 ;  /* 0x0000001ab800780c */ /* 0x000fe40000721670 */
[----:B------:R-:W-:Y:S02]  /*13970*/  PLOP3.LUT P0, PT, PT, PT, UP2, 0x40, 0x0 ;  /* 0x000000000000781c */ /* 0x000fe40003f0e828 */
[----:B------:R-:W-:Y:S02]  /*13980*/  FSEL R166, R13, -INF , !P3 ;  /* 0xff8000000da67808 */ /* 0x000fe40005800000 */
[----:B------:R-:W-:Y:S02]  /*13990*/  FSEL R164, R16, -INF , !P2 ;  /* 0xff80000010a47808 */ /* 0x000fe40005000000 */
[----:B------:R-:W-:Y:S07]  /*139a0*/  FSEL R162, R17, -INF , !P1 ;  /* 0xff80000011a27808 */ /* 0x000fee0004800000 */
        /* <DEDUP_REMOVED lines=15> */
.L_x_434:
[----:B------:R-:W-:Y:S04]  /*13aa0*/  MOV R0, c[0x0][0x32c] ;  /* 0x0000cb0000007a02 */ /* 0x000fe80000000f00 */
[----:B------:R-:W-:Y:S11]  /*13ab0*/  ISETP.NE.AND P0, PT, R0, 0x1, PT ;  /* 0x000000010000780c */ /* 0x000ff60003f05270 */
[----:B------:R-:W-:Y:S02]  /*13ac0*/  @!UPT UIADD3 URZ, URZ, URZ, URZ ;  /* 0x0000003f3f3ff290 */ /* 0x000fe4000fffe03f */
[----:B------:R-:W-:Y:S05]  /*13ad0*/  @P0 IMAD.HI.U32 R0, R4, c[0x0][0x330], RZ ;  /* 0x0000cc0004000a27 */ /* 0x000fea00078e00ff */
[----:B------:R-:W-:Y:S02]  /*13ae0*/  @P0 SHF.R.U32.HI R4, RZ, c[0x0][0x334], R0 ;  /* 0x0000cd00ff040a19 */ /* 0x000fe40000011600 */
.L_x_435:
[----:B------:R-:W-:Y:S05]  /*13af0*/  BSYNC B0 ;  /* 0x0000000000007941 */ /* 0x000fea0003800000 */
.L_x_433:
[----:B------:R-:W-:Y:S04]  /*13b00*/  IMAD R183, R4, c[0x0][0x32c], -R183 ;  /* 0x0000cb0004b77a24 */ /* 0x000fe800078e0ab7 */
[----:B------:R-:W-:Y:S05]  /*13b10*/  IMAD.IADD R4, R183, 0x1, -R224 ;  /* 0x00000001b7047824 */ /* 0x000fea00078e0ae0 */
[----:B------:R-:W-:Y:S02]  /*13b20*/  IADD3 R0, R4, c[0x0][0x32c], RZ ;  /* 0x0000cb0004007a10 */ /* 0x000fe40007ffe0ff */
[----:B------:R-:W-:Y:S02]  /*13b30*/  IMNMX R185, R185, R4, !PT ;  /* 0x00000004b9b97217 */ /* 0x000fe40007800200 */
[----:B------:R-:W-:Y:S02]  /*13b40*/  IMNMX R187, R187, R0, PT ;  /* 0x00000000bbbb7217 */ /* 0x000fe40003800200 */
.L_x_432:
[----:B------:R-:W-:Y:S01]  /*13b50*/  FMNMX.FTZ R5, R152, R3, !PT ;  /* 0x0000000398057209 */ /* 0x000fe20007810000 */
[----:B------:R-:W-:Y:S01]  /*13b60*/  LDSM.16.MT88.4 R156, [R206+0x8080] ;  /* 0x00808000ce9c783b */ /* 0x000fe20000004200 */
[----:B------:R-:W-:Y:S02]  /*13b70*/  PLOP3.LUT P1, PT, PT, PT, UP0, 0x80, 0x0 ;  /* 0x000000000000781c */ /* 0x000fe40003f2f008 */
[----:B------:R-:W-:Y:S02]  /*13b80*/  FMNMX.FTZ R5, R150, R5, !PT ;  /* 0x0000000596057209 */ /* 0x000fe40007810000 */
[----:B------:R-:W-:Y:S02]  /*13b90*/  PLOP3.LUT P0, PT, PT, PT, UP0, 0x80, 0x0 ;  /* 0x000000000000781c */ /* 0x000fe40003f0f008 */
[----:B------:R-:W-:Y:S01]  /*13ba0*/  FMNMX.FTZ R5, R154, R5, !PT ;  /* 0x000000059a057209 */ /* 0x000fe20007810000 */
[----:B------:R-:W-:Y:S01]  /*13bb0*/  LDSM.16.MT88.4 R172, [R204+0x9880] ;  /* 0x00988000ccac783b */ /* 0x000fe20000004200 */
[C---:B------:R-:W-:Y:S02]  /*13bc0*/  ISETP.GT.AND P1, PT, R185.reuse, RZ, P1 ;  /* 0x000000ffb900720c */ /* 0x040fe40000f24270 */
[----:B------:R-:W-:Y:S02]  /*13bd0*/  FMNMX.FTZ R5, R8, R5, !PT ;  /* 0x0000000508057209 */ /* 0x000fe40007810000 */
[----:B------:R-:W-:Y:S02]  /*13be0*/  ISETP.GT.AND P0, PT, R185, 0x1, P0 ;  /* 0x00000001b900780c */ /* 0x000fe40000704270 */
[----:B------:R-:W-:Y:S01]  /*13bf0*/  FMNMX.FTZ R5, R168, R5, !PT ;  /* 0x00000005a8057209 */ /* 0x000fe20007810000 */
[----:B------:R-:W-:Y:S01]  /*13c00*/  LDSM.16.MT88.4 R176, [R211+0xa880] ;  /* 0x00a88000d3b0783b */ /* 0x000fe20000004200 */
[C---:B------:R-:W-:Y:S02]  /*13c10*/  ISETP.LT.OR P2, PT, R187.reuse, 0x1, P1 ;  /* 0x00000001bb00780c */ /* 0x040fe40000f41670 */
[----:B------:R-:W-:Y:S02]  /*13c20*/  FMNMX.FTZ R5, R166, R5, !PT ;  /* 0x00000005a6057209 */ /* 0x000fe40007810000 */
[----:B------:R-:W-:Y:S02]  /*13c30*/  ISETP.LT.OR P1, PT, R187, 0x2, P0 ;  /* 0x00000002bb00780c */ /* 0x000fe40000721670 */
[----:B------:R-:W-:Y:S01]  /*13c40*/  FMNMX.FTZ R5, R164, R5, !PT ;  /* 0x00000005a4057209 */ /* 0x000fe20007810000 */
[----:B------:R-:W-:Y:S01]  /*13c50*/  LDSM.16.MT88.4 R180, [R206+0xa880] ;  /* 0x00a88000ceb4783b */ /* 0x000fe20000004200 */
[----:B------:R-:W-:Y:S02]  /*13c60*/  PLOP3.LUT P3, PT, PT, PT, UP0, 0x80, 0x0 ;  /* 0x000000000000781c */ /* 0x000fe40003f6f008 */
[----:B------:R-:W-:Y:S02]  /*13c70*/  FMNMX.FTZ R0, R162, R5, !PT ;  /* 0x00000005a2007209 */ /* 0x000fe40007810000 */
[----:B------:R-:W-:Y:S02]  /*13c80*/  PLOP3.LUT P0, PT, PT, PT, UP0, 0x80, 0x0 ;  /* 0x000000000000781c */ /* 0x000fe40003f0f008 */
[----:B------:R-:W-:Y:S01]  /*13c90*/  FSEL R13, R7, -INF , !P1 ;  /* 0xff800000070d7808 */ /* 0x000fe20004800000 */
[----:B------:R-:W1:Y:S01]  /*13ca0*/  SHFL.BFLY PT, R5, R0, 0x2, 0x1f ;  /* 0x0c401f0000057f89 */ /* 0x000e6200000e0000 */
[C---:B------:R-:W-:Y:S02]  /*13cb0*/  ISETP.GT.AND P1, PT, R185.reuse, 0x8, P3 ;  /* 0x00000008b900780c */ /* 0x040fe40001f24270 */
[----:B------:R-:W-:Y:S02]  /*13cc0*/  ISETP.GT.AND P0, PT, R185, 0x9, P0 ;  /* 0x00000009b900780c */ /* 0x000fe40000704270 */
[----:B------:R-:W-:Y:S02]  /*13cd0*/  FSEL R17, R6, -INF , !P2 ;  /* 0xff80000006117808 */ /* 0x000fe40005000000 */
[C---:B------:R-:W-:Y:S01]  /*13ce0*/  ISETP.LT.OR P1, PT, R187.reuse, 0x9, P1 ;  /* 0x00000009bb00780c */ /* 0x040fe20000f21670 */
[----:B------:R-:W-:Y:S01]  /*13cf0*/  LDSM.16.MT88.4 R188, [R211+0xb880] ;  /* 0x00b88000d3bc783b */ /* 0x000fe20000004200 */
[----:B------:R-:W-:Y:S02]  /*13d00*/  ISETP.LT.OR P0, PT, R187, 0xa, P0 ;  /* 0x0000000abb00780c */ /* 0x000fe40000701670 */
[----:B------:R-:W-:Y:S02]  /*13d10*/  PLOP3.LUT P2, PT, PT, PT, UP0, 0x80, 0x0 ;  /* 0x000000000000781c */ /* 0x000fe40003f4f008 */
[----:B------:R-:W-:Y:S02]  /*13d20*/  FMNMX.FTZ R4, R17, R2, !PT ;  /* 0x0000000211047209 */ /* 0x000fe40007810000 */
[----:B------:R-:W-:Y:S01]  /*13d30*/  ISETP.GT.AND P2, PT, R185, 0x10, P2 ;  /* 0x00000010b900780c */ /* 0x000fe20001744270 */
[----:B------:R-:W-:Y:S01]  /*13d40*/  LDSM.16.MT88.4 R192, [R206+0xb880] ;  /* 0x00b88000cec0783b */ /* 0x000fe20000004200 */
[----:B------:R-:W-:Y:S02]  /*13d50*/  FMNMX.FTZ R4, R13, R4, !PT ;  /* 0x000000040d047209 */ /* 0x000fe40007810000 */
[----:B------:R-:W-:Y:S02]  /*13d60*/  FSEL R9, R10, -INF , !P1 ;  /* 0xff8000000a097808 */ /* 0x000fe40004800000 */
[----:B------:R-:W-:Y:S02]  /*13d70*/  FSEL R11, R11, -INF , !P0 ;  /* 0xff8000000b0b7808 */ /* 0x000fe40004000000 */
[----:B------:R-:W-:Y:S02]  /*13d80*/  PLOP3.LUT P0, PT, PT, PT, UP0, 0x80, 0x0 ;  /* 0x000000000000781c */ /* 0x000fe40003f0f008 */
[----:B------:R-:W-:Y:S02]  /*13d90*/  ISETP.LT.OR P2, PT, R187, 0x11, P2 ;  /* 0x00000011bb00780c */ /* 0x000fe40001741670 */
[----:B------:R-:W-:Y:S02]  /*13da0*/  ISETP.GT.AND P1, PT, R185, 0x11, P0 ;  /* 0x00000011b900780c */ /* 0x000fe40000724270 */
[----:B------:R-:W-:Y:S02]  /*13db0*/  PLOP3.LUT P3, PT, PT, PT, UP0, 0x80, 0x0 ;  /* 0x000000000000781c */ /* 0x000fe40003f6f008 */
[----:B------:R-:W-:Y:S02]  /*13dc0*/  FMNMX.FTZ R4, R9, R4, !PT ;  /* 0x0000000409047209 */ /* 0x000fe40007810000 */
[----:B------:R-:W-:Y:S02]  /*13dd0*/  FSEL R165, R14, -INF , !P2 ;  /* 0xff8000000ea57808 */ /* 0x000fe40005000000 */
[----:B------:R-:W-:Y:S02]  /*13de0*/  ISETP.LT.OR P2, PT, R187, 0x12, P1 ;  /* 0x00000012bb00780c */ /* 0x000fe40000f41670 */
[----:B------:R-:W-:Y:S02]  /*13df0*/  ISETP.GT.AND P1, PT, R185, 0x18, P3 ;  /* 0x00000018b900780c */ /* 0x000fe40001f24270 */
[----:B------:R-:W-:Y:S01]  /*13e00*/  PLOP3.LUT P0, PT, PT, PT, UP0, 0x80, 0x0 ;  /* 0x000000000000781c */ /* 0x000fe20003f0f008 */
[----:B------:R-:W-:Y:S01]  /*13e10*/  UISETP.GT.AND UP0, UPT, UR13, UR10, UPT ;  /* 0x0000000a0d00728c */ /* 0x000fe2000bf04270 */
[----:B------:R-:W-:Y:S01]  /*13e20*/  FMNMX.FTZ R4, R11, R4, !PT ;  /* 0x000000040b047209 */ /* 0x000fe20007810000 */
[----:B------:R-:W-:Y:S01]  /*13e30*/  UIADD3 UR13, UR13, -0x1, URZ ;  /* 0xffffffff0d0d7890 */ /* 0x000fe2000fffe03f */
[----:B------:R-:W-:Y:S02]  /*13e40*/  ISETP.GT.AND P0, PT, R185, 0x19, P0 ;  /* 0x00000019b900780c */ /* 0x000fe40000704270 */
[----:B------:R-:W-:Y:S02]  /*13e50*/  FSEL R163, R15, -INF , !P2 ;  /* 0xff8000000fa37808 */ /* 0x000fe40005000000 */
[----:B------:R-:W-:Y:S02]  /*13e60*/  ISETP.LT.OR P1, PT, R187, 0x19, P1 ;  /* 0x00000019bb00780c */ /* 0x000fe40000f21670 */
[----:B------:R-:W-:Y:S02]  /*13e70*/  FMNMX.FTZ R4, R165, R4, !PT ;  /* 0x00000004a5047209 */ /* 0x000fe40007810000 */
[----:B------:R-:W-:Y:S02]  /*13e80*/  ISETP.LT.OR P0, PT, R187, 0x1a, P0 ;  /* 0x0000001abb00780c */ /* 0x000fe40000701670 */
[----:B------:R-:W-:Y:S01]  /*13e90*/  FSEL R161, R18, -INF , !P1 ;  /* 0xff80000012a17808 */ /* 0x000fe20004800000 */
[----:B------:R-:W-:Y:S01]  /*13ea0*/  LDSM.16.MT88.4 R184, [R204+0xa880] ;  /* 0x00a88000ccb8783b */ /* 0x000fe20000004200 */
[----:B------:R-:W-:Y:S02]  /*13eb0*/  FSEL R149, R19, -INF , !P0 ;  /* 0xff80000013957808 */ /* 0x000fe40004000000 */
[----:B-1----:R-:W-:Y:S02]  /*13ec0*/  FMNMX.FTZ R6, R0, R5, !PT ;  /* 0x0000000500067209 */ /* 0x002fe40007810000 */
[----:B------:R-:W-:Y:S03]  /*13ed0*/  FMNMX.FTZ R0, R163, R4, !PT ;  /* 0x00000004a3007209 */ /* 0x000fe60007810000 */
[----:B------:R-:W1:Y:S01]  /*13ee0*/  SHFL.BFLY PT, R15, R6, 0x1, 0x1f ;  /* 0x0c201f00060f7f89 */ /* 0x000e6200000e0000 */
[----:B------:R-:W-:Y:S04]  /*13ef0*/  FMNMX.FTZ R0, R161, R0, !PT ;  /* 0x00000000a1007209 */ /* 0x000fe80007810000 */
[----:B------:R-:W-:Y:S05]  /*13f00*/  FMNMX.FTZ R7, R149, R0, !PT ;  /* 0x0000000095077209 */ /* 0x000fea0007810000 */
[----:B------:R-:W2:Y:S01]  /*13f10*/  SHFL.BFLY PT, R4, R7, 0x2, 0x1f ;  /* 0x0c401f0007047f89 */ /* 0x000ea200000e0000 */
[----:B-1----:R-:W-:Y:S04]  /*13f20*/  FMNMX.FTZ R0, R6, R15, !PT ;  /* 0x0000000f06007209 */ /* 0x002fe80007810000 */
[C---:B------:R-:W-:Y:S01]  /*13f30*/  FSETP.NEU.FTZ.AND P0, PT, R0.reuse, -INF , PT ;  /* 0xff8000000000780b */ /* 0x040fe20003f1d000 */
[C---:B------:R-:W-:Y:S01]  /*13f40*/  FMUL.FTZ R167, R0.reuse, c[0x0][0x2d0] ;  /* 0x0000b40000a77a20 */ /* 0x040fe20000410000 */
[----:B--2---:R-:W-:Y:S04]  /*13f50*/  FMNMX.FTZ R5, R7, R4, !PT ;  /* 0x0000000407057209 */ /* 0x004fe80007810000 */
[----:B------:R-:W-:Y:S02]  /*13f60*/  FSEL R167, R167, RZ, P0 ;  /* 0x000000ffa7a77208 */ /* 0x000fe40000000000 */
[----:B------:R-:W-:Y:S01]  /*13f70*/  FSEL R4, R0, RZ, P0 ;  /* 0x000000ff00047208 */ /* 0x000fe20000000000 */
[----:B------:R-:W1:Y:S02]  /*13f80*/  SHFL.BFLY PT, R148, R5, 0x1, 0x1f ;  /* 0x0c201f0005947f89 */ /* 0x000e6400000e0000 */
[----:B------:R-:W-:Y:S02]  /*13f90*/  FFMA.FTZ R230, R152, c[0x0][0x2d0], -R167 ;  /* 0x0000b40098e67a23 */ /* 0x000fe400000108a7 */
[----:B------:R-:W-:Y:S02]  /*13fa0*/  FADD.FTZ R3, -R4, R3 ;  /* 0x0000000304037221 */ /* 0x000fe40000010100 */
[--C-:B------:R-:W-:Y:S02]  /*13fb0*/  FFMA.FTZ R151, R150, c[0x0][0x2d0], -R167.reuse ;  /* 0x0000b40096977a23 */ /* 0x100fe400000108a7 */
[--C-:B------:R-:W-:Y:S01]  /*13fc0*/  FFMA.FTZ R150, R154, c[0x0][0x2d0], -R167.reuse ;  /* 0x0000b4009a967a23 */ /* 0x100fe200000108a7 */
[----:B------:R-:W-:Y:S01]  /*13fd0*/  MUFU.EX2 R230, R230 ;  /* 0x000000e600e67308 */ /* 0x000fe20000000800 */
[--C-:B------:R-:W-:Y:S02]  /*13fe0*/  FFMA.FTZ R231, R8, c[0x0][0x2d0], -R167.reuse ;  /* 0x0000b40008e77a23 */ /* 0x100fe400000108a7 */
[----:B------:R-:W-:Y:S02]  /*13ff0*/  FMUL.FTZ R6, R3, c[0x0][0x2d0] ;  /* 0x0000b40003067a20 */ /* 0x000fe40000410000 */
[--C-:B------:R-:W-:Y:S02]  /*14000*/  FFMA.FTZ R236, R168, c[0x0][0x2d0], -R167.reuse ;  /* 0x0000b400a8ec7a23 */ /* 0x100fe400000108a7 */
[----:B------:R-:W-:Y:S01]  /*14010*/  LDSM.16.MT88.4 R168, [R206+0x9880] ;  /* 0x00988000cea8783b */ /* 0x000fe20000004200 */
[--C-:B------:R-:W-:Y:S02]  /*14020*/  FFMA.FTZ R237, R166, c[0x0][0x2d0], -R167.reuse ;  /* 0x0000b400a6ed7a23 */ /* 0x100fe400000108a7 */
[----:B------:R-:W2:Y:S01]  /*14030*/  MUFU.EX2 R3, R6 ;  /* 0x0000000600037308 */ /* 0x000ea20000000800 */
[--C-:B------:R-:W-:Y:S02]  /*14040*/  FFMA.FTZ R238, R164, c[0x0][0x2d0], -R167.reuse ;  /* 0x0000b400a4ee7a23 */ /* 0x100fe400000108a7 */
[----:B------:R-:W-:Y:S01]  /*14050*/  FFMA.FTZ R167, R162, c[0x0][0x2d0], -R167 ;  /* 0x0000b400a2a77a23 */ /* 0x000fe200000108a7 */
[----:B-1----:R-:W-:Y:S04]  /*14060*/  FMNMX.FTZ R148, R5, R148, !PT ;  /* 0x0000009405947209 */ /* 0x002fe80007810000 */
[C---:B------:R-:W-:Y:S01]  /*14070*/  FSETP.NEU.FTZ.AND P0, PT, R148.reuse, -INF , PT ;  /* 0xff8000009400780b */ /* 0x040fe20003f1d000 */
[C---:B------:R-:W-:Y:S01]  /*14080*/  FMUL.FTZ R160, R148.reuse, c[0x0][0x2d0] ;  /* 0x0000b40094a07a20 */ /* 0x040fe20000410000 */
[----:B------:R-:W1:Y:S02]  /*14090*/  MUFU.EX2 R151, R151 ;  /* 0x0000009700977308 */ /* 0x000e640000000800 */
[----:B------:R-:W-:Y:S02]  /*140a0*/  FSEL R5, R148, RZ, P0 ;  /* 0x000000ff94057208 */ /* 0x000fe40000000000 */
[----:B------:R-:W-:Y:S02]  /*140b0*/  FSEL R160, R160, RZ, P0 ;  /* 0x000000ffa0a07208 */ /* 0x000fe40000000000 */
[----:B------:R-:W-:Y:S01]  /*140c0*/  PLOP3.LUT P0, PT, PT, PT, UP0, 0x80, 0x0 ;  /* 0x000000000000781c */ /* 0x000fe20003f0f008 */
[----:B------:R-:W-:Y:S02]  /*140d0*/  FADD.FTZ R5, -R5, R2 ;  /* 0x0000000205057221 */ /* 0x000fe40000010100 */
[--C-:B------:R-:W-:Y:S01]  /*140e0*/  FFMA.FTZ R234, R13, c[0x0][0x2d0], -R160.reuse ;  /* 0x0000b4000dea7a23 */ /* 0x100fe200000108a0 */
[----:B------:R-:W-:Y:S01]  /*140f0*/  MUFU.EX2 R150, R150 ;  /* 0x0000009600967308 */ /* 0x000fe20000000800 */
[----:B------:R-:W3:Y:S01]  /*14100*/  LDSM.16.MT88.4 R12, [R211+0x8080] ;  /* 0x00808000d30c783b */ /* 0x000ee20000004200 */
[--C-:B------:R-:W-:Y:S02]  /*14110*/  FFMA.FTZ R235, R17, c[0x0][0x2d0], -R160.reuse ;  /* 0x0000b40011eb7a23 */ /* 0x100fe400000108a0 */
[--C-:B------:R-:W-:Y:S02]  /*14120*/  FFMA.FTZ R233, R9, c[0x0][0x2d0], -R160.reuse ;  /* 0x0000b40009e97a23 */ /* 0x100fe400000108a0 */
[--C-:B------:R-:W-:Y:S02]  /*14130*/  FFMA.FTZ R232, R11, c[0x0][0x2d0], -R160.reuse ;  /* 0x0000b4000be87a23 */ /* 0x100fe400000108a0 */
[----:B------:R-:W-:Y:S02]  /*14140*/  FMUL.FTZ R2, R5, c[0x0][0x2d0] ;  /* 0x0000b40005027a20 */ /* 0x000fe40000410000 */
[----:B------:R-:W4:Y:S01]  /*14150*/  MUFU.EX2 R231, R231 ;  /* 0x000000e700e77308 */ /* 0x000f220000000800 */
[C---:B--2---:R-:W-:Y:S02]  /*14160*/  FMUL.FTZ R4, R3.reuse, R144 ;  /* 0x0000009003047220 */ /* 0x044fe40000410000 */
[----:B------:R-:W-:Y:S01]  /*14170*/  FMUL.FTZ R5, R3, R145 ;  /* 0x0000009103057220 */ /* 0x000fe20000410000 */
[----:B-1----:R-:W-:Y:S01]  /*14180*/  F2FP.BF16.PACK_AB R152, R151, R230 ;  /* 0x000000e69798723e */ /* 0x002fe200000010ff */
[C---:B------:R-:W-:Y:S02]  /*14190*/  FMUL.FTZ R8, R3.reuse, R140 ;  /* 0x0000008c03087220 */ /* 0x040fe40000410000 */
[C---:B------:R-:W-:Y:S02]  /*141a0*/  FMUL.FTZ R9, R3.reuse, R141 ;  /* 0x0000008d03097220 */ /* 0x040fe40000410000 */
[C---:B------:R-:W-:Y:S01]  /*141b0*/  FMUL.FTZ R16, R3.reuse, R136 ;  /* 0x0000008803107220 */ /* 0x040fe20000410000 */
[----:B------:R-:W1:Y:S01]  /*141c0*/  MUFU.EX2 R2, R2 ;  /* 0x0000000200027308 */ /* 0x000e620000000800 */
[----:B------:R-:W-:Y:S02]  /*141d0*/  FMUL.FTZ R17, R3, R137 ;  /* 0x0000008903117220 */ /* 0x000fe40000410000 */
[--C-:B------:R-:W-:Y:S02]  /*141e0*/  FFMA.FTZ R240, R165, c[0x0][0x2d0], -R160.reuse ;  /* 0x0000b400a5f07a23 */ /* 0x100fe400000108a0 */
[--C-:B------:R-:W-:Y:S02]  /*141f0*/  FFMA.FTZ R241, R163, c[0x0][0x2d0], -R160.reuse ;  /* 0x0000b400a3f17a23 */ /* 0x100fe400000108a0 */
[--C-:B------:R-:W-:Y:S02]  /*14200*/  FFMA.FTZ R242, R161, c[0x0][0x2d0], -R160.reuse ;  /* 0x0000b400a1f27a23 */ /* 0x100fe400000108a0 */
[----:B------:R-:W-:Y:S01]  /*14210*/  FFMA.FTZ R160, R149, c[0x0][0x2d0], -R160 ;  /* 0x0000b40095a07a23 */ /* 0x000fe200000108a0 */
[----:B------:R-:W-:Y:S01]  /*14220*/  MUFU.EX2 R235, R235 ;  /* 0x000000eb00eb7308 */ /* 0x000fe20000000800 */
[C---:B------:R-:W-:Y:S02]  /*14230*/  FMUL.FTZ R28, R3.reuse, R28 ;  /* 0x0000001c031c7220 */ /* 0x040fe40000410000 */
[----:B------:R-:W-:Y:S01]  /*14240*/  FMUL.FTZ R29, R3, R29 ;  /* 0x0000001d031d7220 */ /* 0x000fe20000410000 */
[----:B----4-:R-:W-:Y:S01]  /*14250*/  F2FP.BF16.PACK_AB R154, R231, R150 ;  /* 0x00000096e79a723e */ /* 0x010fe200000010ff */
[C---:B------:R-:W-:Y:S02]  /*14260*/  FMUL.FTZ R32, R3.reuse, R32 ;  /* 0x0000002003207220 */ /* 0x040fe40000410000 */
[C---:B------:R-:W-:Y:S02]  /*14270*/  FMUL.FTZ R33, R3.reuse, R33 ;  /* 0x0000002103217220 */ /* 0x040fe40000410000 */
[C---:B------:R-:W-:Y:S01]  /*14280*/  FMUL.FTZ R36, R3.reuse, R36 ;  /* 0x0000002403247220 */ /* 0x040fe20000410000 */
[----:B------:R-:W2:Y:S01]  /*14290*/  MUFU.EX2 R234, R234 ;  /* 0x000000ea00ea7308 */ /* 0x000ea20000000800 */
[C---:B------:R-:W-:Y:S02]  /*142a0*/  FMUL.FTZ R37, R3.reuse, R37 ;  /* 0x0000002503257220 */ /* 0x040fe40000410000 */
[C---:B------:R-:W-:Y:S02]  /*142b0*/  FMUL.FTZ R40, R3.reuse, R40 ;  /* 0x0000002803287220 */ /* 0x040fe40000410000 */
[C---:B-1----:R-:W-:Y:S02]  /*142c0*/  FMUL.FTZ R6, R2.reuse, R146 ;  /* 0x0000009202067220 */ /* 0x042fe40000410000 */
[C---:B------:R-:W-:Y:S02]  /*142d0*/  FMUL.FTZ R7, R2.reuse, R147 ;  /* 0x0000009302077220 */ /* 0x040fe40000410000 */
[----:B------:R-:W1:Y:S01]  /*142e0*/  LDSM.16.MT88.4 R144, [R205+0x8080] ;  /* 0x00808000cd90783b */ /* 0x000e620000004200 */
[----:B------:R-:W-:Y:S01]  /*142f0*/  MUFU.EX2 R233, R233 ;  /* 0x000000e900e97308 */ /* 0x000fe20000000800 */
[C---:B------:R-:W-:Y:S02]  /*14300*/  FMUL.FTZ R10, R2.reuse, R142 ;  /* 0x0000008e020a7220 */ /* 0x040fe40000410000 */
[C---:B------:R-:W-:Y:S02]  /*14310*/  FMUL.FTZ R11, R2.reuse, R143 ;  /* 0x0000008f020b7220 */ /* 0x040fe40000410000 */
[C---:B------:R-:W-:Y:S02]  /*14320*/  FMUL.FTZ R18, R2.reuse, R138 ;  /* 0x0000008a02127220 */ /* 0x040fe40000410000 */
[C---:B------:R-:W-:Y:S01]  /*14330*/  FMUL.FTZ R19, R2.reuse, R139 ;  /* 0x0000008b02137220 */ /* 0x040fe20000410000 */
[----:B------:R-:W-:Y:S01]  /*14340*/  LDSM.16.MT88.4 R140, [R206+0x9080] ;  /* 0x00908000ce8c783b */ /* 0x000fe20000004200 */
[C---:B------:R-:W-:Y:S01]  /*14350*/  FMUL.FTZ R30, R2.reuse, R30 ;  /* 0x0000001e021e7220 */ /* 0x040fe20000410000 */
[----:B------:R-:W4:Y:S01]  /*14360*/  MUFU.EX2 R232, R232 ;  /* 0x000000e800e87308 */ /* 0x000f220000000800 */
[C---:B------:R-:W-:Y:S02]  /*14370*/  FMUL.FTZ R31, R2.reuse, R31 ;  /* 0x0000001f021f7220 */ /* 0x040fe40000410000 */
[----:B------:R-:W-:Y:S01]  /*14380*/  FMUL.FTZ R34, R2, R34 ;  /* 0x0000002202227220 */ /* 0x000fe20000410000 */
[----:B--2---:R-:W-:Y:S01]  /*14390*/  F2FP.BF16.PACK_AB R153, R234, R235 ;  /* 0x000000ebea99723e */ /* 0x004fe200000010ff */
[C---:B------:R-:W-:Y:S01]  /*143a0*/  FMUL.FTZ R35, R2.reuse, R35 ;  /* 0x0000002302237220 */ /* 0x040fe20000410000 */
[----:B------:R-:W-:Y:S01]  /*143b0*/  LDSM.16.MT88.4 R136, [R211+0x9080] ;  /* 0x00908000d388783b */ /* 0x000fe20000004200 */
        /* <DEDUP_REMOVED lines=8> */
[----:B------:R5:W-:Y:S01]  /*14440*/  MUFU.EX2 R239, R167 ;  /* 0x000000a700ef7308 */ /* 0x000be20000000800 */
[C---:B------:R-:W-:Y:S02]  /*14450*/  FMUL.FTZ R46, R2.reuse, R46 ;  /* 0x0000002e022e7220 */ /* 0x040fe40000410000 */
[----:B------:R-:W-:Y:S01]  /*14460*/  FMUL.FTZ R47, R2, R47 ;  /* 0x0000002f022f7220 */ /* 0x000fe20000410000 */
[----:B----4-:R-:W-:Y:S01]  /*14470*/  F2FP.BF16.PACK_AB R155, R232, R233 ;  /* 0x000000e9e89b723e */ /* 0x010fe200000010ff */
[C---:B------:R-:W-:Y:S02]  /*14480*/  FMUL.FTZ R48, R3.reuse, R48 ;  /* 0x0000003003307220 */ /* 0x040fe40000410000 */
[C---:B------:R-:W-:Y:S02]  /*14490*/  FMUL.FTZ R49, R3.reuse, R49 ;  /* 0x0000003103317220 */ /* 0x040fe40000410000 */
[C---:B------:R-:W-:Y:S01]  /*144a0*/  FMUL.FTZ R50, R2.reuse, R50 ;  /* 0x0000003202327220 */ /* 0x040fe20000410000 */
[----:B------:R-:W-:Y:S01]  /*144b0*/  MUFU.EX2 R236, R236 ;  /* 0x000000ec00ec7308 */ /* 0x000fe20000000800 */
[C---:B---3--:R-:W-:Y:S01]  /*144c0*/  HMMA.16816.F32.BF16 R4, R152.reuse, R12, R4 ;  /* 0x0000000c9804723c */ /* 0x048fe20000041804 */
[----:B--2---:R-:W-:Y:S04]  /*144d0*/  LDSM.16.MT88.4 R160, [R205+0x8880] ;  /* 0x00888000cda0783b */ /* 0x004fe80000004200 */
[C---:B------:R-:W-:Y:S02]  /*144e0*/  FMUL.FTZ R51, R2.reuse, R51 ;  /* 0x0000003302337220 */ /* 0x040fe40000410000 */
[C---:B------:R-:W-:Y:S01]  /*144f0*/  FMUL.FTZ R12, R3.reuse, R132 ;  /* 0x00000084030c7220 */ /* 0x040fe20000410000 */
[C---:B------:R-:W-:Y:S01]  /*14500*/  HMMA.16816.F32.BF16 R8, R152.reuse, R14, R8 ;  /* 0x0000000e9808723c */ /* 0x040fe20000041808 */
[----:B------:R-:W2:Y:S03]  /*14510*/  MUFU.EX2 R237, R237 ;  /* 0x000000ed00ed7308 */ /* 0x000ea60000000800 */
[C---:B------:R-:W-:Y:S01]  /*14520*/  FMUL.FTZ R13, R3.reuse, R133 ;  /* 0x00000085030d7220 */ /* 0x040fe20000410000 */
[----:B-----5:R-:W-:Y:S01]  /*14530*/  LDSM.16.MT88.4 R164, [R204+0x8880] ;  /* 0x00888000cca4783b */ /* 0x020fe20000004200 */
[C---:B------:R-:W-:Y:S02]  /*14540*/  FMUL.FTZ R20, R3.reuse, R20 ;  /* 0x0000001403147220 */ /* 0x040fe40000410000 */
[C---:B------:R-:W-:Y:S03]  /*14550*/  FMUL.FTZ R14, R2.reuse, R134 ;  /* 0x00000086020e7220 */ /* 0x040fe60000410000 */
[----:B------:R-:W3:Y:S01]  /*14560*/  MUFU.EX2 R238, R238 ;  /* 0x000000ee00ee7308 */ /* 0x000ee20000000800 */
[C---:B------:R-:W-:Y:S02]  /*14570*/  FMUL.FTZ R15, R2.reuse, R135 ;  /* 0x00000087020f7220 */ /* 0x040fe40000410000 */
[----:B------:R-:W4:Y:S01]  /*14580*/  LDSM.16.MT88.4 R132, [R204+0x8080] ;  /* 0x00808000cc84783b */ /* 0x000f220000004200 */
[C---:B------:R-:W-:Y:S02]  /*14590*/  FMUL.FTZ R52, R3.reuse, R52 ;  /* 0x0000003403347220 */ /* 0x040fe40000410000 */
[C---:B------:R-:W-:Y:S02]  /*145a0*/  FMUL.FTZ R53, R3.reuse, R53 ;  /* 0x0000003503357220 */ /* 0x040fe40000410000 */
[C---:B------:R-:W-:Y:S02]  /*145b0*/  HMMA.16816.F32.BF16 R12, R152.reuse, R156, R12 ;  /* 0x0000009c980c723c */ /* 0x040fe4000004180c */
[----:B------:R-:W-:Y:S01]  /*145c0*/  MUFU.EX2 R240, R240 ;  /* 0x000000f000f07308 */ /* 0x000fe20000000800 */
[C---:B------:R-:W-:Y:S02]  /*145d0*/  FMUL.FTZ R54, R2.reuse, R54 ;  /* 0x0000003602367220 */ /* 0x040fe40000410000 */
[C---:B------:R-:W-:Y:S02]  /*145e0*/  FMUL.FTZ R55, R2.reuse, R55 ;  /* 0x0000003702377220 */ /* 0x040fe40000410000 */
[C---:B------:R-:W-:Y:S01]  /*145f0*/  FMUL.FTZ R56, R3.reuse, R56 ;  /* 0x0000003803387220 */ /* 0x040fe20000410000 */
[C---:B------:R-:W-:Y:S01]  /*14600*/  HMMA.16816.F32.BF16 R16, R152.reuse, R158, R16 ;  /* 0x0000009e9810723c */ /* 0x040fe20000041810 */
[----:B------:R-:W-:Y:S03]  /*14610*/  LDSM.16.MT88.4 R156, [R206+0x8880] ;  /* 0x00888000ce9c783b */ /* 0x000fe60000004200 */
[C---:B------:R-:W-:Y:S01]  /*14620*/  FMUL.FTZ R21, R3.reuse, R21 ;  /* 0x0000001503157220 */ /* 0x040fe20000410000 */
[----:B------:R-:W5:Y:S01]  /*14630*/  MUFU.EX2 R241, R241 ;  /* 0x000000f100f17308 */ /* 0x000f620000000800 */
[C---:B------:R-:W-:Y:S02]  /*14640*/  FMUL.FTZ R22, R2.reuse, R22 ;  /* 0x0000001602167220 */ /* 0x040fe40000410000 */
[C---:B------:R-:W-:Y:S04]  /*14650*/  FMUL.FTZ R23, R2.reuse, R23 ;  /* 0x0000001702177220 */ /* 0x040fe80000410000 */
[C---:B------:R-:W-:Y:S02]  /*14660*/  FMUL.FTZ R57, R3.reuse, R57 ;  /* 0x0000003903397220 */ /* 0x040fe40000410000 */
[C---:B------:R-:W-:Y:S01]  /*14670*/  FMUL.FTZ R58, R2.reuse, R58 ;  /* 0x0000003a023a7220 */ /* 0x040fe20000410000 */
[C---:B-1----:R-:W-:Y:S01]  /*14680*/  HMMA.16816.F32.BF16 R20, R152.reuse, R144, R20 ;  /* 0x000000909814723c */ /* 0x042fe20000041814 */
[----:B------:R-:W1:Y:S02]  /*14690*/  MUFU.EX2 R242, R242 ;  /* 0x000000f200f27308 */ /* 0x000e640000000800 */
[C---:B------:R-:W-:Y:S02]  /*146a0*/  FMUL.FTZ R24, R3.reuse, R24 ;  /* 0x0000001803187220 */ /* 0x040fe40000410000 */
[C---:B------:R-:W-:Y:S02]  /*146b0*/  FMUL.FTZ R25, R3.reuse, R25 ;  /* 0x0000001903197220 */ /* 0x040fe40000410000 */
[C---:B------:R-:W-:Y:S02]  /*146c0*/  FMUL.FTZ R26, R2.reuse, R26 ;  /* 0x0000001a021a7220 */ /* 0x040fe40000410000 */
[C---:B------:R-:W-:Y:S03]  /*146d0*/  FMUL.FTZ R27, R2.reuse, R27 ;  /* 0x0000001b021b7220 */ /* 0x040fe60000410000 */
[C---:B------:R-:W-:Y:S02]  /*146e0*/  FMUL.FTZ R59, R2.reuse, R59 ;  /* 0x0000003b023b7220 */ /* 0x040fe40000410000 */
[C---:B------:R-:W-:Y:S02]  /*146f0*/  FMUL.FTZ R60, R3.reuse, R60 ;  /* 0x0000003c033c7220 */ /* 0x040fe40000410000 */
[C---:B------:R-:W-:Y:S03]  /*14700*/  HMMA.16816.F32.BF16 R24, R152.reuse, R146, R24 ;  /* 0x000000929818723c */ /* 0x040fe60000041818 */
[C---:B------:R-:W-:Y:S02]  /*14710*/  FMUL.FTZ R61, R3.reuse, R61 ;  /* 0x0000003d033d7220 */ /* 0x040fe40000410000 */
[C---:B------:R-:W-:Y:S02]  /*14720*/  FMUL.FTZ R62, R2.reuse, R62 ;  /* 0x0000003e023e7220 */ /* 0x040fe40000410000 */
[C---:B------:R-:W-:Y:S01]  /*14730*/  FMUL.FTZ R63, R2.reuse, R63 ;  /* 0x0000003f023f7220 */ /* 0x040fe20000410000 */
[C---:B----4-:R-:W-:Y:S04]  /*14740*/  HMMA.16816.F32.BF16 R28, R152.reuse, R132, R28 ;  /* 0x00000084981c723c */ /* 0x050fe8000004181c */
[C---:B------:R-:W-:Y:S02]  /*14750*/  FMUL.FTZ R64, R3.reuse, R64 ;  /* 0x0000004003407220 */ /* 0x040fe40000410000 */
[C---:B------:R-:W-:Y:S02]  /*14760*/  FMUL.FTZ R65, R3.reuse, R65 ;  /* 0x0000004103417220 */ /* 0x040fe40000410000 */
[C---:B------:R-:W-:Y:S01]  /*14770*/  HMMA.16816.F32.BF16 R32, R152.reuse, R134, R32 ;  /* 0x000000869820723c */ /* 0x040fe20000041820 */
[----:B------:R-:W4:Y:S03]  /*14780*/  LDSM.16.MT88.4 R132, [R205+0x9080] ;  /* 0x00908000cd84783b */ /* 0x000f260000004200 */
[C---:B------:R-:W-:Y:S02]  /*14790*/  FMUL.FTZ R66, R2.reuse, R66 ;  /* 0x0000004202427220 */ /* 0x040fe40000410000 */
[C---:B------:R-:W-:Y:S02]  /*147a0*/  FMUL.FTZ R67, R2.reuse, R67 ;  /* 0x0000004302437220 */ /* 0x040fe40000410000 */
[C---:B------:R-:W-:Y:S04]  /*147b0*/  HMMA.16816.F32.BF16 R36, R152.reuse, R136, R36 ;  /* 0x000000889824723c */ /* 0x040fe80000041824 */
[C---:B------:R-:W-:Y:S02]  /*147c0*/  FMUL.FTZ R68, R3.reuse, R68 ;  /* 0x0000004403447220 */ /* 0x040fe40000410000 */
[C---:B------:R-:W-:Y:S02]  /*147d0*/  FMUL.FTZ R69, R3.reuse, R69 ;  /* 0x0000004503457220 */ /* 0x040fe40000410000 */
[C---:B------:R-:W-:Y:S01]  /*147e0*/  HMMA.16816.F32.BF16 R40, R152.reuse, R138, R40 ;  /* 0x0000008a9828723c */ /* 0x040fe20000041828 */
[----:B------:R-:W1:Y:S03]  /*147f0*/  LDSM.16.MT88.4 R136, [R204+0x9080] ;  /* 0x00908000cc88783b */ /* 0x000e660000004200 */
[C---:B------:R-:W-:Y:S02]  /*14800*/  FMUL.FTZ R70, R2.reuse, R70 ;  /* 0x0000004602467220 */ /* 0x040fe40000410000 */
[C---:B------:R-:W-:Y:S02]  /*14810*/  FMUL.FTZ R71, R2.reuse, R71 ;  /* 0x0000004702477220 */ /* 0x040fe40000410000 */
[C---:B------:R-:W-:Y:S04]  /*14820*/  HMMA.16816.F32.BF16 R44, R152.reuse, R140, R44 ;  /* 0x0000008c982c723c */ /* 0x040fe8000004182c */
[C---:B------:R-:W-:Y:S02]  /*14830*/  FMUL.FTZ R72, R3.reuse, R72 ;  /* 0x0000004803487220 */ /* 0x040fe40000410000 */
[C---:B------:R-:W-:Y:S02]  /*14840*/  FMUL.FTZ R73, R3.reuse, R73 ;  /* 0x0000004903497220 */ /* 0x040fe40000410000 */
[C---:B------:R-:W-:Y:S01]  /*14850*/  HMMA.16816.F32.BF16 R48, R152.reuse, R142, R48 ;  /* 0x0000008e9830723c */ /* 0x040fe20000041830 */
[----:B------:R-:W2:Y:S03]  /*14860*/  LDSM.16.MT88.4 R140, [R211+0xa080] ;  /* 0x00a08000d38c783b */ /* 0x000ea60000004200 */
[C---:B------:R-:W-:Y:S02]  /*14870*/  FMUL.FTZ R74, R2.reuse, R74 ;  /* 0x0000004a024a7220 */ /* 0x040fe40000410000 */
[C---:B------:R-:W-:Y:S02]  /*14880*/  FMUL.FTZ R75, R2.reuse, R75 ;  /* 0x0000004b024b7220 */ /* 0x040fe40000410000 */
[C---:B------:R-:W-:Y:S01]  /*14890*/  FMUL.FTZ R76, R3.reuse, R76 ;  /* 0x0000004c034c7220 */ /* 0x040fe20000410000 */
[C---:B----4-:R-:W-:Y:S03]  /*148a0*/  HMMA.16816.F32.BF16 R52, R152.reuse, R132, R52 ;  /* 0x000000849834723c */ /* 0x050fe60000041834 */
[C---:B------:R-:W-:Y:S02]  /*148b0*/  FMUL.FTZ R77, R3.reuse, R77 ;  /* 0x0000004d034d7220 */ /* 0x040fe40000410000 */
[C---:B------:R-:W-:Y:S02]  /*148c0*/  FMUL.FTZ R78, R2.reuse, R78 ;  /* 0x0000004e024e7220 */ /* 0x040fe40000410000 */
[C---:B------:R-:W-:Y:S01]  /*148d0*/  FMUL.FTZ R79, R2.reuse, R79 ;  /* 0x0000004f024f7220 */ /* 0x040fe20000410000 */
[C---:B------:R-:W-:Y:S01]  /*148e0*/  HMMA.16816.F32.BF16 R56, R152.reuse, R134, R56 ;  /* 0x000000869838723c */ /* 0x040fe20000041838 */
[----:B------:R-:W4:Y:S03]  /*148f0*/  LDSM.16.MT88.4 R132, [R206+0xa080] ;  /* 0x00a08000ce84783b */ /* 0x000f260000004200 */
[C---:B------:R-:W-:Y:S02]  /*14900*/  FMUL.FTZ R80, R3.reuse, R80 ;  /* 0x0000005003507220 */ /* 0x040fe40000410000 */
[C---:B------:R-:W-:Y:S02]  /*14910*/  FMUL.FTZ R81, R3.reuse, R81 ;  /* 0x0000005103517220 */ /* 0x040fe40000410000 */
[C---:B-1----:R-:W-:Y:S04]  /*14920*/  HMMA.16816.F32.BF16 R60, R152.reuse, R136, R60 ;  /* 0x00000088983c723c */ /* 0x042fe8000004183c */
[C---:B------:R-:W-:Y:S02]  /*14930*/  FMUL.FTZ R82, R2.reuse, R82 ;  /* 0x0000005202527220 */ /* 0x040fe40000410000 */
[C---:B------:R-:W-:Y:S02]  /*14940*/  FMUL.FTZ R83, R2.reuse, R83 ;  /* 0x0000005302537220 */ /* 0x040fe40000410000 */
[C---:B------:R-:W-:Y:S01]  /*14950*/  HMMA.16816.F32.BF16 R64, R152.reuse, R138, R64 ;  /* 0x0000008a9840723c */ /* 0x040fe20000041840 */
[----:B------:R-:W1:Y:S03]  /*14960*/  LDSM.16.MT88.4 R136, [R205+0xa080] ;  /* 0x00a08000cd88783b */ /* 0x000e660000004200 */
[C---:B------:R-:W-:Y:S02]  /*14970*/  FMUL.FTZ R84, R3.reuse, R84 ;  /* 0x0000005403547220 */ /* 0x040fe40000410000 */
[C---:B------:R-:W-:Y:S02]  /*14980*/  FMUL.FTZ R85, R3.reuse, R85 ;  /* 0x0000005503557220 */ /* 0x040fe40000410000 */
[C---:B--2---:R-:W-:Y:S04]  /*14990*/  HMMA.16816.F32.BF16 R68, R152.reuse, R140, R68 ;  /* 0x0000008c9844723c */ /* 0x044fe80000041844 */
        /* <DEDUP_REMOVED lines=29> */
[C---:B------:R-:W-:Y:S04]  /*14b70*/  FMUL.FTZ R104, R3.reuse, R104 ;  /* 0x0000006803687220 */ /* 0x040fe80000410000 */
[C---:B------:R-:W-:Y:S01]  /*14b80*/  FMUL.FTZ R105, R3.reuse, R105 ;  /* 0x0000006903697220 */ /* 0x040fe20000410000 */
[C---:B----4-:R-:W-:Y:S03]  /*14b90*/  HMMA.16816.F32.BF16 R100, R152.reuse, R132, R100 ;  /* 0x000000849864723c */ /* 0x050fe60000041864 */
[C---:B------:R-:W-:Y:S02]  /*14ba0*/  FMUL.FTZ R106, R2.reuse, R106 ;  /* 0x0000006a026a7220 */ /* 0x040fe40000410000 */
[C---:B------:R-:W-:Y:S02]  /*14bb0*/  FMUL.FTZ R107, R2.reuse, R107 ;  /* 0x0000006b026b7220 */ /* 0x040fe40000410000 */
[C---:B------:R-:W-:Y:S02]  /*14bc0*/  FMUL.FTZ R108, R3.reuse, R108 ;  /* 0x0000006c036c7220 */ /* 0x040fe40000410000 */
[C---:B------:R-:W-:Y:S03]  /*14bd0*/  FMUL.FTZ R109, R3.reuse, R109 ;  /* 0x0000006d036d7220 */ /* 0x040fe60000410000 */
[C---:B------:R-:W-:Y:S01]  /*14be0*/  HMMA.16816.F32.BF16 R104, R152.reuse, R134, R104 ;  /* 0x000000869868723c */ /* 0x040fe20000041868 */
[----:B------:R-:W4:Y:S02]  /*14bf0*/  LDSM.16.MT88.4 R132, [R204+0xb080] ;  /* 0x00b08000cc84783b */ /* 0x000f240000004200 */
[C---:B------:R-:W-:Y:S02]  /*14c00*/  FMUL.FTZ R110, R2.reuse, R110 ;  /* 0x0000006e026e7220 */ /* 0x040fe40000410000 */
[C---:B------:R-:W-:Y:S02]  /*14c10*/  FMUL.FTZ R111, R2.reuse, R111 ;  /* 0x0000006f026f7220 */ /* 0x040fe40000410000 */
[C---:B------:R-:W-:Y:S02]  /*14c20*/  FMUL.FTZ R112, R3.reuse, R112 ;  /* 0x0000007003707220 */ /* 0x040fe40000410000 */
[C---:B------:R-:W-:Y:S03]  /*14c30*/  FMUL.FTZ R113, R3.reuse, R113 ;  /* 0x0000007103717220 */ /* 0x040fe60000410000 */
[C---:B-1----:R-:W-:Y:S03]  /*14c40*/  HMMA.16816.F32.BF16 R108, R152.reuse, R136, R108 ;  /* 0x00000088986c723c */ /* 0x042fe6000004186c */
[C---:B------:R-:W-:Y:S02]  /*14c50*/  FMUL.FTZ R114, R2.reuse, R114 ;  /* 0x0000007202727220 */ /* 0x040fe40000410000 */
[C---:B------:R-:W-:Y:S02]  /*14c60*/  FMUL.FTZ R115, R2.reuse, R115 ;  /* 0x0000007302737220 */ /* 0x040fe40000410000 */
[C---:B------:R-:W-:Y:S02]  /*14c70*/  FMUL.FTZ R116, R3.reuse, R116 ;  /* 0x0000007403747220 */ /* 0x040fe40000410000 */
[C---:B------:R-:W-:Y:S03]  /*14c80*/  FMUL.FTZ R117, R3.reuse, R117 ;  /* 0x0000007503757220 */ /* 0x040fe60000410000 */
[C---:B------:R-:W-:Y:S01]  /*14c90*/  HMMA.16816.F32.BF16 R112, R152.reuse, R138, R112 ;  /* 0x0000008a9870723c */ /* 0x040fe20000041870 */
[----:B------:R-:W1:Y:S02]  /*14ca0*/  LDSM.16.MT88.4 R136, [R211+0x8880] ;  /* 0x00888000d388783b */ /* 0x000e640000004200 */
[C---:B------:R-:W-:Y:S02]  /*14cb0*/  FMUL.FTZ R118, R2.reuse, R118 ;  /* 0x0000007602767220 */ /* 0x040fe40000410000 */
[C---:B------:R-:W-:Y:S02]  /*14cc0*/  FMUL.FTZ R119, R2.reuse, R119 ;  /* 0x0000007702777220 */ /* 0x040fe40000410000 */
[C---:B------:R-:W-:Y:S02]  /*14cd0*/  FMUL.FTZ R120, R3.reuse, R120 ;  /* 0x0000007803787220 */ /* 0x040fe40000410000 */
[C---:B------:R-:W-:Y:S03]  /*14ce0*/  FMUL.FTZ R121, R3.reuse, R121 ;  /* 0x0000007903797220 */ /* 0x040fe60000410000 */
[C---:B--2---:R-:W-:Y:S03]  /*14cf0*/  HMMA.16816.F32.BF16 R116, R152.reuse, R140, R116 ;  /* 0x0000008c9874723c */ /* 0x044fe60000041874 */
[C---:B------:R-:W-:Y:S02]  /*14d00*/  FMUL.FTZ R122, R2.reuse, R122 ;  /* 0x0000007a027a7220 */ /* 0x040fe40000410000 */
[C---:B------:R-:W-:Y:S02]  /*14d10*/  FMUL.FTZ R123, R2.reuse, R123 ;  /* 0x0000007b027b7220 */ /* 0x040fe40000410000 */
[C---:B------:R-:W-:Y:S02]  /*14d20*/  FMUL.FTZ R124, R3.reuse, R124 ;  /* 0x0000007c037c7220 */ /* 0x040fe40000410000 */
[C---:B------:R-:W-:Y:S03]  /*14d30*/  FMUL.FTZ R125, R3.reuse, R125 ;  /* 0x0000007d037d7220 */ /* 0x040fe60000410000 */
[C---:B------:R-:W-:Y:S03]  /*14d40*/  HMMA.16816.F32.BF16 R120, R152.reuse, R142, R120 ;  /* 0x0000008e9878723c */ /* 0x040fe60000041878 */
[C---:B------:R-:W-:Y:S02]  /*14d50*/  FMUL.FTZ R126, R2.reuse, R126 ;  /* 0x0000007e027e7220 */ /* 0x040fe40000410000 */
[C---:B------:R-:W-:Y:S02]  /*14d60*/  FMUL.FTZ R127, R2.reuse, R127 ;  /* 0x0000007f027f7220 */ /* 0x040fe40000410000 */
[C---:B------:R-:W-:Y:S02]  /*14d70*/  FMUL.FTZ R128, R3.reuse, R128 ;  /* 0x0000008003807220 */ /* 0x040fe40000410000 */
[C---:B------:R-:W-:Y:S03]  /*14d80*/  FMUL.FTZ R129, R3.reuse, R129 ;  /* 0x0000008103817220 */ /* 0x040fe60000410000 */
[C---:B----4-:R-:W-:Y:S03]  /*14d90*/  HMMA.16816.F32.BF16 R124, R152.reuse, R132, R124 ;  /* 0x00000084987c723c */ /* 0x050fe6000004187c */
[C---:B------:R-:W-:Y:S02]  /*14da0*/  FMUL.FTZ R130, R2.reuse, R130 ;  /* 0x0000008202827220 */ /* 0x040fe40000410000 */
[C---:B------:R-:W-:Y:S02]  /*14db0*/  FMUL.FTZ R131, R2.reuse, R131 ;  /* 0x0000008302837220 */ /* 0x040fe40000410000 */
[----:B------:R-:W-:Y:S01]  /*14dc0*/  FFMA.FTZ R230, R3, R226, R230 ;  /* 0x000000e203e67223 */ /* 0x000fe200000100e6 */
[----:B------:R-:W-:Y:S01]  /*14dd0*/  MOV R3, R0 ;  /* 0x0000000000037202 */ /* 0x000fe20000000f00 */
[----:B------:R-:W-:Y:S03]  /*14de0*/  FFMA.FTZ R235, R2, R225, R235 ;  /* 0x000000e102eb7223 */ /* 0x000fe600000100eb */
[----:B------:R-:W-:Y:S03]  /*14df0*/  HMMA.16816.F32.BF16 R128, R152, R134, R128 ;  /* 0x000000869880723c */ /* 0x000fe60000041880 */
[----:B------:R-:W-:Y:S01]  /*14e00*/  FADD.FTZ R151, R151, R230 ;  /* 0x000000e697977221 */ /* 0x000fe20000010000 */
[----:B------:R-:W-:Y:S01]  /*14e10*/  MOV R2, R148 ;  /* 0x0000009400027202 */ /* 0x000fe20000000f00 */
[----:B------:R-:W-:Y:S02]  /*14e20*/  FADD.FTZ R234, R234, R235 ;  /* 0x000000ebeaea7221 */ /* 0x000fe40000010000 */
[----:B------:R-:W-:Y:S01]  /*14e30*/  F2FP.BF16.PACK_AB R152, R237, R236 ;  /* 0x000000eced98723e */ /* 0x000fe200000010ff */
[----:B------:R-:W-:Y:S01]  /*14e40*/  FADD.FTZ R150, R150, R151 ;  /* 0x0000009796967221 */ /* 0x000fe20000010000 */
[----:B---3--:R-:W-:Y:S03]  /*14e50*/  F2FP.BF16.PACK_AB R154, R239, R238 ;  /* 0x000000eeef9a723e */ /* 0x008fe600000010ff */
[----:B-----5:R-:W-:Y:S01]  /*14e60*/  F2FP.BF16.PACK_AB R153, R241, R240 ;  /* 0x000000f0f199723e */ /* 0x020fe200000010ff */
[----:B------:R-:W-:Y:S01]  /*14e70*/  FADD.FTZ R231, R231, R150 ;  /* 0x00000096e7e77221 */ /* 0x000fe20000010000 */
[----:B------:R-:W-:Y:S03]  /*14e80*/  F2FP.BF16.PACK_AB R155, R149, R242 ;  /* 0x000000f2959b723e */ /* 0x000fe600000010ff */
[----:B------:R-:W-:Y:S04]  /*14e90*/  FADD.FTZ R236, R236, R231 ;  /* 0x000000e7ecec7221 */ /* 0x000fe80000010000 */
[C---:B-1----:R-:W-:Y:S01]  /*14ea0*/  HMMA.16816.F32.BF16 R144, R152.reuse, R136, R4 ;  /* 0x000000889890723c */ /* 0x042fe20000041804 */
[----:B------:R-:W1:Y:S02]  /*14eb0*/  LDSM.16.MT88.4 R4, [R211+0x9880] ;  /* 0x00988000d304783b */ /* 0x000e640000004200 */
[----:B------:R-:W-:Y:S04]  /*14ec0*/  FADD.FTZ R237, R237, R236 ;  /* 0x000000eceded7221 */ /* 0x000fe80000010000 */
[----:B------:R-:W-:Y:S01]  /*14ed0*/  FADD.FTZ R226, R238, R237 ;  /* 0x000000edeee27221 */ /* 0x000fe20000010000 */
[C---:B------:R-:W-:Y:S01]  /*14ee0*/  HMMA.16816.F32.BF16 R140, R152.reuse, R138, R8 ;  /* 0x0000008a988c723c */ /* 0x040fe20000041808 */
[----:B------:R-:W2:Y:S03]  /*14ef0*/  LDSM.16.MT88.4 R8, [R205+0x9880] ;  /* 0x00988000cd08783b */ /* 0x000ea60000004200 */
[----:B------:R-:W-:Y:S04]  /*14f00*/  FADD.FTZ R226, R239, R226 ;  /* 0x000000e2efe27221 */ /* 0x000fe80000010000 */
[C---:B------:R-:W-:Y:S01]  /*14f10*/  HMMA.16816.F32.BF16 R132, R152.reuse, R156, R12 ;  /* 0x0000009c9884723c */ /* 0x040fe2000004180c */
[----:B------:R-:W3:Y:S07]  /*14f20*/  LDSM.16.MT88.4 R12, [R205+0xa880] ;  /* 0x00a88000cd0c783b */ /* 0x000eee0000004200 */
[C---:B------:R-:W-:Y:S01]  /*14f30*/  HMMA.16816.F32.BF16 R136, R152.reuse, R158, R16 ;  /* 0x0000009e9888723c */ /* 0x040fe20000041810 */
[----:B------:R-:W4:Y:S07]  /*14f40*/  LDSM.16.MT88.4 R16, [R205+0xb880] ;  /* 0x00b88000cd10783b */ /* 0x000f2e0000004200 */
[C---:B------:R-:W-:Y:S01]  /*14f50*/  HMMA.16816.F32.BF16 R20, R152.reuse, R160, R20 ;  /* 0x000000a09814723c */ /* 0x040fe20000041814 */
[----:B------:R-:W5:Y:S07]  /*14f60*/  LDSM.16.MT88.4 R156, [R204+0xb880] ;  /* 0x00b88000cc9c783b */ /* 0x000f6e0000004200 */
[C---:B------:R-:W-:Y:S08]  /*14f70*/  HMMA.16816.F32.BF16 R24, R152.reuse, R162, R24 ;  /* 0x000000a29818723c */ /* 0x040ff00000041818 */
[C---:B------:R-:W-:Y:S08]  /*14f80*/  HMMA.16816.F32.BF16 R28, R152.reuse, R164, R28 ;  /* 0x000000a4981c723c */ /* 0x040ff0000004181c */
[C---:B------:R-:W-:Y:S08]  /*14f90*/  HMMA.16816.F32.BF16 R32, R152.reuse, R166, R32 ;  /* 0x000000a69820723c */ /* 0x040ff00000041820 */
[C---:B-1----:R-:W-:Y:S07]  /*14fa0*/  HMMA.16816.F32.BF16 R36, R152.reuse, R4, R36 ;  /* 0x000000049824723c */ /* 0x042fee0000041824 */
[----:B------:R-:W-:Y:S01]  /*14fb0*/  FADD.FTZ R5, R233, R234 ;  /* 0x000000eae9057221 */ /* 0x000fe20000010000 */
[C---:B------:R-:W-:Y:S04]  /*14fc0*/  HMMA.16816.F32.BF16 R40, R152.reuse, R6, R40 ;  /* 0x000000069828723c */ /* 0x040fe80000041828 */
[----:B------:R-:W-:Y:S04]  /*14fd0*/  FADD.FTZ R5, R232, R5 ;  /* 0x00000005e8057221 */ /* 0x000fe80000010000 */
[C---:B------:R-:W-:Y:S04]  /*14fe0*/  HMMA.16816.F32.BF16 R44, R152.reuse, R168, R44 ;  /* 0x000000a8982c723c */ /* 0x040fe8000004182c */
[----:B------:R-:W-:Y:S04]  /*14ff0*/  FADD.FTZ R240, R240, R5 ;  /* 0x00000005f0f07221 */ /* 0x000fe80000010000 */
[C---:B------:R-:W-:Y:S04]  /*15000*/  HMMA.16816.F32.BF16 R48, R152.reuse, R170, R48 ;  /* 0x000000aa9830723c */ /* 0x040fe80000041830 */
[----:B------:R-:W-:Y:S04]  /*15010*/  FADD.FTZ R241, R241, R240 ;  /* 0x000000f0f1f17221 */ /* 0x000fe80000010000 */
[C---:B--2---:R-:W-:Y:S04]  /*15020*/  HMMA.16816.F32.BF16 R52, R152.reuse, R8, R52 ;  /* 0x000000089834723c */ /* 0x044fe80000041834 */
[----:B------:R-:W-:Y:S04]  /*15030*/  FADD.FTZ R242, R242, R241 ;  /* 0x000000f1f2f27221 */ /* 0x000fe80000010000 */
[C---:B------:R-:W-:Y:S04]  /*15040*/  HMMA.16816.F32.BF16 R56, R152.reuse, R10, R56 ;  /* 0x0000000a9838723c */ /* 0x040fe80000041838 */
[----:B------:R-:W-:Y:S04]  /*15050*/  FADD.FTZ R225, R149, R242 ;  /* 0x000000f295e17221 */ /* 0x000fe80000010000 */
[C---:B------:R-:W-:Y:S08]  /*15060*/  HMMA.16816.F32.BF16 R60, R152.reuse, R172, R60 ;  /* 0x000000ac983c723c */ /* 0x040ff0000004183c */
[C---:B------:R-:W-:Y:S08]  /*15070*/  HMMA.16816.F32.BF16 R64, R152.reuse, R174, R64 ;  /* 0x000000ae9840723c */ /* 0x040ff00000041840 */
[C---:B------:R-:W-:Y:S08]  /*15080*/  HMMA.16816.F32.BF16 R68, R152.reuse, R176, R68 ;  /* 0x000000b09844723c */ /* 0x040ff00000041844 */
[C---:B------:R-:W-:Y:S08]  /*15090*/  HMMA.16816.F32.BF16 R72, R152.reuse, R178, R72 ;  /* 0x000000b29848723c */ /* 0x040ff00000041848 */
[C---:B------:R-:W-:Y:S08]  /*150a0*/  HMMA.16816.F32.BF16 R76, R152.reuse, R180, R76 ;  /* 0x000000b4984c723c */ /* 0x040ff0000004184c */
[C---:B------:R-:W-:Y:S08]  /*150b0*/  HMMA.16816.F32.BF16 R80, R152.reuse, R182, R80 ;  /* 0x000000b69850723c */ /* 0x040ff00000041850 */
[C---:B---3--:R-:W-:Y:S07]  /*150c0*/  HMMA.16816.F32.BF16 R84, R152.reuse, R12, R84 ;  /* 0x0000000c9854723c */ /* 0x048fee0000041854 */
[----:B------:R-:W-:Y:S01]  /*150d0*/  MOV R12, R148 ;  /* 0x00000094000c7202 */ /* 0x000fe20000000f00 */
[C---:B------:R-:W-:Y:S08]  /*150e0*/  HMMA.16816.F32.BF16 R88, R152.reuse, R14, R88 ;  /* 0x0000000e9858723c */ /* 0x040ff00000041858 */
[C---:B------:R-:W-:Y:S08]  /*150f0*/  HMMA.16816.F32.BF16 R92, R152.reuse, R184, R92 ;  /* 0x000000b8985c723c */ /* 0x040ff0000004185c */
[C---:B------:R-:W-:Y:S08]  /*15100*/  HMMA.16816.F32.BF16 R96, R152.reuse, R186, R96 ;  /* 0x000000ba9860723c */ /* 0x040ff00000041860 */
[C---:B------:R-:W-:Y:S08]  /*15110*/  HMMA.16816.F32.BF16 R100, R152.reuse, R188, R100 ;  /* 0x000000bc9864723c */ /* 0x040ff00000041864 */
[C---:B------:R-:W-:Y:S08]  /*15120*/  HMMA.16816.F32.BF16 R104, R152.reuse, R190, R104 ;  /* 0x000000be9868723c */ /* 0x040ff00000041868 */
[C---:B------:R-:W-:Y:S08]  /*15130*/  HMMA.16816.F32.BF16 R108, R152.reuse, R192, R108 ;  /* 0x000000c0986c723c */ /* 0x040ff0000004186c */
[C---:B------:R-:W-:Y:S08]  /*15140*/  HMMA.16816.F32.BF16 R112, R152.reuse, R194, R112 ;  /* 0x000000c29870723c */ /* 0x040ff00000041870 */
[C---:B----4-:R-:W-:Y:S08]  /*15150*/  HMMA.16816.F32.BF16 R116, R152.reuse, R16, R116 ;  /* 0x000000109874723c */ /* 0x050ff00000041874 */
[C---:B------:R-:W-:Y:S08]  /*15160*/  HMMA.16816.F32.BF16 R120, R152.reuse, R18, R120 ;  /* 0x000000129878723c */ /* 0x040ff00000041878 */
[C---:B-----5:R-:W-:Y:S08]  /*15170*/  HMMA.16816.F32.BF16 R124, R152.reuse, R156, R124 ;  /* 0x0000009c987c723c */ /* 0x060ff0000004187c */
[----:B------:R-:W-:Y:S01]  /*15180*/  HMMA.16816.F32.BF16 R128, R152, R158, R128 ;  /* 0x0000009e9880723c */ /* 0x000fe20000041880 */
[----:B------:R-:W-:-:S07]  /*15190*/  @P0 BRA `(.L_x_436) ;  /* 0xffffd7f000000947 */ /* 0x000fce000383ffff */
.L_x_427:
[----:B------:R-:W1:Y:S01]  /*151a0*/  S2UR UR8, SR_CTAID.X ;  /* 0x00000000000879c3 */ /* 0x000e620000002500 */
[----:B------:R-:W-:Y:S01]  /*151b0*/  ULDC.64 UR4, c[0x0][0x2c8] ;  /* 0x0000b20000047ab9 */ /* 0x000fe20000000a00 */
[----:B------:R-:W-:Y:S01]  /*151c0*/  PLOP3.LUT P0, PT, PT, PT, UP2, 0x40, 0x0 ;  /* 0x000000000000781c */ /* 0x000fe20003f0e828 */
[----:B-1----:R-:W-:-:S04]  /*151d0*/  ULEA UR8, UR8, 0x7f, 0x7 ;  /* 0x0000007f08087891 */ /* 0x002fc8000f8e383f */
        /* <DEDUP_REMOVED lines=18> */
.L_x_438:
[----:B------:R-:W-:Y:S02]  /*15300*/  ULDC UR4, c[0x0][0x32c] ;  /* 0x0000cb0000047ab9 */ /* 0x000fe40000000800 */
[----:B------:R-:W-:-:S03]  /*15310*/  UISETP.NE.AND UP0, UPT, UR4, 0x1, UPT ;  /* 0x000000010400788c */ /* 0x000fc6000bf05270 */
[----:B------:R-:W-:Y:S02]  /*15320*/  ULDC.64 UR4, c[0x0][0x330] ;  /* 0x0000cc0000047ab9 */ /* 0x000fe40000000a00 */
[----:B------:R-:W-:-:S06]  /*15330*/  UIMAD.WIDE.U32 UR10, UR9, UR4, URZ ;  /* 0x00000004090a72a5 */ /* 0x000fcc000f8e003f */
[----:B------:R-:W-:Y:S02]  /*15340*/  @UP0 USHF.R.U32.HI UR9, URZ, UR5, UR11 ;  /* 0x000000053f090299 */ /* 0x000fe4000801160b */
.L_x_439:
[----:B------:R-:W-:Y:S02]  /*15350*/  ULDC UR4, c[0x0][0x32c] ;  /* 0x0000cb0000047ab9 */ /* 0x000fe40000000800 */
[----:B------:R-:W-:-:S04]  /*15360*/  UIMAD UR4, UR9, UR4, URZ ;  /* 0x00000004090472a4 */ /* 0x000fc8000f8e023f */
[----:B------:R-:W-:-:S04]  /*15370*/  UISETP.LT.AND UP0, UPT, UR8, UR4, UPT ;  /* 0x000000040800728c */ /* 0x000fc8000bf01270 */
[----:B------:R-:W-:-:S04]  /*15380*/  USEL UR8, UR8, UR4, !UP0 ;  /* 0x0000000408087287 */ /* 0x000fc8000c000000 */
.L_x_437:
[----:B------:R-:W-:-:S04]  /*15390*/  UIADD3 UR8, UR8, 0x1f, URZ ;  /* 0x0000001f08087890 */ /* 0x000fc8000fffe03f */
        /* <DEDUP_REMOVED lines=8> */
[----:B------:R-:W-:Y:S01]  /*15420*/  MOV R149, R12 ;  /* 0x0000000c00957202 */ /* 0x000fe20000000f00 */
[----:B------:R-:W-:Y:S01]  /*15430*/  UMOV UR12, UR13 ;  /* 0x0000000d000c7c82 */ /* 0x000fe20008000000 */
[----:B------:R-:W-:Y:S01]  /*15440*/  MOV R3, R0 ;  /* 0x0000000000037202 */ /* 0x000fe20000000f00 */
[----:B------:R-:W-:Y:S02]  /*15450*/  ULDC.64 UR8, c[0x0][0x208] ;  /* 0x0000820000087ab9 */ /* 0x000fe40000000a00 */
[----:B------:R-:W-:Y:S02]  /*15460*/  ULDC.64 UR4, c[0x0][0x1e0] ;  /* 0x0000780000047ab9 */ /* 0x000fe40000000a00 */
.L_x_441:
[----:B------:R-:W-:Y:S04]  /*15470*/  DEPBAR.LE SB0, 0x0 ;  /* 0x000080000000791a */ /* 0x000fe80000000000 */
[----:B------:R-:W-:Y:S01]  /*15480*/  BAR.SYNC.DEFER_BLOCKING 0x0 ;  /* 0x0000000000007b1d */ /* 0x000fe20000010000 */
[----:B------:R-:W-:Y:S01]  /*15490*/  UISETP.GT.AND UP0, UPT, UR6, UR12, UPT ;  /* 0x0000000c0600728c */ /* 0x000fe2000bf04270 */
[C---:B------:R-:W-:Y:S01]  /*154a0*/  LOP3.LUT P5, RZ, R215.reuse, 0x2, RZ, 0xc0, !PT ;  /* 0x00000002d7ff7812 */ /* 0x040fe200078ac0ff */
[----:B------:R-:W-:Y:S01]  /*154b0*/  UIADD3 UR13, UR12, -0x1, URZ ;  /* 0xffffffff0c0d7890 */ /* 0x000fe2000fffe03f */
[C---:B------:R-:W-:Y:S03]  /*154c0*/  LOP3.LUT P4, RZ, R215.reuse, 0x1, RZ, 0xc0, !PT ;  /* 0x00000001d7ff7812 */ /* 0x040fe6000788c0ff */
[----:B------:R-:W-:Y:S02]  /*154d0*/  PLOP3.LUT P0, PT, PT, PT, UP0, 0x80, 0x0 ;  /* 0x000000000000781c */ /* 0x000fe40003f0f008 */
[----:B------:R-:W-:Y:S02]  /*154e0*/  PLOP3.LUT P2, PT, PT, PT, UP0, 0x80, 0x0 ;  /* 0x000000000000781c */ /* 0x000fe40003f4f008 */
[----:B------:R-:W-:Y:S01]  /*154f0*/  PLOP3.LUT P1, PT, PT, PT, UP0, 0x80, 0x0 ;  /* 0x000000000000781c */ /* 0x000fe20003f2f008 */
[----:B------:R-:W-:Y:S01]  /*15500*/  @!UP0 UIMAD.WIDE.U32 UR14, UR12, UR8, URZ ;  /* 0x000000080c0e82a5 */ /* 0x000fe2000f8e003f */
[----:B------:R-:W-:Y:S01]  /*15510*/  PLOP3.LUT P3, PT, PT, PT, UP0, 0x80, 0x0 ;  /* 0x000000000000781c */ /* 0x000fe20003f6f008 */
[----:B------:R-:W-:Y:S01]  /*15520*/  @!UP0 USHF.R.S32.HI UR11, URZ, 0x1f, UR12 ;  /* 0x0000001f3f0b8899 */ /* 0x000fe2000801140c */
[C---:B------:R-:W-:Y:S03]  /*15530*/  LOP3.LUT P3, RZ, R215.reuse, 0x4, RZ, 0xc0, !PT ;  /* 0x00000004d7ff7812 */ /* 0x040fe6000786c0ff */
[----:B------:R-:W-:Y:S01]  /*15540*/  @!UP0 UIMAD UR11, UR11, UR8, URZ ;  /* 0x000000080b0b82a4 */ /* 0x000fe2000f8e023f */
[----:B------:R-:W-:Y:S02]  /*15550*/  MOV R4, UR14 ;  /* 0x0000000e00047c02 */ /* 0x000fe40008000f00 */
[----:B------:R-:W-:Y:S01]  /*15560*/  MOV R5, UR15 ;  /* 0x0000000f00057c02 */ /* 0x000fe20008000f00 */
[----:B------:R-:W-:Y:S01]  /*15570*/  @!UP0 UIMAD UR11, UR12, UR9, UR11 ;  /* 0x000000090c0b82a4 */ /* 0x000fe2000f8e020b */
[----:B------:R-:W-:Y:S01]  /*15580*/  @!P0 LEA R0, P0, R4, R228, 0x5 ;  /* 0x000000e404008211 */ /* 0x000fe200078028ff */
[----:B------:R-:W-:Y:S02]  /*15590*/  LDSM.16.M88.4 R16, [R214+0x10080] ;  /* 0x01008000d610783b */ /* 0x000fe40000000200 */
[----:B------:R-:W-:Y:S01]  /*155a0*/  @!UP0 UIADD3 UR11, UR15, UR11, URZ ;  /* 0x0000000b0f0b8290 */ /* 0x000fe2000fffe03f */
[----:B------:R-:W-:Y:S04]  /*155b0*/  @!P1 LEA R150, P1, R0, c[0x0][0x1f8], 0x1 ;  /* 0x00007e0000969a11 */ /* 0x000fe800078208ff */
[----:B------:R-:W1:Y:S01]  /*155c0*/  LDSM.16.M88.4 R8, [R213+0xc080] ;  /* 0x00c08000d508783b */ /* 0x000e620000000200 */
[----:B------:R-:W-:Y:S04]  /*155d0*/  MOV R151, UR11 ;  /* 0x0000000b00977c02 */ /* 0x000fe80008000f00 */
[----:B------:R-:W-:Y:S02]  /*155e0*/  @!P2 LEA.HI.X R151, R4, R221, R151, 0x5, P0 ;  /* 0x000000dd0497a211 */ /* 0x000fe400000f2c97 */
[----:B------:R-:W-:Y:S01]  /*155f0*/  PLOP3.LUT P0, PT, PT, PT, UP0, 0x80, 0x0 ;  /* 0x000000000000781c */ /* 0x000fe20003f0f008 */
[----:B------:R-:W2:Y:S01]  /*15600*/  LDSM.16.M88.4 R152, [R213+0xc880] ;  /* 0x00c88000d598783b */ /* 0x000ea20000000200 */
[----:B------:R-:W-:Y:S06]  /*15610*/  PLOP3.LUT P2, PT, PT, PT, UP0, 0x80, 0x0 ;  /* 0x000000000000781c */ /* 0x000fec0003f4f008 */
[----:B------:R-:W-:Y:S05]  /*15620*/  LDSM.16.M88.4 R156, [R210+0x10080] ;  /* 0x01008000d29c783b */ /* 0x000fea0000000200 */
[----:B------:R-:W-:Y:S02]  /*15630*/  @!P0 LEA.HI.X R151, R0, c[0x0][0x1fc], R151, 0x1, P1 ;  /* 0x00007f0000978a11 */ /* 0x000fe400008f0c97 */
[----:B------:R-:W-:Y:S01]  /*15640*/  PLOP3.LUT P0, PT, PT, PT, UP0, 0x80, 0x0 ;  /* 0x000000000000781c */ /* 0x000fe20003f0f008 */
[----:B------:R-:W3:Y:S01]  /*15650*/  LDSM.16.M88.4 R160, [R212] ;  /* 0x00000000d4a0783b */ /* 0x000ee20000000200 */
[----:B------:R-:W-:Y:S06]  /*15660*/  PLOP3.LUT P1, PT, PT, PT, UP0, 0x80, 0x0 ;  /* 0x000000000000781c */ /* 0x000fec0003f2f008 */
[----:B------:R-:W4:Y:S07]  /*15670*/  LDSM.16.M88.4 R164, [R203] ;  /* 0x00000000cba4783b */ /* 0x000f2e0000000200 */
[----:B------:R-:W-:Y:S01]  /*15680*/  @!PT LDS RZ, [RZ] ;  /* 0x00000000fffff984 */ /* 0x000fe20000000800 */
[----:B------:R-:W-:Y:S01]  /*15690*/  @!PT LDS RZ, [RZ] ;  /* 0x00000000fffff984 */ /* 0x000fe20000000800 */
[----:B------:R-:W-:Y:S01]  /*156a0*/  @!PT LDS RZ, [RZ] ;  /* 0x00000000fffff984 */ /* 0x000fe20000000800 */
[----:B------:R5:W-:Y:S01]  /*156b0*/  @!P0 LDGSTS.E.BYPASS.LTC128B.128 [R218+0x8080], [R150.64], !P6 ;  /* 0x0808000096da8fae */ /* 0x000be2000f101d5e */
[----:B------:R-:W-:Y:S01]  /*156c0*/  PLOP3.LUT P0, PT, PT, PT, UP0, 0x80, 0x0 ;  /* 0x000000000000781c */ /* 0x000fe20003f0f008 */
[----:B------:R-:W-:Y:S01]  /*156d0*/  UISETP.GT.AND UP0, UPT, UR12, UR6, UPT ;  /* 0x000000060c00728c */ /* 0x000fe2000bf04270 */
[C---:B-1----:R-:W-:Y:S04]  /*156e0*/  HMMA.16816.F32.BF16 R4, R16.reuse, R8, RZ ;  /* 0x000000081004723c */ /* 0x042fe800000418ff */
[----:B------:R5:W-:Y:S01]  /*156f0*/  @!P2 LDGSTS.E.BYPASS.LTC128B.128 [R218+0x9080], [R150.64+0x80], !P3 ;  /* 0x0908008096daafae */ /* 0x000be2000d901d5e */
[----:B------:R-:W-:Y:S02]  /*15700*/  PLOP3.LUT P2, PT, PT, PT, UP0, 0x80, 0x0 ;  /* 0x000000000000781c */ /* 0x000fe40003f4f008 */
[----:B------:R-:W-:Y:S01]  /*15710*/  PLOP3.LUT P3, PT, PT, PT, UP0, 0x80, 0x0 ;  /* 0x000000000000781c */ /* 0x000fe20003f6f008 */
[C---:B------:R-:W-:Y:S01]  /*15720*/  HMMA.16816.F32.BF16 R8, R16.reuse, R10, RZ ;  /* 0x0000000a1008723c */ /* 0x040fe200000418ff */
[----:B------:R-:W-:Y:S01]  /*15730*/  LOP3.LUT P3, RZ, R215, 0x4, RZ, 0xc0, !PT ;  /* 0x00000004d7ff7812 */ /* 0x000fe2000786c0ff */
[----:B------:R-:W-:Y:S01]  /*15740*/  @UP0 UIMAD.WIDE.U32 UR14, UR13, UR4, URZ ;  /* 0x000000040d0e02a5 */ /* 0x000fe2000f8e003f */
[----:B------:R5:W-:Y:S01]  /*15750*/  @!P1 LDGSTS.E.BYPASS.LTC128B.128 [R218+0xa080], [R150.64+0x100], !P5 ;  /* 0x0a08010096da9fae */ /* 0x000be2000e901d5e */
[----:B------:R-:W-:Y:S01]  /*15760*/  PLOP3.LUT P1, PT, PT, PT, UP0, 0x80, 0x0 ;  /* 0x000000000000781c */ /* 0x000fe20003f2f008 */
[----:B------:R-:W-:Y:S03]  /*15770*/  @UP0 USHF.R.S32.HI UR11, URZ, 0x1f, UR13 ;  /* 0x0000001f3f0b0899 */ /* 0x000fe6000801140d */
[C---:B--2---:R-:W-:Y:S01]  /*15780*/  HMMA.16816.F32.BF16 R12, R16.reuse, R152, RZ ;  /* 0x00000098100c723c */ /* 0x044fe200000418ff */
[----:B------:R-:W-:Y:S01]  /*15790*/  @UP0 UIMAD UR11, UR11, UR4, URZ ;  /* 0x000000040b0b02a4 */ /* 0x000fe2000f8e023f */
[----:B------:R5:W-:Y:S01]  /*157a0*/  @!P0 LDGSTS.E.BYPASS.LTC128B.128 [R218+0xb080], [R150.64+0x180], !P4 ;  /* 0x0b08018096da8fae */ /* 0x000be2000e101d5e */
[----:B------:R-:W-:Y:S02]  /*157b0*/  PLOP3.LUT P0, PT, PT, PT, UP0, 0x80, 0x0 ;  /* 0x000000000000781c */ /* 0x000fe40003f0f008 */
[----:B------:R-:W-:Y:S03]  /*157c0*/  @UP0 UIMAD UR11, UR13, UR5, UR11 ;  /* 0x000000050d0b02a4 */ /* 0x000fe6000f8e020b */
[----:B------:R-:W-:Y:S01]  /*157d0*/  HMMA.16816.F32.BF16 R16, R16, R154, RZ ;  /* 0x0000009a1010723c */ /* 0x000fe200000418ff */
[----:B------:R-:W-:Y:S01]  /*157e0*/  LDSM.16.M88.4 R168, [R209+0x10080] ;  /* 0x01008000d1a8783b */ /* 0x000fe20000000200 */
[----:B------:R-:W-:Y:S06]  /*157f0*/  @UP0 UIADD3 UR11, UR15, UR11, URZ ;  /* 0x0000000b0f0b0290 */ /* 0x000fec000fffe03f */
[C---:B---3--:R-:W-:Y:S01]  /*15800*/  HMMA.16816.F32.BF16 R4, R156.reuse, R160, R4 ;  /* 0x000000a09c04723c */ /* 0x048fe20000041804 */
[----:B------:R-:W1:Y:S07]  /*15810*/  LDSM.16.M88.4 R172, [R208+0xc080] ;  /* 0x00c08000d0ac783b */ /* 0x000e6e0000000200 */
        /* <DEDUP_REMOVED lines=13> */
[----:B------:R-:W-:Y:S04]  /*158f0*/  LDSM.16.M88.4 R172, [R201] ;  /* 0x00000000c9ac783b */ /* 0x000fe80000000200 */
[----:B------:R-:W-:Y:S03]  /*15900*/  HMMA.16816.F32.BF16 R16, R168, R154, R16 ;  /* 0x0000009aa810723c */ /* 0x000fe60000041810 */
[----:B------:R-:W2:Y:S05]  /*15910*/  LDSM.16.M88.4 R152, [R213+0xd880] ;  /* 0x00d88000d598783b */ /* 0x000eaa0000000200 */
[C---:B---3--:R-:W-:Y:S02]  /*15920*/  HMMA.16816.F32.BF16 R4, R176.reuse, R180, R4 ;  /* 0x000000b4b004723c */ /* 0x048fe40000041804 */
[----:B------:R-:W3:Y:S06]  /*15930*/  LDSM.16.M88.4 R168, [R210+0x14080] ;  /* 0x01408000d2a8783b */ /* 0x000eec0000000200 */
        /* <DEDUP_REMOVED lines=84> */
[----:B------:R-:W-:Y:S02]  /*15e80*/  FMNMX.FTZ R0, R4, R3, !PT ;  /* 0x0000000304007209 */ /* 0x000fe40007810000 */
[----:B------:R-:W-:Y:S02]  /*15e90*/  FMNMX.FTZ R2, R6, R149, !PT ;  /* 0x0000009506027209 */ /* 0x000fe40007810000 */
[----:B-----5:R-:W-:Y:S04]  /*15ea0*/  FMNMX.FTZ R151, R5, R0, !PT ;  /* 0x0000000005977209 */ /* 0x020fe80007810000 */
        /* <DEDUP_REMOVED lines=16> */
[----:B------:R-:W-:Y:S04]  /*15fb0*/  MOV R150, UR14 ;  /* 0x0000000e00967c02 */ /* 0x000fe80008000f00 */
[----:B------:R-:W1:Y:S01]  /*15fc0*/  SHFL.BFLY PT, R2, R157, 0x1, 0x1f ;  /* 0x0c201f009d027f89 */ /* 0x000e6200000e0000 */
[C---:B------:R-:W-:Y:S02]  /*15fd0*/  @P0 LEA R152, P0, R150.reuse, R216, 0x5 ;  /* 0x000000d896980211 */ /* 0x040fe400078028ff */
[----:B--2---:R-:W-:Y:S02]  /*15fe0*/  FMNMX.FTZ R151, R153, R0, !PT ;  /* 0x0000000099977209 */ /* 0x004fe40007810000 */
[----:B------:R-:W-:Y:S03]  /*15ff0*/  MOV R153, UR11 ;  /* 0x0000000b00997c02 */ /* 0x000fe60008000f00 */
[----:B------:R-:W2:Y:S06]  /*16000*/  SHFL.BFLY PT, R148, R151, 0x1, 0x1f ;  /* 0x0c201f0097947f89 */ /* 0x000eac00000e0000 */
[----:B------:R-:W-:Y:S02]  /*16010*/  @P2 LEA.HI.X R153, R150, R223, R153, 0x5, P0 ;  /* 0x000000df96992211 */ /* 0x000fe400000f2c99 */
[----:B------:R-:W-:Y:S02]  /*16020*/  PLOP3.LUT P0, PT, PT, PT, UP0, 0x80, 0x0 ;  /* 0x000000000000781c */ /* 0x000fe40003f0f008 */
[----:B------:R-:W-:Y:S02]  /*16030*/  PLOP3.LUT P2, PT, PT, PT, UP0, 0x80, 0x0 ;  /* 0x000000000000781c */ /* 0x000fe40003f4f008 */
[----:B-1----:R-:W-:Y:S05]  /*16040*/  FMNMX.FTZ R0, R157, R2, !PT ;  /* 0x000000029d007209 */ /* 0x002fea0007810000 */
[C---:B------:R-:W-:Y:S02]  /*16050*/  FMUL.FTZ R165, R0.reuse, c[0x0][0x2d0] ;  /* 0x0000b40000a57a20 */ /* 0x040fe40000410000 */
[----:B------:R-:W-:Y:S01]  /*16060*/  FADD.FTZ R2, -R0, R3 ;  /* 0x0000000300027221 */ /* 0x000fe20000010100 */
[----:B--2---:R-:W-:Y:S01]  /*16070*/  FMNMX.FTZ R148, R151, R148, !PT ;  /* 0x0000009497947209 */ /* 0x004fe20007810000 */
[----:B------:R-:W-:Y:S01]  /*16080*/  FFMA.FTZ R150, R5, c[0x0][0x2d0], -R165 ;  /* 0x0000b40005967a23 */ /* 0x000fe200000108a5 */
[----:B------:R-:W-:Y:S01]  /*16090*/  MOV R151, UR15 ;  /* 0x0000000f00977c02 */ /* 0x000fe20008000f00 */
[----:B------:R-:W-:Y:S02]  /*160a0*/  FMUL.FTZ R3, R2, c[0x0][0x2d0] ;  /* 0x0000b40002037a20 */ /* 0x000fe40000410000 */
[C---:B------:R-:W-:Y:S02]  /*160b0*/  FADD.FTZ R149, -R148.reuse, R149 ;  /* 0x0000009594957221 */ /* 0x040fe40000010100 */
[----:B------:R-:W-:Y:S01]  /*160c0*/  FMUL.FTZ R164, R148, c[0x0][0x2d0] ;  /* 0x0000b40094a47a20 */ /* 0x000fe20000410000 */
[----:B------:R-:W-:Y:S01]  /*160d0*/  MUFU.EX2 R150, R150 ;  /* 0x0000009600967308 */ /* 0x000fe20000000800 */
[----:B------:R-:W-:Y:S02]  /*160e0*/  FMUL.FTZ R2, R149, c[0x0][0x2d0] ;  /* 0x0000b40095027a20 */ /* 0x000fe40000410000 */
[--C-:B------:R-:W-:Y:S01]  /*160f0*/  FFMA.FTZ R149, R4, c[0x0][0x2d0], -R165.reuse ;  /* 0x0000b40004957a23 */ /* 0x100fe200000108a5 */
[----:B------:R-:W-:Y:S01]  /*16100*/  @P1 LEA R4, P1, R152, c[0x0][0x1c8], 0x1 ;  /* 0x0000720098041a11 */ /* 0x000fe200078208ff */
[--C-:B------:R-:W-:Y:S02]  /*16110*/  FFMA.FTZ R151, R8, c[0x0][0x2d0], -R165.reuse ;  /* 0x0000b40008977a23 */ /* 0x100fe400000108a5 */
[----:B------:R-:W-:Y:S02]  /*16120*/  FFMA.FTZ R192, R9, c[0x0][0x2d0], -R165 ;  /* 0x0000b40009c07a23 */ /* 0x000fe400000108a5 */
[--C-:B------:R-:W-:Y:S01]  /*16130*/  FFMA.FTZ R193, R6, c[0x0][0x2d0], -R164.reuse ;  /* 0x0000b40006c17a23 */ /* 0x100fe200000108a4 */
[----:B------:R-:W1:Y:S01]  /*16140*/  MUFU.EX2 R3, R3 ;  /* 0x0000000300037308 */ /* 0x000e620000000800 */
[--C-:B------:R-:W-:Y:S02]  /*16150*/  FFMA.FTZ R194, R7, c[0x0][0x2d0], -R164.reuse ;  /* 0x0000b40007c27a23 */ /* 0x100fe400000108a4 */
[--C-:B------:R-:W-:Y:S02]  /*16160*/  FFMA.FTZ R195, R10, c[0x0][0x2d0], -R164.reuse ;  /* 0x0000b4000ac37a23 */ /* 0x100fe400000108a4 */
[--C-:B------:R-:W-:Y:S02]  /*16170*/  FFMA.FTZ R230, R11, c[0x0][0x2d0], -R164.reuse ;  /* 0x0000b4000be67a23 */ /* 0x100fe400000108a4 */
[----:B------:R-:W-:Y:S01]  /*16180*/  @P0 LEA.HI.X R5, R152, c[0x0][0x1cc], R153, 0x1, P1 ;  /* 0x0000730098050a11 */ /* 0x000fe200008f0c99 */
[--C-:B------:R-:W-:Y:S01]  /*16190*/  FFMA.FTZ R231, R16, c[0x0][0x2d0], -R165.reuse ;  /* 0x0000b40010e77a23 */ /* 0x100fe200000108a5 */
[----:B------:R-:W-:Y:S01]  /*161a0*/  PLOP3.LUT P0, PT, PT, PT, UP0, 0x80, 0x0 ;  /* 0x000000000000781c */ /* 0x000fe20003f0f008 */
[----:B------:R-:W2:Y:S01]  /*161b0*/  MUFU.EX2 R2, R2 ;  /* 0x0000000200027308 */ /* 0x000ea20000000800 */
[----:B------:R-:W-:Y:S01]  /*161c0*/  PLOP3.LUT P1, PT, PT, PT, UP0, 0x80, 0x0 ;  /* 0x000000000000781c */ /* 0x000fe20003f2f008 */
[--C-:B------:R-:W-:Y:S02]  /*161d0*/  FFMA.FTZ R235, R18, c[0x0][0x2d0], -R164.reuse ;  /* 0x0000b40012eb7a23 */ /* 0x100fe400000108a4 */
[--C-:B------:R-:W-:Y:S02]  /*161e0*/  FFMA.FTZ R227, R12, c[0x0][0x2d0], -R165.reuse ;  /* 0x0000b4000ce37a23 */ /* 0x100fe400000108a5 */
[--C-:B------:R-:W-:Y:S02]  /*161f0*/  FFMA.FTZ R232, R13, c[0x0][0x2d0], -R165.reuse ;  /* 0x0000b4000de87a23 */ /* 0x100fe400000108a5 */
[----:B------:R-:W-:Y:S02]  /*16200*/  FFMA.FTZ R165, R17, c[0x0][0x2d0], -R165 ;  /* 0x0000b40011a57a23 */ /* 0x000fe400000108a5 */
[----:B------:R-:W-:Y:S01]  /*16210*/  MUFU.EX2 R149, R149 ;  /* 0x0000009500957308 */ /* 0x000fe20000000800 */
[--C-:B------:R-:W-:Y:S01]  /*16220*/  FFMA.FTZ R233, R14, c[0x0][0x2d0], -R164.reuse ;  /* 0x0000b4000ee97a23 */ /* 0x100fe200000108a4 */
[----:B------:R3:W-:Y:S01]  /*16230*/  @P0 LDGSTS.E.BYPASS.LTC128B.128 [R218+0xc080], [R4.64], !P6 ;  /* 0x0c08000004da0fae */ /* 0x0007e2000f101d5e */
[----:B------:R-:W-:Y:S01]  /*16240*/  PLOP3.LUT P0, PT, PT, PT, UP0, 0x80, 0x0 ;  /* 0x000000000000781c */ /* 0x000fe20003f0f008 */
[C---:B-1----:R-:W-:Y:S01]  /*16250*/  FMUL.FTZ R8, R3.reuse, R140 ;  /* 0x0000008c03087220 */ /* 0x042fe20000410000 */
[----:B------:R-:W-:Y:S01]  /*16260*/  UISETP.GT.AND UP0, UPT, UR12, UR10, UPT ;  /* 0x0000000a0c00728c */ /* 0x000fe2000bf04270 */
[C---:B------:R-:W-:Y:S01]  /*16270*/  FMUL.FTZ R9, R3.reuse, R141 ;  /* 0x0000008d03097220 */ /* 0x040fe20000410000 */
[----:B------:R-:W-:Y:S01]  /*16280*/  UIADD3 UR12, UR12, -0x1, URZ ;  /* 0xffffffff0c0c7890 */ /* 0x000fe2000fffe03f */
[C---:B------:R-:W-:Y:S01]  /*16290*/  FMUL.FTZ R132, R3.reuse, R132 ;  /* 0x0000008403847220 */ /* 0x040fe20000410000 */
[----:B------:R3:W-:Y:S01]  /*162a0*/  @P2 LDGSTS.E.BYPASS.LTC128B.128 [R218+0xd080], [R4.64+0x80], !P3 ;  /* 0x0d08008004da2fae */ /* 0x0007e2000d901d5e */
[----:B------:R-:W-:Y:S01]  /*162b0*/  MUFU.EX2 R151, R151 ;  /* 0x0000009700977308 */ /* 0x000fe20000000800 */
[C---:B------:R-:W-:Y:S02]  /*162c0*/  FMUL.FTZ R133, R3.reuse, R133 ;  /* 0x0000008503857220 */ /* 0x040fe40000410000 */
[C---:B------:R-:W-:Y:S02]  /*162d0*/  FMUL.FTZ R136, R3.reuse, R136 ;  /* 0x0000008803887220 */ /* 0x040fe40000410000 */
[C---:B--2---:R-:W-:Y:S01]  /*162e0*/  FMUL.FTZ R6, R2.reuse, R146 ;  /* 0x0000009202067220 */ /* 0x044fe20000410000 */
[----:B------:R3:W-:Y:S01]  /*162f0*/  @P1 LDGSTS.E.BYPASS.LTC128B.128 [R218+0xe080], [R4.64+0x100], !P5 ;  /* 0x0e08010004da1fae */ /* 0x0007e2000e901d5e */
[C---:B------:R-:W-:Y:S02]  /*16300*/  FMUL.FTZ R7, R2.reuse, R147 ;  /* 0x0000009302077220 */ /* 0x040fe40000410000 */
[C---:B------:R-:W-:Y:S01]  /*16310*/  FMUL.FTZ R10, R2.reuse, R142 ;  /* 0x0000008e020a7220 */ /* 0x040fe20000410000 */
[----:B------:R-:W1:Y:S01]  /*16320*/  MUFU.EX2 R192, R192 ;  /* 0x000000c000c07308 */ /* 0x000e620000000800 */
[C---:B------:R-:W-:Y:S02]  /*16330*/  FMUL.FTZ R11, R2.reuse, R143 ;  /* 0x0000008f020b7220 */ /* 0x040fe40000410000 */
[----:B------:R3:W-:Y:S01]  /*16340*/  @P0 LDGSTS.E.BYPASS.LTC128B.128 [R218+0xf080], [R4.64+0x180], !P4 ;  /* 0x0f08018004da0fae */ /* 0x0007e2000e101d5e */
[C---:B------:R-:W-:Y:S01]  /*16350*/  FMUL.FTZ R134, R2.reuse, R134 ;  /* 0x0000008602867220 */ /* 0x040fe20000410000 */
[----:B------:R-:W-:Y:S01]  /*16360*/  PLOP3.LUT P0, PT, PT, PT, UP0, 0x80, 0x0 ;  /* 0x000000000000781c */ /* 0x000fe20003f0f008 */
[C---:B------:R-:W-:Y:S02]  /*16370*/  FMUL.FTZ R135, R2.reuse, R135 ;  /* 0x0000008702877220 */ /* 0x040fe40000410000 */
[C---:B------:R-:W-:Y:S02]  /*16380*/  FMUL.FTZ R137, R3.reuse, R137 ;  /* 0x0000008903897220 */ /* 0x040fe40000410000 */
[----:B------:R-:W2:Y:S01]  /*16390*/  LDSM.16.MT88.4 R152, [R211+0x8080] ;  /* 0x00808000d398783b */ /* 0x000ea20000004200 */
[----:B------:R-:W-:Y:S01]  /*163a0*/  MUFU.EX2 R193, R193 ;  /* 0x000000c100c17308 */ /* 0x000fe20000000800 */
[C---:B------:R-:W-:Y:S02]  /*163b0*/  FMUL.FTZ R138, R2.reuse, R138 ;  /* 0x0000008a028a7220 */ /* 0x040fe40000410000 */
[C---:B------:R-:W-:Y:S02]  /*163c0*/  FMUL.FTZ R139, R2.reuse, R139 ;  /* 0x0000008b028b7220 */ /* 0x040fe40000410000 */
[C---:B------:R-:W-:Y:S01]  /*163d0*/  FMUL.FTZ R20, R3.reuse, R20 ;  /* 0x0000001403147220 */ /* 0x040fe20000410000 */
[----:B------:R-:W4:Y:S01]  /*163e0*/  LDSM.16.MT88.4 R156, [R206+0x8080] ;  /* 0x00808000ce9c783b */ /* 0x000f220000004200 */
[C---:B------:R-:W-:Y:S02]  /*163f0*/  FMUL.FTZ R21, R3.reuse, R21 ;  /* 0x0000001503157220 */ /* 0x040fe40000410000 */
[C---:B------:R-:W-:Y:S01]  /*16400*/  FMUL.FTZ R22, R2.reuse, R22 ;  /* 0x0000001602167220 */ /* 0x040fe20000410000 */
[----:B------:R-:W5:Y:S01]  /*16410*/  MUFU.EX2 R194, R194 ;  /* 0x000000c200c27308 */ /* 0x000f620000000800 */
[----:B------:R-:W-:Y:S02]  /*16420*/  FMUL.FTZ R23, R2, R23 ;  /* 0x0000001702177220 */ /* 0x000fe40000410000 */
[----:B------:R-:W2:Y:S01]  /*16430*/  LDSM.16.MT88.4 R160, [R205+0x8080] ;  /* 0x00808000cda0783b */ /* 0x000ea20000004200 */
[----:B-1----:R-:W-:Y:S01]  /*16440*/  F2FP.BF16.PACK_AB R146, R192, R151 ;  /* 0x00000097c092723e */ /* 0x002fe200000010ff */
[C---:B------:R-:W-:Y:S02]  /*16450*/  FMUL.FTZ R24, R3.reuse, R24 ;  /* 0x0000001803187220 */ /* 0x040fe40000410000 */
[C---:B------:R-:W-:Y:S02]  /*16460*/  FMUL.FTZ R25, R3.reuse, R25 ;  /* 0x0000001903197220 */ /* 0x040fe40000410000 */
[C---:B---3--:R-:W-:Y:S01]  /*16470*/  FMUL.FTZ R4, R3.reuse, R144 ;  /* 0x0000009003047220 */ /* 0x048fe20000410000 */
[----:B------:R-:W-:Y:S01]  /*16480*/  MUFU.EX2 R195, R195 ;  /* 0x000000c300c37308 */ /* 0x000fe20000000800 */
[C---:B------:R-:W-:Y:S01]  /*16490*/  FMUL.FTZ R5, R3.reuse, R145 ;  /* 0x0000009103057220 */ /* 0x040fe20000410000 */
[----:B------:R-:W-:Y:S01]  /*164a0*/  F2FP.BF16.PACK_AB R144, R150, R149 ;  /* 0x000000959690723e */ /* 0x000fe200000010ff */
[----:B------:R-:W1:Y:S01]  /*164b0*/  LDSM.16.MT88.4 R140, [R204+0x8080] ;  /* 0x00808000cc8c783b */ /* 0x000e620000004200 */
[C---:B------:R-:W-:Y:S02]  /*164c0*/  FMUL.FTZ R26, R2.reuse, R26 ;  /* 0x0000001a021a7220 */ /* 0x040fe40000410000 */
[----:B------:R-:W-:Y:S02]  /*164d0*/  FMUL.FTZ R27, R2, R27 ;  /* 0x0000001b021b7220 */ /* 0x000fe40000410000 */
[C---:B------:R-:W-:Y:S02]  /*164e0*/  FMUL.FTZ R28, R3.reuse, R28 ;  /* 0x0000001c031c7220 */ /* 0x040fe40000410000 */
[----:B------:R-:W3:Y:S01]  /*164f0*/  MUFU.EX2 R230, R230 ;  /* 0x000000e600e67308 */ /* 0x000ee20000000800 */
[----:B------:R-:W-:Y:S01]  /*16500*/  LDSM.16.MT88.4 R168, [R211+0xa880] ;  /* 0x00a88000d3a8783b */ /* 0x000fe20000004200 */
[C---:B------:R-:W-:Y:S01]  /*16510*/  FMUL.FTZ R29, R3.reuse, R29 ;  /* 0x0000001d031d7220 */ /* 0x040fe20000410000 */
[----:B-----5:R-:W-:Y:S01]  /*16520*/  F2FP.BF16.PACK_AB R145, R194, R193 ;  /* 0x000000c1c291723e */ /* 0x020fe200000010ff */
[C---:B------:R-:W-:Y:S02]  /*16530*/  FMUL.FTZ R30, R2.reuse, R30 ;  /* 0x0000001e021e7220 */ /* 0x040fe40000410000 */
[C---:B------:R-:W-:Y:S02]  /*16540*/  FMUL.FTZ R31, R2.reuse, R31 ;  /* 0x0000001f021f7220 */ /* 0x040fe40000410000 */
[----:B------:R-:W-:Y:S01]  /*16550*/  LDSM.16.MT88.4 R172, [R206+0xa880] ;  /* 0x00a88000ceac783b */ /* 0x000fe20000004200 */
[C---:B------:R-:W-:Y:S01]  /*16560*/  FMUL.FTZ R32, R3.reuse, R32 ;  /* 0x0000002003207220 */ /* 0x040fe20000410000 */
[----:B------:R-:W-:Y:S01]  /*16570*/  MUFU.EX2 R234, R165 ;  /* 0x000000a500ea7308 */ /* 0x000fe20000000800 */
[C---:B------:R-:W-:Y:S02]  /*16580*/  FMUL.FTZ R33, R3.reuse, R33 ;  /* 0x0000002103217220 */ /* 0x040fe40000410000 */
[C---:B------:R-:W-:Y:S02]  /*16590*/  FMUL.FTZ R34, R2.reuse, R34 ;  /* 0x0000002202227220 */ /* 0x040fe40000410000 */
[----:B------:R-:W-:Y:S01]  /*165a0*/  LDSM.16.MT88.4 R176, [R205+0xa880] ;  /* 0x00a88000cdb0783b */ /* 0x000fe20000004200 */
[C---:B------:R-:W-:Y:S02]  /*165b0*/  FMUL.FTZ R35, R2.reuse, R35 ;  /* 0x0000002302237220 */ /* 0x040fe40000410000 */
[C---:B------:R-:W-:Y:S02]  /*165c0*/  FMUL.FTZ R36, R3.reuse, R36 ;  /* 0x0000002403247220 */ /* 0x040fe40000410000 */
[C---:B------:R-:W-:Y:S01]  /*165d0*/  FMUL.FTZ R37, R3.reuse, R37 ;  /* 0x0000002503257220 */ /* 0x040fe20000410000 */
[----:B------:R-:W-:Y:S01]  /*165e0*/  MUFU.EX2 R227, R227 ;  /* 0x000000e300e37308 */ /* 0x000fe20000000800 */
[----:B------:R-:W-:Y:S01]  /*165f0*/  LDSM.16.MT88.4 R180, [R204+0xa880] ;  /* 0x00a88000ccb4783b */ /* 0x000fe20000004200 */
[----:B------:R-:W-:Y:S01]  /*16600*/  FMUL.FTZ R38, R2, R38 ;  /* 0x0000002602267220 */ /* 0x000fe20000410000 */
[----:B---3--:R-:W-:Y:S01]  /*16610*/  F2FP.BF16.PACK_AB R147, R230, R195 ;  /* 0x000000c3e693723e */ /* 0x008fe200000010ff */
[C---:B------:R-:W-:Y:S02]  /*16620*/  FMUL.FTZ R39, R2.reuse, R39 ;  /* 0x0000002702277220 */ /* 0x040fe40000410000 */
[C---:B------:R-:W-:Y:S02]  /*16630*/  FMUL.FTZ R40, R3.reuse, R40 ;  /* 0x0000002803287220 */ /* 0x040fe40000410000 */
[----:B------:R-:W-:Y:S01]  /*16640*/  LDSM.16.MT88.4 R184, [R211+0xb880] ;  /* 0x00b88000d3b8783b */ /* 0x000fe20000004200 */
[C---:B------:R-:W-:Y:S01]  /*16650*/  FMUL.FTZ R41, R3.reuse, R41 ;  /* 0x0000002903297220 */ /* 0x040fe20000410000 */
[C---:B--2---:R-:W-:Y:S01]  /*16660*/  HMMA.16816.F32.BF16 R4, R144.reuse, R152, R4 ;  /* 0x000000989004723c */ /* 0x044fe20000041804 */
[----:B------:R-:W2:Y:S04]  /*16670*/  MUFU.EX2 R232, R232 ;  /* 0x000000e800e87308 */ /* 0x000ea80000000800 */
[----:B------:R-:W-:Y:S01]  /*16680*/  LDSM.16.MT88.4 R188, [R206+0xb880] ;  /* 0x00b88000cebc783b */ /* 0x000fe20000004200 */
[C---:B------:R-:W-:Y:S02]  /*16690*/  FMUL.FTZ R42, R2.reuse, R42 ;  /* 0x0000002a022a7220 */ /* 0x040fe40000410000 */
[C---:B------:R-:W-:Y:S03]  /*166a0*/  HMMA.16816.F32.BF16 R8, R144.reuse, R154, R8 ;  /* 0x0000009a9008723c */ /* 0x040fe60000041808 */
[----:B------:R-:W3:Y:S01]  /*166b0*/  MUFU.EX2 R231, R231 ;  /* 0x000000e700e77308 */ /* 0x000ee20000000800 */
[----:B------:R-:W5:Y:S01]  /*166c0*/  LDSM.16.MT88.4 R152, [R211+0x9080] ;  /* 0x00908000d398783b */ /* 0x000f620000004200 */
[C---:B------:R-:W-:Y:S02]  /*166d0*/  FMUL.FTZ R43, R2.reuse, R43 ;  /* 0x0000002b022b7220 */ /* 0x040fe40000410000 */
[C---:B------:R-:W-:Y:S01]  /*166e0*/  FMUL.FTZ R44, R3.reuse, R44 ;  /* 0x0000002c032c7220 */ /* 0x040fe20000410000 */
[C---:B----4-:R-:W-:Y:S03]  /*166f0*/  HMMA.16816.F32.BF16 R132, R144.reuse, R156, R132 ;  /* 0x0000009c9084723c */ /* 0x050fe60000041884 */
[----:B------:R-:W0:Y:S01]  /*16700*/  LDGDEPBAR ;  /* 0x00000000000079af */ /* 0x000e220000000000 */
[C---:B------:R-:W-:Y:S01]  /*16710*/  FMUL.FTZ R45, R3.reuse, R45 ;  /* 0x0000002d032d7220 */ /* 0x040fe20000410000 */
[----:B------:R-:W-:Y:S01]  /*16720*/  MUFU.EX2 R233, R233 ;  /* 0x000000e900e97308 */ /* 0x000fe20000000800 */
[C---:B------:R-:W-:Y:S02]  /*16730*/  FMUL.FTZ R46, R2.reuse, R46 ;  /* 0x0000002e022e7220 */ /* 0x040fe40000410000 */
[C---:B------:R-:W-:Y:S02]  /*16740*/  HMMA.16816.F32.BF16 R136, R144.reuse, R158, R136 ;  /* 0x0000009e9088723c */ /* 0x040fe40000041888 */
[----:B------:R-:W4:Y:S02]  /*16750*/  LDSM.16.MT88.4 R156, [R206+0x9080] ;  /* 0x00908000ce9c783b */ /* 0x000f240000004200 */
[----:B------:R-:W-:Y:S01]  /*16760*/  FMUL.FTZ R47, R2, R47 ;  /* 0x0000002f022f7220 */ /* 0x000fe20000410000 */
[----:B--2---:R-:W-:Y:S01]  /*16770*/  F2FP.BF16.PACK_AB R12, R232, R227 ;  /* 0x000000e3e80c723e */ /* 0x004fe200000010ff */
[C---:B------:R-:W-:Y:S01]  /*16780*/  FMUL.FTZ R48, R3.reuse, R48 ;  /* 0x0000003003307220 */ /* 0x040fe20000410000 */
[----:B------:R-:W-:Y:S01]  /*16790*/  MUFU.EX2 R235, R235 ;  /* 0x000000eb00eb7308 */ /* 0x000fe20000000800 */
[C---:B------:R-:W-:Y:S04]  /*167a0*/  HMMA.16816.F32.BF16 R20, R144.reuse, R160, R20 ;  /* 0x000000a09014723c */ /* 0x040fe80000041814 */
[C---:B------:R-:W-:Y:S01]  /*167b0*/  FMUL.FTZ R49, R3.reuse, R49 ;  /* 0x0000003103317220 */ /* 0x040fe20000410000 */
[----:B---3--:R-:W-:Y:S01]  /*167c0*/  F2FP.BF16.PACK_AB R14, R234, R231 ;  /* 0x000000e7ea0e723e */ /* 0x008fe200000010ff */
[C---:B------:R-:W-:Y:S02]  /*167d0*/  FMUL.FTZ R50, R2.reuse, R50 ;  /* 0x0000003202327220 */ /* 0x040fe40000410000 */
[C---:B------:R-:W-:Y:S01]  /*167e0*/  HMMA.16816.F32.BF16 R24, R144.reuse, R162, R24 ;  /* 0x000000a29018723c */ /* 0x040fe20000041818 */
[----:B------:R-:W-:Y:S03]  /*167f0*/  LDSM.16.MT88.4 R160, [R204+0x8880] ;  /* 0x00888000cca0783b */ /* 0x000fe60000004200 */
        /* <DEDUP_REMOVED lines=9> */
[C---:B-----5:R-:W-:Y:S04]  /*16890*/  HMMA.16816.F32.BF16 R36, R144.reuse, R152, R36 ;  /* 0x000000989024723c */ /* 0x060fe80000041824 */
[C---:B------:R-:W-:Y:S02]  /*168a0*/  FMUL.FTZ R57, R3.reuse, R57 ;  /* 0x0000003903397220 */ /* 0x040fe40000410000 */
[C---:B------:R-:W-:Y:S02]  /*168b0*/  FMUL.FTZ R58, R2.reuse, R58 ;  /* 0x0000003a023a7220 */ /* 0x040fe40000410000 */
[C---:B------:R-:W-:Y:S01]  /*168c0*/  HMMA.16816.F32.BF16 R40, R144.reuse, R154, R40 ;  /* 0x0000009a9028723c */ /* 0x040fe20000041828 */
[----:B------:R-:W2:Y:S03]  /*168d0*/  LDSM.16.MT88.4 R152, [R204+0x9080] ;  /* 0x00908000cc98783b */ /* 0x000ea60000004200 */
[C---:B------:R-:W-:Y:S02]  /*168e0*/  FMUL.FTZ R59, R2.reuse, R59 ;  /* 0x0000003b023b7220 */ /* 0x040fe40000410000 */
[C---:B------:R-:W-:Y:S02]  /*168f0*/  FMUL.FTZ R60, R3.reuse, R60 ;  /* 0x0000003c033c7220 */ /* 0x040fe40000410000 */
[C---:B----4-:R-:W-:Y:S04]  /*16900*/  HMMA.16816.F32.BF16 R44, R144.reuse, R156, R44 ;  /* 0x0000009c902c723c */ /* 0x050fe8000004182c */
[C---:B------:R-:W-:Y:S02]  /*16910*/  FMUL.FTZ R61, R3.reuse, R61 ;  /* 0x0000003d033d7220 */ /* 0x040fe40000410000 */
[C---:B------:R-:W-:Y:S02]  /*16920*/  FMUL.FTZ R62, R2.reuse, R62 ;  /* 0x0000003e023e7220 */ /* 0x040fe40000410000 */
[C---:B------:R-:W-:Y:S01]  /*16930*/  HMMA.16816.F32.BF16 R48, R144.reuse, R158, R48 ;  /* 0x0000009e9030723c */ /* 0x040fe20000041830 */
[----:B------:R-:W3:Y:S03]  /*16940*/  LDSM.16.MT88.4 R156, [R211+0xa080] ;  /* 0x00a08000d39c783b */ /* 0x000ee60000004200 */
[C---:B------:R-:W-:Y:S02]  /*16950*/  FMUL.FTZ R63, R2.reuse, R63 ;  /* 0x0000003f023f7220 */ /* 0x040fe40000410000 */
[C---:B------:R-:W-:Y:S02]  /*16960*/  FMUL.FTZ R64, R3.reuse, R64 ;  /* 0x0000004003407220 */ /* 0x040fe40000410000 */
[C---:B------:R-:W-:Y:S01]  /*16970*/  FMUL.FTZ R65, R3.reuse, R65 ;  /* 0x0000004103417220 */ /* 0x040fe20000410000 */
[C---:B-1----:R-:W-:Y:S03]  /*16980*/  HMMA.16816.F32.BF16 R52, R144.reuse, R140, R52 ;  /* 0x0000008c9034723c */ /* 0x042fe60000041834 */
[C---:B------:R-:W-:Y:S02]  /*16990*/  FMUL.FTZ R66, R2.reuse, R66 ;  /* 0x0000004202427220 */ /* 0x040fe40000410000 */
[C---:B------:R-:W-:Y:S02]  /*169a0*/  FMUL.FTZ R67, R2.reuse, R67 ;  /* 0x0000004302437220 */ /* 0x040fe40000410000 */
[C---:B------:R-:W-:Y:S01]  /*169b0*/  FMUL.FTZ R68, R3.reuse, R68 ;  /* 0x0000004403447220 */ /* 0x040fe20000410000 */
        /* <DEDUP_REMOVED lines=11> */
[C---:B---3--:R-:W-:Y:S04]  /*16a70*/  HMMA.16816.F32.BF16 R68, R144.reuse, R156, R68 ;  /* 0x0000009c9044723c */ /* 0x048fe80000041844 */
[C---:B------:R-:W-:Y:S02]  /*16a80*/  FMUL.FTZ R75, R2.reuse, R75 ;  /* 0x0000004b024b7220 */ /* 0x040fe40000410000 */
[C---:B------:R-:W-:Y:S02]  /*16a90*/  FMUL.FTZ R76, R3.reuse, R76 ;  /* 0x0000004c034c7220 */ /* 0x040fe40000410000 */
[C---:B------:R-:W-:Y:S03]  /*16aa0*/  FMUL.FTZ R77, R3.reuse, R77 ;  /* 0x0000004d034d7220 */ /* 0x040fe60000410000 */
[C---:B------:R-:W-:Y:S01]  /*16ab0*/  HMMA.16816.F32.BF16 R72, R144.reuse, R158, R72 ;  /* 0x0000009e9048723c */ /* 0x040fe20000041848 */
[----:B------:R-:W3:Y:S02]  /*16ac0*/  LDSM.16.MT88.4 R156, [R204+0xa080] ;  /* 0x00a08000cc9c783b */ /* 0x000ee40000004200 */
        /* <DEDUP_REMOVED lines=20> */
[C---:B------:R-:W-:Y:S01]  /*16c10*/  HMMA.16816.F32.BF16 R88, R144.reuse, R154, R88 ;  /* 0x0000009a9058723c */ /* 0x040fe20000041858 */
[----:B------:R-:W2:Y:S02]  /*16c20*/  LDSM.16.MT88.4 R152, [R206+0xb080] ;  /* 0x00b08000ce98783b */ /* 0x000ea40000004200 */
[C---:B------:R-:W-:Y:S02]  /*16c30*/  FMUL.FTZ R94, R2.reuse, R94 ;  /* 0x0000005e025e7220 */ /* 0x040fe40000410000 */
[C---:B------:R-:W-:Y:S02]  /*16c40*/  FMUL.FTZ R95, R2.reuse, R95 ;  /* 0x0000005f025f7220 */ /* 0x040fe40000410000 */
[C---:B------:R-:W-:Y:S02]  /*16c50*/  FMUL.FTZ R96, R3.reuse, R96 ;  /* 0x0000006003607220 */ /* 0x040fe40000410000 */
[C---:B------:R-:W-:Y:S03]  /*16c60*/  FMUL.FTZ R97, R3.reuse, R97 ;  /* 0x0000006103617220 */ /* 0x040fe60000410000 */
[C---:B---3--:R-:W-:Y:S03]  /*16c70*/  HMMA.16816.F32.BF16 R92, R144.reuse, R156, R92 ;  /* 0x0000009c905c723c */ /* 0x048fe6000004185c */
[C---:B------:R-:W-:Y:S02]  /*16c80*/  FMUL.FTZ R98, R2.reuse, R98 ;  /* 0x0000006202627220 */ /* 0x040fe40000410000 */
        /* <DEDUP_REMOVED lines=24> */
[----:B------:R-:W-:Y:S03]  /*16e10*/  FMUL.FTZ R117, R3, R117 ;  /* 0x0000007503757220 */ /* 0x000fe60000410000 */
[C---:B------:R-:W-:Y:S01]  /*16e20*/  HMMA.16816.F32.BF16 R112, R144.reuse, R154, R112 ;  /* 0x0000009a9070723c */ /* 0x040fe20000041870 */
[----:B------:R-:W2:Y:S02]  /*16e30*/  LDSM.16.MT88.4 R152, [R211+0x8880] ;  /* 0x00888000d398783b */ /* 0x000ea40000004200 */
[C---:B------:R-:W-:Y:S02]  /*16e40*/  FMUL.FTZ R118, R2.reuse, R118 ;  /* 0x0000007602767220 */ /* 0x040fe40000410000 */
[C---:B------:R-:W-:Y:S02]  /*16e50*/  FMUL.FTZ R119, R2.reuse, R119 ;  /* 0x0000007702777220 */ /* 0x040fe40000410000 */
[--C-:B------:R-:W-:Y:S02]  /*16e60*/  FFMA.FTZ R236, R15, c[0x0][0x2d0], -R164.reuse ;  /* 0x0000b4000fec7a23 */ /* 0x100fe400000108a4 */
[----:B------:R-:W-:Y:S02]  /*16e70*/  FFMA.FTZ R164, R19, c[0x0][0x2d0], -R164 ;  /* 0x0000b40013a47a23 */ /* 0x000fe400000108a4 */
[----:B------:R-:W4:Y:S01]  /*16e80*/  LDSM.16.MT88.4 R16, [R206+0x8880] ;  /* 0x00888000ce10783b */ /* 0x000f220000004200 */
[C---:B---3--:R-:W-:Y:S01]  /*16e90*/  HMMA.16816.F32.BF16 R116, R144.reuse, R156, R116 ;  /* 0x0000009c9074723c */ /* 0x048fe20000041874 */
[----:B------:R3:W5:Y:S02]  /*16ea0*/  MUFU.EX2 R238, R164 ;  /* 0x000000a400ee7308 */ /* 0x0007640000000800 */
[C---:B------:R-:W-:Y:S02]  /*16eb0*/  FMUL.FTZ R120, R3.reuse, R120 ;  /* 0x0000007803787220 */ /* 0x040fe40000410000 */
[C---:B------:R-:W-:Y:S02]  /*16ec0*/  FMUL.FTZ R121, R3.reuse, R121 ;  /* 0x0000007903797220 */ /* 0x040fe40000410000 */
[C---:B------:R-:W-:Y:S02]  /*16ed0*/  FMUL.FTZ R122, R2.reuse, R122 ;  /* 0x0000007a027a7220 */ /* 0x040fe40000410000 */
[C---:B------:R-:W-:Y:S02]  /*16ee0*/  FMUL.FTZ R123, R2.reuse, R123 ;  /* 0x0000007b027b7220 */ /* 0x040fe40000410000 */
[----:B------:R-:W2:Y:S01]  /*16ef0*/  MUFU.EX2 R236, R236 ;  /* 0x000000ec00ec7308 */ /* 0x000ea20000000800 */
[C---:B------:R-:W-:Y:S02]  /*16f00*/  FMUL.FTZ R124, R3.reuse, R124 ;  /* 0x0000007c037c7220 */ /* 0x040fe40000410000 */
[C---:B------:R-:W-:Y:S02]  /*16f10*/  FMUL.FTZ R125, R3.reuse, R125 ;  /* 0x0000007d037d7220 */ /* 0x040fe40000410000 */
[C---:B------:R-:W-:Y:S01]  /*16f20*/  HMMA.16816.F32.BF16 R120, R144.reuse, R158, R120 ;  /* 0x0000009e9078723c */ /* 0x040fe20000041878 */
[----:B------:R-:W4:Y:S02]  /*16f30*/  LDSM.16.MT88.4 R156, [R205+0x8880] ;  /* 0x00888000cd9c783b */ /* 0x000f240000004200 */
[C---:B------:R-:W-:Y:S02]  /*16f40*/  FMUL.FTZ R126, R2.reuse, R126 ;  /* 0x0000007e027e7220 */ /* 0x040fe40000410000 */
[----:B------:R-:W-:Y:S02]  /*16f50*/  FMUL.FTZ R127, R2, R127 ;  /* 0x0000007f027f7220 */ /* 0x000fe40000410000 */
[C---:B------:R-:W-:Y:S01]  /*16f60*/  FMUL.FTZ R128, R3.reuse, R128 ;  /* 0x0000008003807220 */ /* 0x040fe20000410000 */
[----:B---3--:R-:W-:Y:S04]  /*16f70*/  LDSM.16.MT88.4 R164, [R206+0x9880] ;  /* 0x00988000cea4783b */ /* 0x008fe80000004200 */
[C---:B-1----:R-:W-:Y:S03]  /*16f80*/  HMMA.16816.F32.BF16 R124, R144.reuse, R140, R124 ;  /* 0x0000008c907c723c */ /* 0x042fe6000004187c */
[C---:B------:R-:W-:Y:S01]  /*16f90*/  FMUL.FTZ R129, R3.reuse, R129 ;  /* 0x0000008103817220 */ /* 0x040fe20000410000 */
[----:B-----5:R-:W-:Y:S01]  /*16fa0*/  F2FP.BF16.PACK_AB R15, R238, R235 ;  /* 0x000000ebee0f723e */ /* 0x020fe200000010ff */
[C---:B------:R-:W-:Y:S02]  /*16fb0*/  FMUL.FTZ R130, R2.reuse, R130 ;  /* 0x0000008202827220 */ /* 0x040fe40000410000 */
[----:B------:R-:W-:Y:S01]  /*16fc0*/  FMUL.FTZ R131, R2, R131 ;  /* 0x0000008302837220 */ /* 0x000fe20000410000 */
[----:B--2---:R-:W-:Y:S01]  /*16fd0*/  F2FP.BF16.PACK_AB R13, R236, R233 ;  /* 0x000000e9ec0d723e */ /* 0x004fe200000010ff */
[----:B------:R-:W-:Y:S03]  /*16fe0*/  FFMA.FTZ R149, R3, R226, R149 ;  /* 0x000000e203957223 */ /* 0x000fe60000010095 */
[----:B------:R-:W-:Y:S01]  /*16ff0*/  MOV R3, R0 ;  /* 0x0000000000037202 */ /* 0x000fe20000000f00 */
[----:B------:R-:W-:Y:S01]  /*17000*/  FFMA.FTZ R193, R2, R225, R193 ;  /* 0x000000e102c17223 */ /* 0x000fe200000100c1 */
[----:B------:R-:W-:Y:S03]  /*17010*/  HMMA.16816.F32.BF16 R128, R144, R142, R128 ;  /* 0x0000008e9080723c */ /* 0x000fe60000041880 */
[----:B------:R-:W-:Y:S01]  /*17020*/  FADD.FTZ R150, R150, R149 ;  /* 0x0000009596967221 */ /* 0x000fe20000010000 */
[-C--:B------:R-:W-:Y:S01]  /*17030*/  MOV R149, R148.reuse ;  /* 0x0000009400957202 */ /* 0x080fe20000000f00 */
[----:B------:R-:W-:Y:S02]  /*17040*/  FADD.FTZ R194, R194, R193 ;  /* 0x000000c1c2c27221 */ /* 0x000fe40000010000 */
[----:B------:R-:W-:Y:S01]  /*17050*/  FADD.FTZ R151, R151, R150 ;  /* 0x0000009697977221 */ /* 0x000fe20000010000 */
[C---:B------:R-:W-:Y:S01]  /*17060*/  HMMA.16816.F32.BF16 R144, R12.reuse, R152, R4 ;  /* 0x000000980c90723c */ /* 0x040fe20000041804 */
[----:B------:R-:W1:Y:S04]  /*17070*/  LDSM.16.MT88.4 R4, [R211+0x9880] ;  /* 0x00988000d304783b */ /* 0x000e680000004200 */
[----:B------:R-:W-:Y:S02]  /*17080*/  FADD.FTZ R195, R195, R194 ;  /* 0x000000c2c3c37221 */ /* 0x000fe40000010000 */
[----:B------:R-:W-:Y:S01]  /*17090*/  FADD.FTZ R192, R192, R151 ;  /* 0x00000097c0c07221 */ /* 0x000fe20000010000 */
[C---:B------:R-:W-:Y:S01]  /*170a0*/  HMMA.16816.F32.BF16 R140, R12.reuse, R154, R8 ;  /* 0x0000009a0c8c723c */ /* 0x040fe20000041808 */
[----:B------:R-:W2:Y:S03]  /*170b0*/  LDSM.16.MT88.4 R8, [R205+0x9880] ;  /* 0x00988000cd08783b */ /* 0x000ea60000004200 */
[----:B------:R-:W-:Y:S02]  /*170c0*/  FADD.FTZ R230, R230, R195 ;  /* 0x000000c3e6e67221 */ /* 0x000fe40000010000 */
[----:B------:R-:W-:Y:S02]  /*170d0*/  FADD.FTZ R227, R227, R192 ;  /* 0x000000c0e3e37221 */ /* 0x000fe40000010000 */
[C---:B----4-:R-:W-:Y:S01]  /*170e0*/  HMMA.16816.F32.BF16 R132, R12.reuse, R16, R132 ;  /* 0x000000100c84723c */ /* 0x050fe20000041884 */
[----:B------:R-:W3:Y:S03]  /*170f0*/  LDSM.16.MT88.4 R152, [R204+0x9880] ;  /* 0x00988000cc98783b */ /* 0x000ee60000004200 */
[----:B------:R-:W-:Y:S02]  /*17100*/  FADD.FTZ R233, R233, R230 ;  /* 0x000000e6e9e97221 */ /* 0x000fe40000010000 */
[----:B------:R-:W-:Y:S02]  /*17110*/  FADD.FTZ R232, R232, R227 ;  /* 0x000000e3e8e87221 */ /* 0x000fe40000010000 */
[C---:B------:R-:W-:Y:S01]  /*17120*/  HMMA.16816.F32.BF16 R136, R12.reuse, R18, R136 ;  /* 0x000000120c88723c */ /* 0x040fe20000041888 */
[----:B------:R-:W4:Y:S03]  /*17130*/  LDSM.16.MT88.4 R16, [R205+0xb880] ;  /* 0x00b88000cd10783b */ /* 0x000f260000004200 */
[----:B------:R-:W-:Y:S02]  /*17140*/  FADD.FTZ R236, R236, R233 ;  /* 0x000000e9ecec7221 */ /* 0x000fe40000010000 */
[----:B------:R-:W-:Y:S02]  /*17150*/  FADD.FTZ R231, R231, R232 ;  /* 0x000000e8e7e77221 */ /* 0x000fe40000010000 */
[C---:B------:R-:W-:Y:S04]  /*17160*/  HMMA.16816.F32.BF16 R20, R12.reuse, R156, R20 ;  /* 0x0000009c0c14723c */ /* 0x040fe80000041814 */
[----:B------:R-:W-:Y:S02]  /*17170*/  FADD.FTZ R225, R235, R236 ;  /* 0x000000ecebe17221 */ /* 0x000fe40000010000 */
[----:B------:R-:W-:Y:S02]  /*17180*/  FADD.FTZ R226, R234, R231 ;  /* 0x000000e7eae27221 */ /* 0x000fe40000010000 */
[C---:B------:R-:W-:Y:S01]  /*17190*/  HMMA.16816.F32.BF16 R24, R12.reuse, R158, R24 ;  /* 0x0000009e0c18723c */ /* 0x040fe20000041818 */
[----:B------:R-:W5:Y:S03]  /*171a0*/  LDSM.16.MT88.4 R156, [R204+0xb880] ;  /* 0x00b88000cc9c783b */ /* 0x000f660000004200 */
[----:B------:R-:W-:Y:S04]  /*171b0*/  FADD.FTZ R225, R238, R225 ;  /* 0x000000e1eee17221 */ /* 0x000fe80000010000 */
[C---:B------:R-:W-:Y:S08]  /*171c0*/  HMMA.16816.F32.BF16 R28, R12.reuse, R160, R28 ;  /* 0x000000a00c1c723c */ /* 0x040ff0000004181c */
[C---:B------:R-:W-:Y:S08]  /*171d0*/  HMMA.16816.F32.BF16 R32, R12.reuse, R162, R32 ;  /* 0x000000a20c20723c */ /* 0x040ff00000041820 */
[C---:B-1----:R-:W-:Y:S08]  /*171e0*/  HMMA.16816.F32.BF16 R36, R12.reuse, R4, R36 ;  /* 0x000000040c24723c */ /* 0x042ff00000041824 */
[C---:B------:R-:W-:Y:S08]  /*171f0*/  HMMA.16816.F32.BF16 R40, R12.reuse, R6, R40 ;  /* 0x000000060c28723c */ /* 0x040ff00000041828 */
[C---:B------:R-:W-:Y:S08]  /*17200*/  HMMA.16816.F32.BF16 R44, R12.reuse, R164, R44 ;  /* 0x000000a40c2c723c */ /* 0x040ff0000004182c */
[C---:B------:R-:W-:Y:S08]  /*17210*/  HMMA.16816.F32.BF16 R48, R12.reuse, R166, R48 ;  /* 0x000000a60c30723c */ /* 0x040ff00000041830 */
[C---:B--2---:R-:W-:Y:S08]  /*17220*/  HMMA.16816.F32.BF16 R52, R12.reuse, R8, R52 ;  /* 0x000000080c34723c */ /* 0x044ff00000041834 */
        /* <DEDUP_REMOVED lines=18> */
[----:B------:R-:W-:Y:S07]  /*17350*/  HMMA.16816.F32.BF16 R128, R12, R158, R128 ;  /* 0x0000009e0c80723c */ /* 0x000fee0000041880 */
[----:B------:R-:W-:Y:S01]  /*17360*/  MOV R12, R148 ;  /* 0x00000094000c7202 */ /* 0x000fe20000000f00 */
[----:B------:R-:W-:-:S05]  /*17370*/  @P0 BRA `(.L_x_441) ;  /* 0xffffe0f000000947 */ /* 0x000fca000383ffff */
.L_x_440:
[----:B------:R-:W-:-:S06]  /*17380*/  UISETP.GE.AND UP0, UPT, UR13, UR6, UPT ;  /* 0x000000060d00728c */ /* 0x000fcc000bf06270 */
[----:B------:R-:W-:-:S13]  /*17390*/  PLOP3.LUT P0, PT, PT, PT, UP0, 0x80, 0x0 ;  /* 0x000000000000781c */ /* 0x000fda0003f0f008 */
[----:B------:R-:W-:Y:S05]  /*173a0*/  @!P0 BRA `(.L_x_442) ;  /* 0x000027e000008947 */ /* 0x000fea0003800000 */
[----:B------:R-:W-:Y:S01]  /*173b0*/  UMOV UR8, 0x5 ;  /* 0x0000000500087882 */ /* 0x000fe20000000000 */
[----:B------:R-:W-:Y:S01]  /*173c0*/  MOV R2, R12 ;  /* 0x0000000c00027202 */ /* 0x000fe20000000f00 */
[----:B------:R-:W-:Y:S01]  /*173d0*/  ULDC.64 UR4, c[0x0][0x208] ;  /* 0x0000820000047ab9 */ /* 0x000fe20000000a00 */
[----:B------:R-:W-:Y:S01]  /*173e0*/  MOV R3, R0 ;  /* 0x0000000000037202 */ /* 0x000fe20000000f00 */
[----:B------:R-:W-:Y:S01]  /*173f0*/  USHF.L.U64.HI UR8, UR4, UR8, UR5 ;  /* 0x0000000804087299 */ /* 0x000fe20008010205 */
[----:B------:R-:W-:Y:S01]  /*17400*/  MOV R220, R228 ;  /* 0x000000e400dc7202 */ /* 0x000fe20000000f00 */
[----:B------:R-:W-:-:S03]  /*17410*/  USHF.L.U32 UR10, UR4, 0x5, URZ ;  /* 0x00000005040a7899 */ /* 0x000fc6000800063f */
[----:B------:R-:W-:Y:S02]  /*17420*/  ULDC.64 UR4, c[0x0][0x1e0] ;  /* 0x0000780000047ab9 */ /* 0x000fe40000000a00 */
.L_x_451:
[----:B------:R-:W-:Y:S04]  /*17430*/  DEPBAR.LE SB0, 0x0 ;  /* 0x000080000000791a */ /* 0x000fe80000000000 */
[----:B------:R-:W-:Y:S01]  /*17440*/  BAR.SYNC.DEFER_BLOCKING 0x0 ;  /* 0x0000000000007b1d */ /* 0x000fe20000010000 */
[----:B------:R-:W-:Y:S01]  /*17450*/  USHF.R.S32.HI UR11, URZ, 0x1f, UR13 ;  /* 0x0000001f3f0b7899 */ /* 0x000fe2000801140d */
[----:B------:R-:W-:Y:S01]  /*17460*/  IMAD.U32 R13, RZ, RZ, UR10 ;  /* 0x0000000aff0d7e24 */ /* 0x000fe2000f8e00ff */
[----:B------:R-:W-:Y:S01]  /*17470*/  UIMAD UR9, UR8, UR13, URZ ;  /* 0x0000000d080972a4 */ /* 0x000fe2000f8e023f */
[----:B------:R-:W-:Y:S01]  /*17480*/  LOP3.LUT P2, RZ, R215, 0x4, RZ, 0xc0, !PT ;  /* 0x00000004d7ff7812 */ /* 0x000fe2000784c0ff */
[----:B------:R-:W-:Y:S01]  /*17490*/  UISETP.GT.AND UP0, UPT, UR13, UR6, UPT ;  /* 0x000000060d00728c */ /* 0x000fe2000bf04270 */
[----:B------:R-:W-:Y:S01]  /*174a0*/  IMAD.WIDE.U32 R12, R13, UR13, R220 ;  /* 0x0000000d0d0c7c25 */ /* 0x000fe2000f8e00dc */
[----:B------:R-:W-:Y:S01]  /*174b0*/  UIMAD UR9, UR11, UR10, UR9 ;  /* 0x0000000a0b0972a4 */ /* 0x000fe2000f8e0209 */
[C---:B------:R-:W-:Y:S02]  /*174c0*/  LOP3.LUT P1, RZ, R215.reuse, 0x2, RZ, 0xc0, !PT ;  /* 0x00000002d7ff7812 */ /* 0x040fe4000782c0ff */
[----:B------:R-:W-:Y:S02]  /*174d0*/  LOP3.LUT P5, RZ, R215, 0x1, RZ, 0xc0, !PT ;  /* 0x00000001d7ff7812 */ /* 0x000fe400078ac0ff */
[C---:B------:R-:W-:Y:S02]  /*174e0*/  LEA R176, P0, R12.reuse, c[0x0][0x1f8], 0x1 ;  /* 0x00007e000cb07a11 */ /* 0x040fe400078008ff */
[----:B------:R-:W-:Y:S02]  /*174f0*/  IADD3 R0, R13, UR9, RZ ;  /* 0x000000090d007c10 */ /* 0x000fe4000fffe0ff */
[----:B------:R-:W-:Y:S01]  /*17500*/  PLOP3.LUT P3, PT, PT, PT, UP0, 0x80, 0x0 ;  /* 0x000000000000781c */ /* 0x000fe20003f6f008 */
[----:B------:R-:W-:Y:S01]  /*17510*/  @UP0 UIADD3 UR11, UR13, -0x1, URZ ;  /* 0xffffffff0d0b0890 */ /* 0x000fe2000fffe03f */
[----:B------:R-:W-:Y:S02]  /*17520*/  LEA.HI.X R177, R12, c[0x0][0x1fc], R0, 0x1, P0 ;  /* 0x00007f000cb17a11 */ /* 0x000fe400000f0c00 */
[----:B------:R-:W-:Y:S01]  /*17530*/  PLOP3.LUT P4, PT, PT, PT, UP0, 0x80, 0x0 ;  /* 0x000000000000781c */ /* 0x000fe20003f8f008 */
[----:B------:R-:W-:Y:S01]  /*17540*/  @UP0 UIMAD.WIDE.U32 UR14, UR11, UR4, URZ ;  /* 0x000000040b0e02a5 */ /* 0x000fe2000f8e003f */
[----:B------:R-:W-:Y:S01]  /*17550*/  PLOP3.LUT P0, PT, PT, PT, UP0, 0x80, 0x0 ;  /* 0x000000000000781c */ /* 0x000fe20003f0f008 */
[----:B------:R-:W-:Y:S01]  /*17560*/  @UP0 USHF.R.S32.HI UR9, URZ, 0x1f, UR11 ;  /* 0x0000001f3f090899 */ /* 0x000fe2000801140b */
[----:B------:R-:W-:Y:S03]  /*17570*/  LDSM.16.M88.4 R16, [R214+0x10080] ;  /* 0x01008000d610783b */ /* 0x000fe60000000200 */
[----:B------:R-:W-:Y:S01]  /*17580*/  @UP0 UIMAD UR9, UR9, UR4, URZ ;  /* 0x00000004090902a4 */ /* 0x000fe2000f8e023f */
[----:B------:R-:W1:Y:S03]  /*17590*/  LDSM.16.M88.4 R8, [R213+0xc080] ;  /* 0x00c08000d508783b */ /* 0x000e660000000200 */
[----:B------:R-:W-:Y:S01]  /*175a0*/  @UP0 UIMAD UR9, UR11, UR5, UR9 ;  /* 0x000000050b0902a4 */ /* 0x000fe2000f8e0209 */
[----:B------:R-:W2:Y:S03]  /*175b0*/  LDSM.16.M88.4 R148, [R213+0xc880] ;  /* 0x00c88000d594783b */ /* 0x000ea60000000200 */
[----:B------:R-:W-:Y:S01]  /*175c0*/  @UP0 UIADD3 UR9, UR15, UR9, URZ ;  /* 0x000000090f090290 */ /* 0x000fe2000fffe03f */
[----:B------:R-:W-:Y:S04]  /*175d0*/  LDSM.16.M88.4 R152, [R210+0x10080] ;  /* 0x01008000d298783b */ /* 0x000fe80000000200 */
[----:B------:R-:W3:Y:S04]  /*175e0*/  LDSM.16.M88.4 R156, [R212] ;  /* 0x00000000d49c783b */ /* 0x000ee80000000200 */
[----:B------:R-:W4:Y:S04]  /*175f0*/  LDSM.16.M88.4 R160, [R203] ;  /* 0x00000000cba0783b */ /* 0x000f280000000200 */
[----:B------:R-:W-:Y:S01]  /*17600*/  @!PT LDS RZ, [RZ] ;  /* 0x00000000fffff984 */ /* 0x000fe20000000800 */
[----:B------:R-:W-:Y:S01]  /*17610*/  @!PT LDS RZ, [RZ] ;  /* 0x00000000fffff984 */ /* 0x000fe20000000800 */
[----:B------:R-:W-:Y:S01]  /*17620*/  @!PT LDS RZ, [RZ] ;  /* 0x00000000fffff984 */ /* 0x000fe20000000800 */
[----:B------:R2:W-:Y:S04]  /*17630*/  LDGSTS.E.BYPASS.LTC128B.128 [R218+0x8080], [R176.64], !P6 ;  /* 0x08080000b0da7fae */ /* 0x0005e8000f101d5e */
[----:B------:R2:W-:Y:S01]  /*17640*/  LDGSTS.E.BYPASS.LTC128B.128 [R218+0x9080], [R176.64+0x80], !P2 ;  /* 0x09080080b0da7fae */ /* 0x0005e2000d101d5e */
[----:B------:R-:W-:Y:S03]  /*17650*/  PLOP3.LUT P2, PT, PT, PT, UP0, 0x80, 0x0 ;  /* 0x000000000000781c */ /* 0x000fe60003f4f008 */
[----:B------:R2:W-:Y:S04]  /*17660*/  LDGSTS.E.BYPASS.LTC128B.128 [R218+0xa080], [R176.64+0x100], !P1 ;  /* 0x0a080100b0da7fae */ /* 0x0005e8000c901d5e */
[----:B------:R3:W-:Y:S04]  /*17670*/  LDGSTS.E.BYPASS.LTC128B.128 [R218+0xb080], [R176.64+0x180], !P5 ;  /* 0x0b080180b0da7fae */ /* 0x0007e8000e901d5e */
[----:B------:R-:W-:Y:S01]  /*17680*/  LDSM.16.M88.4 R164, [R209+0x10080] ;  /* 0x01008000d1a4783b */ /* 0x000fe20000000200 */
[C---:B-1----:R-:W-:Y:S03]  /*17690*/  HMMA.16816.F32.BF16 R4, R16.reuse, R8, RZ ;  /* 0x000000081004723c */ /* 0x042fe600000418ff */
[----:B------:R-:W0:Y:S04]  /*176a0*/  LDGDEPBAR ;  /* 0x00000000000079af */ /* 0x000e280000000000 */
[----:B------:R-:W1:Y:S01]  /*176b0*/  LDSM.16.M88.4 R168, [R208+0xc080] ;  /* 0x00c08000d0a8783b */ /* 0x000e620000000200 */
[C---:B------:R-:W-:Y:S03]  /*176c0*/  HMMA.16816.F32.BF16 R8, R16.reuse, R10, RZ ;  /* 0x0000000a1008723c */ /* 0x040fe600000418ff */
[----:B------:R-:W-:Y:S05]  /*176d0*/  LDSM.16.M88.4 R172, [R202] ;  /* 0x00000000caac783b */ /* 0x000fea0000000200 */
[C---:B--2---:R-:W-:Y:S08]  /*176e0*/  HMMA.16816.F32.BF16 R12, R16.reuse, R148, RZ ;  /* 0x00000094100c723c */ /* 0x044ff000000418ff */
[----:B------:R-:W-:Y:S01]  /*176f0*/  HMMA.16816.F32.BF16 R16, R16, R150, RZ ;  /* 0x000000961010723c */ /* 0x000fe200000418ff */
[----:B------:R-:W2:Y:S07]  /*17700*/  LDSM.16.M88.4 R148, [R208+0xc880] ;  /* 0x00c88000d094783b */ /* 0x000eae0000000200 */
[C---:B---3--:R-:W-:Y:S08]  /*17710*/  HMMA.16816.F32.BF16 R4, R152.reuse, R156, R4 ;  /* 0x0000009c9804723c */ /* 0x048ff00000041804 */
[C---:B------:R-:W-:Y:S01]  /*17720*/  HMMA.16816.F32.BF16 R8, R152.reuse, R158, R8 ;  /* 0x0000009e9808723c */ /* 0x040fe20000041808 */
[----:B------:R-:W3:Y:S07]  /*17730*/  LDSM.16.M88.4 R156, [R207+0x10080] ;  /* 0x01008000cf9c783b */ /* 0x000eee0000000200 */
[C---:B----4-:R-:W-:Y:S08]  /*17740*/  HMMA.16816.F32.BF16 R12, R152.reuse, R160, R12 ;  /* 0x000000a0980c723c */ /* 0x050ff0000004180c */
[----:B------:R-:W-:Y:S01]  /*17750*/  HMMA.16816.F32.BF16 R16, R152, R162, R16 ;  /* 0x000000a29810723c */ /* 0x000fe20000041810 */
[----:B------:R-:W4:Y:S04]  /*17760*/  LDSM.16.M88.4 R152, [R202+0x800] ;  /* 0x00080000ca98783b */ /* 0x000f280000000200 */
[----:B------:R-:W-:Y:S03]  /*17770*/  LDSM.16.M88.4 R160, [R214+0x14080] ;  /* 0x01408000d6a0783b */ /* 0x000fe60000000200 */
[C---:B-1----:R-:W-:Y:S08]  /*17780*/  HMMA.16816.F32.BF16 R4, R164.reuse, R168, R4 ;  /* 0x000000a8a404723c */ /* 0x042ff00000041804 */
[C---:B------:R-:W-:Y:S01]  /*17790*/  HMMA.16816.F32.BF16 R8, R164.reuse, R170, R8 ;  /* 0x000000aaa408723c */ /* 0x040fe20000041808 */
[----:B------:R-:W1:Y:S07]  /*177a0*/  LDSM.16.M88.4 R168, [R213+0xd080] ;  /* 0x00d08000d5a8783b */ /* 0x000e6e0000000200 */
[C---:B--2---:R-:W-:Y:S08]  /*177b0*/  HMMA.16816.F32.BF16 R12, R164.reuse, R148, R12 ;  /* 0x00000094a40c723c */ /* 0x044ff0000004180c */
[----:B------:R-:W-:Y:S01]  /*177c0*/  HMMA.16816.F32.BF16 R16, R164, R150, R16 ;  /* 0x00000096a410723c */ /* 0x000fe20000041810 */
[----:B------:R-:W2:Y:S04]  /*177d0*/  LDSM.16.M88.4 R148, [R213+0xd880] ;  /* 0x00d88000d594783b */ /* 0x000ea80000000200 */
[----:B------:R-:W-:Y:S03]  /*177e0*/  LDSM.16.M88.4 R164, [R210+0x14080] ;  /* 0x01408000d2a4783b */ /* 0x000fe60000000200 */
[C---:B---3--:R-:W-:Y:S08]  /*177f0*/  HMMA.16816.F32.BF16 R4, R156.reuse, R172, R4 ;  /* 0x000000ac9c04723c */ /* 0x048ff00000041804 */
[C---:B------:R-:W-:Y:S01]  /*17800*/  HMMA.16816.F32.BF16 R8, R156.reuse, R174, R8 ;  /* 0x000000ae9c08723c */ /* 0x040fe20000041808 */
[----:B------:R-:W3:Y:S07]  /*17810*/  LDSM.16.M88.4 R172, [R201] ;  /* 0x00000000c9ac783b */ /* 0x000eee0000000200 */
[C---:B----4-:R-:W-:Y:S08]  /*17820*/  HMMA.16816.F32.BF16 R12, R156.reuse, R152, R12 ;  /* 0x000000989c0c723c */ /* 0x050ff0000004180c */
[----:B------:R-:W-:Y:S01]  /*17830*/  HMMA.16816.F32.BF16 R16, R156, R154, R16 ;  /* 0x0000009a9c10723c */ /* 0x000fe20000041810 */
[----:B------:R-:W4:Y:S04]  /*17840*/  LDSM.16.M88.4 R152, [R200] ;  /* 0x00000000c898783b */ /* 0x000f280000000200 */
        /* <DEDUP_REMOVED lines=58> */
[C---:B------:R-:W-:Y:S07]  /*17bf0*/  HMMA.16816.F32.BF16 R8, R156.reuse, R170, R8 ;  /* 0x000000aa9c08723c */ /* 0x040fee0000041808 */
[----:B------:R-:W-:Y:S01]  /*17c00*/  IMAD.U32 R170, RZ, RZ, UR14 ;  /* 0x0000000effaa7e24 */ /* 0x000fe2000f8e00ff */
[C---:B--2---:R-:W-:Y:S01]  /*17c10*/  HMMA.16816.F32.BF16 R12, R156.reuse, R148, R12 ;  /* 0x000000949c0c723c */ /* 0x044fe2000004180c */
[----:B------:R-:W-:Y:S03]  /*17c20*/  IMAD.U32 R171, RZ, RZ, UR15 ;  /* 0x0000000fffab7e24 */ /* 0x000fe6000f8e00ff */
[C---:B------:R-:W-:Y:S01]  /*17c30*/  @P0 LEA R168, P1, R170.reuse, R216, 0x5 ;  /* 0x000000d8aaa80211 */ /* 0x040fe200078228ff */
[----:B------:R-:W-:Y:S01]  /*17c40*/  IMAD.U32 R171, RZ, RZ, UR9 ;  /* 0x00000009ffab7e24 */ /* 0x000fe2000f8e00ff */
[----:B------:R-:W-:Y:S01]  /*17c50*/  PLOP3.LUT P0, PT, PT, PT, UP0, 0x80, 0x0 ;  /* 0x000000000000781c */ /* 0x000fe20003f0f008 */
[----:B------:R-:W-:Y:S01]  /*17c60*/  USHF.L.U32 UR9, UR13, 0x5, URZ ;  /* 0x000000050d097899 */ /* 0x000fe2000800063f */
[----:B------:R-:W-:Y:S01]  /*17c70*/  HMMA.16816.F32.BF16 R16, R156, R150, R16 ;  /* 0x000000969c10723c */ /* 0x000fe20000041810 */
[----:B------:R-:W-:Y:S04]  /*17c80*/  LDSM.16.M88.4 R148, [R209+0x1c080] ;  /* 0x01c08000d194783b */ /* 0x000fe80000000200 */
[----:B------:R-:W1:Y:S03]  /*17c90*/  LDSM.16.M88.4 R156, [R208+0xf080] ;  /* 0x00f08000d09c783b */ /* 0x000e660000000200 */
[C---:B---3--:R-:W-:Y:S05]  /*17ca0*/  HMMA.16816.F32.BF16 R4, R160.reuse, R172, R4 ;  /* 0x000000aca004723c */ /* 0x048fea0000041804 */
[----:B------:R-:W-:Y:S02]  /*17cb0*/  @P2 LEA.HI.X R171, R170, R223, R171, 0x5, P1 ;  /* 0x000000dfaaab2211 */ /* 0x000fe400008f2cab */
[----:B------:R-:W-:Y:S01]  /*17cc0*/  PLOP3.LUT P2, PT, PT, PT, UP0, 0x80, 0x0 ;  /* 0x000000000000781c */ /* 0x000fe20003f4f008 */
[C---:B------:R-:W-:Y:S01]  /*17cd0*/  HMMA.16816.F32.BF16 R8, R160.reuse, R174, R8 ;  /* 0x000000aea008723c */ /* 0x040fe20000041808 */
[----:B------:R-:W-:Y:S03]  /*17ce0*/  PLOP3.LUT P1, PT, PT, PT, UP3, 0x80, 0x0 ;  /* 0x000000000000781c */ /* 0x000fe60003f2f038 */
[C---:B------:R-:W-:Y:S04]  /*17cf0*/  @P0 LEA R0, P0, R168.reuse, c[0x0][0x1c8], 0x1 ;  /* 0x00007200a8000a11 */ /* 0x040fe800078008ff */
[C---:B----4-:R-:W-:Y:S08]  /*17d00*/  HMMA.16816.F32.BF16 R12, R160.reuse, R152, R12 ;  /* 0x00000098a00c723c */ /* 0x050ff0000004180c */
[----:B------:R-:W-:Y:S01]  /*17d10*/  HMMA.16816.F32.BF16 R16, R160, R154, R16 ;  /* 0x0000009aa010723c */ /* 0x000fe20000041810 */
[----:B------:R-:W-:Y:S04]  /*17d20*/  LDSM.16.M88.4 R152, [R207+0x1c080] ;  /* 0x01c08000cf98783b */ /* 0x000fe80000000200 */
[----:B------:R-:W2:Y:S03]  /*17d30*/  LDSM.16.M88.4 R160, [R202+0x3000] ;  /* 0x00300000caa0783b */ /* 0x000ea60000000200 */
[C---:B-1----:R-:W-:Y:S08]  /*17d40*/  HMMA.16816.F32.BF16 R4, R148.reuse, R156, R4 ;  /* 0x0000009c9404723c */ /* 0x042ff00000041804 */
[C---:B------:R-:W-:Y:S01]  /*17d50*/  HMMA.16816.F32.BF16 R8, R148.reuse, R158, R8 ;  /* 0x0000009e9408723c */ /* 0x040fe20000041808 */
[----:B------:R-:W1:Y:S01]  /*17d60*/  LDSM.16.M88.4 R156, [R202+0x3800] ;  /* 0x00380000ca9c783b */ /* 0x000e620000000200 */
[----:B------:R-:W-:Y:S04]  /*17d70*/  DEPBAR.LE SB0, 0x0 ;  /* 0x000080000000791a */ /* 0x000fe80000000000 */
[----:B------:R-:W-:Y:S02]  /*17d80*/  BAR.SYNC.DEFER_BLOCKING 0x0 ;  /* 0x0000000000007b1d */ /* 0x000fe40000010000 */
[C---:B------:R-:W-:Y:S07]  /*17d90*/  HMMA.16816.F32.BF16 R12, R148.reuse, R164, R12 ;  /* 0x000000a4940c723c */ /* 0x040fee000004180c */
[----:B------:R-:W-:Y:S01]  /*17da0*/  @P2 LEA.HI.X R165, R168, c[0x0][0x1cc], R171, 0x1, P0 ;  /* 0x00007300a8a52a11 */ /* 0x000fe200000f0cab */
[----:B------:R-:W-:Y:S01]  /*17db0*/  HMMA.16816.F32.BF16 R16, R148, R166, R16 ;  /* 0x000000a69410723c */ /* 0x000fe20000041810 */
[----:B------:R-:W-:Y:S02]  /*17dc0*/  PLOP3.LUT P0, PT, PT, PT, UP3, 0x80, 0x0 ;  /* 0x000000000000781c */ /* 0x000fe40003f0f038 */
[----:B------:R-:W-:Y:S01]  /*17dd0*/  PLOP3.LUT P2, PT, PT, PT, UP0, 0x80, 0x0 ;  /* 0x000000000000781c */ /* 0x000fe20003f4f008 */
[----:B------:R-:W-:Y:S01]  /*17de0*/  @P4 IMAD.MOV.U32 R164, RZ, RZ, R0 ;  /* 0x000000ffffa44224 */ /* 0x000fe200078e0000 */
[----:B------:R-:W-:Y:S02]  /*17df0*/  LOP3.LUT P4, RZ, R215, 0x2, RZ, 0xc0, !PT ;  /* 0x00000002d7ff7812 */ /* 0x000fe4000788c0ff */
[----:B------:R-:W-:Y:S01]  /*17e00*/  @P1 IMAD.HI.U32 R149, R219, c[0x0][0x2c8], RZ ;  /* 0x0000b200db951a27 */ /* 0x000fe200078e00ff */
[C---:B--2---:R-:W-:Y:S01]  /*17e10*/  HMMA.16816.F32.BF16 R4, R152.reuse, R160, R4 ;  /* 0x000000a09804723c */ /* 0x044fe20000041804 */
[----:B------:R-:W-:Y:S03]  /*17e20*/  PLOP3.LUT P1, PT, PT, PT, UP0, 0x80, 0x0 ;  /* 0x000000000000781c */ /* 0x000fe60003f2f008 */
[----:B------:R-:W-:Y:S01]  /*17e30*/  IMAD.U32 R151, RZ, RZ, UR28 ;  /* 0x0000001cff977e24 */ /* 0x000fe2000f8e00ff */
[----:B------:R-:W-:Y:S01]  /*17e40*/  @!PT LDS RZ, [RZ] ;  /* 0x00000000fffff984 */ /* 0x000fe20000000800 */
[----:B------:R-:W-:Y:S01]  /*17e50*/  @!PT LDS RZ, [RZ] ;  /* 0x00000000fffff984 */ /* 0x000fe20000000800 */
[----:B------:R-:W-:Y:S01]  /*17e60*/  @!PT LDS RZ, [RZ] ;  /* 0x00000000fffff984 */ /* 0x000fe20000000800 */
[----:B------:R2:W-:Y:S01]  /*17e70*/  @P3 LDGSTS.E.BYPASS.LTC128B.128 [R218+0xc080], [R164.64], !P6 ;  /* 0x0c080000a4da3fae */ /* 0x0005e2000f101d5e */
[----:B------:R-:W-:Y:S02]  /*17e80*/  LOP3.LUT P3, RZ, R215, 0x4, RZ, 0xc0, !PT ;  /* 0x00000004d7ff7812 */ /* 0x000fe4000786c0ff */
[C---:B------:R-:W-:Y:S04]  /*17e90*/  HMMA.16816.F32.BF16 R8, R152.reuse, R162, R8 ;  /* 0x000000a29808723c */ /* 0x040fe80000041808 */
[----:B------:R-:W-:Y:S01]  /*17ea0*/  IMAD.MOV.U32 R148, RZ, RZ, R219 ;  /* 0x000000ffff947224 */ /* 0x000fe200078e00db */
[----:B------:R-:W-:Y:S01]  /*17eb0*/  @P0 SHF.R.U32.HI R148, RZ, c[0x0][0x2cc], R149 ;  /* 0x0000b300ff940a19 */ /* 0x000fe20000011695 */
[----:B------:R-:W-:Y:S01]  /*17ec0*/  IMAD.U32 R149, RZ, RZ, UR9 ;  /* 0x00000009ff957e24 */ /* 0x000fe2000f8e00ff */
[----:B------:R-:W-:Y:S01]  /*17ed0*/  PLOP3.LUT P0, PT, PT, PT, UP0, 0x80, 0x0 ;  /* 0x000000000000781c */ /* 0x000fe20003f0f008 */
[C---:B-1----:R-:W-:Y:S02]  /*17ee0*/  HMMA.16816.F32.BF16 R12, R152.reuse, R156, R12 ;  /* 0x0000009c980c723c */ /* 0x042fe4000004180c */
[----:B------:R-:W1:Y:S02]  /*17ef0*/  SHFL.IDX PT, R0, R148, RZ, 0x1c1f ;  /* 0x001c1fff94007589 */ /* 0x000e6400000e0000 */
[----:B------:R-:W-:Y:S02]  /*17f00*/  IADD3 R150, -R224, 0x1, -R149 ;  /* 0x00000001e0967810 */ /* 0x000fe40007ffe995 */
[----:B------:R2:W-:Y:S02]  /*17f10*/  @P2 LDGSTS.E.BYPASS.LTC128B.128 [R218+0xd080], [R164.64+0x80], !P3 ;  /* 0x0d080080a4da2fae */ /* 0x0005e4000d901d5e */
[----:B------:R-:W-:Y:S01]  /*17f20*/  IADD3 R151, -R151, UR16, R150 ;  /* 0x0000001097977c10 */ /* 0x000fe2000fffe196 */
[----:B------:R-:W-:Y:S01]  /*17f30*/  HMMA.16816.F32.BF16 R16, R152, R158, R16 ;  /* 0x0000009e9810723c */ /* 0x000fe20000041810 */
[----:B------:R2:W-:Y:S04]  /*17f40*/  @P1 LDGSTS.E.BYPASS.LTC128B.128 [R218+0xe080], [R164.64+0x100], !P4 ;  /* 0x0e080100a4da1fae */ /* 0x0005e8000e101d5e */
[----:B------:R2:W-:Y:S01]  /*17f50*/  @P0 LDGSTS.E.BYPASS.LTC128B.128 [R218+0xf080], [R164.64+0x180], !P5 ;  /* 0x0f080180a4da0fae */ /* 0x0005e2000e901d5e */
[----:B------:R-:W-:Y:S02]  /*17f60*/  PLOP3.LUT P0, PT, PT, PT, UP2, 0x40, 0x0 ;  /* 0x000000000000781c */ /* 0x000fe40003f0e828 */
[C---:B------:R-:W-:Y:S01]  /*17f70*/  IADD3 R153, R151.reuse, c[0x0][0x328], RZ ;  /* 0x0000ca0097997a10 */ /* 0x040fe20007ffe0ff */
[----:B------:R-:W0:Y:S03]  /*17f80*/  LDGDEPBAR ;  /* 0x00000000000079af */ /* 0x000e260000000000 */
[----:B------:R-:W-:Y:S01]  /*17f90*/  IADD3 R151, R151, UR7, RZ ;  /* 0x0000000797977c10 */ /* 0x000fe2000fffe0ff */
[--C-:B-1----:R-:W-:Y:S04]  /*17fa0*/  IMAD.IADD R156, R153, 0x1, R0.reuse ;  /* 0x00000001999c7824 */ /* 0x102fe800078e0200 */
[----:B------:R-:W-:Y:S02]  /*17fb0*/  IMAD.IADD R155, R151, 0x1, R0 ;  /* 0x00000001979b7824 */ /* 0x000fe400078e0200 */
        /* <DEDUP_REMOVED lines=15> */
.L_x_445:
[----:B------:R-:W-:Y:S04]  /*180b0*/  MOV R0, c[0x0][0x32c] ;  /* 0x0000cb0000007a02 */ /* 0x000fe80000000f00 */
[----:B------:R-:W-:Y:S11]  /*180c0*/  ISETP.NE.AND P0, PT, R0, 0x1, PT ;  /* 0x000000010000780c */ /* 0x000ff60003f05270 */
[----:B------:R-:W-:Y:S02]  /*180d0*/  @!UPT UIADD3 URZ, URZ, URZ, URZ ;  /* 0x0000003f3f3ff290 */ /* 0x000fe4000fffe03f */
[----:B------:R-:W-:Y:S05]  /*180e0*/  @P0 IMAD.HI.U32 R0, R150, c[0x0][0x330], RZ ;  /* 0x0000cc0096000a27 */ /* 0x000fea00078e00ff */
[----:B------:R-:W-:Y:S02]  /*180f0*/  @P0 SHF.R.U32.HI R150, RZ, c[0x0][0x334], R0 ;  /* 0x0000cd00ff960a19 */ /* 0x000fe40000011600 */
.L_x_446:
[----:B------:R-:W-:Y:S05]  /*18100*/  BSYNC B0 ;  /* 0x0000000000007941 */ /* 0x000fea0003800000 */
.L_x_444:
[----:B------:R-:W-:Y:S04]  /*18110*/  IMAD R157, R150, c[0x0][0x32c], -R149 ;  /* 0x0000cb00969d7a24 */ /* 0x000fe800078e0a95 */
[----:B------:R-:W-:Y:S05]  /*18120*/  IMAD.IADD R0, R157, 0x1, -R224 ;  /* 0x000000019d007824 */ /* 0x000fea00078e0ae0 */
[----:B------:R-:W-:Y:S02]  /*18130*/  IADD3 R157, R0, c[0x0][0x32c], RZ ;  /* 0x0000cb00009d7a10 */ /* 0x000fe40007ffe0ff */
[----:B------:R-:W-:Y:S02]  /*18140*/  IMNMX R155, R155, R0, !PT ;  /* 0x000000009b9b7217 */ /* 0x000fe40007800200 */
[----:B------:R-:W-:Y:S02]  /*18150*/  IMNMX R156, R156, R157, PT ;  /* 0x0000009d9c9c7217 */ /* 0x000fe40003800200 */
.L_x_443:
        /* <DEDUP_REMOVED lines=25> */
[----:B--2---:R-:W-:Y:S02]  /*182f0*/  FSEL R164, R12, -INF , !P0 ;  /* 0xff8000000ca47808 */ /* 0x004fe40004000000 */
        /* <DEDUP_REMOVED lines=26> */
.L_x_449:
[----:B------:R-:W-:Y:S04]  /*184a0*/  MOV R0, c[0x0][0x32c] ;  /* 0x0000cb0000007a02 */ /* 0x000fe80000000f00 */
[----:B------:R-:W-:Y:S11]  /*184b0*/  ISETP.NE.AND P0, PT, R0, 0x1, PT ;  /* 0x000000010000780c */ /* 0x000ff60003f05270 */
[----:B------:R-:W-:Y:S02]  /*184c0*/  @!UPT UIADD3 URZ, URZ, URZ, URZ ;  /* 0x0000003f3f3ff290 */ /* 0x000fe4000fffe03f */
[----:B------:R-:W-:Y:S05]  /*184d0*/  @P0 IMAD.HI.U32 R0, R4, c[0x0][0x330], RZ ;  /* 0x0000cc0004000a27 */ /* 0x000fea00078e00ff */
[----:B------:R-:W-:Y:S02]  /*184e0*/  @P0 SHF.R.U32.HI R4, RZ, c[0x0][0x334], R0 ;  /* 0x0000cd00ff040a19 */ /* 0x000fe40000011600 */
.L_x_450:
[----:B------:R-:W-:Y:S05]  /*184f0*/  BSYNC B0 ;  /* 0x0000000000007941 */ /* 0x000fea0003800000 */
.L_x_448:
[----:B------:R-:W-:Y:S04]  /*18500*/  IMAD R149, R4, c[0x0][0x32c], -R149 ;  /* 0x0000cb0004957a24 */ /* 0x000fe800078e0a95 */
[----:B------:R-:W-:Y:S05]  /*18510*/  IMAD.IADD R4, R149, 0x1, -R224 ;  /* 0x0000000195047824 */ /* 0x000fea00078e0ae0 */
[----:B------:R-:W-:Y:S02]  /*18520*/  IADD3 R0, R4, c[0x0][0x32c], RZ ;  /* 0x0000cb0004007a10 */ /* 0x000fe40007ffe0ff */
[----:B------:R-:W-:Y:S02]  /*18530*/  IMNMX R151, R151, R4, !PT ;  /* 0x0000000497977217 */ /* 0x000fe40007800200 */
[----:B------:R-:W-:Y:S02]  /*18540*/  IMNMX R153, R153, R0, PT ;  /* 0x0000000099997217 */ /* 0x000fe40003800200 */
.L_x_447:
        /* <DEDUP_REMOVED lines=22> */
[----:B------:R-:W-:Y:S02]  /*186b0*/  ISETP.GT.AND P0, PT, R151, 0x9, P0 ;  /* 0x000000099700780c */ /* 0x000fe40000704270 */
[----:B------:R-:W-:Y:S02]  /*186c0*/  FSEL R17, R7, -INF , !P1 ;  /* 0xff80000007117808 */ /* 0x000fe40004800000 */
[----:B------:R-:W-:Y:S02]  /*186d0*/  ISETP.GT.AND P1, PT, R151, 0x8, P3 ;  /* 0x000000089700780c */ /* 0x000fe40001f24270 */
[C---:B------:R-:W-:Y:S01]  /*186e0*/  ISETP.LT.OR P0, PT, R153.reuse, 0xa, P0 ;  /* 0x0000000a9900780c */ /* 0x040fe20000701670 */
[----:B------:R-:W-:Y:S01]  /*186f0*/  LDSM.16.MT88.4 R184, [R211+0xb880] ;  /* 0x00b88000d3b8783b */ /* 0x000fe20000004200 */
[----:B------:R-:W-:Y:S02]  /*18700*/  ISETP.LT.OR P1, PT, R153, 0x9, P1 ;  /* 0x000000099900780c */ /* 0x000fe40000f21670 */
[----:B------:R-:W-:Y:S02]  /*18710*/  FMNMX.FTZ R4, R149, R2, !PT ;  /* 0x0000000295047209 */ /* 0x000fe40007810000 */
[----:B------:R-:W-:Y:S02]  /*18720*/  PLOP3.LUT P2, PT, PT, PT, UP0, 0x80, 0x0 ;  /* 0x000000000000781c */ /* 0x000fe40003f4f008 */
[----:B------:R-:W-:Y:S01]  /*18730*/  FSEL R9, R10, -INF , !P1 ;  /* 0xff8000000a097808 */ /* 0x000fe20004800000 */
[----:B------:R-:W-:Y:S01]  /*18740*/  LDSM.16.MT88.4 R188, [R206+0xb880] ;  /* 0x00b88000cebc783b */ /* 0x000fe20000004200 */
[----:B------:R-:W-:Y:S02]  /*18750*/  ISETP.GT.AND P2, PT, R151, 0x10, P2 ;  /* 0x000000109700780c */ /* 0x000fe40001744270 */
[----:B------:R-:W-:Y:S02]  /*18760*/  FSEL R11, R11, -INF , !P0 ;  /* 0xff8000000b0b7808 */ /* 0x000fe40004000000 */
[----:B------:R-:W-:Y:S02]  /*18770*/  PLOP3.LUT P0, PT, PT, PT, UP0, 0x80, 0x0 ;  /* 0x000000000000781c */ /* 0x000fe40003f0f008 */
[----:B------:R-:W-:Y:S02]  /*18780*/  FMNMX.FTZ R4, R17, R4, !PT ;  /* 0x0000000411047209 */ /* 0x000fe40007810000 */
        /* <DEDUP_REMOVED lines=16> */
[----:B------:R-:W-:Y:S02]  /*18890*/  FSEL R157, R18, -INF , !P1 ;  /* 0xff800000129d7808 */ /* 0x000fe40004800000 */
        /* <DEDUP_REMOVED lines=17> */
[----:B------:R-:W-:Y:S01]  /*189b0*/  FMUL.FTZ R6, R3, c[0x0][0x2d0] ;  /* 0x0000b40003067a20 */ /* 0x000fe20000410000 */
[----:B------:R-:W-:Y:S01]  /*189c0*/  MUFU.EX2 R15, R15 ;  /* 0x0000000f000f7308 */ /* 0x000fe20000000800 */
[--C-:B------:R-:W-:Y:S02]  /*189d0*/  FFMA.FTZ R14, R154, c[0x0][0x2d0], -R163.reuse ;  /* 0x0000b4009a0e7a23 */ /* 0x100fe400000108a3 */
[--C-:B------:R-:W-:Y:S01]  /*189e0*/  FFMA.FTZ R193, R8, c[0x0][0x2d0], -R163.reuse ;  /* 0x0000b40008c17a23 */ /* 0x100fe200000108a3 */
[----:B------:R-:W-:Y:S01]  /*189f0*/  LDSM.16.MT88.4 R152, [R206+0x8080] ;  /* 0x00808000ce98783b */ /* 0x000fe20000004200 */
[--C-:B------:R-:W-:Y:S02]  /*18a00*/  FFMA.FTZ R229, R164, c[0x0][0x2d0], -R163.reuse ;  /* 0x0000b400a4e57a23 */ /* 0x100fe400000108a3 */
[--C-:B------:R-:W-:Y:S02]  /*18a10*/  FFMA.FTZ R230, R162, c[0x0][0x2d0], -R163.reuse ;  /* 0x0000b400a2e67a23 */ /* 0x100fe400000108a3 */
[--C-:B------:R-:W-:Y:S01]  /*18a20*/  FFMA.FTZ R231, R160, c[0x0][0x2d0], -R163.reuse ;  /* 0x0000b400a0e77a23 */ /* 0x100fe200000108a3 */
[----:B------:R-:W2:Y:S01]  /*18a30*/  MUFU.EX2 R3, R6 ;  /* 0x0000000600037308 */ /* 0x000ea20000000800 */
[----:B------:R-:W-:Y:S01]  /*18a40*/  FFMA.FTZ R163, R158, c[0x0][0x2d0], -R163 ;  /* 0x0000b4009ea37a23 */ /* 0x000fe200000108a3 */
[----:B------:R-:W-:Y:S01]  /*18a50*/  LDSM.16.MT88.4 R164, [R206+0x9880] ;  /* 0x00988000cea4783b */ /* 0x000fe20000004200 */
[----:B-1----:R-:W-:Y:S04]  /*18a60*/  FMNMX.FTZ R12, R5, R12, !PT ;  /* 0x0000000c050c7209 */ /* 0x002fe80007810000 */
[C---:B------:R-:W-:Y:S01]  /*18a70*/  FSETP.NEU.FTZ.AND P0, PT, R12.reuse, -INF , PT ;  /* 0xff8000000c00780b */ /* 0x040fe20003f1d000 */
[C---:B------:R-:W-:Y:S02]  /*18a80*/  FMUL.FTZ R156, R12.reuse, c[0x0][0x2d0] ;  /* 0x0000b4000c9c7a20 */ /* 0x040fe40000410000 */
[----:B------:R-:W1:Y:S01]  /*18a90*/  MUFU.EX2 R192, R192 ;  /* 0x000000c000c07308 */ /* 0x000e620000000800 */
[----:B------:R-:W-:Y:S02]  /*18aa0*/  FSEL R5, R12, RZ, P0 ;  /* 0x000000ff0c057208 */ /* 0x000fe40000000000 */
[----:B------:R-:W-:Y:S02]  /*18ab0*/  FSEL R156, R156, RZ, P0 ;  /* 0x000000ff9c9c7208 */ /* 0x000fe40000000000 */
[----:B------:R-:W-:Y:S01]  /*18ac0*/  PLOP3.LUT P0, PT, PT, PT, UP0, 0x80, 0x0 ;  /* 0x000000000000781c */ /* 0x000fe20003f0f008 */
[----:B------:R-:W-:Y:S02]  /*18ad0*/  FADD.FTZ R5, -R5, R2 ;  /* 0x0000000205057221 */ /* 0x000fe40000010100 */
[--C-:B------:R-:W-:Y:S02]  /*18ae0*/  FFMA.FTZ R228, R149, c[0x0][0x2d0], -R156.reuse ;  /* 0x0000b40095e47a23 */ /* 0x100fe4000001089c */
[----:B------:R-:W-:Y:S01]  /*18af0*/  MUFU.EX2 R14, R14 ;  /* 0x0000000e000e7308 */ /* 0x000fe20000000800 */
[----:B------:R-:W3:Y:S01]  /*18b00*/  LDSM.16.MT88.4 R148, [R211+0x8080] ;  /* 0x00808000d394783b */ /* 0x000ee20000004200 */
[----:B------:R-:W-:Y:S02]  /*18b10*/  FMUL.FTZ R2, R5, c[0x0][0x2d0] ;  /* 0x0000b40005027a20 */ /* 0x000fe40000410000 */
[--C-:B------:R-:W-:Y:S02]  /*18b20*/  FFMA.FTZ R227, R17, c[0x0][0x2d0], -R156.reuse ;  /* 0x0000b40011e37a23 */ /* 0x100fe4000001089c */
[--C-:B------:R-:W-:Y:S02]  /*18b30*/  FFMA.FTZ R195, R9, c[0x0][0x2d0], -R156.reuse ;  /* 0x0000b40009c37a23 */ /* 0x100fe4000001089c */
[--C-:B------:R-:W-:Y:S02]  /*18b40*/  FFMA.FTZ R194, R11, c[0x0][0x2d0], -R156.reuse ;  /* 0x0000b4000bc27a23 */ /* 0x100fe4000001089c */
        /* <DEDUP_REMOVED lines=8> */
[C---:B------:R-:W-:Y:S02]  /*18bd0*/  FMUL.FTZ R133, R3.reuse, R133 ;  /* 0x0000008503857220 */ /* 0x040fe40000410000 */
[C---:B------:R-:W-:Y:S02]  /*18be0*/  FMUL.FTZ R136, R3.reuse, R136 ;  /* 0x0000008803887220 */ /* 0x040fe40000410000 */
[----:B------:R-:W-:Y:S02]  /*18bf0*/  FMUL.FTZ R137, R3, R137 ;  /* 0x0000008903897220 */ /* 0x000fe40000410000 */
[--C-:B------:R-:W-:Y:S02]  /*18c00*/  FFMA.FTZ R233, R161, c[0x0][0x2d0], -R156.reuse ;  /* 0x0000b400a1e97a23 */ /* 0x100fe4000001089c */
[--C-:B------:R-:W-:Y:S01]  /*18c10*/  FFMA.FTZ R234, R159, c[0x0][0x2d0], -R156.reuse ;  /* 0x0000b4009fea7a23 */ /* 0x100fe2000001089c */
[----:B------:R-:W-:Y:S01]  /*18c20*/  MUFU.EX2 R228, R228 ;  /* 0x000000e400e47308 */ /* 0x000fe20000000800 */
[--C-:B------:R-:W-:Y:S02]  /*18c30*/  FFMA.FTZ R235, R157, c[0x0][0x2d0], -R156.reuse ;  /* 0x0000b4009deb7a23 */ /* 0x100fe4000001089c */
[----:B------:R-:W-:Y:S02]  /*18c40*/  FFMA.FTZ R156, R13, c[0x0][0x2d0], -R156 ;  /* 0x0000b4000d9c7a23 */ /* 0x000fe4000001089c */
[C---:B----4-:R-:W-:Y:S02]  /*18c50*/  FMUL.FTZ R6, R2.reuse, R146 ;  /* 0x0000009202067220 */ /* 0x050fe40000410000 */
[C---:B------:R-:W-:Y:S02]  /*18c60*/  FMUL.FTZ R7, R2.reuse, R147 ;  /* 0x0000009302077220 */ /* 0x040fe40000410000 */
[----:B------:R-:W2:Y:S01]  /*18c70*/  LDSM.16.MT88.4 R144, [R205+0x8080] ;  /* 0x00808000cd90783b */ /* 0x000ea20000004200 */
[----:B------:R-:W4:Y:S01]  /*18c80*/  MUFU.EX2 R227, R227 ;  /* 0x000000e300e37308 */ /* 0x000f220000000800 */
[C---:B------:R-:W-:Y:S02]  /*18c90*/  FMUL.FTZ R10, R2.reuse, R142 ;  /* 0x0000008e020a7220 */ /* 0x040fe40000410000 */
[C---:B------:R-:W-:Y:S01]  /*18ca0*/  FMUL.FTZ R11, R2.reuse, R143 ;  /* 0x0000008f020b7220 */ /* 0x040fe20000410000 */
[----:B-1----:R-:W-:Y:S01]  /*18cb0*/  F2FP.BF16.PACK_AB R18, R193, R14 ;  /* 0x0000000ec112723e */ /* 0x002fe200000010ff */
[C---:B------:R-:W-:Y:S02]  /*18cc0*/  FMUL.FTZ R134, R2.reuse, R134 ;  /* 0x0000008602867220 */ /* 0x040fe40000410000 */
[----:B------:R-:W1:Y:S01]  /*18cd0*/  LDSM.16.MT88.4 R140, [R204+0x8080] ;  /* 0x00808000cc8c783b */ /* 0x000e620000004200 */
[C---:B------:R-:W-:Y:S02]  /*18ce0*/  FMUL.FTZ R135, R2.reuse, R135 ;  /* 0x0000008702877220 */ /* 0x040fe40000410000 */
        /* <DEDUP_REMOVED lines=8> */
[----:B------:R-:W-:Y:S01]  /*18d70*/  FMUL.FTZ R24, R3, R24 ;  /* 0x0000001803187220 */ /* 0x000fe20000410000 */
[----:B----4-:R-:W-:Y:S01]  /*18d80*/  F2FP.BF16.PACK_AB R17, R227, R228 ;  /* 0x000000e4e311723e */ /* 0x010fe200000010ff */
        /* <DEDUP_REMOVED lines=12> */
[----:B-----5:R-:W-:Y:S01]  /*18e50*/  F2FP.BF16.PACK_AB R19, R194, R195 ;  /* 0x000000c3c213723e */ /* 0x020fe200000010ff */
[C---:B------:R-:W-:Y:S02]  /*18e60*/  FMUL.FTZ R35, R2.reuse, R35 ;  /* 0x0000002302237220 */ /* 0x040fe40000410000 */
[C---:B------:R-:W-:Y:S02]  /*18e70*/  FMUL.FTZ R36, R3.reuse, R36 ;  /* 0x0000002403247220 */ /* 0x040fe40000410000 */
[C---:B------:R-:W-:Y:S01]  /*18e80*/  FMUL.FTZ R37, R3.reuse, R37 ;  /* 0x0000002503257220 */ /* 0x040fe20000410000 */
[----:B------:R-:W-:Y:S01]  /*18e90*/  MUFU.EX2 R229, R229 ;  /* 0x000000e500e57308 */ /* 0x000fe20000000800 */
[C---:B---3--:R-:W-:Y:S01]  /*18ea0*/  HMMA.16816.F32.BF16 R4, R16.reuse, R148, R4 ;  /* 0x000000941004723c */ /* 0x048fe20000041804 */
[----:B----4-:R-:W-:Y:S04]  /*18eb0*/  LDSM.16.MT88.4 R156, [R205+0x8880] ;  /* 0x00888000cd9c783b */ /* 0x010fe80000004200 */
[C---:B------:R-:W-:Y:S02]  /*18ec0*/  FMUL.FTZ R38, R2.reuse, R38 ;  /* 0x0000002602267220 */ /* 0x040fe40000410000 */
[C---:B------:R-:W-:Y:S01]  /*18ed0*/  FMUL.FTZ R39, R2.reuse, R39 ;  /* 0x0000002702277220 */ /* 0x040fe20000410000 */
[C---:B------:R-:W-:Y:S01]  /*18ee0*/  HMMA.16816.F32.BF16 R8, R16.reuse, R150, R8 ;  /* 0x000000961008723c */ /* 0x040fe20000041808 */
[----:B------:R-:W3:Y:S01]  /*18ef0*/  MUFU.EX2 R230, R230 ;  /* 0x000000e600e67308 */ /* 0x000ee20000000800 */
[----:B------:R-:W4:Y:S02]  /*18f00*/  LDSM.16.MT88.4 R148, [R211+0x9080] ;  /* 0x00908000d394783b */ /* 0x000f240000004200 */
[C---:B------:R-:W-:Y:S02]  /*18f10*/  FMUL.FTZ R40, R3.reuse, R40 ;  /* 0x0000002803287220 */ /* 0x040fe40000410000 */
[C---:B------:R-:W-:Y:S02]  /*18f20*/  FMUL.FTZ R41, R3.reuse, R41 ;  /* 0x0000002903297220 */ /* 0x040fe40000410000 */
[C---:B------:R-:W-:Y:S02]  /*18f30*/  HMMA.16816.F32.BF16 R132, R16.reuse, R152, R132 ;  /* 0x000000981084723c */ /* 0x040fe40000041884 */
[----:B-1----:R-:W-:Y:S02]  /*18f40*/  LDSM.16.MT88.4 R160, [R204+0x8880] ;  /* 0x00888000cca0783b */ /* 0x002fe40000004200 */
[C---:B------:R-:W-:Y:S01]  /*18f50*/  FMUL.FTZ R42, R2.reuse, R42 ;  /* 0x0000002a022a7220 */ /* 0x040fe20000410000 */
[----:B------:R-:W1:Y:S01]  /*18f60*/  MUFU.EX2 R231, R231 ;  /* 0x000000e700e77308 */ /* 0x000e620000000800 */
[C---:B------:R-:W-:Y:S02]  /*18f70*/  FMUL.FTZ R43, R2.reuse, R43 ;  /* 0x0000002b022b7220 */ /* 0x040fe40000410000 */
[C---:B------:R-:W-:Y:S02]  /*18f80*/  HMMA.16816.F32.BF16 R136, R16.reuse, R154, R136 ;  /* 0x0000009a1088723c */ /* 0x040fe40000041888 */
[----:B------:R-:W-:Y:S02]  /*18f90*/  LDSM.16.MT88.4 R152, [R206+0x8880] ;  /* 0x00888000ce98783b */ /* 0x000fe40000004200 */
[C---:B------:R-:W-:Y:S02]  /*18fa0*/  FMUL.FTZ R44, R3.reuse, R44 ;  /* 0x0000002c032c7220 */ /* 0x040fe40000410000 */
[C---:B------:R-:W-:Y:S01]  /*18fb0*/  FMUL.FTZ R45, R3.reuse, R45 ;  /* 0x0000002d032d7220 */ /* 0x040fe20000410000 */
[----:B------:R-:W-:Y:S01]  /*18fc0*/  MUFU.EX2 R233, R233 ;  /* 0x000000e900e97308 */ /* 0x000fe20000000800 */
[C---:B--2---:R-:W-:Y:S04]  /*18fd0*/  HMMA.16816.F32.BF16 R20, R16.reuse, R144, R20 ;  /* 0x000000901014723c */ /* 0x044fe80000041814 */
[C---:B------:R-:W-:Y:S02]  /*18fe0*/  FMUL.FTZ R46, R2.reuse, R46 ;  /* 0x0000002e022e7220 */ /* 0x040fe40000410000 */
[C---:B------:R-:W-:Y:S02]  /*18ff0*/  FMUL.FTZ R47, R2.reuse, R47 ;  /* 0x0000002f022f7220 */ /* 0x040fe40000410000 */
[C---:B------:R-:W-:Y:S01]  /*19000*/  HMMA.16816.F32.BF16 R24, R16.reuse, R146, R24 ;  /* 0x000000921018723c */ /* 0x040fe20000041818 */
[----:B------:R-:W2:Y:S01]  /*19010*/  LDSM.16.MT88.4 R144, [R206+0x9080] ;  /* 0x00908000ce90783b */ /* 0x000ea20000004200 */
[----:B------:R-:W5:Y:S02]  /*19020*/  MUFU.EX2 R234, R234 ;  /* 0x000000ea00ea7308 */ /* 0x000f640000000800 */
[C---:B------:R-:W-:Y:S02]  /*19030*/  FMUL.FTZ R48, R3.reuse, R48 ;  /* 0x0000003003307220 */ /* 0x040fe40000410000 */
[C---:B------:R-:W-:Y:S02]  /*19040*/  FMUL.FTZ R49, R3.reuse, R49 ;  /* 0x0000003103317220 */ /* 0x040fe40000410000 */
[C---:B------:R-:W-:Y:S04]  /*19050*/  HMMA.16816.F32.BF16 R28, R16.reuse, R140, R28 ;  /* 0x0000008c101c723c */ /* 0x040fe8000004181c */
[C---:B------:R-:W-:Y:S01]  /*19060*/  FMUL.FTZ R50, R2.reuse, R50 ;  /* 0x0000003202327220 */ /* 0x040fe20000410000 */
[----:B------:R-:W1:Y:S01]  /*19070*/  MUFU.EX2 R235, R235 ;  /* 0x000000eb00eb7308 */ /* 0x000e620000000800 */
[C---:B------:R-:W-:Y:S02]  /*19080*/  FMUL.FTZ R51, R2.reuse, R51 ;  /* 0x0000003302337220 */ /* 0x040fe40000410000 */
[C---:B------:R-:W-:Y:S01]  /*19090*/  HMMA.16816.F32.BF16 R32, R16.reuse, R142, R32 ;  /* 0x0000008e1020723c */ /* 0x040fe20000041820 */
[----:B------:R-:W1:Y:S03]  /*190a0*/  LDSM.16.MT88.4 R140, [R205+0x9080] ;  /* 0x00908000cd8c783b */ /* 0x000e660000004200 */
[C---:B------:R-:W-:Y:S02]  /*190b0*/  FMUL.FTZ R52, R3.reuse, R52 ;  /* 0x0000003403347220 */ /* 0x040fe40000410000 */
[C---:B------:R-:W-:Y:S02]  /*190c0*/  FMUL.FTZ R53, R3.reuse, R53 ;  /* 0x0000003503357220 */ /* 0x040fe40000410000 */
[C---:B----4-:R-:W-:Y:S04]  /*190d0*/  HMMA.16816.F32.BF16 R36, R16.reuse, R148, R36 ;  /* 0x000000941024723c */ /* 0x050fe80000041824 */
[C---:B------:R-:W-:Y:S02]  /*190e0*/  FMUL.FTZ R54, R2.reuse, R54 ;  /* 0x0000003602367220 */ /* 0x040fe40000410000 */
[C---:B------:R-:W-:Y:S02]  /*190f0*/  FMUL.FTZ R55, R2.reuse, R55 ;  /* 0x0000003702377220 */ /* 0x040fe40000410000 */
[C---:B------:R-:W-:Y:S01]  /*19100*/  HMMA.16816.F32.BF16 R40, R16.reuse, R150, R40 ;  /* 0x000000961028723c */ /* 0x040fe20000041828 */
[----:B------:R-:W4:Y:S03]  /*19110*/  LDSM.16.MT88.4 R148, [R204+0x9080] ;  /* 0x00908000cc94783b */ /* 0x000f260000004200 */
[C---:B------:R-:W-:Y:S02]  /*19120*/  FMUL.FTZ R56, R3.reuse, R56 ;  /* 0x0000003803387220 */ /* 0x040fe40000410000 */
[C---:B------:R-:W-:Y:S02]  /*19130*/  FMUL.FTZ R57, R3.reuse, R57 ;  /* 0x0000003903397220 */ /* 0x040fe40000410000 */
[C---:B------:R-:W-:Y:S01]  /*19140*/  FMUL.FTZ R58, R2.reuse, R58 ;  /* 0x0000003a023a7220 */ /* 0x040fe20000410000 */
[C---:B--2---:R-:W-:Y:S03]  /*19150*/  HMMA.16816.F32.BF16 R44, R16.reuse, R144, R44 ;  /* 0x00000090102c723c */ /* 0x044fe6000004182c */
[C---:B------:R-:W-:Y:S02]  /*19160*/  FMUL.FTZ R59, R2.reuse, R59 ;  /* 0x0000003b023b7220 */ /* 0x040fe40000410000 */
[C---:B------:R-:W-:Y:S02]  /*19170*/  FMUL.FTZ R60, R3.reuse, R60 ;  /* 0x0000003c033c7220 */ /* 0x040fe40000410000 */
[C---:B------:R-:W-:Y:S01]  /*19180*/  FMUL.FTZ R61, R3.reuse, R61 ;  /* 0x0000003d033d7220 */ /* 0x040fe20000410000 */
[C---:B------:R-:W-:Y:S01]  /*19190*/  HMMA.16816.F32.BF16 R48, R16.reuse, R146, R48 ;  /* 0x000000921030723c */ /* 0x040fe20000041830 */
[----:B------:R-:W2:Y:S03]  /*191a0*/  LDSM.16.MT88.4 R144, [R211+0xa080] ;  /* 0x00a08000d390783b */ /* 0x000ea60000004200 */
        /* <DEDUP_REMOVED lines=16> */
[C---:B------:R-:W-:Y:S04]  /*192b0*/  FMUL.FTZ R72, R3.reuse, R72 ;  /* 0x0000004803487220 */ /* 0x040fe80000410000 */
[C---:B------:R-:W-:Y:S01]  /*192c0*/  FMUL.FTZ R73, R3.reuse, R73 ;  /* 0x0000004903497220 */ /* 0x040fe20000410000 */
        /* <DEDUP_REMOVED lines=76> */
[C---:B-1----:R-:W-:Y:S03]  /*19790*/  HMMA.16816.F32.BF16 R124, R16.reuse, R140, R124 ;  /* 0x0000008c107c723c */ /* 0x042fe6000004187c */
        /* <DEDUP_REMOVED lines=9> */
[----:B---3--:R-:W-:Y:S01]  /*19830*/  F2FP.BF16.PACK_AB R16, R230, R229 ;  /* 0x000000e5e610723e */ /* 0x008fe200000010ff */
[----:B------:R-:W-:Y:S01]  /*19840*/  FADD.FTZ R14, R14, R15 ;  /* 0x0000000f0e0e7221 */ /* 0x000fe20000010000 */
[----:B------:R-:W-:Y:S03]  /*19850*/  F2FP.BF16.PACK_AB R18, R232, R231 ;  /* 0x000000e7e812723e */ /* 0x000fe600000010ff */
[----:B-----5:R-:W-:Y:S01]  /*19860*/  F2FP.BF16.PACK_AB R17, R234, R233 ;  /* 0x000000e9ea11723e */ /* 0x020fe200000010ff */
[----:B------:R-:W-:Y:S01]  /*19870*/  FADD.FTZ R195, R195, R228 ;  /* 0x000000e4c3c37221 */ /* 0x000fe20000010000 */
[----:B------:R-:W-:Y:S01]  /*19880*/  F2FP.BF16.PACK_AB R19, R236, R235 ;  /* 0x000000ebec13723e */ /* 0x000fe200000010ff */
[----:B------:R-:W-:Y:S02]  /*19890*/  FADD.FTZ R14, R193, R14 ;  /* 0x0000000ec10e7221 */ /* 0x000fe40000010000 */
[----:B------:R-:W-:Y:S02]  /*198a0*/  FADD.FTZ R194, R194, R195 ;  /* 0x000000c3c2c27221 */ /* 0x000fe40000010000 */
[----:B------:R-:W-:Y:S02]  /*198b0*/  FADD.FTZ R229, R229, R14 ;  /* 0x0000000ee5e57221 */ /* 0x000fe40000010000 */
[C---:B----4-:R-:W-:Y:S01]  /*198c0*/  HMMA.16816.F32.BF16 R144, R16.reuse, R148, R4 ;  /* 0x000000941090723c */ /* 0x050fe20000041804 */
[----:B------:R-:W1:Y:S02]  /*198d0*/  LDSM.16.MT88.4 R4, [R211+0x9880] ;  /* 0x00988000d304783b */ /* 0x000e640000004200 */
[----:B------:R-:W-:Y:S02]  /*198e0*/  FADD.FTZ R233, R233, R194 ;  /* 0x000000c2e9e97221 */ /* 0x000fe40000010000 */
[----:B------:R-:W-:Y:S02]  /*198f0*/  FADD.FTZ R230, R230, R229 ;  /* 0x000000e5e6e67221 */ /* 0x000fe40000010000 */
[----:B------:R-:W-:Y:S01]  /*19900*/  FADD.FTZ R234, R234, R233 ;  /* 0x000000e9eaea7221 */ /* 0x000fe20000010000 */
[C---:B------:R-:W-:Y:S01]  /*19910*/  HMMA.16816.F32.BF16 R140, R16.reuse, R150, R8 ;  /* 0x00000096108c723c */ /* 0x040fe20000041808 */
[----:B------:R-:W2:Y:S03]  /*19920*/  LDSM.16.MT88.4 R8, [R205+0x9880] ;  /* 0x00988000cd08783b */ /* 0x000ea60000004200 */
[----:B------:R-:W-:Y:S02]  /*19930*/  FADD.FTZ R231, R231, R230 ;  /* 0x000000e6e7e77221 */ /* 0x000fe40000010000 */
[----:B------:R-:W-:Y:S02]  /*19940*/  FADD.FTZ R225, R235, R234 ;  /* 0x000000eaebe17221 */ /* 0x000fe40000010000 */
[C---:B------:R-:W-:Y:S01]  /*19950*/  HMMA.16816.F32.BF16 R132, R16.reuse, R152, R132 ;  /* 0x000000981084723c */ /* 0x040fe20000041884 */
[----:B------:R-:W3:Y:S03]  /*19960*/  LDSM.16.MT88.4 R148, [R204+0x9880] ;  /* 0x00988000cc94783b */ /* 0x000ee60000004200 */
[----:B------:R-:W-:Y:S02]  /*19970*/  FADD.FTZ R226, R232, R231 ;  /* 0x000000e7e8e27221 */ /* 0x000fe40000010000 */
[----:B------:R-:W-:Y:S02]  /*19980*/  FADD.FTZ R225, R236, R225 ;  /* 0x000000e1ece17221 */ /* 0x000fe40000010000 */
[C---:B------:R-:W-:Y:S01]  /*19990*/  HMMA.16816.F32.BF16 R136, R16.reuse, R154, R136 ;  /* 0x0000009a1088723c */ /* 0x040fe20000041888 */
[----:B------:R-:W4:Y:S07]  /*199a0*/  LDSM.16.MT88.4 R152, [R205+0xb880] ;  /* 0x00b88000cd98783b */ /* 0x000f2e0000004200 */
[C---:B------:R-:W-:Y:S08]  /*199b0*/  HMMA.16816.F32.BF16 R20, R16.reuse, R156, R20 ;  /* 0x0000009c1014723c */ /* 0x040ff00000041814 */
[C---:B------:R-:W-:Y:S01]  /*199c0*/  HMMA.16816.F32.BF16 R24, R16.reuse, R158, R24 ;  /* 0x0000009e1018723c */ /* 0x040fe20000041818 */
[----:B------:R-:W5:Y:S07]  /*199d0*/  LDSM.16.MT88.4 R156, [R204+0xb880] ;  /* 0x00b88000cc9c783b */ /* 0x000f6e0000004200 */
        /* <DEDUP_REMOVED lines=27> */
.L_x_442:
[----:B------:R-:W1:Y:S01]  /*19b90*/  SHFL.BFLY PT, R3, R226, 0x2, 0x1f ;  /* 0x0c401f00e2037f89 */ /* 0x000e6200000e0000 */
[----:B------:R-:W-:-:S02]  /*19ba0*/  MOV R4, RZ ;  /* 0x000000ff00047202 */ /* 0x000fc40000000f00 */
[----:B------:R-:W-:Y:S01]  /*19bb0*/  MOV R8, 0xff800000 ;  /* 0xff80000000087802 */ /* 0x000fe20000000f00 */
[----:B------:R-:W2:Y:S01]  /*19bc0*/  SHFL.BFLY PT, R2, R225, 0x2, 0x1f ;  /* 0x0c401f00e1027f89 */ /* 0x000ea200000e0000 */
[----:B------:R-:W-:Y:S01]  /*19bd0*/  PLOP3.LUT P2, PT, PT, PT, PT, 0x8, 0x0 ;  /* 0x000000000000781c */ /* 0x000fe20003f4e170 */
[----:B-1----:R-:W-:Y:S01]  /*19be0*/  FADD.FTZ R6, R3, R226 ;  /* 0x000000e203067221 */ /* 0x002fe20000010000 */
[----:B------:R-:W-:Y:S01]  /*19bf0*/  MOV R3, RZ ;  /* 0x000000ff00037202 */ /* 0x000fe20000000f00 */
        /* <DEDUP_REMOVED lines=9> */
[----:B------:R-:W-:-:S03]  /*19c90*/  @P0 MOV R9, 0x3f317218 ;  /* 0x3f31721800090802 */ /* 0x000fc60000000f00 */
[----:B------:R-:W-:Y:S02]  /*19ca0*/  @P1 FMUL.FTZ R10, R10, c[0x0][0x2d0] ;  /* 0x0000b4000a0a1a20 */ /* 0x000fe40000410000 */
[----:B------:R-:W-:Y:S01]  /*19cb0*/  @P0 MUFU.RCP R3, R2 ;  /* 0x0000000200030308 */ /* 0x000fe20000001000 */
[----:B------:R-:W-:-:S07]  /*19cc0*/  @P0 FMUL.FTZ R9, R9, c[0x0][0x2d0] ;  /* 0x0000b40009090a20 */ /* 0x000fce0000410000 */
[----:B------:R-:W2:Y:S01]  /*19cd0*/  @P1 MUFU.LG2 R5, R5 ;  /* 0x0000000500051308 */ /* 0x000ea20000000c00 */
[C---:B-1----:R-:W-:Y:S02]  /*19ce0*/  FMUL.FTZ R144, R4.reuse, R144 ;  /* 0x0000009004907220 */ /* 0x042fe40000410000 */
[C---:B------:R-:W-:Y:S02]  /*19cf0*/  FMUL.FTZ R145, R4.reuse, R145 ;  /* 0x0000009104917220 */ /* 0x040fe40000410000 */
[C---:B------:R-:W-:Y:S02]  /*19d00*/  FMUL.FTZ R140, R4.reuse, R140 ;  /* 0x0000008c048c7220 */ /* 0x040fe40000410000 */
[C---:B------:R-:W-:Y:S01]  /*19d10*/  FMUL.FTZ R141, R4.reuse, R141 ;  /* 0x0000008d048d7220 */ /* 0x040fe20000410000 */
[----:B------:R-:W1:Y:S01]  /*19d20*/  @P0 MUFU.LG2 R2, R2 ;  /* 0x0000000200020308 */ /* 0x000e620000000c00 */
[C---:B------:R-:W-:Y:S02]  /*19d30*/  FMUL.FTZ R132, R4.reuse, R132 ;  /* 0x0000008404847220 */ /* 0x040fe40000410000 */
[----:B------:R-:W-:-:S02]  /*19d40*/  FMUL.FTZ R133, R4, R133 ;  /* 0x0000008504857220 */ /* 0x000fc40000410000 */
[C---:B------:R-:W-:Y:S02]  /*19d50*/  FMUL.FTZ R136, R4.reuse, R136 ;  /* 0x0000008804887220 */ /* 0x040fe40000410000 */
[C---:B------:R-:W-:Y:S02]  /*19d60*/  FMUL.FTZ R137, R4.reuse, R137 ;  /* 0x0000008904897220 */ /* 0x040fe40000410000 */
[----:B--2---:R-:W-:Y:S02]  /*19d70*/  @P1 FMUL.FTZ R5, R5, 0.69314718246459960938 ;  /* 0x3f31721805051820 */ /* 0x004fe40000410000 */
[C---:B------:R-:W-:Y:S02]  /*19d80*/  FMUL.FTZ R20, R4.reuse, R20 ;  /* 0x0000001404147220 */ /* 0x040fe40000410000 */
        /* <DEDUP_REMOVED lines=55> */
[----:B------:R-:W-:Y:S01]  /*1a100*/  FMUL.FTZ R129, R4, R129 ;  /* 0x0000008104817220 */ /* 0x000fe20000410000 */
        /* <DEDUP_REMOVED lines=67> */
.L_x_345:
[----:B------:R-:W-:Y:S01]  /*1a540*/  USHF.R.S32.HI UR8, URZ, 0x1f, UR20 ;  /* 0x0000001f3f087899 */ /* 0x000fe20008011414 */
        /* <DEDUP_REMOVED lines=10> */
[----:B------:R-:W-:-:S02]  /*1a5f0*/  F2FP.BF16.PACK_AB R142, R143, R142 ;  /* 0x0000008e8f8e723e */ /* 0x000fc400000010ff */
[----:B------:R-:W-:Y:S01]  /*1a600*/  F2FP.BF16.PACK_AB R132, R133, R132 ;  /* 0x000000848584723e */ /* 0x000fe200000010ff */
[----:B------:R-:W-:Y:S01]  /*1a610*/  ULDC.64 UR4, c[0x0][0x500] ;  /* 0x0001400000047ab9 */ /* 0x000fe20000000a00 */
[----:B------:R-:W-:Y:S01]  /*1a620*/  F2FP.BF16.PACK_AB R134, R135, R134 ;  /* 0x000000868786723e */ /* 0x000fe200000010ff */
[----:B------:R-:W-:Y:S01]  /*1a630*/  UIMAD.WIDE UR4, UR29, UR6, UR4 ;  /* 0x000000061d0472a5 */ /* 0x000fe2000f8e0204 */
        /* <DEDUP_REMOVED lines=35> */
[----:B------:R-:W-:Y:S01]  /*1a870*/  BAR.SYNC.DEFER_BLOCKING 0x1, 0x100 ;  /* 0x0044000000007b1d */ /* 0x000fe20000010000 */
[----:B------:R-:W-:-:S02]  /*1a880*/  F2FP.BF16.PACK_AB R42, R43, R42 ;  /* 0x0000002a2b2a723e */ /* 0x000fc400000010ff */
[C---:B------:R-:W-:Y:S01]  /*1a890*/  IMAD.IADD R15, R11.reuse, 0x1, R10 ;  /* 0x000000010b0f7824 */ /* 0x040fe200078e020a */
[C---:B------:R-:W-:Y:S02]  /*1a8a0*/  IADD3 R12, R11.reuse, 0x80, RZ ;  /* 0x000000800b0c7810 */ /* 0x040fe40007ffe0ff */
[----:B------:R-:W-:Y:S02]  /*1a8b0*/  IADD3 R13, R11, 0x70, RZ ;  /* 0x000000700b0d7810 */ /* 0x000fe40007ffe0ff */
[----:B------:R-:W-:Y:S01]  /*1a8c0*/  @P0 IADD3 R13, R12, 0x10, RZ ;  /* 0x000000100c0d0810 */ /* 0x000fe20007ffe0ff */
[----:B------:R-:W-:Y:S01]  /*1a8d0*/  IMAD.MOV.U32 R12, RZ, RZ, 0x40 ;  /* 0x00000040ff0c7424 */ /* 0x000fe200078e00ff */
[----:B------:R-:W-:Y:S02]  /*1a8e0*/  F2FP.BF16.PACK_AB R44, R45, R44 ;  /* 0x0000002c2d2c723e */ /* 0x000fe400000010ff */
[----:B------:R-:W-:Y:S01]  /*1a8f0*/  F2FP.BF16.PACK_AB R46, R47, R46 ;  /* 0x0000002e2f2e723e */ /* 0x000fe200000010ff */
[----:B------:R-:W-:Y:S01]  /*1a900*/  IMAD.IADD R17, R10, 0x1, R13 ;  /* 0x000000010a117824 */ /* 0x000fe200078e020d */
[----:B------:R-:W-:Y:S01]  /*1a910*/  SEL R12, R12, 0xffffffc0, !P2 ;  /* 0xffffffc00c0c7807 */ /* 0x000fe20005000000 */
[----:B------:R-:W-:Y:S01]  /*1a920*/  IMAD.U32 R10, RZ, RZ, UR4 ;  /* 0x00000004ff0a7e24 */ /* 0x000fe2000f8e00ff */
[----:B------:R-:W-:-:S02]  /*1a930*/  F2FP.BF16.PACK_AB R48, R49, R48 ;  /* 0x000000303130723e */ /* 0x000fc400000010ff */
[----:B------:R-:W-:Y:S01]  /*1a940*/  F2FP.BF16.PACK_AB R50, R51, R50 ;  /* 0x000000323332723e */ /* 0x000fe200000010ff */
[--C-:B------:R-:W-:Y:S01]  /*1a950*/  IMAD.IADD R19, R11, 0x1, R12.reuse ;  /* 0x000000010b137824 */ /* 0x100fe200078e020c */
[----:B------:R-:W-:Y:S01]  /*1a960*/  F2FP.BF16.PACK_AB R52, R53, R52 ;  /* 0x000000343534723e */ /* 0x000fe200000010ff */
[C---:B------:R-:W-:Y:S01]  /*1a970*/  IMAD.IADD R21, R12.reuse, 0x1, R13 ;  /* 0x000000010c157824 */ /* 0x040fe200078e020d */
[----:B------:R-:W-:Y:S01]  /*1a980*/  F2FP.BF16.PACK_AB R54, R55, R54 ;  /* 0x000000363736723e */ /* 0x000fe200000010ff */
[----:B------:R-:W-:Y:S01]  /*1a990*/  IMAD.IADD R23, R12, 0x1, R15 ;  /* 0x000000010c177824 */ /* 0x000fe200078e020f */
[----:B------:R-:W-:Y:S01]  /*1a9a0*/  STS [R11+0x80], R144 ;  /* 0x000080900b007388 */ /* 0x000fe20000000800 */
[----:B------:R-:W-:Y:S01]  /*1a9b0*/  IMAD.IADD R25, R17, 0x1, R12 ;  /* 0x0000000111197824 */ /* 0x000fe200078e020c */
[----:B------:R-:W-:Y:S02]  /*1a9c0*/  F2FP.BF16.PACK_AB R56, R57, R56 ;  /* 0x000000383938723e */ /* 0x000fe400000010ff */
        /* <DEDUP_REMOVED lines=89> */
[----:B------:R2:W-:Y:S04]  /*1af60*/  STS [R15+0xc480], R110 ;  /* 0x00c4806e0f007388 */ /* 0x0005e80000000800 */
[----:B------:R3:W-:Y:S04]  /*1af70*/  STS [R17+0xc000], R112 ;  /* 0x00c0007011007388 */ /* 0x0007e80000000800 */
[----:B------:R3:W-:Y:S01]  /*1af80*/  STS [R17+0xc400], R114 ;  /* 0x00c4007211007388 */ /* 0x0007e20000000800 */
[----:B-1----:R-:W-:Y:S01]  /*1af90*/  IMAD.U32 R11, RZ, RZ, UR5 ;  /* 0x00000005ff0b7e24 */ /* 0x002fe2000f8e00ff */
[----:B------:R-:W-:-:S02]  /*1afa0*/  ULDC.64 UR4, c[0x0][0x508] ;  /* 0x0001420000047ab9 */ /* 0x000fc40000000a00 */
[----:B------:R3:W-:Y:S04]  /*1afb0*/  STS [R19+0xc080], R116 ;  /* 0x00c0807413007388 */ /* 0x0007e80000000800 */
        /* <DEDUP_REMOVED lines=8> */
[----:B------:R-:W-:-:S04]  /*1b040*/  UISETP.NE.U32.AND UP0, UPT, URZ, UR4, UPT ;  /* 0x000000043f00728c */ /* 0x000fc8000bf05070 */
[----:B------:R-:W-:Y:S01]  /*1b050*/  UISETP.NE.AND.EX UP0, UPT, URZ, UR5, UPT, UP0 ;  /* 0x000000053f00728c */ /* 0x000fe2000bf05300 */
[----:B------:R-:W4:Y:S02]  /*1b060*/  @P0 LDG.E R12, [R10.64] ;  /* 0x0000001e0a0c0981 */ /* 0x000f24000c1e1900 */
[----:B------:R-:W-:-:S03]  /*1b070*/  ULDC.64 UR4, c[0x0][0x508] ;  /* 0x0001420000047ab9 */ /* 0x000fc60000000a00 */
[----:B------:R-:W-:-:S05]  /*1b080*/  PLOP3.LUT P1, PT, PT, PT, UP0, 0x80, 0x0 ;  /* 0x000000000000781c */ /* 0x000fca0003f2f008 */
[----:B------:R-:W-:Y:S01]  /*1b090*/  @UP0 UIMAD.WIDE UR4, UR29, UR6, UR4 ;  /* 0x000000061d0402a5 */ /* 0x000fe2000f8e0204 */
[----:B------:R-:W-:-:S05]  /*1b0a0*/  IMAD.MOV.U32 R6, RZ, RZ, c[0x0][0x388] ;  /* 0x0000e200ff067624 */ /* 0x000fca00078e00ff */
[----:B------:R-:W-:Y:S02]  /*1b0b0*/  IMAD.U32 R14, RZ, RZ, UR4 ;  /* 0x00000004ff0e7e24 */ /* 0x000fe4000f8e00ff */
[----:B--2---:R-:W-:-:S05]  /*1b0c0*/  IMAD.U32 R15, RZ, RZ, UR5 ;  /* 0x00000005ff0f7e24 */ /* 0x004fca000f8e00ff */
[----:B------:R3:W5:Y:S01]  /*1b0d0*/  @P1 LDG.E R6, [R14.64] ;  /* 0x0000001e0e061981 */ /* 0x000762000c1e1900 */
[----:B------:R-:W-:Y:S02]  /*1b0e0*/  UMOV UR12, URZ ;  /* 0x0000003f000c7c82 */ /* 0x000fe40008000000 */
[----:B------:R-:W-:Y:S01]  /*1b0f0*/  UMOV UR13, URZ ;  /* 0x0000003f000d7c82 */ /* 0x000fe20008000000 */
[----:B----4-:R-:W1:Y:S02]  /*1b100*/  @P0 R2UR UR5, R12 ;  /* 0x000000000c0503c2 */ /* 0x010e6400000e0000 */
[----:B-1----:R-:W-:Y:S02]  /*1b110*/  @UP1 USHF.R.S32.HI UR4, URZ, 0x1f, UR5 ;  /* 0x0000001f3f041899 */ /* 0x002fe40008011405 */
[----:B------:R-:W-:-:S05]  /*1b120*/  @UP1 UMOV UR12, UR5 ;  /* 0x00000005000c1c82 */ /* 0x000fca0008000000 */
[----:B------:R-:W-:Y:S01]  /*1b130*/  @UP1 UMOV UR13, UR4 ;  /* 0x00000004000d1c82 */ /* 0x000fe20008000000 */
[----:B------:R-:W-:Y:S05]  /*1b140*/  @P1 BRA `(.L_x_453) ;  /* 0x0000004000001947 */ /* 0x000fea0003800000 */
[----:B---3--:R-:W-:Y:S05]  /*1b150*/  @!P0 BRA `(.L_x_453) ;  /* 0x0000003000008947 */ /* 0x008fea0003800000 */
[----:B-----5:R-:W2:Y:S04]  /*1b160*/  LDG.E R6, [R10.64] ;  /* 0x0000001e0a067981 */ /* 0x020ea8000c1e1900 */
[----:B------:R-:W2:Y:S02]  /*1b170*/  LDG.E R3, [R10.64+0x4] ;  /* 0x0000041e0a037981 */ /* 0x000ea4000c1e1900 */
[----:B--2---:R-:W-:Y:S02]  /*1b180*/  IADD3 R6, -R6, R3, RZ ;  /* 0x0000000306067210 */ /* 0x004fe40007ffe1ff */
.L_x_453:
[----:B---3--:R-:W-:Y:S01]  /*1b190*/  SHF.R.S32.HI R3, RZ, 0x1f, R2 ;  /* 0x0000001fff037819 */ /* 0x008fe20000011402 */
[----:B------:R-:W1:Y:S01]  /*1b1a0*/  S2R R75, SR_CTAID.X ;  /* 0x00000000004b7919 */ /* 0x000e620000002500 */
[----:B------:R-:W-:Y:S01]  /*1b1b0*/  LOP3.LUT R11, R7, 0xffffffe0, RZ, 0xc0, !PT ;  /* 0xffffffe0070b7812 */ /* 0x000fe200078ec0ff */
[----:B------:R-:W-:Y:S01]  /*1b1c0*/  IMAD.MOV.U32 R10, RZ, RZ, c[0x0][0x4e8] ;  /* 0x00013a00ff0a7624 */ /* 0x000fe200078e00ff */
[----:B------:R-:W-:Y:S01]  /*1b1d0*/  LEA.HI R3, R3, R2, RZ, 0x3 ;  /* 0x0000000203037211 */ /* 0x000fe200078f18ff */
[----:B------:R-:W-:Y:S01]  /*1b1e0*/  ULDC.64 UR4, c[0x0][0x3a0] ;  /* 0x0000e80000047ab9 */ /* 0x000fe20000000a00 */
[-C--:B------:R-:W-:Y:S01]  /*1b1f0*/  LEA.HI R16, R5, R0.reuse, RZ, 0x3 ;  /* 0x0000000005107211 */ /* 0x080fe200078f18ff */
[----:B------:R-:W-:Y:S01]  /*1b200*/  UMOV UR11, UR13 ;  /* 0x0000000d000b7c82 */ /* 0x000fe20008000000 */
[----:B------:R-:W-:Y:S01]  /*1b210*/  LOP3.LUT R7, R3, 0xffffff8, RZ, 0xc0, !PT ;  /* 0x0ffffff803077812 */ /* 0x000fe200078ec0ff */
[----:B------:R-:W-:Y:S01]  /*1b220*/  IMAD.IADD R3, R0, 0x1, -R11 ;  /* 0x0000000100037824 */ /* 0x000fe200078e0a0b */
[----:B------:R-:W-:Y:S01]  /*1b230*/  ISETP.NE.AND P1, PT, R10, 0x1, PT ;  /* 0x000000010a00780c */ /* 0x000fe20003f25270 */
[----:B------:R-:W-:Y:S01]  /*1b240*/  UIMAD UR13, UR13, UR4, URZ ;  /* 0x000000040d0d72a4 */ /* 0x000fe2000f8e023f */
[----:B------:R-:W-:Y:S01]  /*1b250*/  LEA.HI R10, R9, R9, RZ, 0x1 ;  /* 0x00000009090a7211 */ /* 0x000fe200078f08ff */
[----:B------:R-:W-:Y:S01]  /*1b260*/  IMAD.IADD R2, R2, 0x1, -R7 ;  /* 0x0000000102027824 */ /* 0x000fe200078e0a07 */
[----:B------:R-:W-:Y:S01]  /*1b270*/  SHF.R.S32.HI R12, RZ, 0x1f, R3 ;  /* 0x0000001fff0c7819 */ /* 0x000fe20000011403 */
[----:B------:R-:W-:Y:S01]  /*1b280*/  UMOV UR10, UR12 ;  /* 0x0000000c000a7c82 */ /* 0x000fe20008000000 */
[----:B------:R-:W-:Y:S01]  /*1b290*/  LOP3.LUT R10, R10, 0x1ffffffe, RZ, 0xc0, !PT ;  /* 0x1ffffffe0a0a7812 */ /* 0x000fe200078ec0ff */
[----:B------:R-:W-:Y:S01]  /*1b2a0*/  ULDC.64 UR6, c[0x0][0x490] ;  /* 0x0001240000067ab9 */ /* 0x000fe20000000a00 */
[----:B------:R-:W-:Y:S01]  /*1b2b0*/  LEA.HI R7, R12, R3, RZ, 0x2 ;  /* 0x000000030c077211 */ /* 0x000fe200078f10ff */
[----:B------:R-:W-:Y:S01]  /*1b2c0*/  UIMAD.WIDE.U32 UR14, UR12, UR4, URZ ;  /* 0x000000040c0e72a5 */ /* 0x000fe2000f8e003f */
[----:B------:R-:W-:Y:S01]  /*1b2d0*/  LOP3.LUT P2, RZ, R3, 0x3, RZ, 0xc0, !PT ;  /* 0x0000000303ff7812 */ /* 0x000fe2000784c0ff */
[----:B------:R-:W-:Y:S01]  /*1b2e0*/  IMAD.IADD R9, R9, 0x1, -R10 ;  /* 0x0000000109097824 */ /* 0x000fe200078e0a0a */
[----:B------:R-:W-:Y:S01]  /*1b2f0*/  SHF.R.S32.HI R7, RZ, 0x2, R7 ;  /* 0x00000002ff077819 */ /* 0x000fe20000011407 */
[----:B------:R-:W-:Y:S01]  /*1b300*/  UIMAD UR13, UR12, UR5, UR13 ;  /* 0x000000050c0d72a4 */ /* 0x000fe2000f8e020d */
[----:B------:R-:W-:Y:S01]  /*1b310*/  LEA.HI R5, R5, R0, RZ, 0x6 ;  /* 0x0000000005057211 */ /* 0x000fe200078f30ff */
[----:B------:R-:W-:Y:S01]  /*1b320*/  USHF.R.S32.HI UR12, URZ, 0x1f, UR29 ;  /* 0x0000001f3f0c7899 */ /* 0x000fe2000801141d */
[----:B------:R-:W-:Y:S01]  /*1b330*/  BSSY B0, `(.L_x_454) ;  /* 0x0000083000007945 */ /* 0x000fe20003800000 */
[----:B------:R-:W-:Y:S01]  /*1b340*/  IMAD R2, R2, 0x10, R7 ;  /* 0x0000001002027824 */ /* 0x000fe200078e0207 */
[----:B------:R-:W-:-:S02]  /*1b350*/  UIMAD UR9, UR8, UR6, URZ ;  /* 0x00000006080972a4 */ /* 0x000fc4000f8e023f */
[----:B------:R-:W-:Y:S01]  /*1b360*/  USEL UR12, UR12, URZ, !UP1 ;  /* 0x0000003f0c0c7287 */ /* 0x000fe2000c800000 */
[----:B------:R-:W-:Y:S01]  /*1b370*/  IMAD R10, R9, 0x8, R2 ;  /* 0x00000008090a7824 */ /* 0x000fe200078e0202 */
[----:B------:R-:W-:Y:S02]  /*1b380*/  UIMAD.WIDE.U32 UR10, UR20, UR6, UR10 ;  /* 0x00000006140a72a5 */ /* 0x000fe4000f8e000a */
[----:B------:R-:W-:Y:S02]  /*1b390*/  UIMAD UR9, UR20, UR7, UR9 ;  /* 0x00000007140972a4 */ /* 0x000fe4000f8e0209 */
[----:B-1----:R-:W-:Y:S01]  /*1b3a0*/  LEA R7, R75, R10, 0x7 ;  /* 0x0000000a4b077211 */ /* 0x002fe200078e38ff */
[----:B------:R-:W-:Y:S02]  /*1b3b0*/  ULDC.64 UR6, c[0x0][0x498] ;  /* 0x0001260000067ab9 */ /* 0x000fe40000000a00 */
[----:B------:R-:W-:Y:S02]  /*1b3c0*/  USEL UR29, UR29, URZ, !UP1 ;  /* 0x0000003f1d1d7287 */ /* 0x000fe4000c800000 */
[----:B------:R-:W-:Y:S01]  /*1b3d0*/  @P1 IMAD.HI.U32 R3, R7, c[0x0][0x4ec], RZ ;  /* 0x00013b0007031a27 */ /* 0x000fe200078e00ff */
[----:B------:R-:W-:-:S02]  /*1b3e0*/  UIMAD UR16, UR12, UR6, URZ ;  /* 0x000000060c1072a4 */ /* 0x000fc4000f8e023f */
[----:B------:R-:W-:Y:S01]  /*1b3f0*/  UIADD3 UR11, UR11, UR9, URZ ;  /* 0x000000090b0b7290 */ /* 0x000fe2000fffe03f */
[----:B------:R-:W-:Y:S01]  /*1b400*/  IMAD.MOV.U32 R12, RZ, RZ, R7 ;  /* 0x000000ffff0c7224 */ /* 0x000fe200078e0007 */
[----:B------:R-:W-:Y:S01]  /*1b410*/  @P1 SHF.R.U32.HI R12, RZ, c[0x0][0x4f0], R3 ;  /* 0x00013c00ff0c1a19 */ /* 0x000fe20000011603 */
[----:B------:R-:W-:Y:S01]  /*1b420*/  UIMAD UR7, UR29, UR7, UR16 ;  /* 0x000000071d0772a4 */ /* 0x000fe2000f8e0210 */
[----:B------:R-:W-:Y:S01]  /*1b430*/  LOP3.LUT R3, R16, 0xfffffff8, RZ, 0xc0, !PT ;  /* 0xfffffff810037812 */ /* 0x000fe200078ec0ff */
[----:B------:R-:W-:Y:S01]  /*1b440*/  UIMAD.WIDE.U32 UR10, UR29, UR6, UR10 ;  /* 0x000000061d0a72a5 */ /* 0x000fe2000f8e000a */
[----:B------:R-:W-:Y:S01]  /*1b450*/  SHF.R.S32.HI R16, RZ, 0x3, R16 ;  /* 0x00000003ff107819 */ /* 0x000fe20000011410 */
[--C-:B------:R-:W-:Y:S01]  /*1b460*/  IMAD.MOV R10, RZ, RZ, -R12.reuse ;  /* 0x000000ffff0a7224 */ /* 0x100fe200078e0a0c */
[----:B------:R-:W-:Y:S01]  /*1b470*/  ULDC.64 UR4, c[0x0][0x3e8] ;  /* 0x0000fa0000047ab9 */ /* 0x000fe20000000a00 */
[----:B------:R-:W-:Y:S01]  /*1b480*/  IMAD.IADD R3, R0, 0x1, -R3 ;  /* 0x0000000100037824 */ /* 0x000fe200078e0a03 */
[----:B------:R-:W-:Y:S01]  /*1b490*/  UIMAD UR8, UR8, UR4, URZ ;  /* 0x00000004080872a4 */ /* 0x000fe2000f8e023f */
[----:B------:R-:W-:Y:S01]  /*1b4a0*/  IMAD R10, R10, c[0x0][0x4e8], R7 ;  /* 0x00013a000a0a7a24 */ /* 0x000fe200078e0207 */
[----:B------:R-:W-:Y:S01]  /*1b4b0*/  SHF.R.S32.HI R7, RZ, 0x1f, R12 ;  /* 0x0000001fff077819 */ /* 0x000fe2000001140c */
[----:B------:R-:W-:Y:S01]  /*1b4c0*/  IMAD.U32 R0, RZ, RZ, UR7 ;  /* 0x00000007ff007e24 */ /* 0x000fe2000f8e00ff */
[----:B------:R-:W-:Y:S01]  /*1b4d0*/  IADD3 R12, P0, R12, UR10, RZ ;  /* 0x0000000a0c0c7c10 */ /* 0x000fe2000ff1e0ff */
[----:B------:R-:W-:Y:S01]  /*1b4e0*/  IMAD.SHL.U32 R17, R16, 0x40, RZ ;  /* 0x0000004010117824 */ /* 0x000fe200078e00ff */
[----:B------:R-:W-:Y:S01]  /*1b4f0*/  SHF.R.S32.HI R11, RZ, 0x1f, R10 ;  /* 0x0000001fff0b7819 */ /* 0x000fe2000001140a */
[----:B------:R-:W-:Y:S01]  /*1b500*/  UIADD3 UR15, UR15, UR13, URZ ;  /* 0x0000000d0f0f7290 */ /* 0x000fe2000fffe03f */
[----:B------:R-:W-:Y:S01]  /*1b510*/  IADD3.X R13, R7, UR11, R0, P0, !PT ;  /* 0x0000000b070d7c10 */ /* 0x000fe200087fe400 */
[----:B------:R-:W-:Y:S01]  /*1b520*/  UIMAD UR5, UR20, UR5, UR8 ;  /* 0x00000005140572a4 */ /* 0x000fe2000f8e0208 */
[----:B------:R-:W-:Y:S01]  /*1b530*/  LEA R0, R3, R16, 0x5 ;  /* 0x0000001003007211 */ /* 0x000fe200078e28ff */
[----:B------:R-:W-:Y:S01]  /*1b540*/  IMAD R11, R11, c[0x0][0x488], RZ ;  /* 0x000122000b0b7a24 */ /* 0x000fe200078e02ff */
[----:B------:R-:W-:Y:S01]  /*1b550*/  LOP3.LUT R17, R17, 0x1c0, RZ, 0xc0, !PT ;  /* 0x000001c011117812 */ /* 0x000fe200078ec0ff */
[----:B------:R-:W-:Y:S01]  /*1b560*/  IMAD.WIDE.U32 R12, R10, c[0x0][0x488], R12 ;  /* 0x000122000a0c7a25 */ /* 0x000fe200078e000c */
[----:B------:R-:W-:-:S02]  /*1b570*/  UIMAD.WIDE.U32 UR14, UR20, UR4, UR14 ;  /* 0x00000004140e72a5 */ /* 0x000fc4000f8e000e */
[----:B------:R-:W-:Y:S01]  /*1b580*/  ULDC.64 UR6, c[0x0][0x3f0] ;  /* 0x0000fc0000067ab9 */ /* 0x000fe20000000a00 */
[----:B------:R-:W-:Y:S01]  /*1b590*/  IMAD R15, R75, 0x80, R0 ;  /* 0x000000804b0f7824 */ /* 0x000fe200078e0200 */
[----:B------:R-:W-:Y:S01]  /*1b5a0*/  UIMAD UR12, UR12, UR6, URZ ;  /* 0x000000060c0c72a4 */ /* 0x000fe2000f8e023f */
[----:B------:R-:W-:Y:S01]  /*1b5b0*/  IMAD.SHL.U32 R0, R3, 0x8, RZ ;  /* 0x0000000803007824 */ /* 0x000fe200078e00ff */
[----:B------:R-:W-:Y:S01]  /*1b5c0*/  SHF.R.U32.HI R3, RZ, 0x3, R17 ;  /* 0x00000003ff037819 */ /* 0x000fe20000011611 */
[----:B------:R-:W-:Y:S01]  /*1b5d0*/  IMAD R11, R10, c[0x0][0x48c], R11 ;  /* 0x000123000a0b7a24 */ /* 0x000fe200078e020b */
[----:B------:R-:W-:Y:S01]  /*1b5e0*/  UIADD3 UR15, UR15, UR5, URZ ;  /* 0x000000050f0f7290 */ /* 0x000fe2000fffe03f */
[----:B------:R-:W-:Y:S01]  /*1b5f0*/  @P1 IMAD.HI.U32 R9, R15, c[0x0][0x4ec], RZ ;  /* 0x00013b000f091a27 */ /* 0x000fe200078e00ff */
[----:B------:R-:W-:Y:S01]  /*1b600*/  LOP3.LUT R10, R17, 0x38, R0, 0xf8, !PT ;  /* 0x00000038110a7812 */ /* 0x000fe200078ef800 */
[----:B------:R-:W-:Y:S01]  /*1b610*/  UIMAD UR7, UR29, UR7, UR12 ;  /* 0x000000071d0772a4 */ /* 0x000fe2000f8e020c */
[----:B------:R-:W-:Y:S01]  /*1b620*/  LEA R17, P0, R12, c[0x0][0x450], 0x2 ;  /* 0x000114000c117a11 */ /* 0x000fe200078010ff */
[----:B------:R-:W-:Y:S01]  /*1b630*/  IMAD.IADD R14, R13, 0x1, R11 ;  /* 0x000000010d0e7824 */ /* 0x000fe200078e020b */
[----:B------:R-:W-:Y:S01]  /*1b640*/  LOP3.LUT R3, R10, R3, RZ, 0x3c, !PT ;  /* 0x000000030a037212 */ /* 0x000fe200078e3cff */
[----:B------:R-:W-:Y:S01]  /*1b650*/  IMAD.MOV.U32 R7, RZ, RZ, R15 ;  /* 0x000000ffff077224 */ /* 0x000fe200078e000f */
[----:B------:R-:W-:Y:S01]  /*1b660*/  @P1 SHF.R.U32.HI R7, RZ, c[0x0][0x4f0], R9 ;  /* 0x00013c00ff071a19 */ /* 0x000fe20000011609 */
[----:B------:R-:W-:Y:S01]  /*1b670*/  UIMAD.WIDE.U32 UR14, UR29, UR6, UR14 ;  /* 0x000000061d0e72a5 */ /* 0x000fe2000f8e000e */
[----:B------:R-:W-:Y:S01]  /*1b680*/  LEA.HI.X R14, R12, c[0x0][0x454], R14, 0x2, P0 ;  /* 0x000115000c0e7a11 */ /* 0x000fe200000f140e */
[----:B------:R-:W-:Y:S01]  /*1b690*/  SHFL.IDX PT, R10, R17, 0x1, 0x1c1f ;  /* 0x003c1f00110a7f89 */ /* 0x000fe200000e0000 */
[--C-:B------:R-:W-:Y:S01]  /*1b6a0*/  SHF.R.S32.HI R9, RZ, 0x1f, R7.reuse ;  /* 0x0000001fff097819 */ /* 0x100fe20000011407 */
[----:B------:R-:W-:Y:S01]  /*1b6b0*/  IMAD.MOV R18, RZ, RZ, -R7 ;  /* 0x000000ffff127224 */ /* 0x000fe200078e0a07 */
[----:B------:R-:W-:Y:S01]  /*1b6c0*/  UIADD3 UR7, UR15, UR7, URZ ;  /* 0x000000070f077290 */ /* 0x000fe2000fffe03f */
[----:B------:R-:W-:Y:S01]  /*1b6d0*/  SHFL.IDX PT, R12, R17, RZ, 0x1c1f ;  /* 0x001c1fff110c7589 */ /* 0x000fe200000e0000 */
[----:B------:R-:W-:Y:S01]  /*1b6e0*/  MOV R20, UR14 ;  /* 0x0000000e00147c02 */ /* 0x000fe20008000f00 */
[----:B------:R-:W-:-:S02]  /*1b6f0*/  IMAD R18, R18, c[0x0][0x4e8], R15 ;  /* 0x00013a0012127a24 */ /* 0x000fc400078e020f */
[----:B------:R-:W1:Y:S01]  /*1b700*/  SHFL.IDX PT, R13, R14, RZ, 0x1c1f ;  /* 0x001c1fff0e0d7589 */ /* 0x000e6200000e0000 */
[----:B------:R-:W-:Y:S02]  /*1b710*/  IMAD R15, R75, 0x80, R2 ;  /* 0x000000804b0f7824 */ /* 0x000fe400078e0202 */
[----:B-----5:R-:W-:Y:S01]  /*1b720*/  IMAD R2, R6, c[0x0][0x4e8], RZ ;  /* 0x00013a0006027a24 */ /* 0x020fe200078e02ff */
[----:B------:R2:W3:Y:S01]  /*1b730*/  SHFL.IDX PT, R11, R14, 0x1, 0x1c1f ;  /* 0x003c1f000e0b7f89 */ /* 0x0004e200000e0000 */
[----:B------:R-:W-:Y:S01]  /*1b740*/  IMAD R22, R9, c[0x0][0x3e0], RZ ;  /* 0x0000f80009167a24 */ /* 0x000fe200078e02ff */
[C---:B------:R-:W-:Y:S01]  /*1b750*/  IADD3 R9, R15.reuse, 0x8, RZ ;  /* 0x000000080f097810 */ /* 0x040fe20007ffe0ff */
[----:B------:R-:W-:Y:S01]  /*1b760*/  IMAD.U32 R21, RZ, RZ, UR15 ;  /* 0x0000000fff157e24 */ /* 0x000fe2000f8e00ff */
[-C--:B------:R-:W-:Y:S01]  /*1b770*/  ISETP.GE.OR P1, PT, R15, R2.reuse, P2 ;  /* 0x000000020f00720c */ /* 0x080fe20001726670 */
[----:B------:R-:W-:Y:S01]  /*1b780*/  IMAD.U32 R21, RZ, RZ, UR7 ;  /* 0x00000007ff157e24 */ /* 0x000fe2000f8e00ff */
[----:B------:R-:W-:Y:S01]  /*1b790*/  ISETP.GE.OR P0, PT, R9, R2, P2 ;  /* 0x000000020900720c */ /* 0x000fe20001706670 */
[C---:B------:R-:W-:Y:S01]  /*1b7a0*/  IMAD R22, R7.reuse, c[0x0][0x3e4], R22 ;  /* 0x0000f90007167a24 */ /* 0x040fe200078e0216 */
[----:B------:R-:W-:Y:S01]  /*1b7b0*/  SHF.R.S32.HI R6, RZ, 0x1f, R18 ;  /* 0x0000001fff067819 */ /* 0x000fe20000011412 */
[----:B------:R-:W-:-:S04]  /*1b7c0*/  IMAD.WIDE.U32 R20, R7, c[0x0][0x3e0], R20 ;  /* 0x0000f80007147a25 */ /* 0x000fc800078e0014 */
[----:B------:R-:W-:Y:S01]  /*1b7d0*/  IMAD R75, R75, 0x80, R16 ;  /* 0x000000804b4b7824 */ /* 0x000fe200078e0210 */
[----:B------:R-:W-:-:S03]  /*1b7e0*/  IADD3 R21, R21, R22, RZ ;  /* 0x0000001615157210 */ /* 0x000fc60007ffe0ff */
[----:B-1----:R1:W-:Y:S01]  /*1b7f0*/  @!P1 ST.E [R12.64], R4 ;  /* 0x000000040c009985 */ /* 0x0023e2000c10191e */
[----:B--2---:R-:W-:-:S03]  /*1b800*/  IMAD.SHL.U32 R14, R5, 0x8, RZ ;  /* 0x00000008050e7824 */ /* 0x004fc600078e00ff */
[----:B---3--:R1:W-:Y:S01]  /*1b810*/  @!P0 ST.E [R10.64], R8 ;  /* 0x000000080a008985 */ /* 0x0083e2000c10191e */
[----:B------:R-:W-:Y:S01]  /*1b820*/  IMAD R5, R6, c[0x0][0x3d8], RZ ;  /* 0x0000f60006057a24 */ /* 0x000fe200078e02ff */
[----:B------:R-:W-:-:S03]  /*1b830*/  LOP3.LUT R14, R3, 0x7ffffe00, R14, 0xf8, !PT ;  /* 0x7ffffe00030e7812 */ /* 0x000fc600078ef80e */
[C---:B------:R-:W-:Y:S02]  /*1b840*/  IMAD R3, R18.reuse, c[0x0][0x3dc], R5 ;  /* 0x0000f70012037a24 */ /* 0x040fe400078e0205 */
[----:B------:R-:W-:-:S04]  /*1b850*/  IMAD.WIDE.U32 R18, R18, c[0x0][0x3d8], R20 ;  /* 0x0000f60012127a25 */ /* 0x000fc800078e0014 */
[----:B------:R-:W-:Y:S01]  /*1b860*/  IMAD.SHL.U32 R76, R14, 0x2, RZ ;  /* 0x000000020e4c7824 */ /* 0x000fe200078e00ff */
[----:B------:R-:W-:Y:S01]  /*1b870*/  LEA R74, P0, R18, c[0x0][0x380], 0x1 ;  /* 0x0000e000124a7a11 */ /* 0x000fe200078008ff */
[----:B------:R-:W-:-:S03]  /*1b880*/  IMAD.IADD R3, R19, 0x1, R3 ;  /* 0x0000000113037824 */ /* 0x000fc600078e0203 */
[----:B------:R1:W2:Y:S02]  /*1b890*/  LDS.128 R60, [R76+0x1080] ;  /* 0x001080004c3c7984 */ /* 0x0002a40000000c00 */
[----:B------:R-:W-:Y:S02]  /*1b8a0*/  LEA.HI.X R73, R18, c[0x0][0x384], R3, 0x1, P0 ;  /* 0x0000e10012497a11 */ /* 0x000fe400000f0c03 */
        /* <DEDUP_REMOVED lines=24> */
[----:B------:R5:W1:Y:S01]  /*1ba30*/  LDS.128 R16, [R76+0xc080] ;  /* 0x00c080004c107984 */ /* 0x000a620000000c00 */
        /* <DEDUP_REMOVED lines=9> */
[----:B-1---5:R-:W-:Y:S01]  /*1bad0*/  @!P3 IMAD.WIDE R76, R0, 0x2, R78 ;  /* 0x00000002004cb825 */ /* 0x022fe200078e024e */
[----:B------:R-:W-:-:S03]  /*1bae0*/  @!P0 LOP3.LUT R3, R3, 0xfffffff8, RZ, 0xc0, !PT ;  /* 0xfffffff803038812 */ /* 0x000fc600078ec0ff */
[--C-:B------:R-:W-:Y:S01]  /*1baf0*/  @!P2 IMAD.WIDE R70, R71, 0x2, R78.reuse ;  /* 0x000000024746a825 */ /* 0x100fe200078e024e */
[----:B--2---:R1:W-:Y:S03]  /*1bb00*/  @!P3 ST.E.128 [R76.64], R64 ;  /* 0x000000404c00b985 */ /* 0x0043e6000c101d1e */
[--C-:B------:R-:W-:Y:S01]  /*1bb10*/  @!P1 IMAD.WIDE R68, R69, 0x2, R78.reuse ;  /* 0x0000000245449825 */ /* 0x100fe200078e024e */
[----:B---3--:R1:W-:Y:S03]  /*1bb20*/  @!P2 ST.E.128 [R70.64], R48 ;  /* 0x000000304600a985 */ /* 0x0083e6000c101d1e */
[----:B------:R-:W-:Y:S01]  /*1bb30*/  @!P0 IMAD.WIDE R78, R3, 0x2, R78 ;  /* 0x00000002034e8825 */ /* 0x000fe200078e024e */
[----:B----4-:R1:W-:Y:S04]  /*1bb40*/  @!P1 ST.E.128 [R68.64], R32 ;  /* 0x0000002044009985 */ /* 0x0103e8000c101d1e */
[----:B------:R1:W-:Y:S02]  /*1bb50*/  @!P0 ST.E.128 [R78.64], R16 ;  /* 0x000000104e008985 */ /* 0x0003e4000c101d1e */
.L_x_455:
[----:B--234-:R-:W-:Y:S05]  /*1bb60*/  BSYNC B0 ;  /* 0x0000000000007941 */ /* 0x01cfea0003800000 */
.L_x_454:
[----:B------:R-:W-:Y:S01]  /*1bb70*/  IADD3 R3, R75, 0x20, RZ ;  /* 0x000000204b037810 */ /* 0x000fe20007ffe0ff */
[----:B-1----:R1:W2:Y:S01]  /*1bb80*/  SHFL.IDX PT, R35, R73, 0x1, 0x181f ;  /* 0x00381f0049237f89 */ /* 0x0022a200000e0000 */
        /* <DEDUP_REMOVED lines=28> */
.L_x_457:
[----:B------:R-:W-:Y:S05]  /*1bd50*/  BSYNC B0 ;  /* 0x0000000000007941 */ /* 0x000fea0003800000 */
.L_x_456:
[----:B------:R-:W-:Y:S01]  /*1bd60*/  IADD3 R3, R75, 0x40, RZ ;  /* 0x000000404b037810 */ /* 0x000fe20007ffe0ff */
[----:B--2---:R2:W4:Y:S01]  /*1bd70*/  SHFL.IDX PT, R19, R73, 0x2, 0x181f ;  /* 0x00581f0049137f89 */ /* 0x00452200000e0000 */
[----:B------:R-:W-:Y:S02]  /*1bd80*/  BSSY B0, `(.L_x_458) ;  /* 0x000001c000007945 */ /* 0x000fe40003800000 */
[----:B------:R-:W-:Y:S01]  /*1bd90*/  ISETP.GE.AND P0, PT, R3, R2, PT ;  /* 0x000000020300720c */ /* 0x000fe20003f06270 */
[----:B------:R2:W1:-:S12]  /*1bda0*/  SHFL.IDX PT, R18, R74, 0x2, 0x181f ;  /* 0x00581f004a127f89 */ /* 0x00045800000e0000 */
        /* <DEDUP_REMOVED lines=25> */
.L_x_459:
[----:B------:R-:W-:Y:S05]  /*1bf40*/  BSYNC B0 ;  /* 0x0000000000007941 */ /* 0x000fea0003800000 */
.L_x_458:
[----:B------:R-:W-:Y:S01]  /*1bf50*/  IADD3 R75, R75, 0x60, RZ ;  /* 0x000000604b4b7810 */ /* 0x000fe20007ffe0ff */
[----:B-1----:R1:W2:Y:S03]  /*1bf60*/  SHFL.IDX PT, R11, R73, 0x3, 0x181f ;  /* 0x00781f00490b7f89 */ /* 0x0022a600000e0000 */
        /* <DEDUP_REMOVED lines=12> */
[--C-:B--2-4-:R-:W-:Y:S01]  /*1c030*/  @!P2 IMAD.WIDE R12, R0, 0x2, R10.reuse ;  /* 0x00000002000ca825 */ /* 0x114fe200078e020a */
        /* <DEDUP_REMOVED lines=12> */
[----:B--2---:R-:W-:-:S05]  /*1c100*/  LOP3.LUT R3, R0, 0xfffffff8, RZ, 0xc0, !PT ;  /* 0xfffffff800037812 */ /* 0x004fca00078ec0ff */
[----:B------:R-:W-:-:S05]  /*1c110*/  IMAD.WIDE R10, R3, 0x2, R10 ;  /* 0x00000002030a7825 */ /* 0x000fca00078e020a */
[----:B------:R-:W-:Y:S01]  /*1c120*/  ST.E.128 [R10.64], R4 ;  /* 0x000000040a007985 */ /* 0x000fe2000c101d1e */
[----:B------:R-:W-:Y:S05]  /*1c130*/  EXIT ;  /* 0x000000000000794d */ /* 0x000fea0003800000 */
.L_x_452:
        /* <DEDUP_REMOVED lines=28> */
[----:B-----5:R-:W2:Y:S04]  /*1c300*/  LDG.E R4, [R6.64] ;  /* 0x0000001e06047981 */ /* 0x020ea8000c1e1900 */
[----:B------:R-:W2:Y:S02]  /*1c310*/  LDG.E R3, [R6.64+0x4] ;  /* 0x0000041e06037981 */ /* 0x000ea4000c1e1900 */
[----:B--2---:R-:W-:Y:S02]  /*1c320*/  IADD3 R4, -R4, R3, RZ ;  /* 0x0000000304047210 */ /* 0x004fe40007ffe1ff */
.L_x_460:
        /* <DEDUP_REMOVED lines=12> */
[----:B------:R-:W-:Y:S01]  /*1c3f0*/  IMAD.MOV.U32 R2, RZ, RZ, c[0x0][0x4e8] ;  /* 0x00013a00ff027624 */ /* 0x000fe200078e00ff */
[----:B------:R-:W-:Y:S01]  /*1c400*/  ULDC.64 UR4, c[0x0][0x490] ;  /* 0x0001240000047ab9 */ /* 0x000fe20000000a00 */
[----:B------:R-:W-:Y:S01]  /*1c410*/  IMAD.MOV.U32 R6, RZ, RZ, R0 ;  /* 0x000000ffff067224 */ /* 0x000fe200078e0000 */
[----:B------:R-:W-:Y:S02]  /*1c420*/  UIMAD UR7, UR8, UR4, URZ ;  /* 0x00000004080772a4 */ /* 0x000fe4000f8e023f */
[----:B------:R-:W-:Y:S01]  /*1c430*/  ISETP.NE.AND P0, PT, R2, 0x1, PT ;  /* 0x000000010200780c */ /* 0x000fe20003f05270 */
[----:B------:R-:W-:Y:S02]  /*1c440*/  UMOV UR12, UR10 ;  /* 0x0000000a000c7c82 */ /* 0x000fe40008000000 */
[----:B------:R-:W-:Y:S02]  /*1c450*/  UMOV UR13, UR11 ;  /* 0x0000000b000d7c82 */ /* 0x000fe40008000000 */
[----:B------:R-:W-:-:S02]  /*1c460*/  UIMAD.WIDE.U32 UR12, UR20, UR4, UR12 ;  /* 0x00000004140c72a5 */ /* 0x000fc4000f8e000c */
[----:B------:R-:W-:-:S03]  /*1c470*/  UIMAD UR7, UR20, UR5, UR7 ;  /* 0x00000005140772a4 */ /* 0x000fc6000f8e0207 */
[----:B------:R-:W-:Y:S02]  /*1c480*/  ULDC.64 UR4, c[0x0][0x498] ;  /* 0x0001260000047ab9 */ /* 0x000fe40000000a00 */
[----:B------:R-:W-:Y:S01]  /*1c490*/  UIADD3 UR13, UR7, UR13, URZ ;  /* 0x0000000d070d7290 */ /* 0x000fe2000fffe03f */
[----:B------:R-:W-:Y:S01]  /*1c4a0*/  @P0 IMAD.HI.U32 R2, R0, c[0x0][0x4ec], RZ ;  /* 0x00013b0000020a27 */ /* 0x000fe200078e00ff */
[----:B------:R-:W-:Y:S02]  /*1c4b0*/  UIMAD UR7, UR6, UR4, URZ ;  /* 0x00000004060772a4 */ /* 0x000fe4000f8e023f */
[----:B------:R-:W-:Y:S02]  /*1c4c0*/  UIMAD.WIDE.U32 UR12, UR29, UR4, UR12 ;  /* 0x000000041d0c72a5 */ /* 0x000fe4000f8e000c */
[----:B------:R-:W-:Y:S01]  /*1c4d0*/  @P0 SHF.R.U32.HI R6, RZ, c[0x0][0x4f0], R2 ;  /* 0x00013c00ff060a19 */ /* 0x000fe20000011602 */
[----:B------:R-:W-:-:S03]  /*1c4e0*/  UIMAD UR5, UR29, UR5, UR7 ;  /* 0x000000051d0572a4 */ /* 0x000fc6000f8e0207 */
[C---:B------:R-:W-:Y:S02]  /*1c4f0*/  IADD3 R5, -R6.reuse, RZ, RZ ;  /* 0x000000ff06057210 */ /* 0x040fe40007ffe1ff */
[----:B------:R-:W-:Y:S02]  /*1c500*/  SHF.R.S32.HI R3, RZ, 0x1f, R6 ;  /* 0x0000001fff037819 */ /* 0x000fe40000011406 */
[----:B------:R-:W-:Y:S01]  /*1c510*/  IADD3 R6, P0, R6, UR12, RZ ;  /* 0x0000000c06067c10 */ /* 0x000fe2000ff1e0ff */
[----:B------:R-:W-:Y:S02]  /*1c520*/  IMAD R5, R5, c[0x0][0x4e8], R0 ;  /* 0x00013a0005057a24 */ /* 0x000fe400078e0200 */
[----:B------:R-:W-:-:S03]  /*1c530*/  IMAD.U32 R0, RZ, RZ, UR5 ;  /* 0x00000005ff007e24 */ /* 0x000fc6000f8e00ff */
[----:B------:R-:W-:Y:S02]  /*1c540*/  SHF.R.S32.HI R2, RZ, 0x1f, R5 ;  /* 0x0000001fff027819 */ /* 0x000fe40000011405 */
[----:B------:R-:W-:-:S03]  /*1c550*/  IADD3.X R7, R3, UR13, R0, P0, !PT ;  /* 0x0000000d03077c10 */ /* 0x000fc600087fe400 */
[----:B------:R-:W-:Y:S02]  /*1c560*/  IMAD R0, R2, c[0x0][0x488], RZ ;  /* 0x0001220002007a24 */ /* 0x000fe400078e02ff */
[----:B------:R-:W-:-:S04]  /*1c570*/  IMAD.WIDE.U32 R6, R5, c[0x0][0x488], R6 ;  /* 0x0001220005067a25 */ /* 0x000fc800078e0006 */
[----:B------:R-:W-:Y:S01]  /*1c580*/  IMAD R0, R5, c[0x0][0x48c], R0 ;  /* 0x0001230005007a24 */ /* 0x000fe200078e0200 */
[----:B------:R-:W-:Y:S01]  /*1c590*/  LEA R2, P0, R6, c[0x0][0x450], 0x2 ;  /* 0x0001140006027a11 */ /* 0x000fe200078010ff */
[----:B------:R-:W-:-:S03]  /*1c5a0*/  IMAD.MOV.U32 R5, RZ, RZ, -0x800000 ;  /* 0xff800000ff057424 */ /* 0x000fc600078e00ff */
[----:B------:R-:W-:-:S04]  /*1c5b0*/  IADD3 R3, R7, R0, RZ ;  /* 0x0000000007037210 */ /* 0x000fc80007ffe0ff */
[----:B------:R-:W-:-:S05]  /*1c5c0*/  LEA.HI.X R3, R6, c[0x0][0x454], R3, 0x2, P0 ;  /* 0x0001150006037a11 */ /* 0x000fca00000f1403 */
[----:B------:R1:W-:Y:S02]  /*1c5d0*/  STG.E [R2.64], R5 ;  /* 0x0000000502007986 */ /* 0x0003e4000c10191e */
.L_x_462:
[----:B------:R-:W-:Y:S05]  /*1c5e0*/  BSYNC B0 ;  /* 0x0000000000007941 */ /* 0x000fea0003800000 */
.L_x_461:
[----:B-1----:R-:W1:Y:S01]  /*1c5f0*/  S2R R5, SR_CTAID.X ;  /* 0x0000000000057919 */ /* 0x002e620000002500 */
[----:B------:R-:W-:Y:S01]  /*1c600*/  SHF.R.S32.HI R0, RZ, 0x1f, R9 ;  /* 0x0000001fff007819 */ /* 0x000fe20000011409 */
[----:B------:R-:W-:Y:S01]  /*1c610*/  ULDC.64 UR4, c[0x0][0x3a0] ;  /* 0x0000e80000047ab9 */ /* 0x000fe20000000a00 */
[----:B------:R-:W-:Y:S01]  /*1c620*/  IMAD.MOV.U32 R2, RZ, RZ, c[0x0][0x4e8] ;  /* 0x00013a00ff027624 */ /* 0x000fe200078e00ff */
[----:B------:R-:W-:Y:S01]  /*1c630*/  UIMAD UR7, UR11, UR4, URZ ;  /* 0x000000040b0772a4 */ /* 0x000fe2000f8e023f */
[----:B------:R-:W-:Y:S01]  /*1c640*/  LEA.HI R0, R0, R9, RZ, 0x3 ;  /* 0x0000000900007211 */ /* 0x000fe200078f18ff */
[----:B------:R-:W-:Y:S01]  /*1c650*/  UIMAD.WIDE.U32 UR12, UR10, UR4, URZ ;  /* 0x000000040a0c72a5 */ /* 0x000fe2000f8e003f */
[----:B-----5:R-:W-:Y:S01]  /*1c660*/  IMAD R4, R4, c[0x0][0x4e8], RZ ;  /* 0x00013a0004047a24 */ /* 0x020fe200078e02ff */
[----:B------:R-:W-:Y:S01]  /*1c670*/  ISETP.NE.AND P0, PT, R2, 0x1, PT ;  /* 0x000000010200780c */ /* 0x000fe20003f05270 */
[----:B------:R-:W-:Y:S01]  /*1c680*/  UIMAD UR7, UR10, UR5, UR7 ;  /* 0x000000050a0772a4 */ /* 0x000fe2000f8e0207 */
[----:B------:R-:W-:Y:S01]  /*1c690*/  LOP3.LUT R6, R0, 0xfffffff8, RZ, 0xc0, !PT ;  /* 0xfffffff800067812 */ /* 0x000fe200078ec0ff */
[----:B------:R-:W-:Y:S01]  /*1c6a0*/  BSSY B0, `(.L_x_463) ;  /* 0x0000042000007945 */ /* 0x000fe20003800000 */
[----:B------:R-:W-:Y:S01]  /*1c6b0*/  SHF.R.S32.HI R0, RZ, 0x3, R0 ;  /* 0x00000003ff007819 */ /* 0x000fe20000011400 */
[----:B------:R-:W-:-:S02]  /*1c6c0*/  ULDC.64 UR4, c[0x0][0x3e8] ;  /* 0x0000fa0000047ab9 */ /* 0x000fc40000000a00 */
[----:B------:R-:W-:Y:S01]  /*1c6d0*/  IMAD.IADD R9, R9, 0x1, -R6 ;  /* 0x0000000109097824 */ /* 0x000fe200078e0a06 */
[----:B------:R-:W-:Y:S02]  /*1c6e0*/  UIADD3 UR13, UR13, UR7, URZ ;  /* 0x000000070d0d7290 */ /* 0x000fe4000fffe03f */
[----:B------:R-:W-:Y:S02]  /*1c6f0*/  UIMAD UR7, UR8, UR4, URZ ;  /* 0x00000004080772a4 */ /* 0x000fe4000f8e023f */
[C---:B------:R-:W-:Y:S01]  /*1c700*/  LEA R2, R9.reuse, R0, 0x5 ;  /* 0x0000000009027211 */ /* 0x040fe200078e28ff */
[----:B------:R-:W-:Y:S01]  /*1c710*/  UIMAD.WIDE.U32 UR12, UR20, UR4, UR12 ;  /* 0x00000004140c72a5 */ /* 0x000fe2000f8e000c */
[----:B------:R-:W-:Y:S01]  /*1c720*/  SHF.L.U32 R9, R9, 0x3, RZ ;  /* 0x0000000309097819 */ /* 0x000fe200000006ff */
[----:B------:R-:W-:Y:S02]  /*1c730*/  UIMAD UR7, UR20, UR5, UR7 ;  /* 0x00000005140772a4 */ /* 0x000fe4000f8e0207 */
[C---:B-1----:R-:W-:Y:S01]  /*1c740*/  IMAD R3, R5.reuse, 0x80, R2 ;  /* 0x0000008005037824 */ /* 0x042fe200078e0202 */
[----:B------:R-:W-:Y:S01]  /*1c750*/  ULDC.64 UR4, c[0x0][0x3f0] ;  /* 0x0000fc0000047ab9 */ /* 0x000fe20000000a00 */
[----:B------:R-:W-:Y:S01]  /*1c760*/  IMAD R5, R5, 0x80, R0 ;  /* 0x0000008005057824 */ /* 0x000fe200078e0200 */
[----:B------:R-:W-:Y:S01]  /*1c770*/  UIMAD UR6, UR6, UR4, URZ ;  /* 0x00000004060672a4 */ /* 0x000fe2000f8e023f */
[----:B------:R-:W-:Y:S01]  /*1c780*/  @P0 IMAD.HI.U32 R2, R3, c[0x0][0x4ec], RZ ;  /* 0x00013b0003020a27 */ /* 0x000fe200078e00ff */
[----:B------:R-:W-:Y:S01]  /*1c790*/  UIADD3 UR13, UR7, UR13, URZ ;  /* 0x0000000d070d7290 */ /* 0x000fe2000fffe03f */
[----:B------:R-:W-:Y:S01]  /*1c7a0*/  IADD3 R8, R9, 0x40, RZ ;  /* 0x0000004009087810 */ /* 0x000fe20007ffe0ff */
[----:B------:R-:W-:Y:S01]  /*1c7b0*/  UIMAD UR5, UR29, UR5, UR6 ;  /* 0x000000051d0572a4 */ /* 0x000fe2000f8e0206 */
[----:B------:R-:W-:Y:S01]  /*1c7c0*/  IMAD.MOV.U32 R7, RZ, RZ, R3 ;  /* 0x000000ffff077224 */ /* 0x000fe200078e0003 */
[----:B------:R-:W-:Y:S01]  /*1c7d0*/  @P0 SHF.R.U32.HI R7, RZ, c[0x0][0x4f0], R2 ;  /* 0x00013c00ff070a19 */ /* 0x000fe20000011602 */
[----:B------:R-:W-:-:S03]  /*1c7e0*/  UIMAD.WIDE.U32 UR12, UR29, UR4, UR12 ;  /* 0x000000041d0c72a5 */ /* 0x000fc6000f8e000c */
[C---:B------:R-:W-:Y:S01]  /*1c7f0*/  IADD3 R6, -R7.reuse, RZ, RZ ;  /* 0x000000ff07067210 */ /* 0x040fe20007ffe1ff */
[----:B------:R-:W-:Y:S01]  /*1c800*/  UIADD3 UR5, UR13, UR5, URZ ;  /* 0x000000050d057290 */ /* 0x000fe2000fffe03f */
[----:B------:R-:W-:Y:S01]  /*1c810*/  SHF.R.S32.HI R2, RZ, 0x1f, R7 ;  /* 0x0000001fff027819 */ /* 0x000fe20000011407 */
[----:B------:R-:W-:Y:S02]  /*1c820*/  IMAD.U32 R11, RZ, RZ, UR13 ;  /* 0x0000000dff0b7e24 */ /* 0x000fe4000f8e00ff */
[----:B------:R-:W-:Y:S02]  /*1c830*/  IMAD R6, R6, c[0x0][0x4e8], R3 ;  /* 0x00013a0006067a24 */ /* 0x000fe400078e0203 */
[----:B------:R-:W-:Y:S01]  /*1c840*/  MOV R11, UR5 ;  /* 0x00000005000b7c02 */ /* 0x000fe20008000f00 */
[----:B------:R-:W-:Y:S02]  /*1c850*/  IMAD R2, R2, c[0x0][0x3e0], RZ ;  /* 0x0000f80002027a24 */ /* 0x000fe400078e02ff */
[----:B------:R-:W-:Y:S01]  /*1c860*/  IMAD.U32 R10, RZ, RZ, UR12 ;  /* 0x0000000cff0a7e24 */ /* 0x000fe2000f8e00ff */
[----:B------:R-:W-:Y:S01]  /*1c870*/  SHF.R.S32.HI R3, RZ, 0x1f, R6 ;  /* 0x0000001fff037819 */ /* 0x000fe20000011406 */
[----:B------:R-:W-:-:S02]  /*1c880*/  IMAD R2, R7, c[0x0][0x3e4], R2 ;  /* 0x0000f90007027a24 */ /* 0x000fc400078e0202 */
[----:B------:R-:W-:Y:S01]  /*1c890*/  IMAD.WIDE.U32 R10, R7, c[0x0][0x3e0], R10 ;  /* 0x0000f800070a7a25 */ /* 0x000fe200078e000a */
[----:B------:R-:W-:-:S03]  /*1c8a0*/  IADD3 R7, R9, 0x80, RZ ;  /* 0x0000008009077810 */ /* 0x000fc60007ffe0ff */
[----:B------:R-:W-:Y:S02]  /*1c8b0*/  IMAD R3, R3, c[0x0][0x3d8], RZ ;  /* 0x0000f60003037a24 */ /* 0x000fe400078e02ff */
[----:B------:R-:W-:Y:S02]  /*1c8c0*/  IMAD.IADD R11, R11, 0x1, R2 ;  /* 0x000000010b0b7824 */ /* 0x000fe400078e0202 */
[C---:B------:R-:W-:Y:S02]  /*1c8d0*/  IMAD R3, R6.reuse, c[0x0][0x3dc], R3 ;  /* 0x0000f70006037a24 */ /* 0x040fe400078e0203 */
[----:B------:R-:W-:Y:S01]  /*1c8e0*/  IMAD.WIDE.U32 R10, R6, c[0x0][0x3d8], R10 ;  /* 0x0000f600060a7a25 */ /* 0x000fe200078e000a */
[----:B------:R-:W-:-:S04]  /*1c8f0*/  IADD3 R6, R9, 0xc0, RZ ;  /* 0x000000c009067810 */ /* 0x000fc80007ffe0ff */
[----:B------:R-:W-:Y:S02]  /*1c900*/  IADD3 R3, R11, R3, RZ ;  /* 0x000000030b037210 */ /* 0x000fe40007ffe0ff */
        /* <DEDUP_REMOVED lines=21> */
[----:B------:R2:W-:Y:S03]  /*1ca60*/  @!P3 ST.E.128 [R14.64], RZ ;  /* 0x000000ff0e00b985 */ /* 0x0005e6000c101d1e */
[--C-:B------:R-:W-:Y:S01]  /*1ca70*/  @!P1 IMAD.WIDE R2, R2, 0x2, R12.reuse ;  /* 0x0000000202029825 */ /* 0x100fe200078e020c */
[----:B------:R2:W-:Y:S03]  /*1ca80*/  @!P2 ST.E.128 [R16.64], RZ ;  /* 0x000000ff1000a985 */ /* 0x0005e6000c101d1e */
[----:B------:R-:W-:Y:S01]  /*1ca90*/  @!P0 IMAD.WIDE R12, R0, 0x2, R12 ;  /* 0x00000002000c8825 */ /* 0x000fe200078e020c */
[----:B------:R2:W-:Y:S04]  /*1caa0*/  @!P1 ST.E.128 [R2.64], RZ ;  /* 0x000000ff02009985 */ /* 0x0005e8000c101d1e */
[----:B------:R2:W-:Y:S02]  /*1cab0*/  @!P0 ST.E.128 [R12.64], RZ ;  /* 0x000000ff0c008985 */ /* 0x0005e4000c101d1e */
.L_x_464:
[----:B------:R-:W-:Y:S05]  /*1cac0*/  BSYNC B0 ;  /* 0x0000000000007941 */ /* 0x000fea0003800000 */
.L_x_463:
        /* <DEDUP_REMOVED lines=27> */
.L_x_466:
[----:B------:R-:W-:Y:S05]  /*1cc80*/  BSYNC B0 ;  /* 0x0000000000007941 */ /* 0x000fea0003800000 */
.L_x_465:
        /* <DEDUP_REMOVED lines=16> */
[----:B-1--4-:R-:W-:Y:S01]  /*1cd90*/  @!P3 IMAD.WIDE R14, R9, 0x2, R12 ;  /* 0x00000002090eb825 */ /* 0x012fe200078e020c */
        /* <DEDUP_REMOVED lines=10> */
.L_x_468:
[----:B------:R-:W-:Y:S05]  /*1ce40*/  BSYNC B0 ;  /* 0x0000000000007941 */ /* 0x000fea0003800000 */
.L_x_467:
[----:B------:R-:W-:Y:S01]  /*1ce50*/  IADD3 R5, R5, 0x60, RZ ;  /* 0x0000006005057810 */ /* 0x000fe20007ffe0ff */
[----:B-1----:R1:W2:Y:S03]  /*1ce60*/  SHFL.IDX PT, R3, R10, 0x3, 0x181f ;  /* 0x00781f000a037f89 */ /* 0x0022a600000e0000 */
[----:B------:R-:W-:Y:S01]  /*1ce70*/  ISETP.GE.AND P0, PT, R5, R4, PT ;  /* 0x000000040500720c */ /* 0x000fe20003f06270 */
[----:B------:R1:W3:-:S12]  /*1ce80*/  SHFL.IDX PT, R2, R11, 0x3, 0x181f ;  /* 0x00781f000b027f89 */ /* 0x0002d800000e0000 */
[----:B------:R-:W-:Y:S05]  /*1ce90*/  @P0 EXIT ;  /* 0x000000000000094d */ /* 0x000fea0003800000 */
[----:B------:R-:W-:Y:S02]  /*1cea0*/  ISETP.GE.AND P1, PT, R8, c[0x0][0x3c8], PT ;  /* 0x0000f20008007a0c */ /* 0x000fe40003f26270 */
[----:B------:R-:W-:Y:S02]  /*1ceb0*/  ISETP.GE.AND P0, PT, R7, c[0x0][0x3c8], PT ;  /* 0x0000f20007007a0c */ /* 0x000fe40003f06270 */
[----:B------:R-:W-:-:S09]  /*1cec0*/  ISETP.GE.AND P2, PT, R9, c[0x0][0x3c8], PT ;  /* 0x0000f20009007a0c */ /* 0x000fd20003f46270 */
[----:B------:R-:W-:Y:S02]  /*1ced0*/  @!P1 SHF.R.S32.HI R5, RZ, 0x1f, R8 ;  /* 0x0000001fff059819 */ /* 0x000fe40000011408 */
[----:B------:R-:W-:Y:S02]  /*1cee0*/  @!P0 SHF.R.S32.HI R0, RZ, 0x1f, R7 ;  /* 0x0000001fff008819 */ /* 0x000fe40000011407 */
[----:B------:R-:W-:Y:S01]  /*1cef0*/  @!P1 LEA.HI R5, R5, R8, RZ, 0x3 ;  /* 0x0000000805059211 */ /* 0x000fe200078f18ff */
[--C-:B--23--:R-:W-:Y:S01]  /*1cf00*/  @!P2 IMAD.WIDE R8, R9, 0x2, R2.reuse ;  /* 0x000000020908a825 */ /* 0x10cfe200078e0202 */
[----:B------:R-:W-:Y:S02]  /*1cf10*/  @!P0 LEA.HI R0, R0, R7, RZ, 0x3 ;  /* 0x0000000700008211 */ /* 0x000fe400078f18ff */
[----:B------:R-:W-:Y:S02]  /*1cf20*/  @!P1 LOP3.LUT R5, R5, 0xfffffff8, RZ, 0xc0, !PT ;  /* 0xfffffff805059812 */ /* 0x000fe400078ec0ff */
[----:B------:R-:W-:Y:S01]  /*1cf30*/  @!P0 LOP3.LUT R7, R0, 0xfffffff8, RZ, 0xc0, !PT ;  /* 0xfffffff800078812 */ /* 0x000fe200078ec0ff */
[----:B------:R2:W-:Y:S02]  /*1cf40*/  @!P2 ST.E.128 [R8.64], RZ ;  /* 0x000000ff0800a985 */ /* 0x0005e4000c101d1e */
[----:B------:R-:W-:-:S04]  /*1cf50*/  @!P1 IMAD.WIDE R4, R5, 0x2, R2 ;  /* 0x0000000205049825 */ /* 0x000fc800078e0202 */
[----:B-1----:R-:W-:Y:S01]  /*1cf60*/  @!P0 IMAD.WIDE R10, R7, 0x2, R2 ;  /* 0x00000002070a8825 */ /* 0x002fe200078e0202 */
[----:B------:R2:W-:Y:S04]  /*1cf70*/  @!P1 ST.E.128 [R4.64], RZ ;  /* 0x000000ff04009985 */ /* 0x0005e8000c101d1e */
[----:B------:R2:W-:Y:S01]  /*1cf80*/  @!P0 ST.E.128 [R10.64], RZ ;  /* 0x000000ff0a008985 */ /* 0x0005e2000c101d1e */
[----:B------:R-:W-:-:S13]  /*1cf90*/  ISETP.GE.AND P0, PT, R6, c[0x0][0x3c8], PT ;  /* 0x0000f20006007a0c */ /* 0x000fda0003f06270 */
[----:B------:R-:W-:Y:S05]  /*1cfa0*/  @P0 EXIT ;  /* 0x000000000000094d */ /* 0x000fea0003800000 */
[----:B--2---:R-:W-:-:S04]  /*1cfb0*/  SHF.R.S32.HI R5, RZ, 0x1f, R6 ;  /* 0x0000001fff057819 */ /* 0x004fc80000011406 */
[----:B------:R-:W-:-:S04]  /*1cfc0*/  LEA.HI R5, R5, R6, RZ, 0x3 ;  /* 0x0000000605057211 */ /* 0x000fc800078f18ff */
[----:B------:R-:W-:-:S05]  /*1cfd0*/  LOP3.LUT R5, R5, 0xfffffff8, RZ, 0xc0, !PT ;  /* 0xfffffff805057812 */ /* 0x000fca00078ec0ff */
[----:B------:R-:W-:-:S05]  /*1cfe0*/  IMAD.WIDE R2, R5, 0x2, R2 ;  /* 0x0000000205027825 */ /* 0x000fca00078e0202 */
[----:B------:R-:W-:Y:S01]  /*1cff0*/  ST.E.128 [R2.64], RZ ;  /* 0x000000ff02007985 */ /* 0x000fe2000c101d1e */
[----:B------:R-:W-:Y:S05]  /*1d000*/  EXIT ;  /* 0x000000000000794d */ /* 0x000fea0003800000 */
.L_x_469:
        /* <DEDUP_REMOVED lines=15> */
.L_x_1533:


//--------------------- .text._ZN7cutlass13device_kernelIN5flash19enable_sm80_to_sm89INS1_16FlashAttnFwdSm80INS1_25CollectiveMainloopFwdSm80ILi8ELi1ELb1EN4cute5tupleIJNS5_1CILi128EEENS7_ILi64EEENS7_ILi256EEEEEELi256ENS_10bfloat16_tEfNS_4arch4Sm80ELb1ELb0ELb0ELb0ELb0ELb0ELb1ELb0EEENS1_21CollectiveEpilogueFwdINS6_IJS8_SA_S9_EEENS6_IJNS7_ILi1EEESI_SI_EEESC_SE_Li256ELb0ELb1ELb0ELb0EEENS1_30DynamicPersistentTileSchedulerILi256ELi256ELb0ELb1ELb0EEEEEEEEEvNT_6ParamsE --------------------------
	.section	.text._ZN7cutlass13device_kernelIN5flash19enable_sm80_to_sm89INS1_16FlashAttnFwdSm80INS1_25CollectiveMainloopFwdSm80ILi8ELi1ELb1EN4cute5tupleIJNS5_1CILi128EEENS7_ILi64EEENS7_ILi256EEEEEELi256ENS_10bfloat16_tEfNS_4arch4Sm80ELb1ELb0ELb0ELb0ELb0ELb0ELb1ELb0EEENS1_21CollectiveEpilogueFwdINS6_IJS8_SA_S9_EEENS6_IJNS7_ILi1EEESI_SI_EEESC_SE_Li256ELb0ELb1ELb0ELb0EEENS1_30DynamicPersistentTileSchedulerILi256ELi256ELb0ELb1ELb0EEEEEEEEEvNT_6ParamsE,"ax",@progbits
	.sectioninfo	@"SHI_REGISTERS=255"
	.align	128
.text._ZN7cutlass13device_kernelIN5flash19enable_sm80_to_sm89INS1_16FlashAttnFwdSm80INS1_25CollectiveMainloopFwdSm80ILi8ELi1ELb1EN4cute5tupleIJNS5_1CILi128EEENS7_ILi64EEENS7_ILi256EEEEEELi256ENS_10bfloat16_tEfNS_4arch4Sm80ELb1ELb0ELb0ELb0ELb0ELb0ELb1ELb0EEENS1_21CollectiveEpilogueFwdINS6_IJS8_SA_S9_EEENS6_IJNS7_ILi1EEESI_SI_EEESC_SE_Li256ELb0ELb1ELb0ELb0EEENS1_30DynamicPersistentTileSchedulerILi256ELi256ELb0ELb1ELb0EEEEEEEEEvNT_6ParamsE:
        .type           _ZN7cutlass13device_kernelIN5flash19enable_sm80_to_sm89INS1_16FlashAttnFwdSm80INS1_25CollectiveMainloopFwdSm80ILi8ELi1ELb1EN4cute5tupleIJNS5_1CILi128EEENS7_ILi64EEENS7_ILi256EEEEEELi256ENS_10bfloat16_tEfNS_4arch4Sm80ELb1ELb0ELb0ELb0ELb0ELb0ELb1ELb0EEENS1_21CollectiveEpilogueFwdINS6_IJS8_SA_S9_EEENS6_IJNS7_ILi1EEESI_SI_EEESC_SE_Li256ELb0ELb1ELb0ELb0EEENS1_30DynamicPersistentTileSchedulerILi256ELi256ELb0ELb1ELb0EEEEEEEEEvNT_6ParamsE,@function
        .size           _ZN7cutlass13device_kernelIN5flash19enable_sm80_to_sm89INS1_16FlashAttnFwdSm80INS1_25CollectiveMainloopFwdSm80ILi8ELi1ELb1EN4cute5tupleIJNS5_1CILi128EEENS7_ILi64EEENS7_ILi256EEEEEELi256ENS_10bfloat16_tEfNS_4arch4Sm80ELb1ELb0ELb0ELb0ELb0ELb0ELb1ELb0EEENS1_21CollectiveEpilogueFwdINS6_IJS8_SA_S9_EEENS6_IJNS7_ILi1EEESI_SI_EEESC_SE_Li256ELb0ELb1ELb0ELb0EEENS1_30DynamicPersistentTileSchedulerILi256ELi256ELb0ELb1ELb0EEEEEEEEEvNT_6ParamsE,(.L_x_1534 - _ZN7cutlass13device_kernelIN5flash19enable_sm80_to_sm89INS1_16FlashAttnFwdSm80INS1_25CollectiveMainloopFwdSm80ILi8ELi1ELb1EN4cute5tupleIJNS5_1CILi128EEENS7_ILi64EEENS7_ILi256EEEEEELi256ENS_10bfloat16_tEfNS_4arch4Sm80ELb1ELb0ELb0ELb0ELb0ELb0ELb1ELb0EEENS1_21CollectiveEpilogueFwdINS6_IJS8_SA_S9_EEENS6_IJNS7_ILi1EEESI_SI_EEESC_SE_Li256ELb0ELb1ELb0ELb0EEENS1_30DynamicPersistentTileSchedulerILi256ELi256ELb0ELb1ELb0EEEEEEEEEvNT_6ParamsE)
        .other          _ZN7cutlass13device_kernelIN5flash19enable_sm80_to_sm89INS1_16FlashAttnFwdSm80INS1_25CollectiveMainloopFwdSm80ILi8ELi1ELb1EN4cute5tupleIJNS5_1CILi128EEENS7_ILi64EEENS7_ILi256EEEEEELi256ENS_10bfloat16_tEfNS_4arch4Sm80ELb1ELb0ELb0ELb0ELb0ELb0ELb1ELb0EEENS1_21CollectiveEpilogueFwdINS6_IJS8_SA_S9_EEENS6_IJNS7_ILi1EEESI_SI_EEESC_SE_Li256ELb0ELb1ELb0ELb0EEENS1_30DynamicPersistentTileSchedulerILi256ELi256ELb0ELb1ELb0EEEEEEEEEvNT_6ParamsE,@"STO_CUDA_ENTRY STV_DEFAULT"
_ZN7cutlass13device_kernelIN5flash19enable_sm80_to_sm89INS1_16FlashAttnFwdSm80INS1_25CollectiveMainloopFwdSm80ILi8ELi1ELb1EN4cute5tupleIJNS5_1CILi128EEENS7_ILi64EEENS7_ILi256EEEEEELi256ENS_10bfloat16_tEfNS_4arch4Sm80ELb1ELb0ELb0ELb0ELb0ELb0ELb1ELb0EEENS1_21CollectiveEpilogueFwdINS6_IJS8_SA_S9_EEENS6_IJNS7_ILi1EEESI_SI_EEESC_SE_Li256ELb0ELb1ELb0ELb0EEENS1_30DynamicPersistentTileSchedulerILi256ELi256ELb0ELb1ELb0EEEEEEEEEvNT_6ParamsE:
[----:B------:R-:W-:-:S03]  /*0000*/  MOV R1, c[0x0][0x28] ;  /* 0x00000a0000017a02 */ /* 0x000fc60000000f00 */
[----:B------:R-:W1:Y:S01]  /*0010*/  S2R R21, SR_TID.X ;  /* 0x0000000000157919 */ /* 0x000e620000002100 */
[----:B------:R-:W-:-:S03]  /*0020*/  IADD3 R1, R1, -0x158, RZ ;  /* 0xfffffea801017810 */ /* 0x000fc60007ffe0ff */
[----:B------:R-:W2:Y:S01]  /*0030*/  S2R R15, SR_CTAID.X ;  /* 0x00000000000f7919 */ /* 0x000ea20000002500 */
[----:B-1----:R-:W-:-:S05]  /*0040*/  SHF.R.U32.HI R2, RZ, 0x5, R21 ;  /* 0x00000005ff027819 */ /* 0x002fca0000011615 */
[----:B------:R-:W1:Y:S02]  /*0050*/  SHFL.IDX PT, R0, R2, RZ, 0x1f ;  /* 0x00001fff02007589 */ /* 0x000e6400000e0000 */
[----:B-1----:R-:W-:Y:S02]  /*0060*/  ISETP.GE.AND P0, PT, R0, 0x1, PT ;  /* 0x000000010000780c */ /* 0x002fe40003f06270 */
[----:B------:R1:W-:Y:S11]  /*0070*/  STL [R1+0xf0], R0 ;  /* 0x0000f00001007387 */ /* 0x0003f60000100800 */
[----:B------:R-:W-:Y:S06]  /*0080*/  @P0 BAR.ARV 0x4, 0x100 ;  /* 0x0104000000000b1d */ /* 0x000fec0000002000 */
[----:B--2---:R-:W-:-:S13]  /*0090*/  ISETP.GE.AND P0, PT, R15, c[0x0][0x538], PT ;  /* 0x00014e000f007a0c */ /* 0x004fda0003f06270 */
[----:B------:R-:W-:Y:S05]  /*00a0*/  @P0 EXIT ;  /* 0x000000000000094d */ /* 0x000fea0003800000 */
[----:B-1----:R-:W-:Y:S01]  /*00b0*/  SHF.R.S32.HI R12, RZ, 0x1f, R21 ;  /* 0x0000001fff0c7819 */ /* 0x002fe20000011415 */
[----:B------:R-:W-:-:S03]  /*00c0*/  ULDC.64 UR6, c[0x0][0x118] ;  /* 0x0000460000067ab9 */ /* 0x000fc60000000a00 */
[CC--:B------:R-:W-:Y:S02]  /*00d0*/  LEA.HI R13, R12.reuse, R21.reuse, RZ, 0x3 ;  /* 0x000000150c0d7211 */ /* 0x0c0fe400078f18ff */
[CC--:B------:R-:W-:Y:S02]  /*00e0*/  LEA.HI R2, R12.reuse, R21.reuse, RZ, 0x4 ;  /* 0x000000150c027211 */ /* 0x0c0fe400078f20ff */
[----:B------:R-:W-:Y:S02]  /*00f0*/  LEA.HI R14, R12, R21, RZ, 0x2 ;  /* 0x000000150c0e7211 */ /* 0x000fe400078f10ff */
[----:B------:R-:W-:Y:S02]  /*0100*/  SHF.R.S32.HI R20, RZ, 0x3, R13 ;  /* 0x00000003ff147819 */ /* 0x000fe4000001140d */
[----:B------:R-:W-:Y:S02]  /*0110*/  SHF.R.S32.HI R5, RZ, 0x4, R2 ;  /* 0x00000004ff057819 */ /* 0x000fe40000011402 */
[----:B------:R-:W-:Y:S01]  /*0120*/  LOP3.LUT R0, R2, 0xfffffff0, RZ, 0xc0, !PT ;  /* 0xfffffff002007812 */ /* 0x000fe200078ec0ff */
[----:B------:R-:W-:Y:S01]  /*0130*/  IMAD.SHL.U32 R6, R20, 0x40, RZ ;  /* 0x0000004014067824 */ /* 0x000fe200078e00ff */
[----:B------:R-:W-:-:S02]  /*0140*/  LOP3.LUT R3, R13, 0xfffffff8, RZ, 0xc0, !PT ;  /* 0xfffffff80d037812 */ /* 0x000fc400078ec0ff */
[----:B------:R-:W-:Y:S01]  /*0150*/  SHF.R.S32.HI R8, RZ, 0x2, R14 ;  /* 0x00000002ff087819 */ /* 0x000fe2000001140e */
[C---:B------:R-:W-:Y:S01]  /*0160*/  IMAD.IADD R0, R21.reuse, 0x1, -R0 ;  /* 0x0000000115007824 */ /* 0x040fe200078e0a00 */
[----:B------:R-:W-:Y:S01]  /*0170*/  SHF.R.S32.HI R4, RZ, 0x1f, R14 ;  /* 0x0000001fff047819 */ /* 0x000fe2000001140e */
[----:B------:R-:W-:Y:S01]  /*0180*/  IMAD.IADD R7, R21, 0x1, -R3 ;  /* 0x0000000115077824 */ /* 0x000fe200078e0a03 */
[----:B------:R-:W-:Y:S02]  /*0190*/  LEA.HI R2, R2, R5, RZ, 0x1 ;  /* 0x0000000502027211 */ /* 0x000fe400078f08ff */
[----:B------:R-:W-:Y:S01]  /*01a0*/  LEA.HI R3, R4, R8, RZ, 0x3 ;  /* 0x0000000804037211 */ /* 0x000fe200078f18ff */
[C---:B------:R-:W-:Y:S01]  /*01b0*/  IMAD.SHL.U32 R18, R7.reuse, 0x8, RZ ;  /* 0x0000000807127824 */ /* 0x040fe200078e00ff */
[----:B------:R-:W-:Y:S01]  /*01c0*/  LOP3.LUT R4, R2, 0xfffffffe, RZ, 0xc0, !PT ;  /* 0xfffffffe02047812 */ /* 0x000fe200078ec0ff */
[----:B------:R-:W-:Y:S01]  /*01d0*/  IMAD.SHL.U32 R9, R7, 0x40, RZ ;  /* 0x0000004007097824 */ /* 0x000fe200078e00ff */
[----:B------:R-:W-:-:S02]  /*01e0*/  LOP3.LUT R2, R6, 0x1c0, RZ, 0xc0, !PT ;  /* 0x000001c006027812 */ /* 0x000fc400078ec0ff */
[----:B------:R-:W-:Y:S01]  /*01f0*/  SHF.R.S32.HI R6, RZ, 0x1f, R0 ;  /* 0x0000001fff067819 */ /* 0x000fe20000011400 */
[----:B------:R-:W-:Y:S01]  /*0200*/  IMAD.IADD R249, R5, 0x1, -R4 ;  /* 0x0000000105f97824 */ /* 0x000fe200078e0a04 */
[----:B------:R-:W-:Y:S02]  /*0210*/  LOP3.LUT R3, R3, 0xfffffff8, RZ, 0xc0, !PT ;  /* 0xfffffff803037812 */ /* 0x000fe400078ec0ff */
[----:B------:R-:W-:Y:S02]  /*0220*/  LEA.HI R248, R6, R0, RZ, 0x3 ;  /* 0x0000000006f87211 */ /* 0x000fe400078f18ff */
[----:B------:R-:W-:Y:S01]  /*0230*/  LOP3.LUT R4, R2, 0x38, R18, 0xf8, !PT ;  /* 0x0000003802047812 */ /* 0x000fe200078ef812 */
[----:B------:R-:W-:Y:S01]  /*0240*/  IMAD.IADD R6, R8, 0x1, -R3 ;  /* 0x0000000108067824 */ /* 0x000fe200078e0a03 */
[----:B------:R-:W-:Y:S02]  /*0250*/  SHF.R.U32.HI R3, RZ, 0x3, R2 ;  /* 0x00000003ff037819 */ /* 0x000fe40000011602 */
[C---:B------:R-:W-:Y:S01]  /*0260*/  LOP3.LUT R2, R248.reuse, 0xfffffff8, RZ, 0xc0, !PT ;  /* 0xfffffff8f8027812 */ /* 0x040fe200078ec0ff */
[----:B------:R-:W-:Y:S01]  /*0270*/  IMAD.SHL.U32 R248, R248, 0x40, RZ ;  /* 0x00000040f8f87824 */ /* 0x000fe200078e00ff */
[----:B------:R-:W-:-:S02]  /*0280*/  LEA.HI R10, R12, R21, RZ, 0x5 ;  /* 0x000000150c0a7211 */ /* 0x000fc400078f28ff */
[----:B------:R-:W-:Y:S01]  /*0290*/  LOP3.LUT R8, R4, R3, RZ, 0x3c, !PT ;  /* 0x0000000304087212 */ /* 0x000fe200078e3cff */
[----:B------:R-:W-:Y:S01]  /*02a0*/  IMAD.IADD R5, R0, 0x1, -R2 ;  /* 0x0000000100057824 */ /* 0x000fe200078e0a02 */
[----:B------:R-:W-:Y:S02]  /*02b0*/  LOP3.LUT R2, R10, 0xffffffe0, RZ, 0xc0, !PT ;  /* 0xffffffe00a027812 */ /* 0x000fe400078ec0ff */
[----:B------:R-:W-:Y:S02]  /*02c0*/  LOP3.LUT R0, R9, 0x1c0, RZ, 0xc0, !PT ;  /* 0x000001c009007812 */ /* 0x000fe400078ec0ff */
[----:B------:R-:W-:Y:S01]  /*02d0*/  SHF.R.S32.HI R11, RZ, 0x5, R10 ;  /* 0x00000005ff0b7819 */ /* 0x000fe2000001140a */
[----:B------:R-:W-:Y:S01]  /*02e0*/  IMAD.IADD R17, R21, 0x1, -R2 ;  /* 0x0000000115117824 */ /* 0x000fe200078e0a02 */
[----:B------:R-:W-:Y:S02]  /*02f0*/  SHF.R.S32.HI R3, RZ, 0x1f, R10 ;  /* 0x0000001fff037819 */ /* 0x000fe4000001140a */
[----:B------:R-:W-:Y:S01]  /*0300*/  LOP3.LUT R4, R0, 0x8, R13, 0xf8, !PT ;  /* 0x0000000800047812 */ /* 0x000fe200078ef80d */
[----:B------:R-:W-:Y:S01]  /*0310*/  IMAD.MOV.U32 R13, RZ, RZ, 0x20 ;  /* 0x00000020ff0d7424 */ /* 0x000fe200078e00ff */
[----:B------:R-:W-:-:S02]  /*0320*/  SHF.R.U32.HI R2, RZ, 0x3, R0 ;  /* 0x00000003ff027819 */ /* 0x000fc40000011600 */
[----:B------:R-:W-:Y:S02]  /*0330*/  LEA.HI R9, R12, R21, RZ, 0x6 ;  /* 0x000000150c097211 */ /* 0x000fe400078f30ff */
[----:B------:R-:W-:Y:S02]  /*0340*/  LEA.HI R0, R3, R11, RZ, 0x3 ;  /* 0x0000000b03007211 */ /* 0x000fe400078f18ff */
[----:B------:R-:W-:Y:S02]  /*0350*/  SHF.R.S32.HI R3, RZ, 0x1f, R17 ;  /* 0x0000001fff037819 */ /* 0x000fe40000011411 */
[----:B------:R-:W-:Y:S01]  /*0360*/  LOP3.LUT R10, R4, R2, RZ, 0x3c, !PT ;  /* 0x00000002040a7212 */ /* 0x000fe200078e3cff */
[----:B------:R-:W-:Y:S01]  /*0370*/  IMAD.SHL.U32 R2, R9, 0x8, RZ ;  /* 0x0000000809027824 */ /* 0x000fe200078e00ff */
[----:B------:R-:W-:Y:S02]  /*0380*/  LOP3.LUT R0, R0, 0xffffff8, RZ, 0xc0, !PT ;  /* 0x0ffffff800007812 */ /* 0x000fe400078ec0ff */
[----:B------:R-:W-:-:S02]  /*0390*/  LEA.HI R9, R3, R17, RZ, 0x2 ;  /* 0x0000001103097211 */ /* 0x000fc400078f10ff */
[----:B------:R-:W-:Y:S02]  /*03a0*/  LOP3.LUT R3, R6, 0x1, RZ, 0xc0, !PT ;  /* 0x0000000106037812 */ /* 0x000fe400078ec0ff */
[----:B------:R-:W-:Y:S01]  /*03b0*/  LOP3.LUT R12, R8, 0x7ffffe00, R2, 0xf8, !PT ;  /* 0x7ffffe00080c7812 */ /* 0x000fe200078ef802 */
[----:B------:R-:W-:Y:S01]  /*03c0*/  IMAD.IADD R2, R11, 0x1, -R0 ;  /* 0x000000010b027824 */ /* 0x000fe200078e0a00 */
[----:B------:R-:W-:Y:S02]  /*03d0*/  SHF.R.S32.HI R0, RZ, 0x2, R9 ;  /* 0x00000002ff007819 */ /* 0x000fe40000011409 */
[----:B------:R-:W-:Y:S01]  /*03e0*/  ISETP.NE.U32.AND P4, PT, R3, 0x1, PT ;  /* 0x000000010300780c */ /* 0x000fe20003f85070 */
[C---:B------:R-:W-:Y:S01]  /*03f0*/  IMAD.SHL.U32 R3, R5.reuse, 0x40, RZ ;  /* 0x0000004005037824 */ /* 0x040fe200078e00ff */
[----:B------:R-:W-:Y:S01]  /*0400*/  LOP3.LUT R4, R14, 0xfffffffc, RZ, 0xc0, !PT ;  /* 0xfffffffc0e047812 */ /* 0x000fe200078ec0ff */
[----:B------:R-:W-:Y:S01]  /*0410*/  IMAD R16, R2, 0x10, R0 ;  /* 0x0000001002107824 */ /* 0x000fe200078e0200 */
[----:B------:R-:W-:Y:S01]  /*0420*/  LOP3.LUT P3, RZ, R5, 0x2, RZ, 0xc0, !PT ;  /* 0x0000000205ff7812 */ /* 0x000fe2000786c0ff */
[----:B------:R-:W-:Y:S01]  /*0430*/  IMAD.SHL.U32 R2, R249, 0x8, RZ ;  /* 0x00000008f9027824 */ /* 0x000fe200078e00ff */
[----:B------:R-:W-:Y:S01]  /*0440*/  LOP3.LUT R0, R3, 0x1c0, RZ, 0xc0, !PT ;  /* 0x000001c003007812 */ /* 0x000fe200078ec0ff */
[----:B------:R-:W-:Y:S01]  /*0450*/  IMAD.IADD R3, R21, 0x1, -R4 ;  /* 0x0000000115037824 */ /* 0x000fe200078e0a04 */
[----:B------:R-:W-:Y:S01]  /*0460*/  LOP3.LUT P0, RZ, R5, 0x4, RZ, 0xc0, !PT ;  /* 0x0000000405ff7812 */ /* 0x000fe2000780c0ff */
[----:B------:R-:W-:Y:S01]  /*0470*/  IMAD.SHL.U32 R4, R6, 0x40, RZ ;  /* 0x0000004006047824 */ /* 0x000fe200078e00ff */
[----:B------:R-:W-:Y:S01]  /*0480*/  LOP3.LUT R5, R0, 0x8, R2, 0xf8, !PT ;  /* 0x0000000800057812 */ /* 0x000fe200078ef802 */
[----:B------:R-:W-:Y:S01]  /*0490*/  STL [R1+0xf4], R16 ;  /* 0x0000f41001007387 */ /* 0x000fe20000100800 */
[----:B------:R-:W-:Y:S01]  /*04a0*/  SHF.R.U32.HI R2, RZ, 0x3, R0 ;  /* 0x00000003ff027819 */ /* 0x000fe20000011600 */
[----:B------:R-:W-:Y:S01]  /*04b0*/  IMAD R249, R249, 0x200, R10 ;  /* 0x00000200f9f97824 */ /* 0x000fe200078e020a */
[----:B------:R-:W-:Y:S01]  /*04c0*/  LEA.HI R0, R3, R3, RZ, 0x1 ;  /* 0x0000000303007211 */ /* 0x000fe200078f08ff */
[----:B------:R-:W-:Y:S01]  /*04d0*/  STL [R1+0xc4], R15 ;  /* 0x0000c40f01007387 */ /* 0x000fe20000100800 */
[----:B------:R-:W-:Y:S01]  /*04e0*/  LOP3.LUT R5, R5, R2, RZ, 0x3c, !PT ;  /* 0x0000000205057212 */ /* 0x000fe200078e3cff */
[----:B------:R-:W-:Y:S01]  /*04f0*/  IMAD.MOV.U32 R10, RZ, RZ, 0x40 ;  /* 0x00000040ff0a7424 */ /* 0x000fe200078e00ff */
[----:B------:R-:W-:-:S02]  /*0500*/  LOP3.LUT R0, R0, 0x1ffffffe, RZ, 0xc0, !PT ;  /* 0x1ffffffe00007812 */ /* 0x000fc400078ec0ff */
[----:B------:R-:W-:Y:S01]  /*0510*/  LOP3.LUT R2, R4, 0x1c0, RZ, 0xc0, !PT ;  /* 0x000001c004027812 */ /* 0x000fe200078ec0ff */
[----:B------:R-:W-:Y:S01]  /*0520*/  IMAD R4, R11, 0x200, R3 ;  /* 0x000002000b047824 */ /* 0x000fe200078e0203 */
[----:B------:R-:W-:Y:S01]  /*0530*/  R2P PR, R6, 0x6 ;  /* 0x0000000606007804 */ /* 0x000fe20000000000 */
[----:B------:R-:W-:Y:S01]  /*0540*/  IMAD.MOV.U32 R6, RZ, RZ, 0x10 ;  /* 0x00000010ff067424 */ /* 0x000fe200078e00ff */
[----:B------:R-:W-:Y:S01]  /*0550*/  LOP3.LUT R248, R5, 0x7ffffe00, R248, 0xf8, !PT ;  /* 0x7ffffe0005f87812 */ /* 0x000fe200078ef8f8 */
[----:B------:R-:W-:Y:S01]  /*0560*/  IMAD.IADD R8, R3, 0x1, -R0 ;  /* 0x0000000103087824 */ /* 0x000fe200078e0a00 */
[----:B------:R-:W-:Y:S02]  /*0570*/  LEA.HI R0, R2, R2, RZ, 0x1d ;  /* 0x0000000202007211 */ /* 0x000fe400078fe8ff */
[----:B------:R-:W-:Y:S02]  /*0580*/  SEL R2, R6, 0xfffffff0, !P3 ;  /* 0xfffffff006027807 */ /* 0x000fe40005800000 */
[----:B------:R-:W-:Y:S01]  /*0590*/  SHF.R.S32.HI R19, RZ, 0x1f, R18 ;  /* 0x0000001fff137819 */ /* 0x000fe20000011412 */
[----:B------:R-:W-:Y:S01]  /*05a0*/  IMAD.U32 R6, R4, 0x2, R0 ;  /* 0x0000000204067824 */ /* 0x000fe200078e0000 */
[----:B------:R-:W-:Y:S01]  /*05b0*/  IADD3 R5, R18, 0x40, RZ ;  /* 0x0000004012057810 */ /* 0x000fe20007ffe0ff */
[----:B------:R-:W-:Y:S01]  /*05c0*/  IMAD R0, R7, 0x20, R20 ;  /* 0x0000002007007824 */ /* 0x000fe200078e0214 */
[----:B------:R-:W-:-:S02]  /*05d0*/  SEL R3, R13, 0xffffffe0, !P0 ;  /* 0xffffffe00d037807 */ /* 0x000fc40004000000 */
[----:B------:R-:W-:Y:S02]  /*05e0*/  IADD3 R4, R18, 0x80, RZ ;  /* 0x0000008012047810 */ /* 0x000fe40007ffe0ff */
[----:B------:R1:W-:Y:S01]  /*05f0*/  STL [R1+0xec], R0 ;  /* 0x0000ec0001007387 */ /* 0x0003e20000100800 */
[----:B------:R-:W-:Y:S01]  /*0600*/  IMAD.IADD R3, R2, 0x1, R3 ;  /* 0x0000000102037824 */ /* 0x000fe200078e0203 */
[----:B------:R-:W-:Y:S02]  /*0610*/  IADD3 R2, R18, 0xc0, RZ ;  /* 0x000000c012027810 */ /* 0x000fe40007ffe0ff */
[----:B------:R-:W-:Y:S01]  /*0620*/  STL.64 [R1+0x90], R18 ;  /* 0x0000901201007387 */ /* 0x000fe20000100a00 */
[C---:B------:R-:W-:Y:S02]  /*0630*/  LOP3.LUT P5, RZ, R7.reuse, 0x4, RZ, 0xc0, !PT ;  /* 0x0000000407ff7812 */ /* 0x040fe400078ac0ff */
[----:B------:R-:W-:Y:S01]  /*0640*/  LOP3.LUT P6, RZ, R7, 0x2, RZ, 0xc0, !PT ;  /* 0x0000000207ff7812 */ /* 0x000fe200078cc0ff */
[----:B------:R2:W-:Y:S01]  /*0650*/  STL [R1+0xa0], R5 ;  /* 0x0000a00501007387 */ /* 0x0005e20000100800 */
[----:B------:R-:W-:-:S02]  /*0660*/  SEL R250, R10, 0xffffffc0, !P5 ;  /* 0xffffffc00afa7807 */ /* 0x000fc40006800000 */
[----:B------:R-:W-:Y:S01]  /*0670*/  LEA R249, R249, 0x10100, 0x1 ;  /* 0x00010100f9f97811 */ /* 0x000fe200078e08ff */
[----:B------:R3:W-:Y:S01]  /*0680*/  STL [R1+0x9c], R4 ;  /* 0x00009c0401007387 */ /* 0x0007e20000100800 */
[----:B------:R-:W-:-:S05]  /*0690*/  LEA R248, R248, 0x100, 0x1 ;  /* 0x00000100f8f87811 */ /* 0x000fca00078e08ff */
[----:B------:R-:W-:Y:S01]  /*06a0*/  IMAD R3, R3, 0x2, R248 ;  /* 0x0000000203037824 */ /* 0x000fe200078e02f8 */
[----:B-1----:R-:W-:Y:S02]  /*06b0*/  LOP3.LUT R0, R9, 0x7ffffffc, RZ, 0xc0, !PT ;  /* 0x7ffffffc09007812 */ /* 0x002fe400078ec0ff */
[C---:B------:R-:W-:Y:S02]  /*06c0*/  IADD3 R9, R249.reuse, 0x20, RZ ;  /* 0x00000020f9097810 */ /* 0x040fe40007ffe0ff */
[----:B------:R-:W-:Y:S01]  /*06d0*/  @P6 IADD3 R9, R249, -0x20, RZ ;  /* 0xffffffe0f9096810 */ /* 0x000fe20007ffe0ff */
[----:B------:R-:W-:Y:S01]  /*06e0*/  IMAD.IADD R0, R17, 0x1, -R0 ;  /* 0x0000000111007824 */ /* 0x000fe200078e0a00 */
[----:B--2---:R-:W-:-:S03]  /*06f0*/  SHF.R.S32.HI R5, RZ, 0x1f, R5 ;  /* 0x0000001fff057819 */ /* 0x004fc60000011405 */
[----:B------:R-:W-:Y:S02]  /*0700*/  IMAD.SHL.U32 R7, R0, 0x2, RZ ;  /* 0x0000000200077824 */ /* 0x000fe400078e00ff */
[----:B------:R-:W-:Y:S01]  /*0710*/  IMAD R0, R8, 0x8, R16 ;  /* 0x0000000808007824 */ /* 0x000fe200078e0210 */
[----:B---3--:R-:W-:Y:S01]  /*0720*/  SHF.R.S32.HI R4, RZ, 0x1f, R4 ;  /* 0x0000001fff047819 */ /* 0x008fe20000011404 */
[----:B------:R1:W-:Y:S04]  /*0730*/  STL [R1+0xc0], R5 ;  /* 0x0000c00501007387 */ /* 0x0003e80000100800 */
[----:B------:R2:W-:Y:S04]  /*0740*/  STL [R1+0x98], R2 ;  /* 0x0000980201007387 */ /* 0x0005e80000100800 */
[----:B------:R3:W-:Y:S01]  /*0750*/  STL [R1+0xbc], R4 ;  /* 0x0000bc0401007387 */ /* 0x0007e20000100800 */
[----:B-1----:R-:W-:-:S02]  /*0760*/  SEL R5, R13, 0xffffffe0, !P1 ;  /* 0xffffffe00d057807 */ /* 0x002fc40004800000 */
[----:B--2---:R-:W-:Y:S02]  /*0770*/  SHF.R.S32.HI R2, RZ, 0x1f, R2 ;  /* 0x0000001fff027819 */ /* 0x004fe40000011402 */
[----:B---3--:R-:W-:-:S03]  /*0780*/  SEL R4, R10, 0xffffffc0, !P2 ;  /* 0xffffffc00a047807 */ /* 0x008fc60005000000 */
[----:B------:R1:W-:Y:S02]  /*0790*/  STL [R1+0xb8], R2 ;  /* 0x0000b80201007387 */ /* 0x0003e40000100800 */
[----:B-1----:R-:W-:Y:S01]  /*07a0*/  IMAD.SHL.U32 R2, R12, 0x2, RZ ;  /* 0x000000020c027824 */ /* 0x002fe200078e00ff */
[----:B------:R-:W-:Y:S01]  /*07b0*/  LEA R12, R6, 0x80, 0x1 ;  /* 0x00000080060c7811 */ /* 0x000fe200078e08ff */
[----:B------:R-:W-:Y:S02]  /*07c0*/  IMAD.IADD R6, R249, 0x1, R250 ;  /* 0x00000001f9067824 */ /* 0x000fe400078e02fa */
[----:B------:R-:W-:Y:S01]  /*07d0*/  IMAD.IADD R250, R250, 0x1, R9 ;  /* 0x00000001fafa7824 */ /* 0x000fe200078e0209 */
[----:B------:R1:W-:Y:S01]  /*07e0*/  STL [R1+0x58], R2 ;  /* 0x0000580201007387 */ /* 0x0003e20000100800 */
[----:B------:R-:W-:-:S03]  /*07f0*/  IMAD.IADD R8, R12, 0x1, R4 ;  /* 0x000000010c087824 */ /* 0x000fc600078e0204 */
[----:B------:R2:W-:Y:S04]  /*0800*/  STL [R1+0xb4], R7 ;  /* 0x0000b40701007387 */ /* 0x0005e80000100800 */
[----:B------:R3:W-:Y:S04]  /*0810*/  STL [R1+0xb0], R0 ;  /* 0x0000b00001007387 */ /* 0x0007e80000100800 */
[----:B------:R-:W-:Y:S04]  /*0820*/  STL [R1+0xc8], R12 ;  /* 0x0000c80c01007387 */ /* 0x000fe80000100800 */
[----:B------:R4:W-:Y:S04]  /*0830*/  STL [R1], R6 ;  /* 0x0000000601007387 */ /* 0x0009e80000100800 */
[----:B------:R-:W-:Y:S04]  /*0840*/  STL [R1+0x8], R9 ;  /* 0x0000080901007387 */ /* 0x000fe80000100800 */
[----:B------:R5:W-:Y:S01]  /*0850*/  STL [R1+0xe4], R8 ;  /* 0x0000e40801007387 */ /* 0x000be20000100800 */
[----:B-1----:R-:W-:-:S02]  /*0860*/  SEL R2, R13, 0xffffffe0, !P3 ;  /* 0xffffffe00d027807 */ /* 0x002fc40005800000 */
[----:B--2---:R-:W-:-:S03]  /*0870*/  IADD3 R7, R12, -0x10, RZ ;  /* 0xfffffff00c077810 */ /* 0x004fc60007ffe0ff */
[----:B------:R-:W-:Y:S01]  /*0880*/  IMAD.IADD R252, R248, 0x1, R2 ;  /* 0x00000001f8fc7824 */ /* 0x000fe200078e0202 */
[----:B------:R-:W-:Y:S02]  /*0890*/  @P4 IADD3 R7, R12, 0x10, RZ ;  /* 0x000000100c074810 */ /* 0x000fe40007ffe0ff */
[----:B---3--:R-:W-:-:S05]  /*08a0*/  SEL R0, R10, 0xffffffc0, !P0 ;  /* 0xffffffc00a007807 */ /* 0x008fca0004000000 */
[----:B------:R-:W-:Y:S02]  /*08b0*/  IMAD.IADD R251, R248, 0x1, R0 ;  /* 0x00000001f8fb7824 */ /* 0x000fe400078e0200 */
[----:B----4-:R-:W-:-:S04]  /*08c0*/  IMAD.IADD R6, R12, 0x1, R5 ;  /* 0x000000010c067824 */ /* 0x010fc800078e0205 */
[----:B------:R-:W-:Y:S01]  /*08d0*/  IMAD.IADD R10, R6, 0x1, R4 ;  /* 0x00000001060a7824 */ /* 0x000fe200078e0204 */
[----:B------:R1:W-:Y:S01]  /*08e0*/  STL [R1+0xd4], R6 ;  /* 0x0000d40601007387 */ /* 0x0003e20000100800 */
[----:B-----5:R-:W-:-:S03]  /*08f0*/  IADD3 R8, R9, 0x800, RZ ;  /* 0x0000080009087810 */ /* 0x020fc60007ffe0ff */
[----:B------:R2:W-:Y:S04]  /*0900*/  STL [R1+0xe0], R10 ;  /* 0x0000e00a01007387 */ /* 0x0005e80000100800 */
[----:B------:R-:W-:Y:S04]  /*0910*/  STL [R1+0xcc], R7 ;  /* 0x0000cc0701007387 */ /* 0x000fe80000100800 */
[----:B------:R3:W-:Y:S01]  /*0920*/  STL [R1+0x44], R8 ;  /* 0x0000440801007387 */ /* 0x0007e20000100800 */
[C---:B-1----:R-:W-:Y:S02]  /*0930*/  IADD3 R6, R9.reuse, 0x1000, RZ ;  /* 0x0000100009067810 */ /* 0x042fe40007ffe0ff */
[----:B--2---:R-:W-:-:S03]  /*0940*/  IADD3 R10, R9, 0x1800, RZ ;  /* 0x00001800090a7810 */ /* 0x004fc60007ffe0ff */
[----:B------:R1:W-:Y:S04]  /*0950*/  STL [R1+0x40], R6 ;  /* 0x0000400601007387 */ /* 0x0003e80000100800 */
[----:B------:R2:W-:Y:S01]  /*0960*/  STL [R1+0x3c], R10 ;  /* 0x00003c0a01007387 */ /* 0x0005e20000100800 */
[----:B---3--:R-:W-:-:S05]  /*0970*/  IADD3 R8, R9, 0x2000, RZ ;  /* 0x0000200009087810 */ /* 0x008fca0007ffe0ff */
        /* <DEDUP_REMOVED lines=16> */
[----:B------:R-:W-:Y:S01]  /*0a80*/  STL [R1+0x18], R10 ;  /* 0x0000180a01007387 */ /* 0x000fe20000100800 */
[----:B---3--:R-:W-:-:S05]  /*0a90*/  IADD3 R8, R9, 0x6800, RZ ;  /* 0x0000680009087810 */ /* 0x008fca0007ffe0ff */
[----:B------:R2:W-:Y:S01]  /*0aa0*/  STL [R1+0x14], R8 ;  /* 0x0000140801007387 */ /* 0x0005e20000100800 */
[----:B-1----:R-:W-:-:S05]  /*0ab0*/  IADD3 R6, R9, 0x7000, RZ ;  /* 0x0000700009067810 */ /* 0x002fca0007ffe0ff */
[----:B------:R1:W-:Y:S01]  /*0ac0*/  STL [R1+0x10], R6 ;  /* 0x0000100601007387 */ /* 0x0003e20000100800 */
[----:B--2---:R-:W-:-:S05]  /*0ad0*/  IADD3 R8, R9, 0x7800, RZ ;  /* 0x0000780009087810 */ /* 0x004fca0007ffe0ff */
[----:B------:R-:W-:Y:S01]  /*0ae0*/  STL [R1+0xc], R8 ;  /* 0x00000c0801007387 */ /* 0x000fe20000100800 */
[--C-:B-1----:R-:W-:Y:S02]  /*0af0*/  IMAD.IADD R6, R5, 0x1, R7.reuse ;  /* 0x0000000105067824 */ /* 0x102fe400078e0207 */
[----:B------:R-:W-:Y:S02]  /*0b00*/  IMAD.IADD R7, R4, 0x1, R7 ;  /* 0x0000000104077824 */ /* 0x000fe400078e0207 */
[----:B------:R-:W-:Y:S02]  /*0b10*/  IMAD R5, R11, 0x800, R248 ;  /* 0x000008000b057824 */ /* 0x000fe400078e02f8 */
[----:B------:R-:W-:Y:S01]  /*0b20*/  IMAD.IADD R4, R6, 0x1, R4 ;  /* 0x0000000106047824 */ /* 0x000fe200078e0204 */
[----:B------:R1:W-:Y:S04]  /*0b30*/  STL [R1+0xdc], R7 ;  /* 0x0000dc0701007387 */ /* 0x0003e80000100800 */
[----:B------:R-:W-:Y:S04]  /*0b40*/  STL [R1+0xd0], R6 ;  /* 0x0000d00601007387 */ /* 0x000fe80000100800 */
[----:B------:R2:W-:Y:S01]  /*0b50*/  STL [R1+0x48], R3 ;  /* 0x0000480301007387 */ /* 0x0005e20000100800 */
[----:B-1----:R-:W-:-:S05]  /*0b60*/  IADD3 R7, R0, R248, R2 ;  /* 0x000000f800077210 */ /* 0x002fca0007ffe002 */
[----:B------:R1:W-:Y:S01]  /*0b70*/  STL [R1+0x4], R7 ;  /* 0x0000040701007387 */ /* 0x0003e20000100800 */
[----:B--2---:R-:W-:-:S03]  /*0b80*/  IMAD.IADD R3, R2, 0x1, R5 ;  /* 0x0000000102037824 */ /* 0x004fc600078e0205 */
[----:B------:R1:W-:Y:S01]  /*0b90*/  STL [R1+0xd8], R4 ;  /* 0x0000d80401007387 */ /* 0x0003e20000100800 */
[C---:B------:R-:W-:Y:S02]  /*0ba0*/  IMAD.IADD R2, R0.reuse, 0x1, R5 ;  /* 0x0000000100027824 */ /* 0x040fe400078e0205 */
[----:B------:R-:W-:Y:S01]  /*0bb0*/  IMAD.IADD R0, R0, 0x1, R3 ;  /* 0x0000000100007824 */ /* 0x000fe200078e0203 */
[----:B------:R1:W-:Y:S04]  /*0bc0*/  STL [R1+0x4c], R3 ;  /* 0x00004c0301007387 */ /* 0x0003e80000100800 */
[----:B------:R1:W-:Y:S04]  /*0bd0*/  STL [R1+0x54], R2 ;  /* 0x0000540201007387 */ /* 0x0003e80000100800 */
[----:B------:R1:W-:Y:S02]  /*0be0*/  STL [R1+0x50], R0 ;  /* 0x0000500001007387 */ /* 0x0003e40000100800 */
.L_x_511:
[----:B-1----:R-:W2:Y:S01]  /*0bf0*/  LDL R4, [R1+0xc4] ;  /* 0x0000c40001047983 */ /* 0x002ea20000100800 */
[----:B------:R-:W-:Y:S01]  /*0c00*/  IMAD.MOV.U32 R0, RZ, RZ, c[0x0][0x560] ;  /* 0x00015800ff007624 */ /* 0x000fe200078e00ff */
[----:B------:R-:W-:Y:S01]  /*0c10*/  YIELD ;  /* 0x0000000000007946 */ /* 0x000fe20003800000 */
[----:B------:R-:W-:Y:S03]  /*0c20*/  BSSY B0, `(.L_x_470) ;  /* 0x0000016000007945 */ /* 0x000fe60003800000 */
[----:B------:R-:W-:-:S13]  /*0c30*/  ISETP.NE.AND P0, PT, R0, 0x1, PT ;  /* 0x000000010000780c */ /* 0x000fda0003f05270 */
[----:B--2---:R-:W-:Y:S01]  /*0c40*/  @P0 IMAD.HI.U32 R0, R4, c[0x0][0x564], RZ ;  /* 0x0001590004000a27 */ /* 0x004fe200078e00ff */
[----:B------:R-:W-:-:S04]  /*0c50*/  MOV R3, R4 ;  /* 0x0000000400037202 */ /* 0x000fc80000000f00 */
[----:B------:R-:W-:-:S04]  /*0c60*/  @P0 SHF.R.U32.HI R3, RZ, c[0x0][0x568], R0 ;  /* 0x00015a00ff030a19 */ /* 0x000fc80000011600 */
[----:B------:R-:W-:Y:S01]  /*0c70*/  ISETP.GE.AND P0, PT, R3, c[0x0][0x578], PT ;  /* 0x00015e0003007a0c */ /* 0x000fe20003f06270 */
[----:B------:R-:W-:-:S04]  /*0c80*/  IMAD.MOV R2, RZ, RZ, -R3 ;  /* 0x000000ffff027224 */ /* 0x000fc800078e0a03 */
[----:B------:R-:W-:-:S08]  /*0c90*/  IMAD R2, R2, c[0x0][0x560], R4 ;  /* 0x0001580002027a24 */ /* 0x000fd000078e0204 */
[----:B------:R-:W-:Y:S05]  /*0ca0*/  @!P0 BRA `(.L_x_471) ;  /* 0x0000007000008947 */ /* 0x000fea0003800000 */
[----:B------:R-:W-:-:S04]  /*0cb0*/  MOV R0, c[0x0][0x56c] ;  /* 0x00015b0000007a02 */ /* 0x000fc80000000f00 */
[----:B------:R-:W-:Y:S02]  /*0cc0*/  ISETP.NE.AND P0, PT, R0, 0x1, PT ;  /* 0x000000010000780c */ /* 0x000fe40003f05270 */
[----:B------:R-:W-:-:S11]  /*0cd0*/  MOV R0, R2 ;  /* 0x0000000200007202 */ /* 0x000fd60000000f00 */
[----:B------:R-:W-:-:S05]  /*0ce0*/  @P0 IMAD.HI.U32 R4, R2, c[0x0][0x570], RZ ;  /* 0x00015c0002040a27 */ /* 0x000fca00078e00ff */
[----:B------:R-:W-:-:S05]  /*0cf0*/  @P0 SHF.R.U32.HI R0, RZ, c[0x0][0x574], R4 ;  /* 0x00015d00ff000a19 */ /* 0x000fca0000011604 */
[----:B------:R-:W-:Y:S01]  /*0d00*/  IMAD R4, R0, c[0x0][0x56c], RZ ;  /* 0x00015b0000047a24 */ /* 0x000fe200078e02ff */
[----:B------:R-:W-:Y:S05]  /*0d10*/  BRA `(.L_x_472) ;  /* 0x0000006000007947 */ /* 0x000fea0003800000 */
.L_x_471:
[----:B------:R-:W-:-:S04]  /*0d20*/  MOV R0, c[0x0][0x554] ;  /* 0x0001550000007a02 */ /* 0x000fc80000000f00 */
[----:B------:R-:W-:Y:S02]  /*0d30*/  ISETP.NE.AND P0, PT, R0, 0x1, PT ;  /* 0x000000010000780c */ /* 0x000fe40003f05270 */
[----:B------:R-:W-:-:S11]  /*0d40*/  MOV R0, R2 ;  /* 0x0000000200007202 */ /* 0x000fd60000000f00 */
[----:B------:R-:W-:-:S05]  /*0d50*/  @P0 IMAD.HI.U32 R4, R2, c[0x0][0x558], RZ ;  /* 0x0001560002040a27 */ /* 0x000fca00078e00ff */
[----:B------:R-:W-:-:S05]  /*0d60*/  @P0 SHF.R.U32.HI R0, RZ, c[0x0][0x55c], R4 ;  /* 0x00015700ff000a19 */ /* 0x000fca0000011604 */
[----:B------:R-:W-:Y:S02]  /*0d70*/  IMAD R4, R0, c[0x0][0x554], RZ ;  /* 0x0001550000047a24 */ /* 0x000fe400078e02ff */
.L_x_472:
[----:B------:R-:W-:Y:S05]  /*0d80*/  BSYNC B0 ;  /* 0x0000000000007941 */ /* 0x000fea0003800000 */
.L_x_470:
[----:B------:R-:W2:Y:S01]  /*0d90*/  LDL.LU R6, [R1+0xe8] ;  /* 0x0000e80001067983 */ /* 0x000ea20000300800 */
[----:B------:R-:W-:Y:S01]  /*0da0*/  IMAD.MOV.U32 R81, RZ, RZ, c[0x0][0x2c4] ;  /* 0x0000b100ff517624 */ /* 0x000fe200078e00ff */
[----:B------:R-:W-:Y:S01]  /*0db0*/  LOP3.LUT R0, RZ, R0, RZ, 0x33, !PT ;  /* 0x00000000ff007212 */ /* 0x000fe200078e33ff */
[----:B------:R-:W-:Y:S01]  /*0dc0*/  IMAD.MOV.U32 R5, RZ, RZ, c[0x0][0x548] ;  /* 0x00015200ff057624 */ /* 0x000fe200078e00ff */
[----:B------:R-:W-:Y:S01]  /*0dd0*/  ULDC UR5, c[0x0][0x1d0] ;  /* 0x0000740000057ab9 */ /* 0x000fe20000000800 */
[----:B------:R-:W-:Y:S01]  /*0de0*/  IMAD.IADD R2, R2, 0x1, -R4 ;  /* 0x0000000102027824 */ /* 0x000fe200078e0a04 */
[----:B------:R-:W-:Y:S01]  /*0df0*/  IADD3 R0, R0, c[0x0][0x53c], RZ ;  /* 0x00014f0000007a10 */ /* 0x000fe20007ffe0ff */
[----:B------:R-:W-:Y:S01]  /*0e00*/  UIADD3 UR5, UR5, 0x3f, URZ ;  /* 0x0000003f05057890 */ /* 0x000fe2000fffe03f */
[----:B------:R-:W-:Y:S01]  /*0e10*/  ISETP.NE.AND P1, PT, R81, 0x1, PT ;  /* 0x000000015100780c */ /* 0x000fe20003f25270 */
[----:B------:R-:W-:Y:S01]  /*0e20*/  IMAD R2, R3, c[0x0][0x554], R2 ;  /* 0x0001550003027a24 */ /* 0x000fe200078e0202 */
[----:B------:R-:W-:Y:S01]  /*0e30*/  ISETP.NE.AND P0, PT, R5, 0x1, PT ;  /* 0x000000010500780c */ /* 0x000fe20003f05270 */
[----:B------:R-:W-:Y:S01]  /*0e40*/  IMAD.MOV.U32 R5, RZ, RZ, 0x40 ;  /* 0x00000040ff057424 */ /* 0x000fe200078e00ff */
[----:B------:R-:W-:Y:S01]  /*0e50*/  SHF.L.U32 R55, R0, 0x7, RZ ;  /* 0x0000000700377819 */ /* 0x000fe200000006ff */
[----:B------:R-:W-:Y:S01]  /*0e60*/  USHF.R.S32.HI UR4, URZ, 0x1f, UR5 ;  /* 0x0000001f3f047899 */ /* 0x000fe20008011405 */
[----:B------:R-:W-:Y:S01]  /*0e70*/  MOV R52, R2 ;  /* 0x0000000200347202 */ /* 0x000fe20000000f00 */
[----:B------:R-:W-:Y:S01]  /*0e80*/  CS2R R130, SRZ ;  /* 0x0000000000827805 */ /* 0x000fe2000001ff00 */
[----:B------:R-:W-:Y:S01]  /*0e90*/  IADD3 R0, R55, 0x7f, RZ ;  /* 0x0000007f37007810 */ /* 0x000fe20007ffe0ff */
[----:B------:R-:W-:Y:S01]  /*0ea0*/  ULEA.HI UR4, UR4, UR5, URZ, 0x6 ;  /* 0x0000000504047291 */ /* 0x000fe2000f8f303f */
[----:B------:R-:W-:Y:S01]  /*0eb0*/  STL [R1+0xa4], R55 ;  /* 0x0000a43701007387 */ /* 0x000fe20000100800 */
[----:B------:R-:W-:Y:S01]  /*0ec0*/  CS2R R128, SRZ ;  /* 0x0000000000807805 */ /* 0x000fe2000001ff00 */
[----:B------:R-:W-:Y:S01]  /*0ed0*/  CS2R R126, SRZ ;  /* 0x00000000007e7805 */ /* 0x000fe2000001ff00 */
[----:B------:R-:W-:Y:S01]  /*0ee0*/  @P1 IMAD.HI.U32 R3, R0, c[0x0][0x2c8], RZ ;  /* 0x0000b20000031a27 */ /* 0x000fe200078e00ff */
[----:B------:R-:W-:Y:S01]  /*0ef0*/  USHF.R.S32.HI UR4, URZ, 0x6, UR4 ;  /* 0x000000063f047899 */ /* 0x000fe20008011404 */
[----:B------:R-:W-:Y:S01]  /*0f00*/  CS2R R124, SRZ ;  /* 0x00000000007c7805 */ /* 0x000fe2000001ff00 */
[----:B------:R-:W-:Y:S01]  /*0f10*/  CS2R R120, SRZ ;  /* 0x0000000000787805 */ /* 0x000fe2000001ff00 */
[----:B------:R-:W-:Y:S01]  /*0f20*/  @P0 IMAD.HI.U32 R4, R2, c[0x0][0x54c], RZ ;  /* 0x0001530002040a27 */ /* 0x000fe200078e00ff */
[----:B------:R-:W-:Y:S01]  /*0f30*/  @P1 SHF.R.U32.HI R0, RZ, c[0x0][0x2cc], R3 ;  /* 0x0000b300ff001a19 */ /* 0x000fe20000011603 */
[----:B------:R-:W-:Y:S01]  /*0f40*/  CS2R R116, SRZ ;  /* 0x0000000000747805 */ /* 0x000fe2000001ff00 */
[----:B------:R-:W-:Y:S01]  /*0f50*/  IADD3 R3, R5, -c[0x0][0x168], RZ ;  /* 0x80005a0005037a10 */ /* 0x000fe20007ffe0ff */
[----:B------:R-:W-:Y:S01]  /*0f60*/  IMAD.MOV.U32 R122, RZ, RZ, RZ ;  /* 0x000000ffff7a7224 */ /* 0x000fe200078e00ff */
[----:B------:R-:W-:Y:S01]  /*0f70*/  @P0 SHF.R.U32.HI R52, RZ, c[0x0][0x550], R4 ;  /* 0x00015400ff340a19 */ /* 0x000fe20000011604 */
[----:B------:R-:W-:Y:S01]  /*0f80*/  CS2R R8, SRZ ;  /* 0x0000000000087805 */ /* 0x000fe2000001ff00 */
[----:B------:R-:W-:Y:S01]  /*0f90*/  IADD3 R0, R0, c[0x0][0x1d0], R3 ;  /* 0x0000740000007a10 */ /* 0x000fe20007ffe003 */
[----:B------:R-:W-:Y:S01]  /*0fa0*/  IMAD.MOV.U32 R114, RZ, RZ, RZ ;  /* 0x000000ffff727224 */ /* 0x000fe200078e00ff */
[----:B------:R-:W-:Y:S01]  /*0fb0*/  MOV R118, RZ ;  /* 0x000000ff00767202 */ /* 0x000fe20000000f00 */
[----:B------:R-:W-:Y:S01]  /*0fc0*/  IMAD.MOV R3, RZ, RZ, -R52 ;  /* 0x000000ffff037224 */ /* 0x000fe200078e0a34 */
[----:B------:R-:W-:Y:S01]  /*0fd0*/  SHF.R.S32.HI R4, RZ, 0x1f, R0 ;  /* 0x0000001fff047819 */ /* 0x000fe20000011400 */
[----:B------:R-:W-:Y:S01]  /*0fe0*/  CS2R R112, SRZ ;  /* 0x0000000000707805 */ /* 0x000fe2000001ff00 */
[----:B------:R-:W-:Y:S01]  /*0ff0*/  CS2R R10, SRZ ;  /* 0x00000000000a7805 */ /* 0x000fe2000001ff00 */
[----:B------:R-:W-:Y:S01]  /*1000*/  IMAD R54, R3, c[0x0][0x548], R2 ;  /* 0x0001520003367a24 */ /* 0x000fe200078e0202 */
[----:B------:R-:W-:Y:S01]  /*1010*/  LEA.HI R2, R4, R0, RZ, 0x6 ;  /* 0x0000000004027211 */ /* 0x000fe200078f30ff */
[----:B------:R-:W-:Y:S01]  /*1020*/  IMAD.MOV.U32 R110, RZ, RZ, RZ ;  /* 0x000000ffff6e7224 */ /* 0x000fe200078e00ff */
[----:B------:R-:W-:Y:S01]  /*1030*/  PRMT R0, RZ, 0x7610, R0 ;  /* 0x00007610ff007816 */ /* 0x000fe20000000000 */
[----:B------:R-:W-:Y:S01]  /*1040*/  CS2R R4, SRZ ;  /* 0x0000000000047805 */ /* 0x000fe2000001ff00 */
[----:B------:R-:W-:Y:S01]  /*1050*/  SHF.R.S32.HI R2, RZ, 0x6, R2 ;  /* 0x00000006ff027819 */ /* 0x000fe20000011402 */
[----:B------:R-:W-:Y:S01]  /*1060*/  CS2R R108, SRZ ;  /* 0x00000000006c7805 */ /* 0x000fe2000001ff00 */
[----:B------:R-:W-:Y:S01]  /*1070*/  CS2R R12, SRZ ;  /* 0x00000000000c7805 */ /* 0x000fe2000001ff00 */
[----:B------:R-:W-:Y:S01]  /*1080*/  MOV R106, RZ ;  /* 0x000000ff006a7202 */ /* 0x000fe20000000f00 */
[----:B------:R-:W-:Y:S01]  /*1090*/  CS2R R104, SRZ ;  /* 0x0000000000687805 */ /* 0x000fe2000001ff00 */
[----:B------:R-:W-:Y:S01]  /*10a0*/  IMNMX R48, R2, UR4, PT ;  /* 0x0000000402307c17 */ /* 0x000fe2000b800200 */
[----:B------:R-:W-:Y:S01]  /*10b0*/  CS2R R14, SRZ ;  /* 0x00000000000e7805 */ /* 0x000fe2000001ff00 */
[----:B------:R-:W-:Y:S01]  /*10c0*/  IMAD.MOV.U32 R102, RZ, RZ, RZ ;  /* 0x000000ffff667224 */ /* 0x000fe200078e00ff */
[----:B------:R-:W-:Y:S01]  /*10d0*/  CS2R R100, SRZ ;  /* 0x0000000000647805 */ /* 0x000fe2000001ff00 */
[----:B------:R-:W-:Y:S01]  /*10e0*/  ISETP.GE.AND P0, PT, R48, 0x1, PT ;  /* 0x000000013000780c */ /* 0x000fe20003f06270 */
        /* <DEDUP_REMOVED lines=10> */
[----:B------:R-:W-:Y:S01]  /*1190*/  IMAD.MOV.U32 R86, RZ, RZ, RZ ;  /* 0x000000ffff567224 */ /* 0x000fe200078e00ff */
[----:B------:R-:W-:Y:S01]  /*11a0*/  CS2R R24, SRZ ;  /* 0x0000000000187805 */ /* 0x000fe2000001ff00 */
[----:B------:R-:W-:Y:S01]  /*11b0*/  MOV R84, RZ ;  /* 0x000000ff00547202 */ /* 0x000fe20000000f00 */
[----:B------:R-:W-:Y:S01]  /*11c0*/  IMAD.MOV.U32 R82, RZ, RZ, RZ ;  /* 0x000000ffff527224 */ /* 0x000fe200078e00ff */
[----:B------:R-:W-:Y:S01]  /*11d0*/  CS2R R26, SRZ ;  /* 0x00000000001a7805 */ /* 0x000fe2000001ff00 */
[----:B------:R-:W-:Y:S01]  /*11e0*/  IMAD.MOV.U32 R80, RZ, RZ, RZ ;  /* 0x000000ffff507224 */ /* 0x000fe200078e00ff */
[----:B------:R-:W-:Y:S01]  /*11f0*/  MOV R78, RZ ;  /* 0x000000ff004e7202 */ /* 0x000fe20000000f00 */
[----:B------:R-:W-:Y:S01]  /*1200*/  CS2R R28, SRZ ;  /* 0x00000000001c7805 */ /* 0x000fe2000001ff00 */
[----:B------:R-:W-:Y:S01]  /*1210*/  IMAD.MOV.U32 R76, RZ, RZ, RZ ;  /* 0x000000ffff4c7224 */ /* 0x000fe200078e00ff */
[----:B------:R-:W-:Y:S01]  /*1220*/  CS2R R30, SRZ ;  /* 0x00000000001e7805 */ /* 0x000fe2000001ff00 */
[----:B------:R-:W-:Y:S01]  /*1230*/  IMAD.MOV.U32 R74, RZ, RZ, RZ ;  /* 0x000000ffff4a7224 */ /* 0x000fe200078e00ff */
[----:B------:R-:W-:Y:S01]  /*1240*/  MOV R72, RZ ;  /* 0x000000ff00487202 */ /* 0x000fe20000000f00 */
[----:B------:R-:W-:Y:S01]  /*1250*/  IMAD.MOV.U32 R70, RZ, RZ, RZ ;  /* 0x000000ffff467224 */ /* 0x000fe200078e00ff */
        /* <DEDUP_REMOVED lines=15> */
[----:B------:R-:W-:Y:S01]  /*1350*/  IMAD.MOV.U32 R154, RZ, RZ, RZ ;  /* 0x000000ffff9a7224 */ /* 0x000fe200078e00ff */
[----:B------:R-:W-:Y:S01]  /*1360*/  CS2R R150, SRZ ;  /* 0x0000000000967805 */ /* 0x000fe2000001ff00 */
[----:B------:R-:W-:Y:S01]  /*1370*/  CS2R R148, SRZ ;  /* 0x0000000000947805 */ /* 0x000fe2000001ff00 */
[----:B------:R-:W-:Y:S01]  /*1380*/  MOV R53, RZ ;  /* 0x000000ff00357202 */ /* 0x000fe20000000f00 */
[----:B------:R-:W-:Y:S01]  /*1390*/  IMAD.MOV.U32 R146, RZ, RZ, RZ ;  /* 0x000000ffff927224 */ /* 0x000fe200078e00ff */
        /* <DEDUP_REMOVED lines=14> */
[----:B------:R-:W-:-:S02]  /*1480*/  MOV R174, RZ ;  /* 0x000000ff00ae7202 */ /* 0x000fc40000000f00 */
[----:B--2---:R-:W-:-:S04]  /*1490*/  LOP3.LUT R6, R6, 0xffffffef, RZ, 0xc0, !PT ;  /* 0xffffffef06067812 */ /* 0x004fc800078ec0ff */
[----:B------:R-:W-:-:S05]  /*14a0*/  @P1 LOP3.LUT R6, R6, 0x10, RZ, 0xfc, !PT ;  /* 0x0000001006061812 */ /* 0x000fca00078efcff */
[----:B------:R1:W-:Y:S04]  /*14b0*/  STL [R1+0xe8], R6 ;  /* 0x0000e80601007387 */ /* 0x0003e80000100800 */
[----:B------:R2:W-:Y:S04]  /*14c0*/  STL [R1+0xac], R52 ;  /* 0x0000ac3401007387 */ /* 0x0005e80000100800 */
[----:B------:R2:W-:Y:S01]  /*14d0*/  STL [R1+0xa8], R54 ;  /* 0x0000a83601007387 */ /* 0x0005e20000100800 */
[----:B-1----:R-:W-:Y:S01]  /*14e0*/  CS2R R6, SRZ ;  /* 0x0000000000067805 */ /* 0x002fe2000001ff00 */
[----:B------:R-:W-:Y:S05]  /*14f0*/  @!P0 BRA `(.L_x_473) ;  /* 0x0000c22000008947 */ /* 0x000fea0003800000 */
[----:B------:R-:W-:Y:S01]  /*1500*/  ISETP.NE.U32.AND P0, PT, RZ, c[0x0][0x340], PT ;  /* 0x0000d000ff007a0c */ /* 0x000fe20003f05070 */
[----:B------:R-:W3:Y:S03]  /*1510*/  LDL.64 R50, [R1+0x90] ;  /* 0x0000900001327983 */ /* 0x000ee60000100a00 */
[----:B------:R-:W-:Y:S01]  /*1520*/  ISETP.NE.AND.EX P0, PT, RZ, c[0x0][0x344], PT, P0 ;  /* 0x0000d100ff007a0c */ /* 0x000fe20003f05300 */
[----:B------:R-:W4:Y:S04]  /*1530*/  LDL R47, [R1+0xa0] ;  /* 0x0000a000012f7983 */ /* 0x000f280000100800 */
[----:B------:R-:W5:Y:S04]  /*1540*/  LDL R31, [R1+0x98] ;  /* 0x00009800011f7983 */ /* 0x000f680000100800 */
[----:B--2---:R-:W2:Y:S04]  /*1550*/  LDL R30, [R1+0x9c] ;  /* 0x00009c00011e7983 */ /* 0x004ea80000100800 */
[----:B------:R-:W-:Y:S01]  /*1560*/  @P0 MOV R2, 0x4 ;  /* 0x0000000400020802 */ /* 0x000fe20000000f00 */
[----:B------:R-:W1:Y:S04]  /*1570*/  S2R R56, SR_TID.X ;  /* 0x0000000000387919 */ /* 0x000e680000002100 */
[----:B------:R-:W-:-:S05]  /*1580*/  @P0 IMAD.WIDE R2, R52, R2, c[0x0][0x340] ;  /* 0x0000d00034020625 */ /* 0x000fca00078e0202 */
[----:B------:R3:W2:Y:S01]  /*1590*/  @P0 LDG.E R9, [R2.64] ;  /* 0x0000000602090981 */ /* 0x0006a2000c1e1900 */
[----:B-1----:R-:W-:-:S04]  /*15a0*/  SHF.R.S32.HI R46, RZ, 0x1f, R56 ;  /* 0x0000001fff2e7819 */ /* 0x002fc80000011438 */
[----:B------:R-:W-:-:S04]  /*15b0*/  LEA.HI R46, R46, R56, RZ, 0x3 ;  /* 0x000000382e2e7211 */ /* 0x000fc800078f18ff */
[----:B------:R-:W-:-:S04]  /*15c0*/  SHF.R.S32.HI R46, RZ, 0x3, R46 ;  /* 0x00000003ff2e7819 */ /* 0x000fc8000001142e */
[----:B------:R-:W-:-:S05]  /*15d0*/  SHF.R.S32.HI R6, RZ, 0x1f, R46 ;  /* 0x0000001fff067819 */ /* 0x000fca000001142e */
[C---:B------:R-:W-:Y:S02]  /*15e0*/  IMAD R0, R6.reuse, c[0x0][0x1e0], RZ ;  /* 0x0000780006007a24 */ /* 0x040fe400078e02ff */
[----:B------:R-:W-:Y:S02]  /*15f0*/  IMAD R6, R6, c[0x0][0x208], RZ ;  /* 0x0000820006067a24 */ /* 0x000fe400078e02ff */
[----:B------:R-:W-:Y:S01]  /*1600*/  IMAD R0, R46, c[0x0][0x1e4], R0 ;  /* 0x000079002e007a24 */ /* 0x000fe200078e0200 */
[----:B------:R-:W-:-:S05]  /*1610*/  SHF.R.S32.HI R13, RZ, 0x1f, R54 ;  /* 0x0000001fff0d7819 */ /* 0x000fca0000011436 */
[----:B------:R-:W-:-:S04]  /*1620*/  IMAD R8, R13, c[0x0][0x210], RZ ;  /* 0x000084000d087a24 */ /* 0x000fc800078e02ff */
[----:B------:R-:W-:Y:S01]  /*1630*/  IMAD R8, R54, c[0x0][0x214], R8 ;  /* 0x0000850036087a24 */ /* 0x000fe200078e0208 */
[----:B------:R-:W-:Y:S01]  /*1640*/  WARPSYNC 0xffffffff ;  /* 0xffffffff00007948 */ /* 0x000fe20003800000 */
[----:B---3--:R-:W-:-:S04]  /*1650*/  IMAD.WIDE.U32 R4, R46, c[0x0][0x1e0], R50 ;  /* 0x000078002e047a25 */ /* 0x008fc800078e0032 */
[----:B------:R-:W-:Y:S01]  /*1660*/  IMAD.WIDE.U32 R2, R46, c[0x0][0x208], R50 ;  /* 0x000082002e027a25 */ /* 0x000fe200078e0032 */
[----:B------:R-:W-:-:S03]  /*1670*/  IADD3 R5, R5, R0, RZ ;  /* 0x0000000005057210 */ /* 0x000fc60007ffe0ff */
[----:B------:R-:W-:Y:S02]  /*1680*/  IMAD R0, R46, c[0x0][0x20c], R6 ;  /* 0x000083002e007a24 */ /* 0x000fe400078e0206 */
[----:B------:R-:W-:Y:S02]  /*1690*/  IMAD R6, R13, c[0x0][0x1e8], RZ ;  /* 0x00007a000d067a24 */ /* 0x000fe400078e02ff */
[----:B------:R-:W-:Y:S02]  /*16a0*/  IMAD.IADD R3, R3, 0x1, R0 ;  /* 0x0000000103037824 */ /* 0x000fe400078e0200 */
[C---:B------:R-:W-:Y:S02]  /*16b0*/  IMAD R6, R54.reuse, c[0x0][0x1ec], R6 ;  /* 0x00007b0036067a24 */ /* 0x040fe400078e0206 */
[----:B------:R-:W-:Y:S01]  /*16c0*/  IMAD.WIDE.U32 R4, R54, c[0x0][0x1e8], R4 ;  /* 0x00007a0036047a25 */ /* 0x000fe200078e0004 */
[----:B----4-:R-:W-:-:S03]  /*16d0*/  ISETP.GE.AND P5, PT, R47, c[0x0][0x1d4], PT ;  /* 0x000075002f007a0c */ /* 0x010fc60003fa6270 */
[----:B------:R-:W-:Y:S01]  /*16e0*/  IMAD.WIDE.U32 R2, R54, c[0x0][0x210], R2 ;  /* 0x0000840036027a25 */ /* 0x000fe200078e0002 */
[----:B------:R-:W-:-:S03]  /*16f0*/  ISETP.GE.AND P6, PT, R50, c[0x0][0x1d4], PT ;  /* 0x0000750032007a0c */ /* 0x000fc60003fc6270 */
[----:B------:R-:W-:Y:S01]  /*1700*/  IMAD.IADD R7, R5, 0x1, R6 ;  /* 0x0000000105077824 */ /* 0x000fe200078e0206 */
[----:B------:R-:W-:Y:S01]  /*1710*/  SEL R0, RZ, 0xffffffff, P5 ;  /* 0xffffffffff007807 */ /* 0x000fe20002800000 */
[----:B------:R-:W-:Y:S01]  /*1720*/  IMAD.IADD R5, R3, 0x1, R8 ;  /* 0x0000000103057824 */ /* 0x000fe200078e0208 */
[----:B------:R-:W-:Y:S02]  /*1730*/  SHF.R.S32.HI R8, RZ, 0x1f, R52 ;  /* 0x0000001fff087819 */ /* 0x000fe40000011434 */
[----:B------:R-:W-:Y:S02]  /*1740*/  SEL R10, RZ, 0x1, P6 ;  /* 0x00000001ff0a7807 */ /* 0x000fe40003000000 */
[----:B------:R-:W-:Y:S02]  /*1750*/  SHF.L.U32 R0, R0, 0x1, RZ ;  /* 0x0000000100007819 */ /* 0x000fe400000006ff */
[----:B--2---:R-:W-:Y:S01]  /*1760*/  @P0 SHF.R.S32.HI R3, RZ, 0x1f, R9 ;  /* 0x0000001fff030819 */ /* 0x004fe20000011409 */
[----:B------:R-:W-:Y:S01]  /*1770*/  @!P0 IMAD.MOV.U32 R3, RZ, RZ, R8 ;  /* 0x000000ffff038224 */ /* 0x000fe200078e0008 */
[----:B------:R-:W-:-:S02]  /*1780*/  MOV R6, R4 ;  /* 0x0000000400067202 */ /* 0x000fc40000000f00 */
[----:B------:R-:W-:Y:S01]  /*1790*/  MOV R4, R2 ;  /* 0x0000000200047202 */ /* 0x000fe20000000f00 */
[----:B------:R-:W-:Y:S01]  /*17a0*/  @P0 IMAD.MOV.U32 R2, RZ, RZ, R9 ;  /* 0x000000ffff020224 */ /* 0x000fe200078e0009 */
[----:B------:R-:W-:Y:S01]  /*17b0*/  LOP3.LUT R12, R0, 0x2, R10, 0xe2, !PT ;  /* 0x00000002000c7812 */ /* 0x000fe200078ee20a */
[C---:B------:R-:W-:Y:S01]  /*17c0*/  IMAD R0, R3.reuse, c[0x0][0x1f0], RZ ;  /* 0x00007c0003007a24 */ /* 0x040fe200078e02ff */
[----:B------:R-:W-:Y:S01]  /*17d0*/  @!P0 MOV R2, R52 ;  /* 0x0000003400028202 */ /* 0x000fe20000000f00 */
[----:B------:R-:W-:-:S04]  /*17e0*/  IMAD R3, R3, c[0x0][0x218], RZ ;  /* 0x0000860003037a24 */ /* 0x000fc800078e02ff */
[----:B------:R-:W-:-:S04]  /*17f0*/  IMAD.WIDE.U32 R84, R2, c[0x0][0x1f0], R6 ;  /* 0x00007c0002547a25 */ /* 0x000fc800078e0006 */
[C---:B------:R-:W-:Y:S02]  /*1800*/  IMAD R0, R2.reuse, c[0x0][0x1f4], R0 ;  /* 0x00007d0002007a24 */ /* 0x040fe400078e0200 */
[----:B------:R-:W-:-:S04]  /*1810*/  IMAD.WIDE.U32 R28, R2, c[0x0][0x218], R4 ;  /* 0x00008600021c7a25 */ /* 0x000fc800078e0004 */
[----:B------:R-:W-:Y:S01]  /*1820*/  IMAD R2, R2, c[0x0][0x21c], R3 ;  /* 0x0000870002027a24 */ /* 0x000fe200078e0203 */
[----:B------:R-:W-:Y:S01]  /*1830*/  IADD3 R83, R85, R0, RZ ;  /* 0x0000000055537210 */ /* 0x000fe20007ffe0ff */
[----:B------:R1:W-:Y:S02]  /*1840*/  STL.64 [R1+0x70], R84 ;  /* 0x0000705401007387 */ /* 0x0003e40000100a00 */
[----:B------:R-:W-:Y:S02]  /*1850*/  IMAD.IADD R27, R29, 0x1, R2 ;  /* 0x000000011d1b7824 */ /* 0x000fe400078e0202 */
[----:B------:R1:W-:Y:S04]  /*1860*/  STL.64 [R1+0x78], R28 ;  /* 0x0000781c01007387 */ /* 0x0003e80000100a00 */
[----:B------:R1:W-:Y:S04]  /*1870*/  STL [R1+0x80], R83 ;  /* 0x0000805301007387 */ /* 0x0003e80000100800 */
[----:B------:R1:W-:Y:S01]  /*1880*/  STL [R1+0x84], R27 ;  /* 0x0000841b01007387 */ /* 0x0003e20000100800 */
[----:B------:R-:W-:-:S02]  /*1890*/  ISETP.GE.AND P4, PT, R30, c[0x0][0x1d4], PT ;  /* 0x000075001e007a0c */ /* 0x000fc40003f86270 */
[----:B-----5:R-:W-:Y:S02]  /*18a0*/  ISETP.GE.AND P3, PT, R31, c[0x0][0x1d4], PT ;  /* 0x000075001f007a0c */ /* 0x020fe40003f66270 */
[----:B------:R-:W-:Y:S02]  /*18b0*/  SEL R11, RZ, 0x4, P4 ;  /* 0x00000004ff0b7807 */ /* 0x000fe40002000000 */
[----:B------:R-:W-:-:S04]  /*18c0*/  SEL R10, RZ, 0x8, P3 ;  /* 0x00000008ff0a7807 */ /* 0x000fc80001800000 */
[----:B------:R-:W-:Y:S02]  /*18d0*/  LOP3.LUT R22, R10, R12, R11, 0xfe, !PT ;  /* 0x0000000c0a167212 */ /* 0x000fe400078efe0b */
[----:B------:R-:W2:Y:S01]  /*18e0*/  LDL R14, [R1+0xec] ;  /* 0x0000ec00010e7983 */ /* 0x000ea20000100800 */
[----:B------:R-:W-:Y:S01]  /*18f0*/  IMAD.MOV.U32 R159, RZ, RZ, R55 ;  /* 0x000000ffff9f7224 */ /* 0x000fe200078e0037 */
[----:B------:R-:W-:Y:S01]  /*1900*/  P2R R24, PR, RZ, 0x20 ;  /* 0x00000020ff187803 */ /* 0x000fe20000000000 */
[----:B------:R-:W-:Y:S01]  /*1910*/  IMAD R5, R13, c[0x0][0x1b8], RZ ;  /* 0x00006e000d057a24 */ /* 0x000fe200078e02ff */
[----:B------:R-:W3:Y:S01]  /*1920*/  LDL R34, [R1+0xc0] ;  /* 0x0000c00001227983 */ /* 0x000ee20000100800 */
[C---:B------:R-:W-:Y:S01]  /*1930*/  IMAD.WIDE.U32 R2, R54.reuse, c[0x0][0x1b8], RZ ;  /* 0x00006e0036027a25 */ /* 0x040fe200078e00ff */
[----:B------:R-:W-:Y:S02]  /*1940*/  P2R R25, PR, RZ, 0x8 ;  /* 0x00000008ff197803 */ /* 0x000fe40000000000 */
[----:B------:R-:W4:Y:S01]  /*1950*/  LDL R33, [R1+0xbc] ;  /* 0x0000bc0001217983 */ /* 0x000f220000100800 */
[----:B------:R-:W-:Y:S01]  /*1960*/  IMAD R5, R54, c[0x0][0x1bc], R5 ;  /* 0x00006f0036057a24 */ /* 0x000fe200078e0205 */
[----:B------:R-:W-:-:S02]  /*1970*/  P2R R23, PR, RZ, 0x10 ;  /* 0x00000010ff177803 */ /* 0x000fc40000000000 */
[----:B------:R-:W5:Y:S04]  /*1980*/  LDL R32, [R1+0xb8] ;  /* 0x0000b80001207983 */ /* 0x000f680000100800 */
[----:B------:R-:W3:Y:S01]  /*1990*/  LDL R82, [R1+0x58] ;  /* 0x0000580001527983 */ /* 0x000ee20000100800 */
[----:B------:R-:W-:Y:S02]  /*19a0*/  IMAD R8, R8, c[0x0][0x1c0], RZ ;  /* 0x0000700008087a24 */ /* 0x000fe400078e02ff */
[----:B------:R-:W-:Y:S01]  /*19b0*/  IMAD.IADD R3, R3, 0x1, R5 ;  /* 0x0000000103037824 */ /* 0x000fe200078e0205 */
[----:B------:R-:W3:Y:S01]  /*19c0*/  LDL R86, [R1] ;  /* 0x0000000001567983 */ /* 0x000ee20000100800 */
[C---:B------:R-:W-:Y:S02]  /*19d0*/  IMAD R8, R52.reuse, c[0x0][0x1c4], R8 ;  /* 0x0000710034087a24 */ /* 0x040fe400078e0208 */
[----:B------:R-:W-:Y:S01]  /*19e0*/  IMAD.WIDE.U32 R2, R52, c[0x0][0x1c0], R2 ;  /* 0x0000700034027a25 */ /* 0x000fe200078e0002 */
[----:B------:R-:W3:Y:S03]  /*19f0*/  LDL R89, [R1+0x34] ;  /* 0x0000340001597983 */ /* 0x000ee60000100800 */
[----:B------:R-:W-:Y:S01]  /*1a00*/  IMAD.IADD R3, R3, 0x1, R8 ;  /* 0x0000000103037824 */ /* 0x000fe200078e0208 */
[----:B------:R-:W3:Y:S01]  /*1a10*/  LDL R88, [R1+0x30] ;  /* 0x0000300001587983 */ /* 0x000ee20000100800 */
[----:B------:R-:W-:-:S02]  /*1a20*/  IMAD R26, R81, c[0x0][0x168], RZ ;  /* 0x00005a00511a7a24 */ /* 0x000fc400078e02ff */
[--C-:B------:R-:W-:Y:S01]  /*1a30*/  IMAD.IADD R7, R46, 0x1, R159.reuse ;  /* 0x000000012e077824 */ /* 0x100fe200078e029f */
[----:B------:R-:W-:Y:S01]  /*1a40*/  ISETP.GE.AND P5, PT, R50, c[0x0][0x198], PT ;  /* 0x0000660032007a0c */ /* 0x000fe20003fa6270 */
[----:B------:R-:W-:Y:S01]  /*1a50*/  IMAD.MOV.U32 R158, RZ, RZ, R48 ;  /* 0x000000ffff9e7224 */ /* 0x000fe200078e0030 */
[----:B------:R-:W-:Y:S01]  /*1a60*/  BAR.SYNC.DEFER_BLOCKING 0x0 ;  /* 0x0000000000007b1d */ /* 0x000fe20000010000 */
[----:B------:R-:W-:Y:S02]  /*1a70*/  ISETP.GE.AND P3, PT, R47, c[0x0][0x198], PT ;  /* 0x000066002f007a0c */ /* 0x000fe40003f66270 */
[----:B------:R-:W-:Y:S01]  /*1a80*/  ISETP.GE.AND P4, PT, R30, c[0x0][0x198], PT ;  /* 0x000066001e007a0c */ /* 0x000fe20003f86270 */
[----:B------:R-:W-:Y:S02]  /*1a90*/  IMAD.MOV.U32 R80, RZ, RZ, -0x40 ;  /* 0xffffffc0ff507424 */ /* 0x000fe400078e00ff */
[----:B------:R-:W3:Y:S04]  /*1aa0*/  LDL R87, [R1+0x2c] ;  /* 0x00002c0001577983 */ /* 0x000ee80000100800 */
[----:B------:R-:W3:Y:S01]  /*1ab0*/  LDL R90, [R1+0x38] ;  /* 0x00003800015a7983 */ /* 0x000ee20000100800 */
[----:B--2---:R-:W-:-:S04]  /*1ac0*/  IMAD.IADD R4, R14, 0x1, R159 ;  /* 0x000000010e047824 */ /* 0x004fc800078e029f */
[----:B------:R-:W-:-:S04]  /*1ad0*/  @P1 IMAD.HI.U32 R6, R4, c[0x0][0x2c8], RZ ;  /* 0x0000b20004061a27 */ /* 0x000fc800078e00ff */
[----:B------:R-:W-:Y:S01]  /*1ae0*/  IMAD.MOV.U32 R0, RZ, RZ, R4 ;  /* 0x000000ffff007224 */ /* 0x000fe200078e0004 */
[----:B------:R-:W-:-:S04]  /*1af0*/  @P1 SHF.R.U32.HI R0, RZ, c[0x0][0x2cc], R6 ;  /* 0x0000b300ff001a19 */ /* 0x000fc80000011606 */
[--C-:B------:R-:W-:Y:S01]  /*1b00*/  SHF.R.S32.HI R6, RZ, 0x1f, R0.reuse ;  /* 0x0000001fff067819 */ /* 0x100fe20000011400 */
[----:B------:R-:W-:-:S04]  /*1b10*/  IMAD.MOV R5, RZ, RZ, -R0 ;  /* 0x000000ffff057224 */ /* 0x000fc800078e0a00 */
[----:B------:R-:W-:Y:S02]  /*1b20*/  IMAD R4, R5, c[0x0][0x2c4], R4 ;  /* 0x0000b10005047a24 */ /* 0x000fe400078e0204 */
[----:B------:R-:W-:Y:S02]  /*1b30*/  IMAD R5, R6, c[0x0][0x1b0], RZ ;  /* 0x00006c0006057a24 */ /* 0x000fe400078e02ff */
[----:B------:R-:W-:-:S04]  /*1b40*/  IMAD.WIDE.U32 R2, R0, c[0x0][0x1b0], R2 ;  /* 0x00006c0000027a25 */ /* 0x000fc800078e0002 */
[----:B------:R-:W-:Y:S01]  /*1b50*/  IMAD R6, R0, c[0x0][0x1b4], R5 ;  /* 0x00006d0000067a24 */ /* 0x000fe200078e0205 */
[----:B------:R-:W-:-:S03]  /*1b60*/  SHF.R.S32.HI R5, RZ, 0x1f, R4 ;  /* 0x0000001fff057819 */ /* 0x000fc60000011404 */
[----:B------:R-:W-:Y:S02]  /*1b70*/  IMAD.IADD R3, R3, 0x1, R6 ;  /* 0x0000000103037824 */ /* 0x000fe400078e0206 */
[----:B------:R-:W-:Y:S02]  /*1b80*/  IMAD R0, R5, c[0x0][0x1a8], RZ ;  /* 0x00006a0005007a24 */ /* 0x000fe400078e02ff */
[----:B------:R-:W-:-:S04]  /*1b90*/  IMAD.WIDE.U32 R2, R4, c[0x0][0x1a8], R2 ;  /* 0x00006a0004027a25 */ /* 0x000fc800078e0002 */
[----:B------:R-:W-:Y:S01]  /*1ba0*/  IMAD R0, R4, c[0x0][0x1ac], R0 ;  /* 0x00006b0004007a24 */ /* 0x000fe200078e0200 */
[----:B------:R-:W-:-:S03]  /*1bb0*/  LEA R6, P0, R2, c[0x0][0x160], 0x1 ;  /* 0x0000580002067a11 */ /* 0x000fc600078008ff */
[----:B------:R-:W-:Y:S02]  /*1bc0*/  IMAD.IADD R5, R3, 0x1, R0 ;  /* 0x0000000103057824 */ /* 0x000fe400078e0200 */
[----:B------:R-:W2:Y:S03]  /*1bd0*/  SHFL.IDX PT, R3, R6, RZ, 0x181f ;  /* 0x00181fff06037589 */ /* 0x000ea600000e0000 */
[----:B------:R-:W-:-:S05]  /*1be0*/  LEA.HI.X R5, R2, c[0x0][0x164], R5, 0x1, P0 ;  /* 0x0000590002057a11 */ /* 0x000fca00000f0c05 */
[----:B------:R-:W1:Y:S01]  /*1bf0*/  SHFL.IDX PT, R4, R5, RZ, 0x181f ;  /* 0x00181fff05047589 */ /* 0x000e6200000e0000 */
[----:B------:R-:W-:-:S03]  /*1c00*/  ISETP.GE.AND P0, PT, R7, R26, PT ;  /* 0x0000001a0700720c */ /* 0x000fc60003f06270 */
[----:B------:R-:W3:Y:S10]  /*1c10*/  SHFL.IDX PT, R0, R6, 0x1, 0x181f ;  /* 0x00381f0006007f89 */ /* 0x000ef400000e0000 */
[----:B--2---:R-:W-:-:S04]  /*1c20*/  @!P0 LEA R14, P1, R50, R3, 0x1 ;  /* 0x00000003320e8211 */ /* 0x004fc800078208ff */
[-C--:B-1----:R-:W-:Y:S02]  /*1c30*/  @!P0 LEA.HI.X R15, R50, R4.reuse, R51, 0x1, P1 ;  /* 0x00000004320f8211 */ /* 0x082fe400008f0c33 */
[CC--:B------:R-:W-:Y:S01]  /*1c40*/  @!P0 LEA R12, P1, R47.reuse, R3.reuse, 0x1 ;  /* 0x000000032f0c8211 */ /* 0x0c0fe200078208ff */
[----:B------:R-:W1:Y:S03]  /*1c50*/  SHFL.IDX PT, R2, R5, 0x1, 0x181f ;  /* 0x00381f0005027f89 */ /* 0x000e6600000e0000 */
[----:B---3--:R-:W-:Y:S01]  /*1c60*/  @!P0 LEA.HI.X R13, R47, R4, R34, 0x1, P1 ;  /* 0x000000042f0d8211 */ /* 0x008fe200008f0c22 */
[----:B------:R2:W-:Y:S01]  /*1c70*/  @!P0 LDGSTS.E.BYPASS.LTC128B.128 [R82+0x100], [R14.64], !P5 ;  /* 0x001000000e528fae */ /* 0x0005e2000e901d46 */
[----:B------:R-:W-:-:S03]  /*1c80*/  @!P0 LEA R10, P1, R30, R3, 0x1 ;  /* 0x000000031e0a8211 */ /* 0x000fc600078208ff */
[----:B------:R3:W-:Y:S01]  /*1c90*/  @!P0 LDGSTS.E.BYPASS.LTC128B.128 [R82+0x4100], [R12.64], !P3 ;  /* 0x041000000c528fae */ /* 0x0007e2000d901d46 */
[----:B----4-:R-:W-:Y:S02]  /*1ca0*/  @!P0 LEA.HI.X R11, R30, R4, R33, 0x1, P1 ;  /* 0x000000041e0b8211 */ /* 0x010fe400008f0c21 */
[----:B------:R-:W-:Y:S02]  /*1cb0*/  @!P0 LEA R8, P1, R31, R3, 0x1 ;  /* 0x000000031f088211 */ /* 0x000fe400078208ff */
[----:B------:R-:W-:Y:S01]  /*1cc0*/  IADD3 R3, R7, 0x20, RZ ;  /* 0x0000002007037810 */ /* 0x000fe20007ffe0ff */
[----:B------:R4:W-:Y:S03]  /*1cd0*/  @!P0 LDGSTS.E.BYPASS.LTC128B.128 [R82+0x8100], [R10.64], !P4 ;  /* 0x081000000a528fae */ /* 0x0009e6000e101d46 */
[----:B------:R-:W-:Y:S02]  /*1ce0*/  ISETP.GE.AND P2, PT, R3, R26, PT ;  /* 0x0000001a0300720c */ /* 0x000fe40003f46270 */
[----:B-----5:R-:W-:-:S11]  /*1cf0*/  @!P0 LEA.HI.X R9, R31, R4, R32, 0x1, P1 ;  /* 0x000000041f098211 */ /* 0x020fd600008f0c20 */
[----:B------:R-:W-:-:S04]  /*1d00*/  @!P2 LEA R20, P1, R50, R0, 0x1 ;  /* 0x000000003214a211 */ /* 0x000fc800078208ff */
[----:B-1----:R-:W-:Y:S02]  /*1d10*/  @!P2 LEA.HI.X R21, R50, R2, R51, 0x1, P1 ;  /* 0x000000023215a211 */ /* 0x002fe400008f0c33 */
[----:B------:R-:W-:-:S04]  /*1d20*/  @!P2 LEA R18, P1, R47, R0, 0x1 ;  /* 0x000000002f12a211 */ /* 0x000fc800078208ff */
[----:B------:R-:W-:Y:S02]  /*1d30*/  @!P2 LEA.HI.X R19, R47, R2, R34, 0x1, P1 ;  /* 0x000000022f13a211 */ /* 0x000fe400008f0c22 */
[----:B------:R-:W-:-:S13]  /*1d40*/  ISETP.GE.AND P1, PT, R31, c[0x0][0x198], PT ;  /* 0x000066001f007a0c */ /* 0x000fda0003f26270 */
[----:B------:R1:W-:Y:S01]  /*1d50*/  @!P0 LDGSTS.E.BYPASS.LTC128B.128 [R82+0xc100], [R8.64], !P1 ;  /* 0x0c10000008528fae */ /* 0x0003e2000c901d46 */
[C---:B----4-:R-:W-:Y:S02]  /*1d60*/  @!P2 LEA R10, P0, R30.reuse, R0, 0x1 ;  /* 0x000000001e0aa211 */ /* 0x050fe400078008ff */
[----:B------:R-:W-:Y:S01]  /*1d70*/  IADD3 R3, R7, 0x40, RZ ;  /* 0x0000004007037810 */ /* 0x000fe20007ffe0ff */
[----:B------:R4:W-:Y:S01]  /*1d80*/  @!P2 LDGSTS.E.BYPASS.LTC128B.128 [R82+0x1100], [R20.64], !P5 ;  /* 0x011000001452afae */ /* 0x0009e2000e901d46 */
[----:B------:R-:W-:Y:S02]  /*1d90*/  @!P2 LEA.HI.X R11, R30, R2, R33, 0x1, P0 ;  /* 0x000000021e0ba211 */ /* 0x000fe400000f0c21 */
[----:B------:R-:W-:Y:S01]  /*1da0*/  ISETP.GE.AND P1, PT, R3, R26, PT ;  /* 0x0000001a0300720c */ /* 0x000fe20003f26270 */
[----:B------:R5:W-:Y:S04]  /*1db0*/  @!P2 LDGSTS.E.BYPASS.LTC128B.128 [R82+0x5100], [R18.64], !P3 ;  /* 0x051000001252afae */ /* 0x000be8000d901d46 */
[----:B------:R2:W-:Y:S01]  /*1dc0*/  @!P2 LDGSTS.E.BYPASS.LTC128B.128 [R82+0x9100], [R10.64], !P4 ;  /* 0x091000000a52afae */ /* 0x0005e2000e101d46 */
[----:B-1----:R-:W-:-:S03]  /*1dd0*/  @!P2 LEA R8, P0, R31, R0, 0x1 ;  /* 0x000000001f08a211 */ /* 0x002fc600078008ff */
[----:B------:R-:W1:Y:S01]  /*1de0*/  SHFL.IDX PT, R0, R6, 0x2, 0x181f ;  /* 0x00581f0006007f89 */ /* 0x000e6200000e0000 */
[----:B------:R-:W-:-:S03]  /*1df0*/  @!P2 LEA.HI.X R9, R31, R2, R32, 0x1, P0 ;  /* 0x000000021f09a211 */ /* 0x000fc600000f0c20 */
[----:B------:R-:W2:Y:S01]  /*1e00*/  SHFL.IDX PT, R2, R5, 0x2, 0x181f ;  /* 0x00581f0005027f89 */ /* 0x000ea200000e0000 */
[----:B------:R-:W-:-:S03]  /*1e10*/  IADD3 R7, R7, 0x60, RZ ;  /* 0x0000006007077810 */ /* 0x000fc60007ffe0ff */
[----:B-----5:R-:W5:Y:S01]  /*1e20*/  LDL R18, [R1+0x8] ;  /* 0x0000080001127983 */ /* 0x020f620000100800 */
[----:B-1----:R-:W-:-:S04]  /*1e30*/  @!P1 LEA R16, P0, R50, R0, 0x1 ;  /* 0x0000000032109211 */ /* 0x002fc800078008ff */
[----:B--2---:R-:W-:Y:S02]  /*1e40*/  @!P1 LEA.HI.X R17, R50, R2, R51, 0x1, P0 ;  /* 0x0000000232119211 */ /* 0x004fe400000f0c33 */
[----:B------:R-:W-:-:S04]  /*1e50*/  @!P1 LEA R14, P0, R47, R0, 0x1 ;  /* 0x000000002f0e9211 */ /* 0x000fc800078008ff */
[----:B------:R-:W-:Y:S02]  /*1e60*/  @!P1 LEA.HI.X R15, R47, R2, R34, 0x1, P0 ;  /* 0x000000022f0f9211 */ /* 0x000fe400000f0c22 */
[----:B------:R-:W-:-:S13]  /*1e70*/  ISETP.GE.AND P0, PT, R31, c[0x0][0x198], PT ;  /* 0x000066001f007a0c */ /* 0x000fda0003f06270 */
[----:B------:R1:W-:Y:S01]  /*1e80*/  @!P2 LDGSTS.E.BYPASS.LTC128B.128 [R82+0xd100], [R8.64], !P0 ;  /* 0x0d1000000852afae */ /* 0x0003e2000c101d46 */
[----:B---3--:R-:W-:-:S03]  /*1e90*/  @!P1 LEA R12, P0, R30, R0, 0x1 ;  /* 0x000000001e0c9211 */ /* 0x008fc600078008ff */
[----:B------:R2:W-:Y:S01]  /*1ea0*/  @!P1 LDGSTS.E.BYPASS.LTC128B.128 [R82+0x2100], [R16.64], !P5 ;  /* 0x0210000010529fae */ /* 0x0005e2000e901d46 */
[----:B------:R-:W-:Y:S02]  /*1eb0*/  @!P1 LEA.HI.X R13, R30, R2, R33, 0x1, P0 ;  /* 0x000000021e0d9211 */ /* 0x000fe400000f0c21 */
[C---:B------:R-:W-:Y:S01]  /*1ec0*/  @!P1 LEA R10, P0, R31.reuse, R0, 0x1 ;  /* 0x000000001f0a9211 */ /* 0x040fe200078008ff */
[----:B------:R3:W-:Y:S04]  /*1ed0*/  @!P1 LDGSTS.E.BYPASS.LTC128B.128 [R82+0x6100], [R14.64], !P3 ;  /* 0x061000000e529fae */ /* 0x0007e8000d901d46 */
[----:B------:R-:W1:Y:S01]  /*1ee0*/  SHFL.IDX PT, R0, R6, 0x3, 0x181f ;  /* 0x00781f0006007f89 */ /* 0x000e6200000e0000 */
[----:B------:R-:W-:-:S03]  /*1ef0*/  @!P1 LEA.HI.X R11, R31, R2, R32, 0x1, P0 ;  /* 0x000000021f0b9211 */ /* 0x000fc600000f0c20 */
[----:B------:R-:W4:Y:S01]  /*1f00*/  SHFL.IDX PT, R2, R5, 0x3, 0x181f ;  /* 0x00781f0005027f89 */ /* 0x000f2200000e0000 */
[----:B------:R-:W-:-:S03]  /*1f10*/  ISETP.GE.AND P0, PT, R7, R26, PT ;  /* 0x0000001a0700720c */ /* 0x000fc60003f06270 */
[----:B------:R4:W-:Y:S04]  /*1f20*/  @!P1 LDGSTS.E.BYPASS.LTC128B.128 [R82+0xa100], [R12.64], !P4 ;  /* 0x0a1000000c529fae */ /* 0x0009e8000e101d46 */
[----:B--2---:R-:W2:Y:S04]  /*1f30*/  LDL R17, [R1+0x44] ;  /* 0x0000440001117983 */ /* 0x004ea80000100800 */
[----:B---3--:R-:W3:Y:S02]  /*1f40*/  LDL R14, [R1+0x4c] ;  /* 0x00004c00010e7983 */ /* 0x008ee40000100800 */
[----:B-1----:R-:W-:-:S02]  /*1f50*/  @!P0 LEA R4, P2, R50, R0, 0x1 ;  /* 0x0000000032048211 */ /* 0x002fc400078408ff */
[----:B------:R-:W2:Y:S02]  /*1f60*/  LDL R16, [R1+0x40] ;  /* 0x0000400001107983 */ /* 0x000ea40000100800 */
[----:B----4-:R-:W-:Y:S02]  /*1f70*/  @!P0 LEA.HI.X R5, R50, R2, R51, 0x1, P2 ;  /* 0x0000000232058211 */ /* 0x010fe400010f0c33 */
[----:B------:R-:W-:-:S04]  /*1f80*/  @!P0 LEA R8, P2, R47, R0, 0x1 ;  /* 0x000000002f088211 */ /* 0x000fc800078408ff */
[----:B------:R-:W-:Y:S01]  /*1f90*/  @!P0 LEA.HI.X R9, R47, R2, R34, 0x1, P2 ;  /* 0x000000022f098211 */ /* 0x000fe200010f0c22 */
[----:B------:R-:W4:Y:S01]  /*1fa0*/  LDL R13, [R1+0x54] ;  /* 0x00005400010d7983 */ /* 0x000f220000100800 */
[----:B------:R-:W-:-:S03]  /*1fb0*/  ISETP.GE.AND P2, PT, R31, c[0x0][0x198], PT ;  /* 0x000066001f007a0c */ /* 0x000fc60003f46270 */
[----:B------:R-:W2:Y:S10]  /*1fc0*/  LDL R12, [R1+0x50] ;  /* 0x00005000010c7983 */ /* 0x000eb40000100800 */
[----:B------:R1:W-:Y:S01]  /*1fd0*/  @!P1 LDGSTS.E.BYPASS.LTC128B.128 [R82+0xe100], [R10.64], !P2 ;  /* 0x0e1000000a529fae */ /* 0x0003e2000d101d46 */
[----:B------:R-:W-:-:S04]  /*1fe0*/  @!P0 LEA R6, P1, R30, R0, 0x1 ;  /* 0x000000001e068211 */ /* 0x000fc800078208ff */
[----:B------:R-:W-:Y:S02]  /*1ff0*/  @!P0 LEA.HI.X R7, R30, R2, R33, 0x1, P1 ;  /* 0x000000021e078211 */ /* 0x000fe400008f0c21 */
[----:B------:R-:W-:-:S13]  /*2000*/  ISETP.GE.AND P1, PT, R50, c[0x0][0x198], PT ;  /* 0x0000660032007a0c */ /* 0x000fda0003f26270 */
[----:B------:R1:W-:Y:S04]  /*2010*/  @!P0 LDGSTS.E.BYPASS.LTC128B.128 [R82+0x3100], [R4.64], !P1 ;  /* 0x0310000004528fae */ /* 0x0003e8000c901d46 */
[----:B------:R1:W-:Y:S02]  /*2020*/  @!P0 LDGSTS.E.BYPASS.LTC128B.128 [R82+0x7100], [R8.64], !P3 ;  /* 0x0710000008528fae */ /* 0x0003e4000d901d46 */
[----:B-1----:R-:W-:-:S04]  /*2030*/  @!P0 LEA R4, P1, R31, R0, 0x1 ;  /* 0x000000001f048211 */ /* 0x002fc800078208ff */
[----:B------:R-:W-:Y:S02]  /*2040*/  @!P0 LEA.HI.X R5, R31, R2, R32, 0x1, P1 ;  /* 0x000000021f058211 */ /* 0x000fe400008f0c20 */
[----:B------:R-:W-:-:S13]  /*2050*/  ISETP.GE.AND P1, PT, R30, c[0x0][0x198], PT ;  /* 0x000066001e007a0c */ /* 0x000fda0003f26270 */
[----:B------:R1:W-:Y:S04]  /*2060*/  @!P0 LDGSTS.E.BYPASS.LTC128B.128 [R82+0xb100], [R6.64], !P1 ;  /* 0x0b10000006528fae */ /* 0x0003e8000c901d46 */
[----:B------:R1:W-:Y:S01]  /*2070*/  @!P0 LDGSTS.E.BYPASS.LTC128B.128 [R82+0xf100], [R4.64], !P2 ;  /* 0x0f10000004528fae */ /* 0x0003e2000d101d46 */
[----:B------:R-:W-:Y:S02]  /*2080*/  ISETP.NE.AND P5, PT, R24, RZ, PT ;  /* 0x000000ff1800720c */ /* 0x000fe40003fa5270 */
[----:B------:R-:W-:Y:S01]  /*2090*/  ISETP.NE.AND P4, PT, R23, RZ, PT ;  /* 0x000000ff1700720c */ /* 0x000fe20003f85270 */
[----:B------:R-:W0:Y:S01]  /*20a0*/  LDGDEPBAR ;  /* 0x00000000000079af */ /* 0x000e220000000000 */
[----:B-1----:R-:W-:Y:S02]  /*20b0*/  IADD3 R6, R158, -0x1, RZ ;  /* 0xffffffff9e067810 */ /* 0x002fe40007ffe0ff */
[----:B------:R-:W-:-:S02]  /*20c0*/  IADD3 R7, -R46, c[0x0][0x1d0], RZ ;  /* 0x000074002e077a10 */ /* 0x000fc40007ffe1ff */
[----:B------:R-:W-:-:S03]  /*20d0*/  SHF.R.S32.HI R8, RZ, 0x1f, R6 ;  /* 0x0000001fff087819 */ /* 0x000fc60000011406 */
[----:B------:R-:W-:Y:S02]  /*20e0*/  IMAD R7, R6, -0x40, R7 ;  /* 0xffffffc006077824 */ /* 0x000fe400078e0207 */
[----:B------:R-:W-:-:S03]  /*20f0*/  IMAD R2, R8, c[0x0][0x1e0], RZ ;  /* 0x0000780008027a24 */ /* 0x000fc600078e02ff */
[----:B------:R-:W-:Y:S01]  /*2100*/  ISETP.GE.AND P1, PT, R7, 0x1, PT ;  /* 0x000000010700780c */ /* 0x000fe20003f26270 */
[----:B------:R-:W-:-:S04]  /*2110*/  IMAD.WIDE.U32 R4, R6, c[0x0][0x1e0], RZ ;  /* 0x0000780006047a25 */ /* 0x000fc800078e00ff */
[----:B------:R-:W-:Y:S01]  /*2120*/  IMAD R2, R6, c[0x0][0x1e4], R2 ;  /* 0x0000790006027a24 */ /* 0x000fe200078e0202 */
[----:B------:R-:W-:-:S03]  /*2130*/  LEA R0, P0, R4, R84, 0x6 ;  /* 0x0000005404007211 */ /* 0x000fc600078030ff */
[----:B------:R-:W-:Y:S01]  /*2140*/  IMAD.IADD R2, R5, 0x1, R2 ;  /* 0x0000000105027824 */ /* 0x000fe200078e0202 */
[----:B------:R-:W-:-:S04]  /*2150*/  ISETP.NE.AND P3, PT, R25, RZ, PT ;  /* 0x000000ff1900720c */ /* 0x000fc80003f65270 */
[----:B------:R-:W-:Y:S02]  /*2160*/  LEA.HI.X R4, R4, R83, R2, 0x6, P0 ;  /* 0x0000005304047211 */ /* 0x000fe400000f3402 */
[----:B------:R-:W-:-:S04]  /*2170*/  @P1 LEA R2, P0, R0, c[0x0][0x1c8], 0x1 ;  /* 0x0000720000021a11 */ /* 0x000fc800078008ff */
[C---:B------:R-:W-:Y:S02]  /*2180*/  @P1 LEA.HI.X R3, R0.reuse, c[0x0][0x1cc], R4, 0x1, P0 ;  /* 0x0000730000031a11 */ /* 0x040fe400000f0c04 */
[----:B------:R-:W-:Y:S01]  /*2190*/  ISETP.GE.AND P0, PT, R7, 0x21, PT ;  /* 0x000000210700780c */ /* 0x000fe20003f06270 */
[----:B------:R-:W-:Y:S02]  /*21a0*/  IMAD.MOV.U32 R5, RZ, RZ, 0x20 ;  /* 0x00000020ff057424 */ /* 0x000fe400078e00ff */
[----:B------:R1:W-:Y:S02]  /*21b0*/  @P1 LDGSTS.E.BYPASS.LTC128B.128 [R82+0x10100], [R2.64], !P6 ;  /* 0x1010000002521fae */ /* 0x0003e4000f101d46 */
[C---:B------:R-:W-:Y:S02]  /*21c0*/  IMAD.WIDE.U32 R10, R5.reuse, c[0x0][0x1e0], RZ ;  /* 0x00007800050a7a25 */ /* 0x040fe400078e00ff */
[----:B------:R1:W-:Y:S04]  /*21d0*/  @P1 LDGSTS.E.BYPASS.LTC128B.128 [R82+0x12100], [R2.64+0x80], !P5 ;  /* 0x1210008002521fae */ /* 0x0003e8000e901d46 */
[----:B------:R1:W-:Y:S04]  /*21e0*/  @P1 LDGSTS.E.BYPASS.LTC128B.128 [R82+0x14100], [R2.64+0x100], !P4 ;  /* 0x1410010002521fae */ /* 0x0003e8000e101d46 */
[----:B------:R1:W-:Y:S01]  /*21f0*/  @P1 LDGSTS.E.BYPASS.LTC128B.128 [R82+0x16100], [R2.64+0x180], !P3 ;  /* 0x1610018002521fae */ /* 0x0003e2000d901d46 */
[----:B------:R-:W-:Y:S01]  /*2200*/  @P0 IADD3 R0, P1, R0, R10, RZ ;  /* 0x0000000a00000210 */ /* 0x000fe20007f3e0ff */
[----:B-1----:R-:W-:-:S05]  /*2210*/  IMAD R2, R5, c[0x0][0x1e4], RZ ;  /* 0x0000790005027a24 */ /* 0x002fca00078e02ff */
[----:B------:R-:W-:Y:S02]  /*2220*/  @P0 IADD3.X R4, R4, R11, R2, P1, !PT ;  /* 0x0000000b04040210 */ /* 0x000fe40000ffe402 */
[----:B------:R-:W5:Y:S01]  /*2230*/  LDL R11, [R1+0x3c] ;  /* 0x00003c00010b7983 */ /* 0x000f620000100800 */
[----:B------:R-:W-:Y:S01]  /*2240*/  @P0 LEA R2, P1, R0, c[0x0][0x1c8], 0x1 ;  /* 0x0000720000020a11 */ /* 0x000fe200078208ff */
[----:B------:R-:W-:-:S03]  /*2250*/  IMAD R7, R8, c[0x0][0x208], RZ ;  /* 0x0000820008077a24 */ /* 0x000fc600078e02ff */
[----:B------:R-:W-:Y:S01]  /*2260*/  @P0 LEA.HI.X R3, R0, c[0x0][0x1cc], R4, 0x1, P1 ;  /* 0x0000730000030a11 */ /* 0x000fe200008f0c04 */
[----:B------:R-:W-:-:S04]  /*2270*/  IMAD.WIDE.U32 R4, R6, c[0x0][0x208], RZ ;  /* 0x0000820006047a25 */ /* 0x000fc800078e00ff */
[----:B------:R-:W-:Y:S01]  /*2280*/  IMAD R7, R6, c[0x0][0x20c], R7 ;  /* 0x0000830006077a24 */ /* 0x000fe200078e0207 */
[----:B------:R1:W-:Y:S04]  /*2290*/  @P0 LDGSTS.E.BYPASS.LTC128B.128 [R82+0x11100], [R2.64], !P6 ;  /* 0x1110000002520fae */ /* 0x0003e8000f101d46 */
[----:B------:R1:W-:Y:S01]  /*22a0*/  @P0 LDGSTS.E.BYPASS.LTC128B.128 [R82+0x13100], [R2.64+0x80], !P5 ;  /* 0x1310008002520fae */ /* 0x0003e2000e901d46 */
[----:B------:R-:W-:-:S03]  /*22b0*/  IMAD.IADD R7, R5, 0x1, R7 ;  /* 0x0000000105077824 */ /* 0x000fc600078e0207 */
[----:B------:R1:W-:Y:S04]  /*22c0*/  @P0 LDGSTS.E.BYPASS.LTC128B.128 [R82+0x15100], [R2.64+0x100], !P4 ;  /* 0x1510010002520fae */ /* 0x0003e8000e101d46 */
[----:B------:R1:W-:Y:S01]  /*22d0*/  @P0 LDGSTS.E.BYPASS.LTC128B.128 [R82+0x17100], [R2.64+0x180], !P3 ;  /* 0x1710018002520fae */ /* 0x0003e2000d901d46 */
[----:B------:R-:W-:-:S03]  /*22e0*/  LEA R0, P0, R4, R28, 0x6 ;  /* 0x0000001c04007211 */ /* 0x000fc600078030ff */
[----:B------:R-:W0:Y:S01]  /*22f0*/  LDGDEPBAR ;  /* 0x00000000000079af */ /* 0x000e220000000000 */
[----:B------:R-:W-:Y:S01]  /*2300*/  LEA.HI.X R4, R4, R27, R7, 0x6, P0 ;  /* 0x0000001b04047211 */ /* 0x000fe200000f3407 */
[----:B------:R-:W-:Y:S01]  /*2310*/  IMAD R7, R6, R80, c[0x0][0x1d0] ;  /* 0x0000740006077624 */ /* 0x000fe200078e0250 */
[----:B------:R-:W-:Y:S02]  /*2320*/  P2R R8, PR, RZ, 0x40 ;  /* 0x00000040ff087803 */ /* 0x000fe40000000000 */
[----:B-1----:R-:W-:Y:S01]  /*2330*/  LOP3.LUT R3, R22, 0x1, RZ, 0xc0, !PT ;  /* 0x0000000116037812 */ /* 0x002fe200078ec0ff */
[----:B------:R-:W-:-:S04]  /*2340*/  DEPBAR.LE SB0, 0x1 ;  /* 0x000080400000791a */ /* 0x000fc80000000000 */
[C---:B------:R-:W-:Y:S01]  /*2350*/  LEA R2, P0, R0.reuse, c[0x0][0x1f8], 0x1 ;  /* 0x00007e0000027a11 */ /* 0x040fe200078008ff */
[----:B------:R-:W-:Y:S01]  /*2360*/  BAR.SYNC.DEFER_BLOCKING 0x0 ;  /* 0x0000000000007b1d */ /* 0x000fe20000010000 */
[----:B------:R-:W-:Y:S02]  /*2370*/  ISETP.NE.U32.AND P6, PT, R3, 0x1, PT ;  /* 0x000000010300780c */ /* 0x000fe40003fc5070 */
[----:B------:R-:W-:Y:S01]  /*2380*/  LEA.HI.X R3, R0, c[0x0][0x1fc], R4, 0x1, P0 ;  /* 0x00007f0000037a11 */ /* 0x000fe200000f0c04 */
[----:B------:R-:W-:Y:S02]  /*2390*/  IMAD.IADD R0, R7, 0x1, -R46 ;  /* 0x0000000107007824 */ /* 0x000fe400078e0a2e */
[----:B------:R-:W1:Y:S02]  /*23a0*/  S2R R46, SR_TID.X ;  /* 0x00000000002e7919 */ /* 0x000e640000002100 */
[----:B-1----:R-:W-:-:S04]  /*23b0*/  SHF.R.S32.HI R15, RZ, 0x1f, R46 ;  /* 0x0000001fff0f7819 */ /* 0x002fc8000001142e */
[----:B------:R-:W-:-:S04]  /*23c0*/  LEA.HI R15, R15, R46, RZ, 0x5 ;  /* 0x0000002e0f0f7211 */ /* 0x000fc800078f28ff */
[----:B------:R-:W-:Y:S01]  /*23d0*/  SHF.R.S32.HI R15, RZ, 0x5, R15 ;  /* 0x00000005ff0f7819 */ /* 0x000fe2000001140f */
[----:B---3--:R-:W-:Y:S04]  /*23e0*/  LDSM.16.M88.4 R172, [R14] ;  /* 0x000000000eac783b */ /* 0x008fe80000000200 */
[----:B------:R-:W-:Y:S01]  /*23f0*/  IMAD R15, R15, 0x800, R248 ;  /* 0x000008000f0f7824 */ /* 0x000fe200078e02f8 */
[----:B------:R-:W-:Y:S04]  /*2400*/  LDSM.16.M88.4 R204, [R14+0x4000] ;  /* 0x004000000ecc783b */ /* 0x000fe80000000200 */
[----:B------:R-:W-:Y:S04]  /*2410*/  LDSM.16.M88.4 R168, [R15] ;  /* 0x000000000fa8783b */ /* 0x000fe80000000200 */
[----:B----4-:R-:W-:Y:S04]  /*2420*/  LDSM.16.M88.4 R192, [R13] ;  /* 0x000000000dc0783b */ /* 0x010fe80000000200 */
[----:B--2---:R-:W-:Y:S04]  /*2430*/  LDSM.16.M88.4 R196, [R12] ;  /* 0x000000000cc4783b */ /* 0x004fe80000000200 */
[----:B------:R-:W-:Y:S04]  /*2440*/  LDSM.16.M88.4 R200, [R15+0x4000] ;  /* 0x004000000fc8783b */ /* 0x000fe80000000200 */
        /* <DEDUP_REMOVED lines=10> */
[----:B------:R-:W-:Y:S01]  /*24f0*/  BAR.SYNC.DEFER_BLOCKING 0x0 ;  /* 0x0000000000007b1d */ /* 0x000fe20000010000 */
[----:B------:R-:W-:-:S02]  /*2500*/  IMAD.MOV.U32 R5, RZ, RZ, c[0x0][0x208] ;  /* 0x00008200ff057624 */ /* 0x000fc400078e00ff */
[----:B------:R-:W-:-:S03]  /*2510*/  IMAD.MOV.U32 R10, RZ, RZ, c[0x0][0x20c] ;  /* 0x00008300ff0a7624 */ /* 0x000fc600078e00ff */
[----:B------:R-:W-:-:S04]  /*2520*/  LEA R4, P0, R5, R2, 0x6 ;  /* 0x0000000205047211 */ /* 0x000fc800078030ff */
[----:B------:R-:W-:Y:S01]  /*2530*/  LEA.HI.X R5, R5, R3, R10, 0x6, P0 ;  /* 0x0000000305057211 */ /* 0x000fe200000f340a */
[----:B------:R-:W-:-:S04]  /*2540*/  DEPBAR.LE SB0, 0x0 ;  /* 0x000080000000791a */ /* 0x000fc80000000000 */
[----:B------:R-:W-:Y:S01]  /*2550*/  BAR.SYNC.DEFER_BLOCKING 0x0 ;  /* 0x0000000000007b1d */ /* 0x000fe20000010000 */
[----:B------:R-:W-:Y:S02]  /*2560*/  ISETP.LT.OR P0, PT, R0, 0x1, P6 ;  /* 0x000000010000780c */ /* 0x000fe40003701670 */
[C---:B------:R-:W-:Y:S02]  /*2570*/  LOP3.LUT P2, RZ, R22.reuse, 0x2, RZ, 0xc0, !PT ;  /* 0x0000000216ff7812 */ /* 0x040fe4000784c0ff */
[----:B------:R-:W-:Y:S01]  /*2580*/  LOP3.LUT P1, RZ, R22, 0x4, RZ, 0xc0, !PT ;  /* 0x0000000416ff7812 */ /* 0x000fe2000782c0ff */
[----:B------:R-:W-:Y:S04]  /*2590*/  LDSM.16.M88.4 R12, [R249] ;  /* 0x00000000f90c783b */ /* 0x000fe80000000200 */
[----:B------:R-:W1:Y:S04]  /*25a0*/  LDSM.16.M88.4 R24, [R249+0x800] ;  /* 0x00080000f918783b */ /* 0x000e680000000200 */
[----:B------:R-:W2:Y:S04]  /*25b0*/  LDSM.16.M88.4 R28, [R249+0x1000] ;  /* 0x00100000f91c783b */ /* 0x000ea80000000200 */
[----:B------:R-:W3:Y:S04]  /*25c0*/  LDSM.16.M88.4 R32, [R249+0x1800] ;  /* 0x00180000f920783b */ /* 0x000ee80000000200 */
[----:B-----5:R-:W-:Y:S04]  /*25d0*/  LDSM.16.M88.4 R40, [R18] ;  /* 0x000000001228783b */ /* 0x020fe80000000200 */
[----:B------:R-:W4:Y:S04]  /*25e0*/  LDSM.16.M88.4 R52, [R17] ;  /* 0x000000001134783b */ /* 0x000f280000000200 */
[----:B------:R-:W2:Y:S01]  /*25f0*/  LDSM.16.M88.4 R60, [R16] ;  /* 0x00000000103c783b */ /* 0x000ea20000000200 */
[----:B------:R-:W-:-:S02]  /*2600*/  P2R R9, PR, RZ, 0x20 ;  /* 0x00000020ff097803 */ /* 0x000fc40000000000 */
[C---:B------:R-:W-:Y:S01]  /*2610*/  ISETP.LT.OR P6, PT, R0.reuse, 0x21, P6 ;  /* 0x000000210000780c */ /* 0x040fe200037c1670 */
[----:B------:R1:W1:Y:S04]  /*2620*/  LDSM.16.M88.4 R64, [R11] ;  /* 0x000000000b40783b */ /* 0x0002680000000200 */
[----:B------:R-:W-:Y:S01]  /*2630*/  @!PT LDS RZ, [RZ] ;  /* 0x00000000fffff984 */ /* 0x000fe20000000800 */
[----:B------:R-:W-:Y:S01]  /*2640*/  @!PT LDS RZ, [RZ] ;  /* 0x00000000fffff984 */ /* 0x000fe20000000800 */
[----:B------:R-:W-:Y:S01]  /*2650*/  @!PT LDS RZ, [RZ] ;  /* 0x00000000fffff984 */ /* 0x000fe20000000800 */
[----:B------:R1:W-:Y:S01]  /*2660*/  LDGSTS.E.BYPASS.LTC128B.128 [R82+0x100], [R2.64], !P0 ;  /* 0x0010000002527fae */ /* 0x0003e2000c101d46 */
[----:B------:R-:W-:-:S13]  /*2670*/  ISETP.LT.OR P0, PT, R0, 0x1, !P2 ;  /* 0x000000010000780c */ /* 0x000fda0005701670 */
[----:B------:R1:W-:Y:S01]  /*2680*/  LDGSTS.E.BYPASS.LTC128B.128 [R82+0x2100], [R2.64+0x80], !P0 ;  /* 0x0210008002527fae */ /* 0x0003e2000c101d46 */
[C---:B------:R-:W-:Y:S02]  /*2690*/  ISETP.LT.OR P0, PT, R0.reuse, 0x1, !P1 ;  /* 0x000000010000780c */ /* 0x040fe40004f01670 */
[C---:B------:R-:W-:Y:S02]  /*26a0*/  ISETP.LT.OR P2, PT, R0.reuse, 0x21, !P2 ;  /* 0x000000210000780c */ /* 0x040fe40005741670 */
[----:B------:R-:W-:-:S09]  /*26b0*/  ISETP.LT.OR P1, PT, R0, 0x21, !P1 ;  /* 0x000000210000780c */ /* 0x000fd20004f21670 */
[----:B------:R1:W-:Y:S01]  /*26c0*/  LDGSTS.E.BYPASS.LTC128B.128 [R82+0x4100], [R2.64+0x100], !P0 ;  /* 0x0410010002527fae */ /* 0x0003e2000c101d46 */
[----:B------:R-:W-:-:S04]  /*26d0*/  LOP3.LUT P0, RZ, R22, 0x8, RZ, 0xc0, !PT ;  /* 0x0000000816ff7812 */ /* 0x000fc8000780c0ff */
[C---:B------:R-:W-:Y:S02]  /*26e0*/  ISETP.LT.OR P5, PT, R0.reuse, 0x1, !P0 ;  /* 0x000000010000780c */ /* 0x040fe400047a1670 */
[----:B------:R-:W-:Y:S02]  /*26f0*/  ISETP.LT.OR P0, PT, R0, 0x21, !P0 ;  /* 0x000000210000780c */ /* 0x000fe40004701670 */
[----:B------:R-:W5:Y:S09]  /*2700*/  LDL R0, [R1+0x1c] ;  /* 0x00001c0001007983 */ /* 0x000f720000100800 */
[----:B------:R1:W-:Y:S04]  /*2710*/  LDGSTS.E.BYPASS.LTC128B.128 [R82+0x6100], [R2.64+0x180], !P5 ;  /* 0x0610018002527fae */ /* 0x0003e8000e901d46 */
[----:B------:R2:W-:Y:S04]  /*2720*/  LDGSTS.E.BYPASS.LTC128B.128 [R82+0x1100], [R4.64], !P6 ;  /* 0x0110000004527fae */ /* 0x0005e8000f101d46 */
[----:B------:R2:W-:Y:S04]  /*2730*/  LDGSTS.E.BYPASS.LTC128B.128 [R82+0x3100], [R4.64+0x80], !P2 ;  /* 0x0310008004527fae */ /* 0x0005e8000d101d46 */
[----:B------:R2:W-:Y:S04]  /*2740*/  LDGSTS.E.BYPASS.LTC128B.128 [R82+0x5100], [R4.64+0x100], !P1 ;  /* 0x0510010004527fae */ /* 0x0005e8000c901d46 */
[----:B------:R2:W-:Y:S04]  /*2750*/  LDGSTS.E.BYPASS.LTC128B.128 [R82+0x7100], [R4.64+0x180], !P0 ;  /* 0x0710018004527fae */ /* 0x0005e8000c101d46 */
[----:B-1----:R-:W5:Y:S04]  /*2760*/  LDL R3, [R1+0x24] ;  /* 0x0000240001037983 */ /* 0x002f680000100800 */
[----:B------:R-:W5:Y:S01]  /*2770*/  LDL R2, [R1+0x20] ;  /* 0x0000200001027983 */ /* 0x000f620000100800 */
[----:B------:R-:W-:Y:S01]  /*2780*/  HMMA.16816.F32.BF16 R20, R168, R24, RZ ;  /* 0x00000018a814723c */ /* 0x000fe200000418ff */
[----:B------:R-:W-:-:S02]  /*2790*/  ISETP.NE.AND P5, PT, R9, RZ, PT ;  /* 0x000000ff0900720c */ /* 0x000fc40003fa5270 */
[----:B------:R-:W-:Y:S01]  /*27a0*/  ISETP.NE.AND P6, PT, R8, RZ, PT ;  /* 0x000000ff0800720c */ /* 0x000fe20003fc5270 */
[----:B------:R-:W1:Y:S04]  /*27b0*/  LDSM.16.M88.4 R68, [R86+0x800] ;  /* 0x000800005644783b */ /* 0x000e680000000200 */
[----:B--2---:R-:W2:Y:S01]  /*27c0*/  LDL R4, [R1+0x28] ;  /* 0x0000280001047983 */ /* 0x004ea20000100800 */
[C---:B------:R-:W-:Y:S03]  /*27d0*/  HMMA.16816.F32.BF16 R24, R168.reuse, R26, RZ ;  /* 0x0000001aa818723c */ /* 0x040fe600000418ff */
[----:B------:R-:W1:Y:S04]  /*27e0*/  LDSM.16.M88.4 R72, [R86+0x1000] ;  /* 0x001000005648783b */ /* 0x000e680000000200 */
[----:B------:R-:W1:Y:S01]  /*27f0*/  LDSM.16.M88.4 R76, [R86+0x1800] ;  /* 0x00180000564c783b */ /* 0x000e620000000200 */
[C---:B------:R-:W-:Y:S03]  /*2800*/  HMMA.16816.F32.BF16 R8, R168.reuse, R12, RZ ;  /* 0x0000000ca808723c */ /* 0x040fe600000418ff */
[----:B------:R-:W1:Y:S04]  /*2810*/  LDSM.16.M88.4 R56, [R86] ;  /* 0x000000005638783b */ /* 0x000e680000000200 */
[----:B------:R-:W0:Y:S01]  /*2820*/  LDGDEPBAR ;  /* 0x00000000000079af */ /* 0x000e220000000000 */
[C---:B------:R-:W-:Y:S08]  /*2830*/  HMMA.16816.F32.BF16 R16, R168.reuse, R14, RZ ;  /* 0x0000000ea810723c */ /* 0x040ff000000418ff */
[C---:B------:R-:W-:Y:S08]  /*2840*/  HMMA.16816.F32.BF16 R12, R168.reuse, R28, RZ ;  /* 0x0000001ca80c723c */ /* 0x040ff000000418ff */
[C---:B------:R-:W-:Y:S08]  /*2850*/  HMMA.16816.F32.BF16 R36, R168.reuse, R30, RZ ;  /* 0x0000001ea824723c */ /* 0x040ff000000418ff */
[C---:B---3--:R-:W-:Y:S08]  /*2860*/  HMMA.16816.F32.BF16 R48, R168.reuse, R32, RZ ;  /* 0x00000020a830723c */ /* 0x048ff000000418ff */
[----:B------:R-:W-:Y:S08]  /*2870*/  HMMA.16816.F32.BF16 R44, R168, R34, RZ ;  /* 0x00000022a82c723c */ /* 0x000ff000000418ff */
[C---:B----4-:R-:W-:Y:S08]  /*2880*/  HMMA.16816.F32.BF16 R20, R172.reuse, R52, R20 ;  /* 0x00000034ac14723c */ /* 0x050ff00000041814 */
[C---:B------:R-:W-:Y:S01]  /*2890*/  HMMA.16816.F32.BF16 R24, R172.reuse, R54, R24 ;  /* 0x00000036ac18723c */ /* 0x040fe20000041818 */
[----:B------:R-:W-:Y:S07]  /*28a0*/  LDSM.16.M88.4 R52, [R249+0x2800] ;  /* 0x00280000f934783b */ /* 0x000fee0000000200 */
[C---:B------:R-:W-:Y:S01]  /*28b0*/  HMMA.16816.F32.BF16 R28, R172.reuse, R60, R12 ;  /* 0x0000003cac1c723c */ /* 0x040fe2000004180c */
[----:B------:R-:W-:Y:S07]  /*28c0*/  LDSM.16.M88.4 R12, [R250] ;  /* 0x00000000fa0c783b */ /* 0x000fee0000000200 */
[C---:B------:R-:W-:Y:S01]  /*28d0*/  HMMA.16816.F32.BF16 R32, R172.reuse, R62, R36 ;  /* 0x0000003eac20723c */ /* 0x040fe20000041824 */
[----:B------:R-:W-:Y:S07]  /*28e0*/  LDSM.16.M88.4 R60, [R250+0x1000] ;  /* 0x00100000fa3c783b */ /* 0x000fee0000000200 */
[C---:B------:R-:W-:Y:S08]  /*28f0*/  HMMA.16816.F32.BF16 R8, R172.reuse, R40, R8 ;  /* 0x00000028ac08723c */ /* 0x040ff00000041808 */
[C---:B------:R-:W-:Y:S08]  /*2900*/  HMMA.16816.F32.BF16 R16, R172.reuse, R42, R16 ;  /* 0x0000002aac10723c */ /* 0x040ff00000041810 */
[C---:B------:R-:W-:Y:S01]  /*2910*/  HMMA.16816.F32.BF16 R36, R172.reuse, R64, R48 ;  /* 0x00000040ac24723c */ /* 0x040fe20000041830 */
[----:B------:R-:W3:Y:S07]  /*2920*/  LDSM.16.M88.4 R48, [R250+0x800] ;  /* 0x00080000fa30783b */ /* 0x000eee0000000200 */
[----:B------:R-:W-:Y:S01]  /*2930*/  HMMA.16816.F32.BF16 R40, R172, R66, R44 ;  /* 0x00000042ac28723c */ /* 0x000fe2000004182c */
[----:B------:R-:W4:Y:S04]  /*2940*/  LDSM.16.M88.4 R64, [R250+0x1800] ;  /* 0x00180000fa40783b */ /* 0x000f280000000200 */
[----:B------:R-:W-:Y:S03]  /*2950*/  LDSM.16.M88.4 R44, [R249+0x2000] ;  /* 0x00200000f92c783b */ /* 0x000fe60000000200 */
[C---:B-1----:R-:W-:Y:S08]  /*2960*/  HMMA.16816.F32.BF16 R20, R192.reuse, R68, R20 ;  /* 0x00000044c014723c */ /* 0x042ff00000041814 */
[C---:B------:R-:W-:Y:S01]  /*2970*/  HMMA.16816.F32.BF16 R24, R192.reuse, R70, R24 ;  /* 0x00000046c018723c */ /* 0x040fe20000041818 */
[----:B------:R-:W-:Y:S07]  /*2980*/  LDSM.16.M88.4 R68, [R87] ;  /* 0x000000005744783b */ /* 0x000fee0000000200 */
[C---:B------:R-:W-:Y:S08]  /*2990*/  HMMA.16816.F32.BF16 R28, R192.reuse, R72, R28 ;  /* 0x00000048c01c723c */ /* 0x040ff0000004181c */
[C---:B------:R-:W-:Y:S01]  /*29a0*/  HMMA.16816.F32.BF16 R32, R192.reuse, R74, R32 ;  /* 0x0000004ac020723c */ /* 0x040fe20000041820 */
[----:B------:R-:W-:Y:S07]  /*29b0*/  LDSM.16.M88.4 R72, [R249+0x3800] ;  /* 0x00380000f948783b */ /* 0x000fee0000000200 */
[C---:B------:R-:W-:Y:S08]  /*29c0*/  HMMA.16816.F32.BF16 R36, R192.reuse, R76, R36 ;  /* 0x0000004cc024723c */ /* 0x040ff00000041824 */
[C---:B------:R-:W-:Y:S01]  /*29d0*/  HMMA.16816.F32.BF16 R40, R192.reuse, R78, R40 ;  /* 0x0000004ec028723c */ /* 0x040fe20000041828 */
[----:B------:R-:W-:Y:S07]  /*29e0*/  LDSM.16.M88.4 R76, [R86+0x5800] ;  /* 0x00580000564c783b */ /* 0x000fee0000000200 */
[C---:B------:R-:W-:Y:S08]  /*29f0*/  HMMA.16816.F32.BF16 R8, R192.reuse, R56, R8 ;  /* 0x00000038c008723c */ /* 0x040ff00000041808 */
[----:B------:R-:W-:Y:S01]  /*2a00*/  HMMA.16816.F32.BF16 R16, R192, R58, R16 ;  /* 0x0000003ac010723c */ /* 0x000fe20000041810 */
[----:B------:R-:W1:Y:S07]  /*2a10*/  LDSM.16.M88.4 R56, [R249+0x3000] ;  /* 0x00300000f938783b */ /* 0x000e6e0000000200 */
[C---:B---3--:R-:W-:Y:S08]  /*2a20*/  HMMA.16816.F32.BF16 R20, R196.reuse, R48, R20 ;  /* 0x00000030c414723c */ /* 0x048ff00000041814 */
[C---:B------:R-:W-:Y:S01]  /*2a30*/  HMMA.16816.F32.BF16 R24, R196.reuse, R50, R24 ;  /* 0x00000032c418723c */ /* 0x040fe20000041818 */
[----:B------:R-:W3:Y:S07]  /*2a40*/  LDSM.16.M88.4 R48, [R89] ;  /* 0x000000005930783b */ /* 0x000eee0000000200 */
[C---:B------:R-:W-:Y:S08]  /*2a50*/  HMMA.16816.F32.BF16 R28, R196.reuse, R60, R28 ;  /* 0x0000003cc41c723c */ /* 0x040ff0000004181c */
[C---:B------:R-:W-:Y:S01]  /*2a60*/  HMMA.16816.F32.BF16 R32, R196.reuse, R62, R32 ;  /* 0x0000003ec420723c */ /* 0x040fe20000041820 */
[----:B------:R-:W1:Y:S07]  /*2a70*/  LDSM.16.M88.4 R60, [R88] ;  /* 0x00000000583c783b */ /* 0x000e6e0000000200 */
[C---:B----4-:R-:W-:Y:S08]  /*2a80*/  HMMA.16816.F32.BF16 R36, R196.reuse, R64, R36 ;  /* 0x00000040c424723c */ /* 0x050ff00000041824 */
[C---:B------:R-:W-:Y:S01]  /*2a90*/  HMMA.16816.F32.BF16 R40, R196.reuse, R66, R40 ;  /* 0x00000042c428723c */ /* 0x040fe20000041828 */
[----:B------:R-:W-:Y:S07]  /*2aa0*/  LDSM.16.M88.4 R64, [R86+0x3000] ;  /* 0x003000005640783b */ /* 0x000fee0000000200 */
[C---:B------:R-:W-:Y:S08]  /*2ab0*/  HMMA.16816.F32.BF16 R8, R196.reuse, R12, R8 ;  /* 0x0000000cc408723c */ /* 0x040ff00000041808 */
[----:B------:R-:W-:Y:S01]  /*2ac0*/  HMMA.16816.F32.BF16 R16, R196, R14, R16 ;  /* 0x0000000ec410723c */ /* 0x000fe20000041810 */
[----:B------:R-:W4:Y:S07]  /*2ad0*/  LDSM.16.M88.4 R12, [R90] ;  /* 0x000000005a0c783b */ /* 0x000f2e0000000200 */
[C---:B------:R-:W-:Y:S08]  /*2ae0*/  HMMA.16816.F32.BF16 R20, R200.reuse, R52, R20 ;  /* 0x00000034c814723c */ /* 0x040ff00000041814 */
[C---:B------:R-:W-:Y:S01]  /*2af0*/  HMMA.16816.F32.BF16 R24, R200.reuse, R54, R24 ;  /* 0x00000036c818723c */ /* 0x040fe20000041818 */
[----:B------:R-:W-:Y:S07]  /*2b00*/  LDSM.16.M88.4 R52, [R250+0x2800] ;  /* 0x00280000fa34783b */ /* 0x000fee0000000200 */
        /* <DEDUP_REMOVED lines=9> */
[C---:B---3--:R-:W-:Y:S08]  /*2ba0*/  HMMA.16816.F32.BF16 R20, R204.reuse, R48, R20 ;  /* 0x00000030cc14723c */ /* 0x048ff00000041814 */
[C---:B------:R-:W-:Y:S01]  /*2bb0*/  HMMA.16816.F32.BF16 R24, R204.reuse, R50, R24 ;  /* 0x00000032cc18723c */ /* 0x040fe20000041818 */
[----:B------:R-:W-:Y:S07]  /*2bc0*/  LDSM.16.M88.4 R48, [R249+0x4000] ;  /* 0x00400000f930783b */ /* 0x000fee0000000200 */
[C---:B------:R-:W-:Y:S08]  /*2bd0*/  HMMA.16816.F32.BF16 R28, R204.reuse, R60, R28 ;  /* 0x0000003ccc1c723c */ /* 0x040ff0000004181c */
[C---:B------:R-:W-:Y:S01]  /*2be0*/  HMMA.16816.F32.BF16 R32, R204.reuse, R62, R32 ;  /* 0x0000003ecc20723c */ /* 0x040fe20000041820 */
[----:B------:R-:W3:Y:S07]  /*2bf0*/  LDSM.16.M88.4 R60, [R250+0x3000] ;  /* 0x00300000fa3c783b */ /* 0x000eee0000000200 */
[C---:B------:R-:W-:Y:S08]  /*2c00*/  HMMA.16816.F32.BF16 R36, R204.reuse, R68, R36 ;  /* 0x00000044cc24723c */ /* 0x040ff00000041824 */
[C---:B------:R-:W-:Y:S01]  /*2c10*/  HMMA.16816.F32.BF16 R40, R204.reuse, R70, R40 ;  /* 0x00000046cc28723c */ /* 0x040fe20000041828 */
[----:B------:R-:W2:Y:S07]  /*2c20*/  LDSM.16.M88.4 R68, [R250+0x3800] ;  /* 0x00380000fa44783b */ /* 0x000eae0000000200 */
[C---:B----4-:R-:W-:Y:S08]  /*2c30*/  HMMA.16816.F32.BF16 R8, R204.reuse, R12, R8 ;  /* 0x0000000ccc08723c */ /* 0x050ff00000041808 */
[----:B------:R-:W-:Y:S01]  /*2c40*/  HMMA.16816.F32.BF16 R16, R204, R14, R16 ;  /* 0x0000000ecc10723c */ /* 0x000fe20000041810 */
[----:B------:R-:W4:Y:S07]  /*2c50*/  LDSM.16.M88.4 R12, [R250+0x2000] ;  /* 0x00200000fa0c783b */ /* 0x000f2e0000000200 */
        /* <DEDUP_REMOVED lines=9> */
[C---:B------:R-:W-:Y:S08]  /*2cf0*/  HMMA.16816.F32.BF16 R8, R208.reuse, R44, R8 ;  /* 0x0000002cd008723c */ /* 0x040ff00000041808 */
[----:B------:R-:W-:Y:S01]  /*2d00*/  HMMA.16816.F32.BF16 R16, R208, R46, R16 ;  /* 0x0000002ed010723c */ /* 0x000fe20000041810 */
[----:B--2---:R2:W1:Y:S07]  /*2d10*/  LDSM.16.M88.4 R44, [R4] ;  /* 0x00000000042c783b */ /* 0x00446e0000000200 */
[C---:B------:R-:W-:Y:S08]  /*2d20*/  HMMA.16816.F32.BF16 R20, R212.reuse, R52, R20 ;  /* 0x00000034d414723c */ /* 0x040ff00000041814 */
[C---:B------:R-:W-:Y:S01]  /*2d30*/  HMMA.16816.F32.BF16 R24, R212.reuse, R54, R24 ;  /* 0x00000036d418723c */ /* 0x040fe20000041818 */
[----:B-----5:R5:W1:Y:S04]  /*2d40*/  LDSM.16.M88.4 R52, [R3] ;  /* 0x000000000334783b */ /* 0x020a680000000200 */
[----:B--2---:R-:W2:Y:S03]  /*2d50*/  LDL R4, [R1+0x18] ;  /* 0x0000180001047983 */ /* 0x004ea60000100800 */
[C---:B---3--:R-:W-:Y:S08]  /*2d60*/  HMMA.16816.F32.BF16 R28, R212.reuse, R60, R28 ;  /* 0x0000003cd41c723c */ /* 0x048ff0000004181c */
[C---:B------:R-:W-:Y:S01]  /*2d70*/  HMMA.16816.F32.BF16 R32, R212.reuse, R62, R32 ;  /* 0x0000003ed420723c */ /* 0x040fe20000041820 */
[----:B------:R3:W1:Y:S04]  /*2d80*/  LDSM.16.M88.4 R60, [R2] ;  /* 0x00000000023c783b */ /* 0x0006680000000200 */
[----:B-----5:R-:W5:Y:S03]  /*2d90*/  LDL R3, [R1+0x14] ;  /* 0x0000140001037983 */ /* 0x020f660000100800 */
[C---:B------:R-:W-:Y:S08]  /*2da0*/  HMMA.16816.F32.BF16 R36, R212.reuse, R68, R36 ;  /* 0x00000044d424723c */ /* 0x040ff00000041824 */
[C---:B------:R-:W-:Y:S01]  /*2db0*/  HMMA.16816.F32.BF16 R40, R212.reuse, R70, R40 ;  /* 0x00000046d428723c */ /* 0x040fe20000041828 */
[----:B------:R4:W1:Y:S04]  /*2dc0*/  LDSM.16.M88.4 R68, [R0] ;  /* 0x000000000044783b */ /* 0x0008680000000200 */
[----:B---3--:R-:W3:Y:S04]  /*2dd0*/  LDL R2, [R1+0x10] ;  /* 0x0000100001027983 */ /* 0x008ee80000100800 */
[----:B----4-:R-:W4:Y:S01]  /*2de0*/  LDL R0, [R1+0xc] ;  /* 0x00000c0001007983 */ /* 0x010f220000100800 */
[C---:B------:R-:W-:Y:S08]  /*2df0*/  HMMA.16816.F32.BF16 R8, R212.reuse, R12, R8 ;  /* 0x0000000cd408723c */ /* 0x040ff00000041808 */
[----:B------:R-:W-:Y:S08]  /*2e00*/  HMMA.16816.F32.BF16 R16, R212, R14, R16 ;  /* 0x0000000ed410723c */ /* 0x000ff00000041810 */
[C---:B-1----:R-:W-:Y:S08]  /*2e10*/  HMMA.16816.F32.BF16 R20, R216.reuse, R56, R20 ;  /* 0x00000038d814723c */ /* 0x042ff00000041814 */
[C---:B------:R-:W-:Y:S08]  /*2e20*/  HMMA.16816.F32.BF16 R12, R216.reuse, R48, R8 ;  /* 0x00000030d80c723c */ /* 0x040ff00000041808 */
[C---:B------:R-:W-:Y:S01]  /*2e30*/  HMMA.16816.F32.BF16 R8, R216.reuse, R50, R16 ;  /* 0x00000032d808723c */ /* 0x040fe20000041810 */
[----:B------:R-:W1:Y:S07]  /*2e40*/  LDSM.16.M88.4 R48, [R86+0x4000] ;  /* 0x004000005630783b */ /* 0x000e6e0000000200 */
[C---:B------:R-:W-:Y:S01]  /*2e50*/  HMMA.16816.F32.BF16 R24, R216.reuse, R58, R24 ;  /* 0x0000003ad818723c */ /* 0x040fe20000041818 */
[----:B------:R-:W1:Y:S07]  /*2e60*/  LDSM.16.M88.4 R56, [R86+0x4800] ;  /* 0x004800005638783b */ /* 0x000e6e0000000200 */
[C---:B------:R-:W-:Y:S08]  /*2e70*/  HMMA.16816.F32.BF16 R28, R216.reuse, R64, R28 ;  /* 0x00000040d81c723c */ /* 0x040ff0000004181c */
[C---:B------:R-:W-:Y:S01]  /*2e80*/  HMMA.16816.F32.BF16 R32, R216.reuse, R66, R32 ;  /* 0x00000042d820723c */ /* 0x040fe20000041820 */
[----:B------:R-:W1:Y:S07]  /*2e90*/  LDSM.16.M88.4 R64, [R86+0x5000] ;  /* 0x005000005640783b */ /* 0x000e6e0000000200 */
[C---:B------:R-:W-:Y:S08]  /*2ea0*/  HMMA.16816.F32.BF16 R36, R216.reuse, R72, R36 ;  /* 0x00000048d824723c */ /* 0x040ff00000041824 */
[----:B------:R-:W-:Y:S01]  /*2eb0*/  HMMA.16816.F32.BF16 R40, R216, R74, R40 ;  /* 0x0000004ad828723c */ /* 0x000fe20000041828 */
[----:B------:R-:W-:Y:S07]  /*2ec0*/  LDSM.16.M88.4 R72, [R250+0x5800] ;  /* 0x00580000fa48783b */ /* 0x000fee0000000200 */
[C---:B------:R-:W-:Y:S08]  /*2ed0*/  HMMA.16816.F32.BF16 R16, R220.reuse, R44, R12 ;  /* 0x0000002cdc10723c */ /* 0x040ff0000004180c */
[C---:B------:R-:W-:Y:S01]  /*2ee0*/  HMMA.16816.F32.BF16 R12, R220.reuse, R46, R8 ;  /* 0x0000002edc0c723c */ /* 0x040fe20000041808 */
[----:B------:R-:W1:Y:S07]  /*2ef0*/  LDSM.16.M88.4 R44, [R250+0x4000] ;  /* 0x00400000fa2c783b */ /* 0x000e6e0000000200 */
[C---:B------:R-:W-:Y:S08]  /*2f00*/  HMMA.16816.F32.BF16 R8, R220.reuse, R52, R20 ;  /* 0x00000034dc08723c */ /* 0x040ff00000041814 */
[C---:B------:R-:W-:Y:S01]  /*2f10*/  HMMA.16816.F32.BF16 R24, R220.reuse, R54, R24 ;  /* 0x00000036dc18723c */ /* 0x040fe20000041818 */
[----:B------:R-:W1:Y:S07]  /*2f20*/  LDSM.16.M88.4 R52, [R250+0x4800] ;  /* 0x00480000fa34783b */ /* 0x000e6e0000000200 */
[C---:B------:R-:W-:Y:S08]  /*2f30*/  HMMA.16816.F32.BF16 R28, R220.reuse, R60, R28 ;  /* 0x0000003cdc1c723c */ /* 0x040ff0000004181c */
[C---:B------:R-:W-:Y:S01]  /*2f40*/  HMMA.16816.F32.BF16 R32, R220.reuse, R62, R32 ;  /* 0x0000003edc20723c */ /* 0x040fe20000041820 */
[----:B------:R-:W2:Y:S07]  /*2f50*/  LDSM.16.M88.4 R60, [R250+0x5000] ;  /* 0x00500000fa3c783b */ /* 0x000eae0000000200 */
[C---:B------:R-:W-:Y:S08]  /*2f60*/  HMMA.16816.F32.BF16 R36, R220.reuse, R68, R36 ;  /* 0x00000044dc24723c */ /* 0x040ff00000041824 */
[----:B------:R-:W-:Y:S01]  /*2f70*/  HMMA.16816.F32.BF16 R40, R220, R70, R40 ;  /* 0x00000046dc28723c */ /* 0x000fe20000041828 */
        /* <DEDUP_REMOVED lines=8> */
[C---:B------:R-:W-:Y:S08]  /*3000*/  HMMA.16816.F32.BF16 R32, R224.reuse, R66, R32 ;  /* 0x00000042e020723c */ /* 0x040ff00000041820 */
[C---:B------:R-:W-:Y:S08]  /*3010*/  HMMA.16816.F32.BF16 R36, R224.reuse, R76, R36 ;  /* 0x0000004ce024723c */ /* 0x040ff00000041824 */
[----:B------:R-:W-:Y:S01]  /*3020*/  HMMA.16816.F32.BF16 R40, R224, R78, R40 ;  /* 0x0000004ee028723c */ /* 0x000fe20000041828 */
[----:B------:R-:W1:Y:S07]  /*3030*/  LDSM.16.M88.4 R76, [R249+0x7800] ;  /* 0x00780000f94c783b */ /* 0x000e6e0000000200 */
[C---:B------:R-:W-:Y:S08]  /*3040*/  HMMA.16816.F32.BF16 R24, R228.reuse, R44, R20 ;  /* 0x0000002ce418723c */ /* 0x040ff00000041814 */
[C---:B------:R-:W-:Y:S08]  /*3050*/  HMMA.16816.F32.BF16 R20, R228.reuse, R46, R16 ;  /* 0x0000002ee414723c */ /* 0x040ff00000041810 */
[C---:B------:R-:W-:Y:S08]  /*3060*/  HMMA.16816.F32.BF16 R16, R228.reuse, R52, R12 ;  /* 0x00000034e410723c */ /* 0x040ff0000004180c */
[C---:B------:R-:W-:Y:S08]  /*3070*/  HMMA.16816.F32.BF16 R12, R228.reuse, R54, R8 ;  /* 0x00000036e40c723c */ /* 0x040ff00000041808 */
[C---:B--2---:R-:W-:Y:S08]  /*3080*/  HMMA.16816.F32.BF16 R8, R228.reuse, R60, R28 ;  /* 0x0000003ce408723c */ /* 0x044ff0000004181c */
[C---:B------:R-:W-:Y:S01]  /*3090*/  HMMA.16816.F32.BF16 R32, R228.reuse, R62, R32 ;  /* 0x0000003ee420723c */ /* 0x040fe20000041820 */
[----:B------:R-:W-:Y:S04]  /*30a0*/  LDSM.16.M88.4 R60, [R86+0x6800] ;  /* 0x00680000563c783b */ /* 0x000fe80000000200 */
[----:B------:R-:W2:Y:S03]  /*30b0*/  LDSM.16.M88.4 R44, [R4] ;  /* 0x00000000042c783b */ /* 0x000ea60000000200 */
[C---:B------:R-:W-:Y:S08]  /*30c0*/  HMMA.16816.F32.BF16 R36, R228.reuse, R72, R36 ;  /* 0x00000048e424723c */ /* 0x040ff00000041824 */
[----:B------:R-:W-:Y:S01]  /*30d0*/  HMMA.16816.F32.BF16 R40, R228, R74, R40 ;  /* 0x0000004ae428723c */ /* 0x000fe20000041828 */
[----:B-----5:R-:W5:Y:S04]  /*30e0*/  LDSM.16.M88.4 R52, [R3] ;  /* 0x000000000334783b */ /* 0x020f680000000200 */
[----:B---3--:R-:W3:Y:S03]  /*30f0*/  LDSM.16.M88.4 R64, [R2] ;  /* 0x000000000240783b */ /* 0x008ee60000000200 */
[C---:B-1----:R-:W-:Y:S01]  /*3100*/  HMMA.16816.F32.BF16 R28, R232.reuse, R48, R24 ;  /* 0x00000030e81c723c */ /* 0x042fe20000041818 */
[----:B----4-:R-:W1:Y:S07]  /*3110*/  LDSM.16.M88.4 R72, [R0] ;  /* 0x000000000048783b */ /* 0x010e6e0000000200 */
[C---:B------:R-:W-:Y:S01]  /*3120*/  HMMA.16816.F32.BF16 R24, R232.reuse, R50, R20 ;  /* 0x00000032e818723c */ /* 0x040fe20000041814 */
[----:B------:R-:W-:Y:S07]  /*3130*/  LDSM.16.M88.4 R48, [R250+0x6800] ;  /* 0x00680000fa30783b */ /* 0x000fee0000000200 */
[C---:B------:R-:W-:Y:S08]  /*3140*/  HMMA.16816.F32.BF16 R20, R232.reuse, R56, R16 ;  /* 0x00000038e814723c */ /* 0x040ff00000041810 */
[C---:B------:R-:W-:Y:S01]  /*3150*/  HMMA.16816.F32.BF16 R16, R232.reuse, R58, R12 ;  /* 0x0000003ae810723c */ /* 0x040fe2000004180c */
[----:B------:R-:W4:Y:S07]  /*3160*/  LDSM.16.M88.4 R56, [R86+0x6000] ;  /* 0x006000005638783b */ /* 0x000f2e0000000200 */
[C---:B------:R-:W-:Y:S08]  /*3170*/  HMMA.16816.F32.BF16 R12, R232.reuse, R68, R8 ;  /* 0x00000044e80c723c */ /* 0x040ff00000041808 */
[C---:B------:R-:W-:Y:S01]  /*3180*/  HMMA.16816.F32.BF16 R8, R232.reuse, R70, R32 ;  /* 0x00000046e808723c */ /* 0x040fe20000041820 */
[----:B------:R-:W1:Y:S07]  /*3190*/  LDSM.16.M88.4 R68, [R86+0x7000] ;  /* 0x007000005644783b */ /* 0x000e6e0000000200 */
[C---:B------:R-:W-:Y:S08]  /*31a0*/  HMMA.16816.F32.BF16 R36, R232.reuse, R76, R36 ;  /* 0x0000004ce824723c */ /* 0x040ff00000041824 */
[----:B------:R-:W-:Y:S01]  /*31b0*/  HMMA.16816.F32.BF16 R40, R232, R78, R40 ;  /* 0x0000004ee828723c */ /* 0x000fe20000041828 */
[----:B------:R-:W1:Y:S07]  /*31c0*/  LDSM.16.M88.4 R76, [R86+0x7800] ;  /* 0x00780000564c783b */ /* 0x000e6e0000000200 */
[C---:B--2---:R-:W-:Y:S08]  /*31d0*/  HMMA.16816.F32.BF16 R32, R236.reuse, R44, R28 ;  /* 0x0000002cec20723c */ /* 0x044ff0000004181c */
[C---:B------:R-:W-:Y:S01]  /*31e0*/  HMMA.16816.F32.BF16 R28, R236.reuse, R46, R24 ;  /* 0x0000002eec1c723c */ /* 0x040fe20000041818 */
[----:B------:R-:W-:Y:S07]  /*31f0*/  LDSM.16.M88.4 R44, [R250+0x7000] ;  /* 0x00700000fa2c783b */ /* 0x000fee0000000200 */
[C---:B-----5:R-:W-:Y:S08]  /*3200*/  HMMA.16816.F32.BF16 R24, R236.reuse, R52, R20 ;  /* 0x00000034ec18723c */ /* 0x060ff00000041814 */
[C---:B------:R-:W-:Y:S01]  /*3210*/  HMMA.16816.F32.BF16 R20, R236.reuse, R54, R16 ;  /* 0x00000036ec14723c */ /* 0x040fe20000041810 */
[----:B------:R-:W2:Y:S07]  /*3220*/  LDSM.16.M88.4 R52, [R250+0x6000] ;  /* 0x00600000fa34783b */ /* 0x000eae0000000200 */
[C---:B---3--:R-:W-:Y:S08]  /*3230*/  HMMA.16816.F32.BF16 R16, R236.reuse, R64, R12 ;  /* 0x00000040ec10723c */ /* 0x048ff0000004180c */
[----:B------:R-:W-:Y:S01]  /*3240*/  HMMA.16816.F32.BF16 R12, R236, R66, R8 ;  /* 0x00000042ec0c723c */ /* 0x000fe20000041808 */
[----:B------:R-:W3:Y:S01]  /*3250*/  LDSM.16.M88.4 R64, [R250+0x7800] ;  /* 0x00780000fa40783b */ /* 0x000ee20000000200 */
[----:B------:R-:W-:Y:S01]  /*3260*/  ISETP.GE.AND P0, PT, R158, 0x2, PT ;  /* 0x000000029e00780c */ /* 0x000fe20003f06270 */
[----:B------:R-:W-:-:S05]  /*3270*/  DEPBAR.LE SB0, 0x0 ;  /* 0x000080000000791a */ /* 0x000fca0000000000 */
[C---:B-1----:R-:W-:Y:S08]  /*3280*/  HMMA.16816.F32.BF16 R8, R236.reuse, R72, R36 ;  /* 0x00000048ec08723c */ /* 0x042ff00000041824 */
[----:B------:R-:W-:Y:S08]  /*3290*/  HMMA.16816.F32.BF16 R40, R236, R74, R40 ;  /* 0x0000004aec28723c */ /* 0x000ff00000041828 */
[C---:B----4-:R-:W-:Y:S08]  /*32a0*/  HMMA.16816.F32.BF16 R36, R240.reuse, R56, R32 ;  /* 0x00000038f024723c */ /* 0x050ff00000041820 */
[C---:B------:R-:W-:Y:S08]  /*32b0*/  HMMA.16816.F32.BF16 R32, R240.reuse, R58, R28 ;  /* 0x0000003af020723c */ /* 0x040ff0000004181c */
[C---:B------:R-:W-:Y:S08]  /*32c0*/  HMMA.16816.F32.BF16 R28, R240.reuse, R60, R24 ;  /* 0x0000003cf01c723c */ /* 0x040ff00000041818 */
[C---:B------:R-:W-:Y:S08]  /*32d0*/  HMMA.16816.F32.BF16 R24, R240.reuse, R62, R20 ;  /* 0x0000003ef018723c */ /* 0x040ff00000041814 */
[C---:B------:R-:W-:Y:S08]  /*32e0*/  HMMA.16816.F32.BF16 R20, R240.reuse, R68, R16 ;  /* 0x00000044f014723c */ /* 0x040ff00000041810 */
[C---:B------:R-:W-:Y:S08]  /*32f0*/  HMMA.16816.F32.BF16 R16, R240.reuse, R70, R12 ;  /* 0x00000046f010723c */ /* 0x040ff0000004180c */
[C---:B------:R-:W-:Y:S08]  /*3300*/  HMMA.16816.F32.BF16 R12, R240.reuse, R76, R8 ;  /* 0x0000004cf00c723c */ /* 0x040ff00000041808 */
[----:B------:R-:W-:Y:S01]  /*3310*/  HMMA.16816.F32.BF16 R8, R240, R78, R40 ;  /* 0x0000004ef008723c */ /* 0x000fe20000041828 */
[----:B------:R-:W-:Y:S07]  /*3320*/  BSSY B0, `(.L_x_474) ;  /* 0x0000025000007945 */ /* 0x000fee0003800000 */
[C---:B--2---:R-:W-:Y:S08]  /*3330*/  HMMA.16816.F32.BF16 R36, R244.reuse, R52, R36 ;  /* 0x00000034f424723c */ /* 0x044ff00000041824 */
[C---:B------:R-:W-:Y:S08]  /*3340*/  HMMA.16816.F32.BF16 R52, R244.reuse, R54, R32 ;  /* 0x00000036f434723c */ /* 0x040ff00000041820 */
[C---:B------:R-:W-:Y:S08]  /*3350*/  HMMA.16816.F32.BF16 R32, R244.reuse, R48, R28 ;  /* 0x00000030f420723c */ /* 0x040ff0000004181c */
[C---:B------:R-:W-:Y:S08]  /*3360*/  HMMA.16816.F32.BF16 R48, R244.reuse, R50, R24 ;  /* 0x00000032f430723c */ /* 0x040ff00000041818 */
[C---:B------:R-:W-:Y:S08]  /*3370*/  HMMA.16816.F32.BF16 R28, R244.reuse, R44, R20 ;  /* 0x0000002cf41c723c */ /* 0x040ff00000041814 */
[C---:B------:R-:W-:Y:S08]  /*3380*/  HMMA.16816.F32.BF16 R44, R244.reuse, R46, R16 ;  /* 0x0000002ef42c723c */ /* 0x040ff00000041810 */
[C---:B---3--:R-:W-:Y:S08]  /*3390*/  HMMA.16816.F32.BF16 R20, R244.reuse, R64, R12 ;  /* 0x00000040f414723c */ /* 0x048ff0000004180c */
[----:B------:R-:W-:Y:S01]  /*33a0*/  HMMA.16816.F32.BF16 R24, R244, R66, R8 ;  /* 0x00000042f418723c */ /* 0x000fe20000041808 */
[----:B------:R-:W-:Y:S06]  /*33b0*/  BAR.SYNC.DEFER_BLOCKING 0x0 ;  /* 0x0000000000007b1d */ /* 0x000fec0000010000 */
[----:B------:R-:W-:Y:S01]  /*33c0*/  @!UPT UIADD3 URZ, URZ, URZ, URZ ;  /* 0x0000003f3f3ff290 */ /* 0x000fe2000fffe03f */
[----:B------:R-:W-:Y:S11]  /*33d0*/  @!P0 BRA `(.L_x_475) ;  /* 0x0000019000008947 */ /* 0x000ff60003800000 */
[----:B------:R-:W-:Y:S01]  /*33e0*/  IADD3 R0, R158, -0x2, RZ ;  /* 0xfffffffe9e007810 */ /* 0x000fe20007ffe0ff */
[----:B------:R-:W-:-:S03]  /*33f0*/  IMAD.MOV.U32 R8, RZ, RZ, c[0x0][0x1e4] ;  /* 0x00007900ff087624 */ /* 0x000fc600078e00ff */
[----:B------:R-:W-:Y:S01]  /*3400*/  SHF.R.S32.HI R2, RZ, 0x1f, R0 ;  /* 0x0000001fff027819 */ /* 0x000fe20000011400 */
[----:B------:R-:W-:-:S04]  /*3410*/  IMAD.WIDE.U32 R4, R0, c[0x0][0x1e0], RZ ;  /* 0x0000780000047a25 */ /* 0x000fc800078e00ff */
[----:B------:R-:W-:-:S04]  /*3420*/  IMAD R2, R2, c[0x0][0x1e0], RZ ;  /* 0x0000780002027a24 */ /* 0x000fc800078e02ff */
[----:B------:R-:W-:Y:S01]  /*3430*/  IMAD R2, R0, c[0x0][0x1e4], R2 ;  /* 0x0000790000027a24 */ /* 0x000fe200078e0202 */
[----:B------:R-:W-:-:S03]  /*3440*/  LEA R0, P0, R4, R84, 0x6 ;  /* 0x0000005404007211 */ /* 0x000fc600078030ff */
[----:B------:R-:W-:Y:S01]  /*3450*/  IMAD.IADD R3, R5, 0x1, R2 ;  /* 0x0000000105037824 */ /* 0x000fe200078e0202 */
[----:B------:R-:W-:Y:S01]  /*3460*/  LEA R2, P1, R0, c[0x0][0x1c8], 0x1 ;  /* 0x0000720000027a11 */ /* 0x000fe200078208ff */
[----:B------:R-:W-:-:S03]  /*3470*/  IMAD.MOV.U32 R5, RZ, RZ, c[0x0][0x1e0] ;  /* 0x00007800ff057624 */ /* 0x000fc600078e00ff */
[----:B------:R-:W-:Y:S02]  /*3480*/  LEA.HI.X R3, R4, R83, R3, 0x6, P0 ;  /* 0x0000005304037211 */ /* 0x000fe400000f3403 */
[----:B------:R-:W-:Y:S02]  /*3490*/  LEA R4, P0, R5, R2, 0x6 ;  /* 0x0000000205047211 */ /* 0x000fe400078030ff */
[----:B------:R-:W-:-:S04]  /*34a0*/  LEA.HI.X R3, R0, c[0x0][0x1cc], R3, 0x1, P1 ;  /* 0x0000730000037a11 */ /* 0x000fc800008f0c03 */
[----:B------:R-:W-:Y:S01]  /*34b0*/  LEA.HI.X R5, R5, R3, R8, 0x6, P0 ;  /* 0x0000000305057211 */ /* 0x000fe200000f3408 */
        /* <DEDUP_REMOVED lines=11> */
.L_x_475:
[----:B------:R-:W-:Y:S05]  /*3570*/  BSYNC B0 ;  /* 0x0000000000007941 */ /* 0x000fea0003800000 */
.L_x_474:
[----:B------:R-:W2:Y:S04]  /*3580*/  LDL R0, [R1+0xb0] ;  /* 0x0000b00001007983 */ /* 0x000ea80000100800 */
[----:B-1----:R-:W3:Y:S01]  /*3590*/  LDL R3, [R1+0xb4] ;  /* 0x0000b40001037983 */ /* 0x002ee20000100800 */
[----:B------:R-:W-:-:S03]  /*35a0*/  ISETP.NE.AND P2, PT, R81, 0x1, PT ;  /* 0x000000015100780c */ /* 0x000fc60003f45270 */
[----:B------:R-:W4:Y:S04]  /*35b0*/  LDL R60, [R1+0x48] ;  /* 0x00004800013c7983 */ /* 0x000f280000100800 */
[----:B------:R-:W5:Y:S04]  /*35c0*/  LDL R131, [R1+0x4] ;  /* 0x0000040001837983 */ /* 0x000f680000100800 */
[----:B------:R-:W-:Y:S04]  /*35d0*/  LDSM.16.MT88.4 R56, [R251+0x800] ;  /* 0x00080000fb38783b */ /* 0x000fe80000004200 */
[----:B------:R-:W-:Y:S04]  /*35e0*/  LDSM.16.MT88.4 R40, [R252+0x800] ;  /* 0x00080000fc28783b */ /* 0x000fe80000004200 */
[----:B------:R-:W-:Y:S04]  /*35f0*/  LDSM.16.MT88.4 R64, [R252+0x2000] ;  /* 0x00200000fc40783b */ /* 0x000fe80000004200 */
[----:B------:R-:W-:Y:S04]  /*3600*/  LDSM.16.MT88.4 R68, [R251+0x2000] ;  /* 0x00200000fb44783b */ /* 0x000fe80000004200 */
[----:B------:R-:W-:Y:S04]  /*3610*/  LDSM.16.MT88.4 R72, [R251+0x2800] ;  /* 0x00280000fb48783b */ /* 0x000fe80000004200 */
[----:B------:R-:W-:Y:S04]  /*3620*/  LDSM.16.MT88.4 R76, [R248+0x4000] ;  /* 0x00400000f84c783b */ /* 0x000fe80000004200 */
[----:B------:R-:W0:Y:S01]  /*3630*/  LDGDEPBAR ;  /* 0x00000000000079af */ /* 0x000e220000000000 */
[----:B--2---:R-:W-:-:S04]  /*3640*/  IMAD.IADD R0, R0, 0x1, R159 ;  /* 0x0000000100007824 */ /* 0x004fc800078e029f */
[----:B------:R-:W-:-:S05]  /*3650*/  @P2 IMAD.HI.U32 R2, R0, c[0x0][0x2c8], RZ ;  /* 0x0000b20000022a27 */ /* 0x000fca00078e00ff */
[----:B------:R-:W-:Y:S01]  /*3660*/  @P2 SHF.R.U32.HI R0, RZ, c[0x0][0x2cc], R2 ;  /* 0x0000b300ff002a19 */ /* 0x000fe20000011602 */
[----:B------:R-:W-:-:S04]  /*3670*/  IMAD R2, R6, R80, 0x1 ;  /* 0x0000000106027424 */ /* 0x000fc800078e0250 */
[----:B------:R-:W1:Y:S04]  /*3680*/  SHFL.IDX PT, R4, R0, RZ, 0x1c1f ;  /* 0x001c1fff00047589 */ /* 0x000e6800000e0000 */
[----:B------:R3:W2:Y:S02]  /*3690*/  SHFL.IDX PT, R5, R0, 0x1, 0x1c1f ;  /* 0x003c1f0000057f89 */ /* 0x0006a400000e0000 */
[----:B---3--:R-:W-:Y:S01]  /*36a0*/  IADD3 R0, -R3, c[0x0][0x1d0], R2 ;  /* 0x0000740003007a10 */ /* 0x008fe20007ffe102 */
[----:B------:R-:W-:-:S03]  /*36b0*/  IMAD.IADD R3, R7, 0x1, -R3 ;  /* 0x0000000107037824 */ /* 0x000fc600078e0a03 */
[----:B------:R-:W-:-:S05]  /*36c0*/  IADD3 R0, R0, -c[0x0][0x168], RZ ;  /* 0x80005a0000007a10 */ /* 0x000fca0007ffe0ff */
[----:B-1----:R-:W-:-:S05]  /*36d0*/  IMAD.IADD R2, R0, 0x1, R4 ;  /* 0x0000000100027824 */ /* 0x002fca00078e0204 */
[----:B------:R-:W-:-:S04]  /*36e0*/  IMNMX R2, R3, R2, PT ;  /* 0x0000000203027217 */ /* 0x000fc80003800200 */
[C---:B------:R-:W-:Y:S02]  /*36f0*/  ISETP.GT.AND P0, PT, R2.reuse, RZ, PT ;  /* 0x000000ff0200720c */ /* 0x040fe40003f04270 */
[----:B------:R-:W-:Y:S02]  /*3700*/  ISETP.GT.AND P1, PT, R2, 0x1, PT ;  /* 0x000000010200780c */ /* 0x000fe40003f24270 */
[----:B------:R-:W-:Y:S02]  /*3710*/  FSEL R17, R36, -INF , P0 ;  /* 0xff80000024117808 */ /* 0x000fe40000000000 */
[----:B------:R-:W-:Y:S02]  /*3720*/  ISETP.GT.AND P0, PT, R2, 0x8, PT ;  /* 0x000000080200780c */ /* 0x000fe40003f04270 */
[----:B------:R-:W-:Y:S01]  /*3730*/  FSEL R10, R37, -INF , P1 ;  /* 0xff800000250a7808 */ /* 0x000fe20000800000 */
[----:B--2---:R-:W-:Y:S01]  /*3740*/  IMAD.IADD R0, R0, 0x1, R5 ;  /* 0x0000000100007824 */ /* 0x004fe200078e0205 */
[----:B------:R-:W-:-:S02]  /*3750*/  ISETP.GT.AND P1, PT, R2, 0x9, PT ;  /* 0x000000090200780c */ /* 0x000fc40003f24270 */
[----:B------:R-:W-:Y:S02]  /*3760*/  FSEL R9, R52, -INF , P0 ;  /* 0xff80000034097808 */ /* 0x000fe40000000000 */
[----:B------:R-:W-:Y:S02]  /*3770*/  FMNMX.FTZ R5, R17, R10, !PT ;  /* 0x0000000a11057209 */ /* 0x000fe40007810000 */
[C---:B------:R-:W-:Y:S02]  /*3780*/  ISETP.GT.AND P0, PT, R2.reuse, 0x10, PT ;  /* 0x000000100200780c */ /* 0x040fe40003f04270 */
[----:B------:R-:W-:Y:S02]  /*3790*/  FSEL R4, R53, -INF , P1 ;  /* 0xff80000035047808 */ /* 0x000fe40000800000 */
[----:B------:R-:W-:Y:S02]  /*37a0*/  IMNMX R0, R3, R0, PT ;  /* 0x0000000003007217 */ /* 0x000fe40003800200 */
[----:B------:R-:W-:-:S02]  /*37b0*/  ISETP.GT.AND P1, PT, R2, 0x11, PT ;  /* 0x000000110200780c */ /* 0x000fc40003f24270 */
[----:B------:R-:W-:Y:S02]  /*37c0*/  FMNMX.FTZ R5, R9, R5, !PT ;  /* 0x0000000509057209 */ /* 0x000fe40007810000 */
[----:B------:R-:W-:Y:S02]  /*37d0*/  FSEL R3, R32, -INF , P0 ;  /* 0xff80000020037808 */ /* 0x000fe40000000000 */
[----:B------:R-:W-:Y:S02]  /*37e0*/  ISETP.GT.AND P0, PT, R2, 0x18, PT ;  /* 0x000000180200780c */ /* 0x000fe40003f04270 */
[----:B------:R-:W-:Y:S02]  /*37f0*/  FSEL R8, R33, -INF , P1 ;  /* 0xff80000021087808 */ /* 0x000fe40000800000 */
[----:B------:R-:W-:Y:S02]  /*3800*/  FMNMX.FTZ R5, R4, R5, !PT ;  /* 0x0000000504057209 */ /* 0x000fe40007810000 */
[----:B------:R-:W-:-:S02]  /*3810*/  ISETP.GT.AND P1, PT, R2, 0x19, PT ;  /* 0x000000190200780c */ /* 0x000fc40003f24270 */
[----:B------:R-:W-:Y:S02]  /*3820*/  FSEL R7, R48, -INF , P0 ;  /* 0xff80000030077808 */ /* 0x000fe40000000000 */
[C---:B------:R-:W-:Y:S02]  /*3830*/  ISETP.GT.AND P0, PT, R2.reuse, 0x20, PT ;  /* 0x000000200200780c */ /* 0x040fe40003f04270 */
[----:B------:R-:W-:Y:S02]  /*3840*/  FMNMX.FTZ R5, R3, R5, !PT ;  /* 0x0000000503057209 */ /* 0x000fe40007810000 */
[----:B------:R-:W-:Y:S02]  /*3850*/  FSEL R16, R49, -INF , P1 ;  /* 0xff80000031107808 */ /* 0x000fe40000800000 */
[----:B------:R-:W-:Y:S02]  /*3860*/  ISETP.GT.AND P1, PT, R2, 0x21, PT ;  /* 0x000000210200780c */ /* 0x000fe40003f24270 */
[----:B------:R-:W-:-:S02]  /*3870*/  FSEL R111, R28, -INF , P0 ;  /* 0xff8000001c6f7808 */ /* 0x000fc40000000000 */
[----:B------:R-:W-:Y:S02]  /*3880*/  ISETP.GT.AND P0, PT, R2, 0x28, PT ;  /* 0x000000280200780c */ /* 0x000fe40003f04270 */
[----:B------:R-:W-:Y:S02]  /*3890*/  FMNMX.FTZ R5, R8, R5, !PT ;  /* 0x0000000508057209 */ /* 0x000fe40007810000 */
[----:B------:R-:W-:Y:S02]  /*38a0*/  FSEL R110, R29, -INF , P1 ;  /* 0xff8000001d6e7808 */ /* 0x000fe40000800000 */
[----:B------:R-:W-:Y:S02]  /*38b0*/  ISETP.GT.AND P1, PT, R2, 0x29, PT ;  /* 0x000000290200780c */ /* 0x000fe40003f24270 */
[----:B------:R-:W-:Y:S02]  /*38c0*/  FSEL R109, R44, -INF , P0 ;  /* 0xff8000002c6d7808 */ /* 0x000fe40000000000 */
[----:B------:R-:W-:-:S02]  /*38d0*/  FMNMX.FTZ R5, R7, R5, !PT ;  /* 0x0000000507057209 */ /* 0x000fc40007810000 */
[C---:B------:R-:W-:Y:S02]  /*38e0*/  ISETP.GT.AND P0, PT, R2.reuse, 0x30, PT ;  /* 0x000000300200780c */ /* 0x040fe40003f04270 */
[----:B------:R-:W-:Y:S02]  /*38f0*/  FSEL R107, R45, -INF , P1 ;  /* 0xff8000002d6b7808 */ /* 0x000fe40000800000 */
[----:B------:R-:W-:Y:S02]  /*3900*/  ISETP.GT.AND P1, PT, R2, 0x31, PT ;  /* 0x000000310200780c */ /* 0x000fe40003f24270 */
[----:B------:R-:W-:Y:S02]  /*3910*/  FMNMX.FTZ R5, R16, R5, !PT ;  /* 0x0000000510057209 */ /* 0x000fe40007810000 */
[----:B------:R-:W-:Y:S02]  /*3920*/  FSEL R104, R20, -INF , P0 ;  /* 0xff80000014687808 */ /* 0x000fe40000000000 */
[----:B------:R-:W-:-:S02]  /*3930*/  ISETP.GT.AND P0, PT, R0, RZ, PT ;  /* 0x000000ff0000720c */ /* 0x000fc40003f04270 */
[----:B------:R-:W-:Y:S02]  /*3940*/  FSEL R103, R21, -INF , P1 ;  /* 0xff80000015677808 */ /* 0x000fe40000800000 */
[----:B------:R-:W-:Y:S02]  /*3950*/  FMNMX.FTZ R5, R111, R5, !PT ;  /* 0x000000056f057209 */ /* 0x000fe40007810000 */
[----:B------:R-:W-:Y:S02]  /*3960*/  ISETP.GT.AND P1, PT, R0, 0x1, PT ;  /* 0x000000010000780c */ /* 0x000fe40003f24270 */
[----:B------:R-:W-:Y:S02]  /*3970*/  FSEL R15, R38, -INF , P0 ;  /* 0xff800000260f7808 */ /* 0x000fe40000000000 */
[----:B------:R-:W-:Y:S02]  /*3980*/  ISETP.GT.AND P0, PT, R0, 0x8, PT ;  /* 0x000000080000780c */ /* 0x000fe40003f04270 */
[----:B------:R-:W-:-:S02]  /*3990*/  FMNMX.FTZ R5, R110, R5, !PT ;  /* 0x000000056e057209 */ /* 0x000fc40007810000 */
[----:B------:R-:W-:Y:S02]  /*39a0*/  FSEL R14, R39, -INF , P1 ;  /* 0xff800000270e7808 */ /* 0x000fe40000800000 */
[----:B------:R-:W-:Y:S01]  /*39b0*/  FSEL R13, R54, -INF , P0 ;  /* 0xff800000360d7808 */ /* 0x000fe20000000000 */
[----:B------:R-:W-:Y:S01]  /*39c0*/  LDSM.16.MT88.4 R36, [R248+0x800] ;  /* 0x00080000f824783b */ /* 0x000fe20000004200 */
[----:B------:R-:W-:Y:S02]  /*39d0*/  ISETP.GT.AND P0, PT, R2, 0x38, PT ;  /* 0x000000380200780c */ /* 0x000fe40003f04270 */
[----:B------:R-:W-:Y:S02]  /*39e0*/  FMNMX.FTZ R5, R109, R5, !PT ;  /* 0x000000056d057209 */ /* 0x000fe40007810000 */
[----:B------:R-:W-:Y:S02]  /*39f0*/  ISETP.GT.AND P1, PT, R0, 0x9, PT ;  /* 0x000000090000780c */ /* 0x000fe40003f24270 */
[----:B------:R-:W-:-:S02]  /*3a00*/  FMNMX.FTZ R6, R15, R14, !PT ;  /* 0x0000000e0f067209 */ /* 0x000fc40007810000 */
[----:B------:R-:W-:Y:S02]  /*3a10*/  FSEL R97, R24, -INF , P0 ;  /* 0xff80000018617808 */ /* 0x000fe40000000000 */
[----:B------:R-:W-:Y:S02]  /*3a20*/  FMNMX.FTZ R5, R107, R5, !PT ;  /* 0x000000056b057209 */ /* 0x000fe40007810000 */
[----:B------:R-:W-:Y:S02]  /*3a30*/  FSEL R12, R55, -INF , P1 ;  /* 0xff800000370c7808 */ /* 0x000fe40000800000 */
[C---:B------:R-:W-:Y:S01]  /*3a40*/  ISETP.GT.AND P0, PT, R0.reuse, 0x10, PT ;  /* 0x000000100000780c */ /* 0x040fe20003f04270 */
[----:B-----5:R-:W-:Y:S01]  /*3a50*/  LDSM.16.MT88.4 R52, [R131+0x2000] ;  /* 0x002000008334783b */ /* 0x020fe20000004200 */
[----:B------:R-:W-:Y:S02]  /*3a60*/  FMNMX.FTZ R18, R13, R6, !PT ;  /* 0x000000060d127209 */ /* 0x000fe40007810000 */
[----:B------:R-:W-:-:S02]  /*3a70*/  ISETP.GT.AND P1, PT, R0, 0x11, PT ;  /* 0x000000110000780c */ /* 0x000fc40003f24270 */
[----:B------:R-:W-:Y:S02]  /*3a80*/  FMNMX.FTZ R5, R104, R5, !PT ;  /* 0x0000000568057209 */ /* 0x000fe40007810000 */
[----:B------:R-:W-:Y:S02]  /*3a90*/  FSEL R11, R34, -INF , P0 ;  /* 0xff800000220b7808 */ /* 0x000fe40000000000 */
[----:B------:R-:W-:Y:S02]  /*3aa0*/  FMNMX.FTZ R18, R12, R18, !PT ;  /* 0x000000120c127209 */ /* 0x000fe40007810000 */
[----:B------:R-:W-:Y:S02]  /*3ab0*/  ISETP.GT.AND P0, PT, R2, 0x39, PT ;  /* 0x000000390200780c */ /* 0x000fe40003f04270 */
[----:B------:R-:W-:Y:S02]  /*3ac0*/  FSEL R6, R35, -INF , P1 ;  /* 0xff80000023067808 */ /* 0x000fe40000800000 */
[----:B------:R-:W-:-:S02]  /*3ad0*/  FMNMX.FTZ R2, R103, R5, !PT ;  /* 0x0000000567027209 */ /* 0x000fc40007810000 */
[C---:B------:R-:W-:Y:S02]  /*3ae0*/  ISETP.GT.AND P1, PT, R0.reuse, 0x18, PT ;  /* 0x000000180000780c */ /* 0x040fe40003f24270 */
[----:B------:R-:W-:Y:S02]  /*3af0*/  FMNMX.FTZ R18, R11, R18, !PT ;  /* 0x000000120b127209 */ /* 0x000fe40007810000 */
[----:B------:R-:W-:Y:S02]  /*3b00*/  FSEL R96, R25, -INF , P0 ;  /* 0xff80000019607808 */ /* 0x000fe40000000000 */
[----:B------:R-:W-:Y:S02]  /*3b10*/  FMNMX.FTZ R2, R97, R2, !PT ;  /* 0x0000000261027209 */ /* 0x000fe40007810000 */
[----:B------:R-:W-:Y:S02]  /*3b20*/  ISETP.GT.AND P0, PT, R0, 0x19, PT ;  /* 0x000000190000780c */ /* 0x000fe40003f04270 */
[----:B------:R-:W-:-:S02]  /*3b30*/  FSEL R5, R50, -INF , P1 ;  /* 0xff80000032057808 */ /* 0x000fc40000800000 */
[----:B------:R-:W-:Y:S02]  /*3b40*/  FMNMX.FTZ R19, R6, R18, !PT ;  /* 0x0000001206137209 */ /* 0x000fe40007810000 */
[----:B------:R-:W-:Y:S02]  /*3b50*/  FMNMX.FTZ R157, R96, R2, !PT ;  /* 0x00000002609d7209 */ /* 0x000fe40007810000 */
[----:B------:R-:W-:Y:S02]  /*3b60*/  FSEL R18, R51, -INF , P0 ;  /* 0xff80000033127808 */ /* 0x000fe40000000000 */
[C---:B------:R-:W-:Y:S02]  /*3b70*/  ISETP.GT.AND P1, PT, R0.reuse, 0x20, PT ;  /* 0x000000200000780c */ /* 0x040fe40003f24270 */
[----:B------:R-:W-:Y:S02]  /*3b80*/  FMNMX.FTZ R2, R5, R19, !PT ;  /* 0x0000001305027209 */ /* 0x000fe40007810000 */
[----:B------:R-:W-:-:S02]  /*3b90*/  ISETP.GT.AND P0, PT, R0, 0x21, PT ;  /* 0x000000210000780c */ /* 0x000fc40003f04270 */
[----:B------:R-:W-:Y:S02]  /*3ba0*/  FSEL R100, R30, -INF , P1 ;  /* 0xff8000001e647808 */ /* 0x000fe40000800000 */
[----:B------:R-:W-:Y:S02]  /*3bb0*/  FMNMX.FTZ R2, R18, R2, !PT ;  /* 0x0000000212027209 */ /* 0x000fe40007810000 */
[----:B------:R-:W-:Y:S02]  /*3bc0*/  FSEL R102, R31, -INF , P0 ;  /* 0xff8000001f667808 */ /* 0x000fe40000000000 */
[----:B------:R-:W-:Y:S01]  /*3bd0*/  ISETP.GT.AND P1, PT, R0, 0x28, PT ;  /* 0x000000280000780c */ /* 0x000fe20003f24270 */
[----:B------:R-:W1:Y:S01]  /*3be0*/  SHFL.BFLY PT, R19, R157, 0x2, 0x1f ;  /* 0x0c401f009d137f89 */ /* 0x000e6200000e0000 */
[----:B------:R-:W-:Y:S02]  /*3bf0*/  FMNMX.FTZ R2, R100, R2, !PT ;  /* 0x0000000264027209 */ /* 0x000fe40007810000 */
[----:B------:R-:W-:Y:S01]  /*3c00*/  ISETP.GT.AND P0, PT, R0, 0x29, PT ;  /* 0x000000290000780c */ /* 0x000fe20003f04270 */
[----:B------:R-:W-:Y:S01]  /*3c10*/  LDSM.16.MT88.4 R28, [R252] ;  /* 0x00000000fc1c783b */ /* 0x000fe20000004200 */
[----:B------:R-:W-:-:S02]  /*3c20*/  FSEL R101, R46, -INF , P1 ;  /* 0xff8000002e657808 */ /* 0x000fc40000800000 */
[----:B------:R-:W-:Y:S02]  /*3c30*/  FMNMX.FTZ R2, R102, R2, !PT ;  /* 0x0000000266027209 */ /* 0x000fe40007810000 */
[----:B------:R-:W-:Y:S02]  /*3c40*/  FSEL R108, R47, -INF , P0 ;  /* 0xff8000002f6c7808 */ /* 0x000fe40000000000 */
[C---:B------:R-:W-:Y:S01]  /*3c50*/  ISETP.GT.AND P1, PT, R0.reuse, 0x30, PT ;  /* 0x000000300000780c */ /* 0x040fe20003f24270 */
[----:B------:R-:W-:Y:S01]  /*3c60*/  LDSM.16.MT88.4 R44, [R251] ;  /* 0x00000000fb2c783b */ /* 0x000fe20000004200 */
[----:B------:R-:W-:Y:S02]  /*3c70*/  FMNMX.FTZ R2, R101, R2, !PT ;  /* 0x0000000265027209 */ /* 0x000fe40007810000 */
[----:B------:R-:W-:Y:S02]  /*3c80*/  ISETP.GT.AND P0, PT, R0, 0x31, PT ;  /* 0x000000310000780c */ /* 0x000fe40003f04270 */
[----:B------:R-:W-:-:S02]  /*3c90*/  FSEL R106, R22, -INF , P1 ;  /* 0xff800000166a7808 */ /* 0x000fc40000800000 */
[----:B------:R-:W-:Y:S02]  /*3ca0*/  FMNMX.FTZ R2, R108, R2, !PT ;  /* 0x000000026c027209 */ /* 0x000fe40007810000 */
[----:B------:R-:W-:Y:S02]  /*3cb0*/  FSEL R105, R23, -INF , P0 ;  /* 0xff80000017697808 */ /* 0x000fe40000000000 */
[----:B------:R-:W-:Y:S01]  /*3cc0*/  ISETP.GT.AND P1, PT, R0, 0x38, PT ;  /* 0x000000380000780c */ /* 0x000fe20003f24270 */
[----:B------:R-:W-:Y:S01]  /*3cd0*/  LDSM.16.MT88.4 R20, [R248] ;  /* 0x00000000f814783b */ /* 0x000fe20000004200 */
[----:B------:R-:W-:Y:S02]  /*3ce0*/  FMNMX.FTZ R2, R106, R2, !PT ;  /* 0x000000026a027209 */ /* 0x000fe40007810000 */
[----:B------:R-:W-:Y:S02]  /*3cf0*/  ISETP.GT.AND P0, PT, R0, 0x39, PT ;  /* 0x000000390000780c */ /* 0x000fe40003f04270 */
[----:B------:R-:W-:-:S02]  /*3d00*/  FSEL R99, R26, -INF , P1 ;  /* 0xff8000001a637808 */ /* 0x000fc40000800000 */
[----:B------:R-:W-:Y:S02]  /*3d10*/  FMNMX.FTZ R156, R105, R2, !PT ;  /* 0x00000002699c7209 */ /* 0x000fe40007810000 */
[----:B------:R-:W-:Y:S02]  /*3d20*/  FSEL R98, R27, -INF , P0 ;  /* 0xff8000001b627808 */ /* 0x000fe40000000000 */
[----:B------:R-:W-:Y:S01]  /*3d30*/  FMNMX.FTZ R156, R99, R156, !PT ;  /* 0x0000009c639c7209 */ /* 0x000fe20007810000 */
[----:B----4-:R-:W-:Y:S03]  /*3d40*/  LDSM.16.MT88.4 R24, [R60] ;  /* 0x000000003c18783b */ /* 0x010fe60000004200 */
[----:B------:R-:W-:Y:S01]  /*3d50*/  FMNMX.FTZ R156, R98, R156, !PT ;  /* 0x0000009c629c7209 */ /* 0x000fe20007810000 */
[----:B------:R-:W-:Y:S01]  /*3d60*/  LDSM.16.MT88.4 R60, [R131+0x800] ;  /* 0x00080000833c783b */ /* 0x000fe20000004200 */
        /* <DEDUP_REMOVED lines=9> */
[----:B------:R-:W-:Y:S01]  /*3e00*/  FFMA.FTZ R3, R3, c[0x0][0x2d0], -R2 ;  /* 0x0000b40003037a23 */ /* 0x000fe20000010802 */
[----:B-1----:R-:W-:-:S04]  /*3e10*/  FMNMX.FTZ R156, R156, R0, !PT ;  /* 0x000000009c9c7209 */ /* 0x002fc80007810000 */
[C---:B------:R-:W-:Y:S01]  /*3e20*/  FSETP.NEU.FTZ.AND P0, PT, R156.reuse, -INF , PT ;  /* 0xff8000009c00780b */ /* 0x040fe20003f1d000 */
[----:B------:R-:W-:Y:S01]  /*3e30*/  FMUL.FTZ R0, R156, c[0x0][0x2d0] ;  /* 0x0000b4009c007a20 */ /* 0x000fe20000410000 */
[----:B------:R1:W-:Y:S04]  /*3e40*/  MUFU.EX2 R90, R3 ;  /* 0x00000003005a7308 */ /* 0x0003e80000000800 */
[----:B------:R-:W-:Y:S01]  /*3e50*/  FSEL R0, R0, RZ, P0 ;  /* 0x000000ff00007208 */ /* 0x000fe20000000000 */
[--C-:B------:R-:W-:Y:S02]  /*3e60*/  FFMA.FTZ R17, R17, c[0x0][0x2d0], -R2.reuse ;  /* 0x0000b40011117a23 */ /* 0x100fe40000010802 */
[--C-:B------:R-:W-:Y:S02]  /*3e70*/  FFMA.FTZ R10, R10, c[0x0][0x2d0], -R2.reuse ;  /* 0x0000b4000a0a7a23 */ /* 0x100fe40000010802 */
[----:B------:R-:W-:-:S02]  /*3e80*/  FFMA.FTZ R9, R9, c[0x0][0x2d0], -R2 ;  /* 0x0000b40009097a23 */ /* 0x000fc40000010802 */
[----:B------:R-:W-:Y:S02]  /*3e90*/  FFMA.FTZ R4, R4, c[0x0][0x2d0], -R2 ;  /* 0x0000b40004047a23 */ /* 0x000fe40000010802 */
[--C-:B-1----:R-:W-:Y:S02]  /*3ea0*/  FFMA.FTZ R3, R13, c[0x0][0x2d0], -R0.reuse ;  /* 0x0000b4000d037a23 */ /* 0x102fe40000010800 */
[--C-:B------:R-:W-:Y:S02]  /*3eb0*/  FFMA.FTZ R15, R15, c[0x0][0x2d0], -R0.reuse ;  /* 0x0000b4000f0f7a23 */ /* 0x100fe40000010800 */
[----:B------:R1:W-:Y:S01]  /*3ec0*/  MUFU.EX2 R82, R3 ;  /* 0x0000000300527308 */ /* 0x0003e20000000800 */
[----:B------:R-:W-:-:S07]  /*3ed0*/  FFMA.FTZ R14, R14, c[0x0][0x2d0], -R0 ;  /* 0x0000b4000e0e7a23 */ /* 0x000fce0000010800 */
[----:B------:R-:W-:Y:S01]  /*3ee0*/  MUFU.EX2 R85, R17 ;  /* 0x0000001100557308 */ /* 0x000fe20000000800 */
[----:B-1----:R-:W-:-:S07]  /*3ef0*/  FFMA.FTZ R3, R12, c[0x0][0x2d0], -R0 ;  /* 0x0000b4000c037a23 */ /* 0x002fce0000010800 */
[----:B------:R-:W1:Y:S08]  /*3f00*/  MUFU.EX2 R83, R10 ;  /* 0x0000000a00537308 */ /* 0x000e700000000800 */
[----:B------:R-:W-:Y:S08]  /*3f10*/  MUFU.EX2 R87, R9 ;  /* 0x0000000900577308 */ /* 0x000ff00000000800 */
[----:B------:R-:W2:Y:S08]  /*3f20*/  MUFU.EX2 R89, R4 ;  /* 0x0000000400597308 */ /* 0x000eb00000000800 */
[----:B------:R-:W-:Y:S08]  /*3f30*/  MUFU.EX2 R81, R15 ;  /* 0x0000000f00517308 */ /* 0x000ff00000000800 */
[----:B------:R-:W3:Y:S08]  /*3f40*/  MUFU.EX2 R80, R14 ;  /* 0x0000000e00507308 */ /* 0x000ef00000000800 */
[----:B------:R4:W5:Y:S01]  /*3f50*/  MUFU.EX2 R84, R3 ;  /* 0x0000000300547308 */ /* 0x0009620000000800 */
[----:B-1----:R-:W-:Y:S01]  /*3f60*/  F2FP.BF16.PACK_AB R12, R83, R85 ;  /* 0x00000055530c723e */ /* 0x002fe200000010ff */
[----:B------:R-:W-:-:S02]  /*3f70*/  FFMA.FTZ R7, R7, c[0x0][0x2d0], -R2 ;  /* 0x0000b40007077a23 */ /* 0x000fc40000010802 */
[----:B----4-:R-:W-:-:S04]  /*3f80*/  FFMA.FTZ R3, R11, c[0x0][0x2d0], -R0 ;  /* 0x0000b4000b037a23 */ /* 0x010fc80000010800 */
[----:B------:R1:W-:Y:S01]  /*3f90*/  MUFU.EX2 R86, R3 ;  /* 0x0000000300567308 */ /* 0x0003e20000000800 */
[----:B--2---:R-:W-:Y:S02]  /*3fa0*/  F2FP.BF16.PACK_AB R14, R89, R87 ;  /* 0x00000057590e723e */ /* 0x004fe400000010ff */
[----:B---3--:R-:W-:Y:S02]  /*3fb0*/  F2FP.BF16.PACK_AB R13, R80, R81 ;  /* 0x00000051500d723e */ /* 0x008fe400000010ff */
[----:B-----5:R-:W-:Y:S01]  /*3fc0*/  F2FP.BF16.PACK_AB R15, R84, R82 ;  /* 0x00000052540f723e */ /* 0x020fe200000010ff */
[----:B------:R-:W-:Y:S02]  /*3fd0*/  FFMA.FTZ R8, R8, c[0x0][0x2d0], -R2 ;  /* 0x0000b40008087a23 */ /* 0x000fe40000010802 */
[----:B-1----:R-:W-:-:S04]  /*3fe0*/  FFMA.FTZ R3, R6, c[0x0][0x2d0], -R0 ;  /* 0x0000b40006037a23 */ /* 0x002fc80000010800 */
[----:B------:R1:W-:Y:S01]  /*3ff0*/  MUFU.EX2 R88, R3 ;  /* 0x0000000300587308 */ /* 0x0003e20000000800 */
[----:B------:R-:W-:-:S07]  /*4000*/  FFMA.FTZ R16, R16, c[0x0][0x2d0], -R2 ;  /* 0x0000b40010107a23 */ /* 0x000fce0000010802 */
[----:B------:R2:W-:Y:S01]  /*4010*/  MUFU.EX2 R94, R7 ;  /* 0x00000007005e7308 */ /* 0x0005e20000000800 */
[----:B-1----:R-:W-:-:S07]  /*4020*/  FFMA.FTZ R3, R5, c[0x0][0x2d0], -R0 ;  /* 0x0000b40005037a23 */ /* 0x002fce0000010800 */
[----:B------:R1:W-:Y:S01]  /*4030*/  MUFU.EX2 R92, R3 ;  /* 0x00000003005c7308 */ /* 0x0003e20000000800 */
[C---:B--2---:R-:W-:Y:S07]  /*4040*/  HMMA.16816.F32.BF16 R4, R12.reuse, R20, RZ ;  /* 0x000000140c04723c */ /* 0x044fee00000418ff */
[----:B------:R-:W2:Y:S01]  /*4050*/  MUFU.EX2 R93, R8 ;  /* 0x00000008005d7308 */ /* 0x000ea20000000800 */
[----:B------:R-:W-:Y:S01]  /*4060*/  HMMA.16816.F32.BF16 R20, R12, R22, RZ ;  /* 0x000000160c14723c */ /* 0x000fe200000418ff */
[----:B-1----:R-:W-:-:S06]  /*4070*/  FFMA.FTZ R3, R18, c[0x0][0x2d0], -R0 ;  /* 0x0000b40012037a23 */ /* 0x002fcc0000010800 */
[----:B------:R-:W1:Y:S08]  /*4080*/  MUFU.EX2 R95, R16 ;  /* 0x00000010005f7308 */ /* 0x000e700000000800 */
[----:B------:R-:W3:Y:S01]  /*4090*/  MUFU.EX2 R91, R3 ;  /* 0x00000003005b7308 */ /* 0x000ee20000000800 */
[----:B--2---:R-:W-:Y:S02]  /*40a0*/  F2FP.BF16.PACK_AB R8, R93, R90 ;  /* 0x0000005a5d08723e */ /* 0x004fe400000010ff */
[----:B------:R-:W-:-:S02]  /*40b0*/  F2FP.BF16.PACK_AB R9, R88, R86 ;  /* 0x000000565809723e */ /* 0x000fc400000010ff */
[----:B-1----:R-:W-:Y:S02]  /*40c0*/  F2FP.BF16.PACK_AB R10, R95, R94 ;  /* 0x0000005e5f0a723e */ /* 0x002fe400000010ff */
[----:B---3--:R-:W-:-:S07]  /*40d0*/  F2FP.BF16.PACK_AB R11, R91, R92 ;  /* 0x0000005c5b0b723e */ /* 0x008fce00000010ff */
[C---:B------:R-:W-:Y:S08]  /*40e0*/  HMMA.16816.F32.BF16 R160, R8.reuse, R36, R4 ;  /* 0x0000002408a0723c */ /* 0x040ff00000041804 */
[----:B------:R-:W-:Y:S01]  /*40f0*/  HMMA.16816.F32.BF16 R4, R8, R38, R20 ;  /* 0x000000260804723c */ /* 0x000fe20000041814 */
[----:B------:R-:W1:Y:S07]  /*4100*/  LDSM.16.MT88.4 R20, [R248+0x2000] ;  /* 0x00200000f814783b */ /* 0x000e6e0000004200 */
[C---:B------:R-:W-:Y:S11]  /*4110*/  HMMA.16816.F32.BF16 R32, R12.reuse, R28, RZ ;  /* 0x0000001c0c20723c */ /* 0x040ff600000418ff */
[----:B------:R-:W-:Y:S05]  /*4120*/  @!UPT UIADD3 URZ, URZ, URZ, URZ ;  /* 0x0000003f3f3ff290 */ /* 0x000fea000fffe03f */
[----:B------:R-:W-:Y:S02]  /*4130*/  IMAD.MOV.U32 R118, RZ, RZ, R6 ;  /* 0x000000ffff767224 */ /* 0x000fe400078e0006 */
[----:B------:R-:W-:Y:S02]  /*4140*/  IMAD.MOV.U32 R117, RZ, RZ, R5 ;  /* 0x000000ffff757224 */ /* 0x000fe400078e0005 */
[----:B------:R-:W-:Y:S02]  /*4150*/  IMAD.MOV.U32 R129, RZ, RZ, R7 ;  /* 0x000000ffff817224 */ /* 0x000fe400078e0007 */
[----:B------:R-:W-:Y:S02]  /*4160*/  IMAD.MOV.U32 R128, RZ, RZ, R4 ;  /* 0x000000ffff807224 */ /* 0x000fe400078e0004 */
[C---:B------:R-:W-:Y:S08]  /*4170*/  HMMA.16816.F32.BF16 R4, R12.reuse, R44, RZ ;  /* 0x0000002c0c04723c */ /* 0x040ff000000418ff */
[----:B------:R-:W-:Y:S11]  /*4180*/  HMMA.16816.F32.BF16 R16, R12, R30, RZ ;  /* 0x0000001e0c10723c */ /* 0x000ff600000418ff */
[----:B------:R-:W-:Y:S05]  /*4190*/  @!UPT UIADD3 URZ, URZ, URZ, URZ ;  /* 0x0000003f3f3ff290 */ /* 0x000fea000fffe03f */
[C---:B------:R-:W-:Y:S08]  /*41a0*/  HMMA.16816.F32.BF16 R28, R8.reuse, R56, R4 ;  /* 0x00000038081c723c */ /* 0x040ff00000041804 */
[C---:B------:R-:W-:Y:S08]  /*41b0*/  HMMA.16816.F32.BF16 R132, R8.reuse, R40, R32 ;  /* 0x000000280884723c */ /* 0x040ff00000041820 */
[----:B------:R-:W-:Y:S01]  /*41c0*/  HMMA.16816.F32.BF16 R140, R8, R42, R16 ;  /* 0x0000002a088c723c */ /* 0x000fe20000041810 */
[----:B------:R-:W2:Y:S07]  /*41d0*/  LDSM.16.MT88.4 R40, [R252+0x2800] ;  /* 0x00280000fc28783b */ /* 0x000eae0000004200 */
[----:B------:R-:W-:Y:S01]  /*41e0*/  HMMA.16816.F32.BF16 R48, R12, R46, RZ ;  /* 0x0000002e0c30723c */ /* 0x000fe200000418ff */
[----:B------:R-:W3:Y:S01]  /*41f0*/  LDSM.16.MT88.4 R44, [R248+0x2800] ;  /* 0x00280000f82c783b */ /* 0x000ee20000004200 */
[----:B------:R-:W-:-:S02]  /*4200*/  IMAD.MOV.U32 R116, RZ, RZ, R31 ;  /* 0x000000ffff747224 */ /* 0x000fc400078e001f */
[----:B------:R-:W-:Y:S02]  /*4210*/  IMAD.MOV.U32 R115, RZ, RZ, R30 ;  /* 0x000000ffff737224 */ /* 0x000fe400078e001e */
[----:B------:R-:W-:Y:S02]  /*4220*/  IMAD.MOV.U32 R114, RZ, RZ, R29 ;  /* 0x000000ffff727224 */ /* 0x000fe400078e001d */
[----:B------:R-:W-:Y:S01]  /*4230*/  IMAD.MOV.U32 R113, RZ, RZ, R28 ;  /* 0x000000ffff717224 */ /* 0x000fe200078e001c */
[C---:B------:R-:W-:Y:S08]  /*4240*/  HMMA.16816.F32.BF16 R36, R12.reuse, R24, RZ ;  /* 0x000000180c24723c */ /* 0x040ff000000418ff */
[C---:B------:R-:W-:Y:S08]  /*4250*/  HMMA.16816.F32.BF16 R32, R12.reuse, R26, RZ ;  /* 0x0000001a0c20723c */ /* 0x040ff000000418ff */
[C---:B-1----:R-:W-:Y:S08]  /*4260*/  HMMA.16816.F32.BF16 R28, R12.reuse, R20, RZ ;  /* 0x000000140c1c723c */ /* 0x042ff000000418ff */
[C---:B------:R-:W-:Y:S08]  /*4270*/  HMMA.16816.F32.BF16 R24, R12.reuse, R22, RZ ;  /* 0x000000160c18723c */ /* 0x040ff000000418ff */
[C---:B------:R-:W-:Y:S08]  /*4280*/  HMMA.16816.F32.BF16 R20, R12.reuse, R64, RZ ;  /* 0x000000400c14723c */ /* 0x040ff000000418ff */
[C---:B------:R-:W-:Y:S08]  /*4290*/  HMMA.16816.F32.BF16 R4, R12.reuse, R68, RZ ;  /* 0x000000440c04723c */ /* 0x040ff000000418ff */
[----:B------:R-:W-:Y:S08]  /*42a0*/  HMMA.16816.F32.BF16 R16, R12, R66, RZ ;  /* 0x000000420c10723c */ /* 0x000ff000000418ff */
[C---:B--2---:R-:W-:Y:S08]  /*42b0*/  HMMA.16816.F32.BF16 R20, R8.reuse, R40, R20 ;  /* 0x000000280814723c */ /* 0x044ff00000041814 */
[C---:B------:R-:W-:Y:S01]  /*42c0*/  HMMA.16816.F32.BF16 R120, R8.reuse, R60, R36 ;  /* 0x0000003c0878723c */ /* 0x040fe20000041824 */
[----:B------:R-:W-:Y:S07]  /*42d0*/  LDSM.16.MT88.4 R36, [R252+0x4000] ;  /* 0x00400000fc24783b */ /* 0x000fee0000004200 */
[C---:B---3--:R-:W-:Y:S08]  /*42e0*/  HMMA.16816.F32.BF16 R28, R8.reuse, R44, R28 ;  /* 0x0000002c081c723c */ /* 0x048ff0000004181c */
[C---:B------:R-:W-:Y:S08]  /*42f0*/  HMMA.16816.F32.BF16 R4, R8.reuse, R72, R4 ;  /* 0x000000480804723c */ /* 0x040ff00000041804 */
[----:B------:R-:W-:Y:S01]  /*4300*/  HMMA.16816.F32.BF16 R148, R8, R58, R48 ;  /* 0x0000003a0894723c */ /* 0x000fe20000041830 */
[----:B------:R-:W1:Y:S01]  /*4310*/  LDSM.16.MT88.4 R48, [R131+0x2800] ;  /* 0x002800008330783b */ /* 0x000e620000004200 */
[----:B------:R-:W-:-:S02]  /*4320*/  IMAD.MOV.U32 R67, RZ, RZ, R21 ;  /* 0x000000ffff437224 */ /* 0x000fc400078e0015 */
[----:B------:R-:W-:Y:S01]  /*4330*/  IMAD.MOV.U32 R66, RZ, RZ, R22 ;  /* 0x000000ffff427224 */ /* 0x000fe200078e0016 */
[----:B------:R-:W2:Y:S01]  /*4340*/  LDSM.16.MT88.4 R56, [R248+0x4800] ;  /* 0x00480000f838783b */ /* 0x000ea20000004200 */
[----:B------:R-:W-:Y:S02]  /*4350*/  IMAD.MOV.U32 R65, RZ, RZ, R23 ;  /* 0x000000ffff417224 */ /* 0x000fe400078e0017 */
[C---:B------:R-:W-:Y:S01]  /*4360*/  HMMA.16816.F32.BF16 R188, R8.reuse, R62, R32 ;  /* 0x0000003e08bc723c */ /* 0x040fe20000041820 */
[----:B------:R-:W-:Y:S01]  /*4370*/  IMAD.MOV.U32 R64, RZ, RZ, R20 ;  /* 0x000000ffff407224 */ /* 0x000fe200078e0014 */
[----:B------:R-:W-:Y:S01]  /*4380*/  MOV R112, R121 ;  /* 0x0000007900707202 */ /* 0x000fe20000000f00 */
[----:B------:R-:W-:Y:S01]  /*4390*/  IMAD.MOV.U32 R119, RZ, RZ, R120 ;  /* 0x000000ffff777224 */ /* 0x000fe200078e0078 */
[----:B------:R-:W-:Y:S04]  /*43a0*/  LDSM.16.MT88.4 R32, [R251+0x4800] ;  /* 0x00480000fb20783b */ /* 0x000fe80000004200 */
[----:B------:R-:W-:Y:S01]  /*43b0*/  HMMA.16816.F32.BF16 R44, R8, R46, R24 ;  /* 0x0000002e082c723c */ /* 0x000fe20000041818 */
[----:B------:R-:W-:-:S02]  /*43c0*/  IMAD.MOV.U32 R120, RZ, RZ, R28 ;  /* 0x000000ffff787224 */ /* 0x000fc400078e001c */
[----:B------:R-:W-:-:S05]  /*43d0*/  IMAD.MOV.U32 R28, RZ, RZ, R5 ;  /* 0x000000ffff1c7224 */ /* 0x000fca00078e0005 */
[----:B------:R-:W-:Y:S01]  /*43e0*/  HMMA.16816.F32.BF16 R60, R8, R42, R16 ;  /* 0x0000002a083c723c */ /* 0x000fe20000041810 */
[----:B------:R-:W3:Y:S07]  /*43f0*/  LDSM.16.MT88.4 R40, [R251+0x4000] ;  /* 0x00400000fb28783b */ /* 0x000eee0000004200 */
[----:B------:R-:W-:Y:S01]  /*4400*/  HMMA.16816.F32.BF16 R24, R12, R70, RZ ;  /* 0x000000460c18723c */ /* 0x000fe200000418ff */
[----:B------:R-:W-:Y:S01]  /*4410*/  IMAD.MOV.U32 R125, RZ, RZ, R6 ;  /* 0x000000ffff7d7224 */ /* 0x000fe200078e0006 */
[----:B------:R-:W-:-:S06]  /*4420*/  MOV R124, R4 ;  /* 0x00000004007c7202 */ /* 0x000fcc0000000f00 */
[----:B------:R-:W-:Y:S01]  /*4430*/  HMMA.16816.F32.BF16 R20, R12, R52, RZ ;  /* 0x000000340c14723c */ /* 0x000fe200000418ff */
[----:B------:R-:W-:-:S07]  /*4440*/  IMAD.MOV.U32 R130, RZ, RZ, R7 ;  /* 0x000000ffff827224 */ /* 0x000fce00078e0007 */
[C---:B------:R-:W-:Y:S01]  /*4450*/  HMMA.16816.F32.BF16 R16, R12.reuse, R54, RZ ;  /* 0x000000360c10723c */ /* 0x040fe200000418ff */
[----:B------:R-:W-:Y:S02]  /*4460*/  IMAD.MOV.U32 R3, RZ, RZ, R123 ;  /* 0x000000ffff037224 */ /* 0x000fe400078e007b */
[----:B------:R-:W-:Y:S02]  /*4470*/  IMAD.MOV.U32 R176, RZ, RZ, R122 ;  /* 0x000000ffffb07224 */ /* 0x000fe400078e007a */
[----:B------:R-:W-:Y:S02]  /*4480*/  IMAD.MOV.U32 R123, RZ, RZ, R29 ;  /* 0x000000ffff7b7224 */ /* 0x000fe400078e001d */
[----:B------:R-:W-:Y:S01]  /*4490*/  IMAD.MOV.U32 R122, RZ, RZ, R31 ;  /* 0x000000ffff7a7224 */ /* 0x000fe200078e001f */
[----:B------:R-:W-:Y:S01]  /*44a0*/  HMMA.16816.F32.BF16 R4, R12, R76, RZ ;  /* 0x0000004c0c04723c */ /* 0x000fe200000418ff */
[----:B------:R-:W-:-:S06]  /*44b0*/  IMAD.MOV.U32 R121, RZ, RZ, R30 ;  /* 0x000000ffff797224 */ /* 0x000fcc00078e001e */
[----:B------:R-:W-:Y:S02]  /*44c0*/  IMAD.MOV.U32 R77, RZ, RZ, R28 ;  /* 0x000000ffff4d7224 */ /* 0x000fe400078e001c */
[----:B------:R-:W4:Y:S01]  /*44d0*/  LDSM.16.MT88.4 R28, [R252+0x4800] ;  /* 0x00480000fc1c783b */ /* 0x000f220000004200 */
[C---:B------:R-:W-:Y:S08]  /*44e0*/  HMMA.16816.F32.BF16 R68, R8.reuse, R74, R24 ;  /* 0x0000004a0844723c */ /* 0x040ff00000041818 */
[C---:B-1----:R-:W-:Y:S08]  /*44f0*/  HMMA.16816.F32.BF16 R72, R8.reuse, R48, R20 ;  /* 0x000000300848723c */ /* 0x042ff00000041814 */
[----:B------:R-:W-:Y:S08]  /*4500*/  HMMA.16816.F32.BF16 R164, R8, R50, R16 ;  /* 0x0000003208a4723c */ /* 0x000ff00000041810 */
[C---:B------:R-:W-:Y:S08]  /*4510*/  HMMA.16816.F32.BF16 R20, R12.reuse, R36, RZ ;  /* 0x000000240c14723c */ /* 0x040ff000000418ff */
[----:B------:R-:W-:Y:S01]  /*4520*/  HMMA.16816.F32.BF16 R16, R12, R38, RZ ;  /* 0x000000260c10723c */ /* 0x000fe200000418ff */
[----:B------:R-:W1:Y:S07]  /*4530*/  LDSM.16.MT88.4 R36, [R131+0x4000] ;  /* 0x004000008324783b */ /* 0x000e6e0000004200 */
[----:B--2---:R-:W-:Y:S08]  /*4540*/  HMMA.16816.F32.BF16 R180, R8, R56, R4 ;  /* 0x0000003808b4723c */ /* 0x004ff00000041804 */
[----:B---3--:R-:W-:Y:S08]  /*4550*/  HMMA.16816.F32.BF16 R4, R12, R40, RZ ;  /* 0x000000280c04723c */ /* 0x008ff000000418ff */
[----:B----4-:R-:W-:Y:S01]  /*4560*/  HMMA.16816.F32.BF16 R152, R8, R28, R20 ;  /* 0x0000001c0898723c */ /* 0x010fe20000041814 */
[----:B------:R-:W2:Y:S07]  /*4570*/  LDSM.16.MT88.4 R20, [R131+0x4800] ;  /* 0x004800008314783b */ /* 0x000eae0000004200 */
[----:B------:R-:W-:Y:S08]  /*4580*/  HMMA.16816.F32.BF16 R24, R12, R78, RZ ;  /* 0x0000004e0c18723c */ /* 0x000ff000000418ff */
[----:B------:R-:W-:Y:S08]  /*4590*/  HMMA.16816.F32.BF16 R144, R8, R32, R4 ;  /* 0x000000200890723c */ /* 0x000ff00000041804 */
[----:B-1----:R-:W-:Y:S01]  /*45a0*/  HMMA.16816.F32.BF16 R4, R12, R36, RZ ;  /* 0x000000240c04723c */ /* 0x002fe200000418ff */
[----:B------:R-:W-:-:S02]  /*45b0*/  IMAD.MOV.U32 R57, RZ, RZ, R123 ;  /* 0x000000ffff397224 */ /* 0x000fc400078e007b */
[----:B------:R-:W-:Y:S02]  /*45c0*/  IMAD.MOV.U32 R78, RZ, RZ, R122 ;  /* 0x000000ffff4e7224 */ /* 0x000fe400078e007a */
[----:B------:R-:W-:-:S03]  /*45d0*/  IMAD.MOV.U32 R56, RZ, RZ, R120 ;  /* 0x000000ffff387224 */ /* 0x000fc600078e0078 */
[----:B------:R-:W-:Y:S01]  /*45e0*/  HMMA.16816.F32.BF16 R136, R8, R58, R24 ;  /* 0x0000003a0888723c */ /* 0x000fe20000041818 */
[----:B------:R-:W1:Y:S06]  /*45f0*/  LDSM.16.MT88.4 R24, [R248+0x6000] ;  /* 0x00600000f818783b */ /* 0x000e6c0000004200 */
[----:B------:R-:W-:-:S09]  /*4600*/  IMAD.MOV.U32 R59, RZ, RZ, R121 ;  /* 0x000000ffff3b7224 */ /* 0x000fd200078e0079 */
[----:B--2---:R-:W-:Y:S08]  /*4610*/  HMMA.16816.F32.BF16 R120, R8, R20, R4 ;  /* 0x000000140878723c */ /* 0x004ff00000041804 */
[----:B------:R-:W-:Y:S01]  /*4620*/  HMMA.16816.F32.BF16 R4, R12, R38, RZ ;  /* 0x000000260c04723c */ /* 0x000fe200000418ff */
[----:B------:R-:W-:Y:S02]  /*4630*/  IMAD.MOV.U32 R58, RZ, RZ, R3 ;  /* 0x000000ffff3a7224 */ /* 0x000fe400078e0003 */
[----:B------:R-:W-:-:S02]  /*4640*/  FADD.FTZ R3, R85, R83 ;  /* 0x0000005355037221 */ /* 0x000fc40000010000 */
[----:B------:R-:W-:Y:S02]  /*4650*/  IMAD.MOV.U32 R49, RZ, RZ, R115 ;  /* 0x000000ffff317224 */ /* 0x000fe400078e0073 */
[----:B------:R-:W-:Y:S02]  /*4660*/  IMAD.MOV.U32 R54, RZ, RZ, R114 ;  /* 0x000000ffff367224 */ /* 0x000fe400078e0072 */
[----:B------:R-:W-:Y:S02]  /*4670*/  IMAD.MOV.U32 R55, RZ, RZ, R113 ;  /* 0x000000ffff377224 */ /* 0x000fe400078e0071 */
[----:B------:R-:W-:Y:S11]  /*4680*/  IMAD.MOV.U32 R85, RZ, RZ, R112 ;  /* 0x000000ffff557224 */ /* 0x000ff600078e0070 */
[----:B------:R-:W-:Y:S02]  /*4690*/  @!UPT UIADD3 URZ, URZ, URZ, URZ ;  /* 0x0000003f3f3ff290 */ /* 0x000fe4000fffe03f */
[----:B------:R-:W-:Y:S01]  /*46a0*/  HMMA.16816.F32.BF16 R112, R8, R22, R4 ;  /* 0x000000160870723c */ /* 0x000fe20000041804 */
[----:B------:R-:W2:Y:S07]  /*46b0*/  LDSM.16.MT88.4 R20, [R248+0x6800] ;  /* 0x00680000f814783b */ /* 0x000eae0000004200 */
[----:B-1----:R-:W-:Y:S01]  /*46c0*/  HMMA.16816.F32.BF16 R4, R12, R24, RZ ;  /* 0x000000180c04723c */ /* 0x002fe200000418ff */
[----:B------:R-:W-:Y:S02]  /*46d0*/  IMAD.MOV.U32 R79, RZ, RZ, R125 ;  /* 0x000000ffff4f7224 */ /* 0x000fe400078e007d */
[----:B------:R-:W-:-:S05]  /*46e0*/  IMAD.MOV.U32 R76, RZ, RZ, R124 ;  /* 0x000000ffff4c7224 */ /* 0x000fca00078e007c */
[----:B------:R-:W-:Y:S08]  /*46f0*/  HMMA.16816.F32.BF16 R124, R8, R30, R16 ;  /* 0x0000001e087c723c */ /* 0x000ff00000041810 */
[----:B------:R-:W-:Y:S01]  /*4700*/  HMMA.16816.F32.BF16 R16, R12, R42, RZ ;  /* 0x0000002a0c10723c */ /* 0x000fe200000418ff */
[----:B------:R-:W-:Y:S01]  /*4710*/  IMAD.MOV.U32 R51, RZ, RZ, R119 ;  /* 0x000000ffff337224 */ /* 0x000fe200078e0077 */
[----:B------:R-:W-:-:S06]  /*4720*/  MOV R48, R116 ;  /* 0x0000007400307202 */ /* 0x000fcc0000000f00 */
[----:B--2---:R-:W-:Y:S08]  /*4730*/  HMMA.16816.F32.BF16 R184, R8, R20, R4 ;  /* 0x0000001408b8723c */ /* 0x004ff00000041804 */
[----:B------:R-:W-:Y:S01]  /*4740*/  HMMA.16816.F32.BF16 R4, R12, R26, RZ ;  /* 0x0000001a0c04723c */ /* 0x000fe200000418ff */
[----:B------:R-:W-:Y:S02]  /*4750*/  IMAD.MOV.U32 R53, RZ, RZ, R118 ;  /* 0x000000ffff357224 */ /* 0x000fe400078e0076 */
[----:B------:R-:W-:-:S02]  /*4760*/  IMAD.MOV.U32 R52, RZ, RZ, R117 ;  /* 0x000000ffff347224 */ /* 0x000fc400078e0075 */
[----:B------:R-:W-:-:S03]  /*4770*/  FADD.FTZ R3, R87, R3 ;  /* 0x0000000357037221 */ /* 0x000fc60000010000 */
[----:B------:R-:W-:Y:S07]  /*4780*/  HMMA.16816.F32.BF16 R116, R8, R34, R16 ;  /* 0x000000220874723c */ /* 0x000fee0000041810 */
[----:B------:R-:W-:Y:S02]  /*4790*/  FADD.FTZ R17, R81, R80 ;  /* 0x0000005051117221 */ /* 0x000fe40000010000 */
[----:B------:R-:W-:Y:S02]  /*47a0*/  FADD.FTZ R16, R89, R3 ;  /* 0x0000000359107221 */ /* 0x000fe40000010000 */
[----:B------:R-:W-:-:S02]  /*47b0*/  FADD.FTZ R17, R82, R17 ;  /* 0x0000001152117221 */ /* 0x000fc40000010000 */
[----:B------:R-:W-:Y:S02]  /*47c0*/  IMAD.MOV.U32 R87, RZ, RZ, R176 ;  /* 0x000000ffff577224 */ /* 0x000fe400078e00b0 */
[----:B------:R-:W-:Y:S01]  /*47d0*/  FADD.FTZ R3, R84, R17 ;  /* 0x0000001154037221 */ /* 0x000fe20000010000 */
[----:B------:R-:W-:Y:S01]  /*47e0*/  HMMA.16816.F32.BF16 R176, R8, R22, R4 ;  /* 0x0000001608b0723c */ /* 0x000fe20000041804 */
[----:B------:R-:W-:Y:S06]  /*47f0*/  LDSM.16.MT88.4 R20, [R252+0x6800] ;  /* 0x00680000fc14783b */ /* 0x000fec0000004200 */
[----:B------:R-:W-:-:S02]  /*4800*/  FADD.FTZ R4, R90, R16 ;  /* 0x000000105a047221 */ /* 0x000fc40000010000 */
[----:B------:R-:W1:Y:S02]  /*4810*/  LDSM.16.MT88.4 R16, [R252+0x6000] ;  /* 0x00600000fc10783b */ /* 0x000e640000004200 */
[----:B------:R-:W-:Y:S02]  /*4820*/  FADD.FTZ R25, R93, R4 ;  /* 0x000000045d197221 */ /* 0x000fe40000010000 */
[----:B-1----:R-:W-:Y:S01]  /*4830*/  HMMA.16816.F32.BF16 R4, R12, R16, RZ ;  /* 0x000000100c04723c */ /* 0x002fe200000418ff */
[----:B------:R-:W-:Y:S02]  /*4840*/  FADD.FTZ R3, R86, R3 ;  /* 0x0000000356037221 */ /* 0x000fe40000010000 */
[--C-:B------:R-:W-:Y:S11]  /*4850*/  FFMA.FTZ R24, R111, c[0x0][0x2d0], -R2.reuse ;  /* 0x0000b4006f187a23 */ /* 0x100ff60000010802 */
[----:B------:R-:W-:Y:S10]  /*4860*/  @!UPT UIADD3 URZ, URZ, URZ, URZ ;  /* 0x0000003f3f3ff290 */ /* 0x000ff4000fffe03f */
[----:B------:R-:W-:Y:S08]  /*4870*/  HMMA.16816.F32.BF16 R80, R8, R20, R4 ;  /* 0x000000140850723c */ /* 0x000ff00000041804 */
[----:B------:R-:W-:Y:S01]  /*4880*/  HMMA.16816.F32.BF16 R4, R12, R18, RZ ;  /* 0x000000120c04723c */ /* 0x000fe200000418ff */
[--C-:B------:R-:W-:Y:S02]  /*4890*/  FFMA.FTZ R26, R110, c[0x0][0x2d0], -R2.reuse ;  /* 0x0000b4006e1a7a23 */ /* 0x100fe40000010802 */
[----:B------:R-:W-:Y:S01]  /*48a0*/  FADD.FTZ R27, R88, R3 ;  /* 0x00000003581b7221 */ /* 0x000fe20000010000 */
[----:B------:R-:W-:Y:S01]  /*48b0*/  MOV R89, R52 ;  /* 0x0000003400597202 */ /* 0x000fe20000000f00 */
[----:B------:R-:W-:-:S02]  /*48c0*/  FFMA.FTZ R28, R109, c[0x0][0x2d0], -R2 ;  /* 0x0000b4006d1c7a23 */ /* 0x000fc40000010802 */
[----:B------:R-:W-:Y:S02]  /*48d0*/  IMAD.MOV.U32 R110, RZ, RZ, R54 ;  /* 0x000000ffff6e7224 */ /* 0x000fe400078e0036 */
[----:B------:R-:W-:Y:S02]  /*48e0*/  IMAD.MOV.U32 R109, RZ, RZ, R55 ;  /* 0x000000ffff6d7224 */ /* 0x000fe400078e0037 */
[----:B------:R-:W-:Y:S02]  /*48f0*/  IMAD.MOV.U32 R90, RZ, RZ, R53 ;  /* 0x000000ffff5a7224 */ /* 0x000fe400078e0035 */
[----:B------:R-:W-:Y:S02]  /*4900*/  IMAD.MOV.U32 R53, RZ, RZ, R67 ;  /* 0x000000ffff357224 */ /* 0x000fe400078e0043 */
[----:B------:R-:W-:Y:S02]  /*4910*/  IMAD.MOV.U32 R54, RZ, RZ, R66 ;  /* 0x000000ffff367224 */ /* 0x000fe400078e0042 */
[----:B------:R-:W-:-:S02]  /*4920*/  IMAD.MOV.U32 R55, RZ, RZ, R65 ;  /* 0x000000ffff377224 */ /* 0x000fc400078e0041 */
[----:B------:R-:W-:Y:S01]  /*4930*/  IMAD.MOV.U32 R52, RZ, RZ, R64 ;  /* 0x000000ffff347224 */ /* 0x000fe200078e0040 */
[----:B------:R-:W1:Y:S01]  /*4940*/  MUFU.EX2 R3, R24 ;  /* 0x0000001800037308 */ /* 0x000e620000000800 */
[--C-:B------:R-:W-:Y:S02]  /*4950*/  FFMA.FTZ R29, R107, c[0x0][0x2d0], -R2.reuse ;  /* 0x0000b4006b1d7a23 */ /* 0x100fe40000010802 */
[--C-:B------:R-:W-:Y:S01]  /*4960*/  FFMA.FTZ R36, R104, c[0x0][0x2d0], -R2.reuse ;  /* 0x0000b40068247a23 */ /* 0x100fe20000010802 */
[----:B------:R-:W-:Y:S01]  /*4970*/  HMMA.16816.F32.BF16 R64, R8, R22, R4 ;  /* 0x000000160840723c */ /* 0x000fe20000041804 */
[--C-:B------:R-:W-:Y:S01]  /*4980*/  FFMA.FTZ R37, R103, c[0x0][0x2d0], -R2.reuse ;  /* 0x0000b40067257a23 */ /* 0x100fe20000010802 */
[----:B------:R-:W-:Y:S01]  /*4990*/  LDSM.16.MT88.4 R20, [R251+0x6800] ;  /* 0x00680000fb14783b */ /* 0x000fe20000004200 */
[--C-:B------:R-:W-:Y:S02]  /*49a0*/  FFMA.FTZ R38, R97, c[0x0][0x2d0], -R2.reuse ;  /* 0x0000b40061267a23 */ /* 0x100fe40000010802 */
[----:B------:R-:W-:-:S02]  /*49b0*/  FFMA.FTZ R39, R96, c[0x0][0x2d0], -R2 ;  /* 0x0000b40060277a23 */ /* 0x000fc40000010802 */
[----:B------:R2:W-:Y:S01]  /*49c0*/  MUFU.EX2 R2, R26 ;  /* 0x0000001a00027308 */ /* 0x0005e20000000800 */
[----:B------:R-:W-:Y:S02]  /*49d0*/  FADD.FTZ R4, R94, R25 ;  /* 0x000000195e047221 */ /* 0x000fe40000010000 */
[----:B------:R-:W-:Y:S02]  /*49e0*/  FADD.FTZ R5, R92, R27 ;  /* 0x0000001b5c057221 */ /* 0x000fe40000010000 */
[--C-:B------:R-:W-:Y:S01]  /*49f0*/  FFMA.FTZ R6, R100, c[0x0][0x2d0], -R0.reuse ;  /* 0x0000b40064067a23 */ /* 0x100fe20000010800 */
[----:B--2---:R-:W2:Y:S01]  /*4a00*/  LDSM.16.MT88.4 R24, [R251+0x6000] ;  /* 0x00600000fb18783b */ /* 0x004ea20000004200 */
[----:B------:R-:W-:Y:S02]  /*4a10*/  FADD.FTZ R18, R91, R5 ;  /* 0x000000055b127221 */ /* 0x000fe40000010000 */
[----:B------:R-:W-:Y:S02]  /*4a20*/  FFMA.FTZ R5, R102, c[0x0][0x2d0], -R0 ;  /* 0x0000b40066057a23 */ /* 0x000fe40000010800 */
[----:B------:R-:W3:Y:S01]  /*4a30*/  MUFU.EX2 R6, R6 ;  /* 0x0000000600067308 */ /* 0x000ee20000000800 */
[----:B------:R-:W-:-:S07]  /*4a40*/  FADD.FTZ R4, R95, R4 ;  /* 0x000000045f047221 */ /* 0x000fce0000010000 */
[----:B------:R-:W4:Y:S08]  /*4a50*/  MUFU.EX2 R5, R5 ;  /* 0x0000000500057308 */ /* 0x000f300000000800 */
[----:B------:R-:W5:Y:S08]  /*4a60*/  MUFU.EX2 R16, R28 ;  /* 0x0000001c00107308 */ /* 0x000f700000000800 */
[----:B------:R4:W2:Y:S01]  /*4a70*/  MUFU.EX2 R7, R29 ;  /* 0x0000001d00077308 */ /* 0x0008a20000000800 */
[----:B-1----:R-:W-:-:S02]  /*4a80*/  FADD.FTZ R4, R3, R4 ;  /* 0x0000000403047221 */ /* 0x002fc40000010000 */
[--C-:B------:R-:W-:Y:S02]  /*4a90*/  FFMA.FTZ R31, R101, c[0x0][0x2d0], -R0.reuse ;  /* 0x0000b400651f7a23 */ /* 0x100fe40000010800 */
[--C-:B------:R-:W-:Y:S02]  /*4aa0*/  FFMA.FTZ R30, R108, c[0x0][0x2d0], -R0.reuse ;  /* 0x0000b4006c1e7a23 */ /* 0x100fe40000010800 */
[--C-:B------:R-:W-:Y:S02]  /*4ab0*/  FFMA.FTZ R33, R106, c[0x0][0x2d0], -R0.reuse ;  /* 0x0000b4006a217a23 */ /* 0x100fe40000010800 */
[--C-:B------:R-:W-:Y:S02]  /*4ac0*/  FFMA.FTZ R32, R105, c[0x0][0x2d0], -R0.reuse ;  /* 0x0000b40069207a23 */ /* 0x100fe40000010800 */
[--C-:B------:R-:W-:Y:S02]  /*4ad0*/  FFMA.FTZ R35, R99, c[0x0][0x2d0], -R0.reuse ;  /* 0x0000b40063237a23 */ /* 0x100fe40000010800 */
[----:B------:R-:W-:-:S02]  /*4ae0*/  FFMA.FTZ R34, R98, c[0x0][0x2d0], -R0 ;  /* 0x0000b40062227a23 */ /* 0x000fc40000010800 */
[----:B---3--:R-:W-:Y:S02]  /*4af0*/  FADD.FTZ R0, R6, R18 ;  /* 0x0000001206007221 */ /* 0x008fe40000010000 */
[C---:B------:R-:W-:Y:S01]  /*4b00*/  FADD.FTZ R17, R2.reuse, R4 ;  /* 0x0000000402117221 */ /* 0x040fe20000010000 */
[----:B------:R-:W-:Y:S01]  /*4b10*/  F2FP.BF16.PACK_AB R4, R2, R3 ;  /* 0x000000030204723e */ /* 0x000fe200000010ff */
[C---:B----4-:R-:W-:Y:S01]  /*4b20*/  FADD.FTZ R29, R5.reuse, R0 ;  /* 0x00000000051d7221 */ /* 0x050fe20000010000 */
[----:B------:R-:W-:Y:S01]  /*4b30*/  F2FP.BF16.PACK_AB R5, R5, R6 ;  /* 0x000000060505723e */ /* 0x000fe200000010ff */
[----:B-----5:R-:W-:Y:S01]  /*4b40*/  FADD.FTZ R2, R16, R17 ;  /* 0x0000001110027221 */ /* 0x020fe20000010000 */
[C---:B--2---:R-:W-:Y:S02]  /*4b50*/  F2FP.BF16.PACK_AB R6, R7.reuse, R16 ;  /* 0x000000100706723e */ /* 0x044fe400000010ff */
[----:B------:R-:W-:Y:S01]  /*4b60*/  HMMA.16816.F32.BF16 R16, R12, R24, RZ ;  /* 0x000000180c10723c */ /* 0x000fe200000418ff */
[----:B------:R-:W-:-:S02]  /*4b70*/  FADD.FTZ R28, R7, R2 ;  /* 0x00000002071c7221 */ /* 0x000fc40000010000 */
[----:B------:R-:W-:-:S05]  /*4b80*/  IMAD.MOV.U32 R84, RZ, RZ, R51 ;  /* 0x000000ffff547224 */ /* 0x000fca00078e0033 */
[----:B------:R-:W-:Y:S01]  /*4b90*/  HMMA.16816.F32.BF16 R24, R12, R26, RZ ;  /* 0x0000001a0c18723c */ /* 0x000fe200000418ff */
[----:B------:R-:W-:Y:S01]  /*4ba0*/  IMAD.MOV.U32 R86, RZ, RZ, R48 ;  /* 0x000000ffff567224 */ /* 0x000fe200078e0030 */
[----:B------:R-:W1:Y:S01]  /*4bb0*/  MUFU.EX2 R2, R31 ;  /* 0x0000001f00027308 */ /* 0x000e620000000800 */
[----:B------:R-:W-:-:S07]  /*4bc0*/  IMAD.MOV.U32 R111, RZ, RZ, R49 ;  /* 0x000000ffff6f7224 */ /* 0x000fce00078e0031 */
[----:B------:R-:W-:Y:S06]  /*4bd0*/  MUFU.EX2 R0, R30 ;  /* 0x0000001e00007308 */ /* 0x000fec0000000800 */
[----:B------:R-:W-:Y:S02]  /*4be0*/  HMMA.16816.F32.BF16 R48, R8, R20, R16 ;  /* 0x000000140830723c */ /* 0x000fe40000041810 */
[----:B------:R-:W2:Y:S08]  /*4bf0*/  MUFU.EX2 R16, R36 ;  /* 0x0000002400107308 */ /* 0x000eb00000000800 */
[----:B------:R-:W3:Y:S01]  /*4c00*/  MUFU.EX2 R3, R37 ;  /* 0x0000002500037308 */ /* 0x000ee20000000800 */
[----:B-1----:R-:W-:-:S07]  /*4c10*/  FADD.FTZ R7, R2, R29 ;  /* 0x0000001d02077221 */ /* 0x002fce0000010000 */
[----:B------:R-:W1:Y:S08]  /*4c20*/  MUFU.EX2 R18, R33 ;  /* 0x0000002100127308 */ /* 0x000e700000000800 */
[----:B------:R-:W4:Y:S01]  /*4c30*/  MUFU.EX2 R20, R38 ;  /* 0x0000002600147308 */ /* 0x000f220000000800 */
[----:B--2---:R-:W-:Y:S01]  /*4c40*/  FADD.FTZ R21, R16, R28 ;  /* 0x0000001c10157221 */ /* 0x004fe20000010000 */
[----:B------:R-:W-:Y:S06]  /*4c50*/  HMMA.16816.F32.BF16 R40, R8, R22, R24 ;  /* 0x000000160828723c */ /* 0x000fec0000041818 */
[----:B------:R-:W2:Y:S01]  /*4c60*/  MUFU.EX2 R17, R32 ;  /* 0x0000002000117308 */ /* 0x000ea20000000800 */
[----:B------:R-:W-:-:S07]  /*4c70*/  FADD.FTZ R22, R0, R7 ;  /* 0x0000000700167221 */ /* 0x000fce0000010000 */
[----:B------:R-:W5:Y:S01]  /*4c80*/  MUFU.EX2 R19, R39 ;  /* 0x0000002700137308 */ /* 0x000f620000000800 */
[----:B------:R-:W-:Y:S01]  /*4c90*/  F2FP.BF16.PACK_AB R7, R0, R2 ;  /* 0x000000020007723e */ /* 0x000fe200000010ff */
[----:B---3--:R-:W-:Y:S02]  /*4ca0*/  FADD.FTZ R2, R3, R21 ;  /* 0x0000001503027221 */ /* 0x008fe40000010000 */
[----:B------:R-:W-:Y:S02]  /*4cb0*/  IMAD.MOV.U32 R95, RZ, RZ, R86 ;  /* 0x000000ffff5f7224 */ /* 0x000fe400078e0056 */
[----:B------:R-:W-:Y:S02]  /*4cc0*/  IMAD.MOV.U32 R86, RZ, RZ, R87 ;  /* 0x000000ffff567224 */ /* 0x000fe400078e0057 */
[----:B-1----:R-:W-:Y:S02]  /*4cd0*/  FADD.FTZ R0, R18, R22 ;  /* 0x0000001612007221 */ /* 0x002fe40000010000 */
[----:B------:R-:W-:-:S02]  /*4ce0*/  IMAD.MOV.U32 R87, RZ, RZ, R58 ;  /* 0x000000ffff577224 */ /* 0x000fc400078e003a */
[----:B----4-:R-:W-:Y:S02]  /*4cf0*/  FADD.FTZ R2, R20, R2 ;  /* 0x0000000214027221 */ /* 0x010fe40000010000 */
[----:B------:R-:W-:Y:S02]  /*4d00*/  IMAD.MOV.U32 R58, RZ, RZ, R59 ;  /* 0x000000ffff3a7224 */ /* 0x000fe400078e003b */
[----:B------:R-:W-:Y:S01]  /*4d10*/  IMAD.MOV.U32 R104, RZ, RZ, R128 ;  /* 0x000000ffff687224 */ /* 0x000fe200078e0080 */
[----:B------:R-:W-:Y:S01]  /*4d20*/  F2FP.BF16.PACK_AB R128, R3, R16 ;  /* 0x000000100380723e */ /* 0x000fe200000010ff */
[----:B------:R-:W-:Y:S02]  /*4d30*/  IMAD.MOV.U32 R59, RZ, RZ, R78 ;  /* 0x000000ffff3b7224 */ /* 0x000fe400078e004e */
[----:B------:R-:W-:Y:S02]  /*4d40*/  IMAD.MOV.U32 R78, RZ, RZ, R79 ;  /* 0x000000ffff4e7224 */ /* 0x000fe400078e004f */
[----:B------:R-:W-:Y:S01]  /*4d50*/  IMAD.MOV.U32 R107, RZ, RZ, R129 ;  /* 0x000000ffff6b7224 */ /* 0x000fe200078e0081 */
[C---:B--2---:R-:W-:Y:S01]  /*4d60*/  F2FP.BF16.PACK_AB R129, R17.reuse, R18 ;  /* 0x000000121181723e */ /* 0x044fe200000010ff */
[----:B------:R-:W-:-:S02]  /*4d70*/  FADD.FTZ R3, R17, R0 ;  /* 0x0000000011037221 */ /* 0x000fc40000010000 */
[----:B------:R-:W-:Y:S01]  /*4d80*/  IMAD.MOV.U32 R79, RZ, RZ, R130 ;  /* 0x000000ffff4f7224 */ /* 0x000fe200078e0082 */
[C---:B-----5:R-:W-:Y:S01]  /*4d90*/  F2FP.BF16.PACK_AB R130, R19.reuse, R20 ;  /* 0x000000141382723e */ /* 0x060fe200000010ff */
[----:B------:R-:W-:Y:S02]  /*4da0*/  FADD.FTZ R0, R19, R2 ;  /* 0x0000000213007221 */ /* 0x000fe40000010000 */
[----:B------:R-:W1:Y:S01]  /*4db0*/  LDSM.16.MT88.4 R16, [R131+0x6000] ;  /* 0x006000008310783b */ /* 0x000e620000004200 */
[----:B------:R-:W2:Y:S03]  /*4dc0*/  MUFU.EX2 R2, R35 ;  /* 0x0000002300027308 */ /* 0x000ea60000000800 */
[----:B------:R3:W-:Y:S01]  /*4dd0*/  STL [R1+0x64], R0 ;  /* 0x0000640001007387 */ /* 0x0007e20000100800 */
[----:B--2---:R-:W-:-:S04]  /*4de0*/  FADD.FTZ R3, R2, R3 ;  /* 0x0000000302037221 */ /* 0x004fc80000010000 */
[----:B---3--:R-:W2:Y:S02]  /*4df0*/  MUFU.EX2 R0, R34 ;  /* 0x0000002200007308 */ /* 0x008ea40000000800 */
[----:B--2---:R-:W-:Y:S02]  /*4e00*/  FADD.FTZ R20, R0, R3 ;  /* 0x0000000300147221 */ /* 0x004fe40000010000 */
[----:B------:R-:W-:-:S03]  /*4e10*/  IMAD.MOV.U32 R3, RZ, RZ, R131 ;  /* 0x000000ffff037224 */ /* 0x000fc600078e0083 */
[----:B------:R1:W-:Y:S02]  /*4e20*/  STL [R1+0x68], R20 ;  /* 0x0000681401007387 */ /* 0x0003e40000100800 */
[C---:B-1----:R-:W-:Y:S08]  /*4e30*/  HMMA.16816.F32.BF16 R20, R12.reuse, R16, RZ ;  /* 0x000000100c14723c */ /* 0x042ff000000418ff */
[----:B------:R-:W-:Y:S01]  /*4e40*/  HMMA.16816.F32.BF16 R12, R12, R18, RZ ;  /* 0x000000120c0c723c */ /* 0x000fe200000418ff */
[----:B------:R-:W1:Y:S01]  /*4e50*/  LDSM.16.MT88.4 R16, [R3+0x6800] ;  /* 0x006800000310783b */ /* 0x000e620000004200 */
[----:B------:R-:W-:-:S02]  /*4e60*/  IMAD.MOV.U32 R88, RZ, RZ, R104 ;  /* 0x000000ffff587224 */ /* 0x000fc400078e0068 */
[----:B------:R-:W-:Y:S11]  /*4e70*/  IMAD.MOV.U32 R91, RZ, RZ, R107 ;  /* 0x000000ffff5b7224 */ /* 0x000ff600078e006b */
[----:B------:R-:W-:Y:S01]  /*4e80*/  @!UPT UIADD3 URZ, URZ, URZ, URZ ;  /* 0x0000003f3f3ff290 */ /* 0x000fe2000fffe03f */
[C---:B-1----:R-:W-:Y:S08]  /*4e90*/  HMMA.16816.F32.BF16 R20, R8.reuse, R16, R20 ;  /* 0x000000100814723c */ /* 0x042ff00000041814 */
[----:B------:R-:W-:Y:S01]  /*4ea0*/  HMMA.16816.F32.BF16 R12, R8, R18, R12 ;  /* 0x00000012080c723c */ /* 0x000fe2000004180c */
[----:B------:R-:W1:Y:S07]  /*4eb0*/  LDSM.16.MT88.4 R8, [R248+0x1000] ;  /* 0x00100000f808783b */ /* 0x000e6e0000004200 */
[C---:B-1----:R-:W-:Y:S08]  /*4ec0*/  HMMA.16816.F32.BF16 R160, R4.reuse, R8, R160 ;  /* 0x0000000804a0723c */ /* 0x042ff000000418a0 */
[----:B------:R-:W-:Y:S01]  /*4ed0*/  HMMA.16816.F32.BF16 R16, R4, R10, R88 ;  /* 0x0000000a0410723c */ /* 0x000fe20000041858 */
[----:B------:R-:W1:Y:S01]  /*4ee0*/  LDSM.16.MT88.4 R8, [R252+0x1000] ;  /* 0x00100000fc08783b */ /* 0x000e620000004200 */
[----:B------:R-:W-:Y:S01]  /*4ef0*/  IMAD.MOV.U32 R92, RZ, RZ, R109 ;  /* 0x000000ffff5c7224 */ /* 0x000fe200078e006d */
[----:B------:R-:W-:Y:S01]  /*4f00*/  MOV R94, R111 ;  /* 0x0000006f005e7202 */ /* 0x000fe20000000f00 */
[----:B------:R-:W-:-:S04]  /*4f10*/  IMAD.MOV.U32 R93, RZ, RZ, R110 ;  /* 0x000000ffff5d7224 */ /* 0x000fc800078e006e */
        /* <DEDUP_REMOVED lines=19> */
[----:B------:R-:W-:Y:S01]  /*5050*/  HMMA.16816.F32.BF16 R76, R4, R10, R164 ;  /* 0x0000000a044c723c */ /* 0x000fe200000418a4 */
[----:B------:R-:W1:Y:S01]  /*5060*/  LDSM.16.MT88.4 R8, [R248+0x5000] ;  /* 0x00500000f808783b */ /* 0x000e620000004200 */
[----:B------:R-:W-:-:S03]  /*5070*/  F2FP.BF16.PACK_AB R131, R0, R2 ;  /* 0x000000020083723e */ /* 0x000fc600000010ff */
[----:B------:R-:W-:Y:S03]  /*5080*/  LDSM.16.MT88.4 R164, [R248+0x1800] ;  /* 0x00180000f8a4783b */ /* 0x000fe60000004200 */
[C---:B-1----:R-:W-:Y:S08]  /*5090*/  HMMA.16816.F32.BF16 R84, R4.reuse, R8, R180 ;  /* 0x000000080454723c */ /* 0x042ff000000418b4 */
[----:B------:R-:W-:Y:S01]  /*50a0*/  HMMA.16816.F32.BF16 R88, R4, R10, R136 ;  /* 0x0000000a0458723c */ /* 0x000fe20000041888 */
[----:B------:R-:W1:Y:S01]  /*50b0*/  LDSM.16.MT88.4 R8, [R252+0x5000] ;  /* 0x00500000fc08783b */ /* 0x000e620000004200 */
[----:B------:R-:W-:-:S03]  /*50c0*/  @P2 IMAD.HI.U32 R2, R159, c[0x0][0x2c8], RZ ;  /* 0x0000b2009f022a27 */ /* 0x000fc600078e00ff */
[----:B------:R-:W-:Y:S03]  /*50d0*/  LDSM.16.MT88.4 R136, [R252+0x1800] ;  /* 0x00180000fc88783b */ /* 0x000fe60000004200 */
[----:B-1----:R-:W-:Y:S01]  /*50e0*/  HMMA.16816.F32.BF16 R92, R4, R8, R152 ;  /* 0x00000008045c723c */ /* 0x002fe20000041898 */
[----:B------:R-:W-:-:S07]  /*50f0*/  IMAD.MOV.U32 R0, RZ, RZ, R159 ;  /* 0x000000ffff007224 */ /* 0x000fce00078e009f */
[C---:B------:R-:W-:Y:S01]  /*5100*/  HMMA.16816.F32.BF16 R96, R4.reuse, R10, R124 ;  /* 0x0000000a0460723c */ /* 0x040fe2000004187c */
[----:B------:R-:W1:Y:S04]  /*5110*/  LDSM.16.MT88.4 R8, [R251+0x5000] ;  /* 0x00500000fb08783b */ /* 0x000e680000004200 */
[----:B------:R-:W-:Y:S03]  /*5120*/  LDSM.16.MT88.4 R152, [R3+0x1800] ;  /* 0x001800000398783b */ /* 0x000fe60000004200 */
[----:B-1----:R-:W-:Y:S01]  /*5130*/  HMMA.16816.F32.BF16 R100, R4, R8, R144 ;  /* 0x000000080464723c */ /* 0x002fe20000041890 */
[----:B------:R-:W-:-:S07]  /*5140*/  @P2 SHF.R.U32.HI R0, RZ, c[0x0][0x2cc], R2 ;  /* 0x0000b300ff002a19 */ /* 0x000fce0000011602 */
[C---:B------:R-:W-:Y:S01]  /*5150*/  HMMA.16816.F32.BF16 R104, R4.reuse, R10, R116 ;  /* 0x0000000a0468723c */ /* 0x040fe20000041874 */
[----:B------:R-:W1:Y:S04]  /*5160*/  LDSM.16.MT88.4 R8, [R3+0x5000] ;  /* 0x005000000308783b */ /* 0x000e680000004200 */
[----:B------:R-:W-:Y:S03]  /*5170*/  LDSM.16.MT88.4 R144, [R251+0x1800] ;  /* 0x00180000fb90783b */ /* 0x000fe60000004200 */
[C---:B-1----:R-:W-:Y:S08]  /*5180*/  HMMA.16816.F32.BF16 R108, R4.reuse, R8, R120 ;  /* 0x00000008046c723c */ /* 0x042ff00000041878 */
[C---:B------:R-:W-:Y:S01]  /*5190*/  HMMA.16816.F32.BF16 R112, R4.reuse, R10, R112 ;  /* 0x0000000a0470723c */ /* 0x040fe20000041870 */
[----:B------:R-:W1:Y:S07]  /*51a0*/  LDSM.16.MT88.4 R8, [R248+0x7000] ;  /* 0x00700000f808783b */ /* 0x000e6e0000004200 */
[C---:B-1----:R-:W-:Y:S08]  /*51b0*/  HMMA.16816.F32.BF16 R184, R4.reuse, R8, R184 ;  /* 0x0000000804b8723c */ /* 0x042ff000000418b8 */
[C---:B------:R-:W-:Y:S01]  /*51c0*/  HMMA.16816.F32.BF16 R176, R4.reuse, R10, R176 ;  /* 0x0000000a04b0723c */ /* 0x040fe200000418b0 */
[----:B------:R-:W1:Y:S07]  /*51d0*/  LDSM.16.MT88.4 R8, [R252+0x7000] ;  /* 0x00700000fc08783b */ /* 0x000e6e0000004200 */
[C---:B-1----:R-:W-:Y:S01]  /*51e0*/  HMMA.16816.F32.BF16 R120, R4.reuse, R8, R80 ;  /* 0x000000080478723c */ /* 0x042fe20000041850 */
[----:B------:R-:W-:Y:S07]  /*51f0*/  LDSM.16.MT88.4 R80, [R252+0x5800] ;  /* 0x00580000fc50783b */ /* 0x000fee0000004200 */
[C---:B------:R-:W-:Y:S01]  /*5200*/  HMMA.16816.F32.BF16 R116, R4.reuse, R10, R64 ;  /* 0x0000000a0474723c */ /* 0x040fe20000041840 */
[----:B------:R-:W1:Y:S04]  /*5210*/  LDSM.16.MT88.4 R8, [R251+0x7000] ;  /* 0x00700000fb08783b */ /* 0x000e680000004200 */
[----:B------:R-:W-:Y:S03]  /*5220*/  LDSM.16.MT88.4 R64, [R3+0x3800] ;  /* 0x003800000340783b */ /* 0x000fe60000004200 */
[C---:B-1----:R-:W-:Y:S01]  /*5230*/  HMMA.16816.F32.BF16 R124, R4.reuse, R10, R40 ;  /* 0x0000000a047c723c */ /* 0x042fe20000041828 */
[----:B------:R-:W1:Y:S07]  /*5240*/  LDSM.16.MT88.4 R40, [R248+0x3800] ;  /* 0x00380000f828783b */ /* 0x000e6e0000004200 */
[----:B------:R-:W-:Y:S01]  /*5250*/  HMMA.16816.F32.BF16 R180, R4, R8, R48 ;  /* 0x0000000804b4723c */ /* 0x000fe20000041830 */
[----:B------:R-:W2:Y:S04]  /*5260*/  LDSM.16.MT88.4 R48, [R252+0x3800] ;  /* 0x00380000fc30783b */ /* 0x000ea80000004200 */
[----:B------:R-:W-:Y:S03]  /*5270*/  LDSM.16.MT88.4 R8, [R3+0x7000] ;  /* 0x007000000308783b */ /* 0x000fe60000004200 */
[C---:B-1----:R-:W-:Y:S08]  /*5280*/  HMMA.16816.F32.BF16 R36, R128.reuse, R40, R36 ;  /* 0x000000288024723c */ /* 0x042ff00000041824 */
[C---:B------:R-:W-:Y:S08]  /*5290*/  HMMA.16816.F32.BF16 R40, R128.reuse, R42, R44 ;  /* 0x0000002a8028723c */ /* 0x040ff0000004182c */
[C---:B--2---:R-:W-:Y:S08]  /*52a0*/  HMMA.16816.F32.BF16 R44, R128.reuse, R48, R52 ;  /* 0x00000030802c723c */ /* 0x044ff00000041834 */
[C---:B------:R-:W-:Y:S01]  /*52b0*/  HMMA.16816.F32.BF16 R48, R128.reuse, R50, R56 ;  /* 0x000000328030723c */ /* 0x040fe20000041838 */
[----:B------:R-:W1:Y:S07]  /*52c0*/  LDSM.16.MT88.4 R56, [R251+0x3800] ;  /* 0x00380000fb38783b */ /* 0x000e6e0000004200 */
[C---:B-1----:R-:W-:Y:S08]  /*52d0*/  HMMA.16816.F32.BF16 R52, R128.reuse, R56, R60 ;  /* 0x000000388034723c */ /* 0x042ff0000004183c */
[C---:B------:R-:W-:Y:S01]  /*52e0*/  HMMA.16816.F32.BF16 R60, R128.reuse, R64, R72 ;  /* 0x00000040803c723c */ /* 0x040fe20000041848 */
[----:B------:R-:W1:Y:S07]  /*52f0*/  LDSM.16.MT88.4 R72, [R248+0x5800] ;  /* 0x00580000f848783b */ /* 0x000e6e0000004200 */
[C---:B------:R-:W-:Y:S08]  /*5300*/  HMMA.16816.F32.BF16 R64, R128.reuse, R66, R76 ;  /* 0x000000428040723c */ /* 0x040ff0000004184c */
[C---:B------:R-:W-:Y:S08]  /*5310*/  HMMA.16816.F32.BF16 R76, R128.reuse, R80, R92 ;  /* 0x00000050804c723c */ /* 0x040ff0000004185c */
[C---:B------:R-:W-:Y:S01]  /*5320*/  HMMA.16816.F32.BF16 R80, R128.reuse, R82, R96 ;  /* 0x000000528050723c */ /* 0x040fe20000041860 */
[----:B------:R-:W2:Y:S07]  /*5330*/  LDSM.16.MT88.4 R96, [R3+0x5800] ;  /* 0x005800000360783b */ /* 0x000eae0000004200 */
[C---:B------:R-:W-:Y:S08]  /*5340*/  HMMA.16816.F32.BF16 R56, R128.reuse, R58, R68 ;  /* 0x0000003a8038723c */ /* 0x040ff00000041844 */
[C---:B-1----:R-:W-:Y:S08]  /*5350*/  HMMA.16816.F32.BF16 R68, R128.reuse, R72, R84 ;  /* 0x000000488044723c */ /* 0x042ff00000041854 */
[C---:B--2---:R-:W-:Y:S08]  /*5360*/  HMMA.16816.F32.BF16 R92, R128.reuse, R96, R108 ;  /* 0x00000060805c723c */ /* 0x044ff0000004186c */
[C---:B------:R-:W-:Y:S01]  /*5370*/  HMMA.16816.F32.BF16 R96, R128.reuse, R98, R112 ;  /* 0x000000628060723c */ /* 0x040fe20000041870 */
[----:B------:R-:W1:Y:S07]  /*5380*/  LDSM.16.MT88.4 R112, [R252+0x7800] ;  /* 0x00780000fc70783b */ /* 0x000e6e0000004200 */
[----:B------:R-:W-:Y:S01]  /*5390*/  HMMA.16816.F32.BF16 R72, R128, R74, R88 ;  /* 0x0000004a8048723c */ /* 0x000fe20000041858 */
[----:B------:R-:W2:Y:S07]  /*53a0*/  LDSM.16.MT88.4 R88, [R251+0x5800] ;  /* 0x00580000fb58783b */ /* 0x000eae0000004200 */
[C---:B------:R-:W-:Y:S08]  /*53b0*/  HMMA.16816.F32.BF16 R20, R4.reuse, R8, R20 ;  /* 0x000000080414723c */ /* 0x040ff00000041814 */
[----:B------:R-:W-:Y:S01]  /*53c0*/  HMMA.16816.F32.BF16 R12, R4, R10, R12 ;  /* 0x0000000a040c723c */ /* 0x000fe2000004180c */
[----:B------:R-:W-:Y:S07]  /*53d0*/  LDSM.16.MT88.4 R4, [R3+0x7800] ;  /* 0x007800000304783b */ /* 0x000fee0000004200 */
[----:B-1----:R-:W-:Y:S01]  /*53e0*/  HMMA.16816.F32.BF16 R108, R128, R112, R120 ;  /* 0x00000070806c723c */ /* 0x002fe20000041878 */
[----:B------:R-:W1:Y:S01]  /*53f0*/  LDSM.16.MT88.4 R120, [R251+0x7800] ;  /* 0x00780000fb78783b */ /* 0x000e620000004200 */
[----:B------:R-:W-:-:S06]  /*5400*/  IMAD.MOV.U32 R2, RZ, RZ, c[0x0][0x168] ;  /* 0x00005a00ff027624 */ /* 0x000fcc00078e00ff */
[----:B--2---:R-:W-:Y:S01]  /*5410*/  HMMA.16816.F32.BF16 R84, R128, R88, R100 ;  /* 0x000000588054723c */ /* 0x004fe20000041864 */
[----:B------:R-:W-:-:S07]  /*5420*/  IADD3 R0, R0, c[0x0][0x1d0], -R2 ;  /* 0x0000740000007a10 */ /* 0x000fce0007ffe802 */
[----:B------:R-:W-:Y:S01]  /*5430*/  HMMA.16816.F32.BF16 R88, R128, R90, R104 ;  /* 0x0000005a8058723c */ /* 0x000fe20000041868 */
[----:B------:R-:W2:Y:S01]  /*5440*/  LDSM.16.MT88.4 R104, [R248+0x7800] ;  /* 0x00780000f868783b */ /* 0x000ea20000004200 */
[----:B------:R-:W-:-:S04]  /*5450*/  SHF.R.S32.HI R2, RZ, 0x1f, R0 ;  /* 0x0000001fff027819 */ /* 0x000fc80000011400 */
[----:B------:R-:W-:Y:S02]  /*5460*/  LEA.HI R0, R2, R0, RZ, 0x6 ;  /* 0x0000000002007211 */ /* 0x000fe400078f30ff */
[----:B------:R-:W-:Y:S02]  /*5470*/  HMMA.16816.F32.BF16 R112, R128, R114, R116 ;  /* 0x000000728070723c */ /* 0x000fe40000041874 */
[----:B------:R-:W-:-:S04]  /*5480*/  SHF.R.S32.HI R0, RZ, 0x6, R0 ;  /* 0x00000006ff007819 */ /* 0x000fc80000011400 */
[----:B------:R-:W-:Y:S02]  /*5490*/  IMNMX R0, RZ, R0, !PT ;  /* 0x00000000ff007217 */ /* 0x000fe40007800200 */
[C---:B-1----:R-:W-:Y:S08]  /*54a0*/  HMMA.16816.F32.BF16 R116, R128.reuse, R120, R180 ;  /* 0x000000788074723c */ /* 0x042ff000000418b4 */
[C---:B------:R-:W-:Y:S08]  /*54b0*/  HMMA.16816.F32.BF16 R120, R128.reuse, R122, R124 ;  /* 0x0000007a8078723c */ /* 0x040ff0000004187c */
[----:B------:R-:W-:Y:S07]  /*54c0*/  HMMA.16816.F32.BF16 R124, R128, R4, R20 ;  /* 0x00000004807c723c */ /* 0x000fee0000041814 */
[----:B------:R-:W-:-:S05]  /*54d0*/  IADD3 R4, R158, -0x2, RZ ;  /* 0xfffffffe9e047810 */ /* 0x000fca0007ffe0ff */
[----:B------:R1:W-:Y:S04]  /*54e0*/  STL [R1+0x5c], R4 ;  /* 0x00005c0401007387 */ /* 0x0003e80000100800 */
[----:B------:R1:W-:Y:S01]  /*54f0*/  STL [R1+0x88], R0 ;  /* 0x0000880001007387 */ /* 0x0003e20000100800 */
[----:B------:R-:W-:Y:S01]  /*5500*/  ISETP.GE.AND P0, PT, R4, R0, PT ;  /* 0x000000000400720c */ /* 0x000fe20003f06270 */
[C---:B------:R-:W-:Y:S08]  /*5510*/  HMMA.16816.F32.BF16 R160, R128.reuse, R164, R160 ;  /* 0x000000a480a0723c */ /* 0x040ff000000418a0 */
[C---:B------:R-:W-:Y:S08]  /*5520*/  HMMA.16816.F32.BF16 R132, R128.reuse, R136, R132 ;  /* 0x000000888084723c */ /* 0x040ff00000041884 */
[C---:B------:R-:W-:Y:S08]  /*5530*/  HMMA.16816.F32.BF16 R140, R128.reuse, R144, R140 ;  /* 0x00000090808c723c */ /* 0x040ff0000004188c */
[C---:B------:R-:W-:Y:S08]  /*5540*/  HMMA.16816.F32.BF16 R148, R128.reuse, R152, R148 ;  /* 0x000000988094723c */ /* 0x040ff00000041894 */
[C---:B--2---:R-:W-:Y:S08]  /*5550*/  HMMA.16816.F32.BF16 R100, R128.reuse, R104, R184 ;  /* 0x000000688064723c */ /* 0x044ff000000418b8 */
[C---:B------:R-:W-:Y:S08]  /*5560*/  HMMA.16816.F32.BF16 R164, R128.reuse, R166, R16 ;  /* 0x000000a680a4723c */ /* 0x040ff00000041810 */
[C---:B------:R-:W-:Y:S08]  /*5570*/  HMMA.16816.F32.BF16 R136, R128.reuse, R138, R24 ;  /* 0x0000008a8088723c */ /* 0x040ff00000041818 */
[C---:B------:R-:W-:Y:S08]  /*5580*/  HMMA.16816.F32.BF16 R144, R128.reuse, R146, R28 ;  /* 0x000000928090723c */ /* 0x040ff0000004181c */
[C---:B------:R-:W-:Y:S08]  /*5590*/  HMMA.16816.F32.BF16 R152, R128.reuse, R154, R32 ;  /* 0x0000009a8098723c */ /* 0x040ff00000041820 */
[C---:B------:R-:W-:Y:S08]  /*55a0*/  HMMA.16816.F32.BF16 R104, R128.reuse, R106, R176 ;  /* 0x0000006a8068723c */ /* 0x040ff000000418b0 */
[----:B------:R-:W-:Y:S01]  /*55b0*/  HMMA.16816.F32.BF16 R128, R128, R6, R12 ;  /* 0x000000068080723c */ /* 0x000fe2000004180c */
[----:B------:R-:W-:Y:S01]  /*55c0*/  @!UPT UIADD3 URZ, URZ, URZ, URZ ;  /* 0x0000003f3f3ff290 */ /* 0x000fe2000fffe03f */
[----:B------:R-:W-:Y:S11]  /*55d0*/  @!P0 BRA `(.L_x_476) ;  /* 0x0000411000008947 */ /* 0x000ff60003800000 */
[----:B-1----:R-:W-:Y:S02]  /*55e0*/  MOV R0, R4 ;  /* 0x0000000400007202 */ /* 0x002fe40000000f00 */
[----:B------:R-:W-:-:S02]  /*55f0*/  MOV R158, R156 ;  /* 0x0000009c009e7202 */ /* 0x000fc40000000f00 */
[----:B------:R-:W-:Y:S01]  /*5600*/  MOV R3, R157 ;  /* 0x0000009d00037202 */ /* 0x000fe20000000f00 */
[----:B------:R1:W-:Y:S06]  /*5610*/  STL [R1+0x60], R0 ;  /* 0x0000600001007387 */ /* 0x0003ec0000100800 */
.L_x_477:
[----:B------:R-:W2:Y:S01]  /*5620*/  LDL R2, [R1+0x60] ;  /* 0x0000600001027983 */ /* 0x000ea20000100800 */
[----:B------:R-:W-:Y:S04]  /*5630*/  DEPBAR.LE SB0, 0x0 ;  /* 0x000080000000791a */ /* 0x000fe80000000000 */
[----:B------:R-:W3:Y:S01]  /*5640*/  LDL.64 R16, [R1+0x78] ;  /* 0x0000780001107983 */ /* 0x000ee20000100a00 */
[----:B------:R-:W-:Y:S04]  /*5650*/  WARPSYNC 0xffffffff ;  /* 0xffffffff00007948 */ /* 0x000fe80003800000 */
[----:B------:R-:W4:Y:S05]  /*5660*/  LDL R14, [R1+0x84] ;  /* 0x00008400010e7983 */ /* 0x000f2a0000100800 */
[----:B------:R-:W-:Y:S05]  /*5670*/  STL.64 [R1+0x150], R124 ;  /* 0x0001507c01007387 */ /* 0x000fea0000100a00 */
[----:B-1----:R1:W-:Y:S05]  /*5680*/  STL [R1+0x14c], R126 ;  /* 0x00014c7e01007387 */ /* 0x0023ea0000100800 */
[----:B------:R1:W-:Y:S05]  /*5690*/  STL [R1+0x148], R127 ;  /* 0x0001487f01007387 */ /* 0x0003ea0000100800 */
[----:B------:R-:W-:Y:S05]  /*56a0*/  STL [R1+0x144], R128 ;  /* 0x0001448001007387 */ /* 0x000fea0000100800 */
[----:B------:R-:W-:Y:S05]  /*56b0*/  STL [R1+0x140], R129 ;  /* 0x0001408101007387 */ /* 0x000fea0000100800 */
[----:B------:R1:W-:Y:S05]  /*56c0*/  STL [R1+0x13c], R130 ;  /* 0x00013c8201007387 */ /* 0x0003ea0000100800 */
[----:B------:R1:W-:Y:S05]  /*56d0*/  STL [R1+0x138], R131 ;  /* 0x0001388301007387 */ /* 0x0003ea0000100800 */
[----:B------:R-:W2:Y:S05]  /*56e0*/  LDL R159, [R1+0x8] ;  /* 0x00000800019f7983 */ /* 0x000eaa0000100800 */
[----:B-1----:R-:W2:Y:S05]  /*56f0*/  LDL R126, [R1+0x3c] ;  /* 0x00003c00017e7983 */ /* 0x002eaa0000100800 */
[----:B------:R-:W2:Y:S05]  /*5700*/  LDL R127, [R1+0x58] ;  /* 0x00005800017f7983 */ /* 0x000eaa0000100800 */
[----:B------:R-:W2:Y:S05]  /*5710*/  LDL R130, [R1+0x40] ;  /* 0x0000400001827983 */ /* 0x000eaa0000100800 */
[----:B------:R-:W2:Y:S05]  /*5720*/  LDL R131, [R1+0x44] ;  /* 0x0000440001837983 */ /* 0x000eaa0000100800 */
[----:B------:R-:W-:Y:S06]  /*5730*/  BAR.SYNC.DEFER_BLOCKING 0x0 ;  /* 0x0000000000007b1d */ /* 0x000fec0000010000 */
[----:B------:R-:W-:Y:S05]  /*5740*/  LDSM.16.M88.4 R24, [R249+0x1000] ;  /* 0x00100000f918783b */ /* 0x000fea0000000200 */
[----:B------:R-:W-:Y:S05]  /*5750*/  LDSM.16.M88.4 R32, [R249+0x1800] ;  /* 0x00180000f920783b */ /* 0x000fea0000000200 */
[----:B--2---:R-:W-:Y:S01]  /*5760*/  LDSM.16.M88.4 R180, [R131] ;  /* 0x0000000083b4783b */ /* 0x004fe20000000200 */
[C---:B------:R-:W-:Y:S04]  /*5770*/  ISETP.GE.AND P1, PT, R2.reuse, RZ, PT ;  /* 0x000000ff0200720c */ /* 0x040fe80003f26270 */
[----:B------:R-:W-:Y:S05]  /*5780*/  LDSM.16.M88.4 R176, [R159] ;  /* 0x000000009fb0783b */ /* 0x000fea0000000200 */
[----:B------:R-:W-:Y:S04]  /*5790*/  LDSM.16.M88.4 R184, [R130] ;  /* 0x0000000082b8783b */ /* 0x000fe80000000200 */
[----:B------:R-:W-:Y:S01]  /*57a0*/  @P1 SHF.R.S32.HI R0, RZ, 0x1f, R2 ;  /* 0x0000001fff001819 */ /* 0x000fe20000011402 */
[----:B------:R-:W-:Y:S01]  /*57b0*/  @P1 IMAD.WIDE.U32 R4, R2, c[0x0][0x208], RZ ;  /* 0x0000820002041a25 */ /* 0x000fe200078e00ff */
[----:B---3--:R-:W-:Y:S01]  /*57c0*/  @P1 IADD3 R9, P0, R16, 0x40, RZ ;  /* 0x0000004010091810 */ /* 0x008fe20007f1e0ff */
[----:B------:R1:W-:Y:S02]  /*57d0*/  LDSM.16.M88.4 R188, [R126] ;  /* 0x000000007ebc783b */ /* 0x0003e40000000200 */
[----:B------:R-:W-:Y:S01]  /*57e0*/  @P1 IMAD R0, R0, c[0x0][0x208], RZ ;  /* 0x0000820000001a24 */ /* 0x000fe200078e02ff */
[----:B----4-:R-:W-:Y:S01]  /*57f0*/  @P1 IADD3.X R8, RZ, R14, RZ, P0, !PT ;  /* 0x0000000eff081210 */ /* 0x010fe200007fe4ff */
[----:B------:R-:W-:Y:S02]  /*5800*/  @P1 IMAD.MOV.U32 R6, RZ, RZ, c[0x0][0x20c] ;  /* 0x00008300ff061624 */ /* 0x000fe400078e00ff */
[----:B------:R-:W-:Y:S01]  /*5810*/  @P1 IMAD R0, R2, c[0x0][0x20c], R0 ;  /* 0x0000830002001a24 */ /* 0x000fe200078e0200 */
[C---:B------:R-:W-:Y:S04]  /*5820*/  @P1 SHF.L.U32 R2, R4.reuse, 0x6, RZ ;  /* 0x0000000604021819 */ /* 0x040fe800000006ff */
[----:B------:R-:W-:Y:S01]  /*5830*/  @P1 IADD3 R0, R5, R0, RZ ;  /* 0x0000000005001210 */ /* 0x000fe20007ffe0ff */
[----:B------:R-:W-:Y:S03]  /*5840*/  @P1 IMAD.MOV.U32 R5, RZ, RZ, c[0x0][0x208] ;  /* 0x00008200ff051624 */ /* 0x000fe600078e00ff */
[----:B------:R-:W-:Y:S02]  /*5850*/  @P1 SHF.L.U64.HI R0, R4, 0x6, R0 ;  /* 0x0000000604001819 */ /* 0x000fe40000010200 */
[C---:B------:R-:W-:Y:S04]  /*5860*/  @P1 LEA R4, P0, R5.reuse, R2, 0x5 ;  /* 0x0000000205041211 */ /* 0x040fe800078028ff */
[----:B------:R-:W-:Y:S02]  /*5870*/  @P1 LEA.HI.X R5, R5, R0, R6, 0x5, P0 ;  /* 0x0000000005051211 */ /* 0x000fe400000f2c06 */
[----:B------:R-:W-:Y:S01]  /*5880*/  @P1 IADD3 R6, P0, R2, R16, RZ ;  /* 0x0000001002061210 */ /* 0x000fe20007f1e0ff */
[----:B-1----:R-:W2:Y:S04]  /*5890*/  LDL R126, [R1+0x38] ;  /* 0x00003800017e7983 */ /* 0x002ea80000100800 */
[----:B------:R-:W-:Y:S01]  /*58a0*/  @P1 IMAD.X R10, R0, 0x1, R14, P0 ;  /* 0x00000001000a1824 */ /* 0x000fe200000e060e */
[----:B------:R-:W-:Y:S04]  /*58b0*/  @P1 IADD3 R7, P0, R2, R9, RZ ;  /* 0x0000000902071210 */ /* 0x000fe80007f1e0ff */
[----:B------:R-:W-:Y:S02]  /*58c0*/  @P1 IADD3.X R11, R0, R8, RZ, P0, !PT ;  /* 0x00000008000b1210 */ /* 0x000fe400007fe4ff */
[C---:B------:R-:W-:Y:S04]  /*58d0*/  @P1 LEA R128, P0, R6.reuse, c[0x0][0x1f8], 0x1 ;  /* 0x00007e0006801a11 */ /* 0x040fe800078008ff */
[----:B------:R-:W-:Y:S02]  /*58e0*/  @P1 LEA.HI.X R129, R6, c[0x0][0x1fc], R10, 0x1, P0 ;  /* 0x00007f0006811a11 */ /* 0x000fe400000f0c0a */
[C---:B------:R-:W-:Y:S04]  /*58f0*/  @P1 LEA R30, P0, R7.reuse, c[0x0][0x1f8], 0x1 ;  /* 0x00007e00071e1a11 */ /* 0x040fe800078008ff */
[----:B------:R-:W-:Y:S02]  /*5900*/  @P1 LEA.HI.X R31, R7, c[0x0][0x1fc], R11, 0x1, P0 ;  /* 0x00007f00071f1a11 */ /* 0x000fe400000f0c0b */
[----:B------:R-:W-:Y:S05]  /*5910*/  @P1 IADD3 R7, P0, R16, 0x80, RZ ;  /* 0x0000008010071810 */ /* 0x000fea0007f1e0ff */
[----:B------:R-:W-:Y:S01]  /*5920*/  @P1 IMAD.X R13, RZ, RZ, R14, P0 ;  /* 0x000000ffff0d1224 */ /* 0x000fe200000e060e */
[----:B------:R-:W-:Y:S04]  /*5930*/  @P1 IADD3 R6, P0, R2, R7, RZ ;  /* 0x0000000702061210 */ /* 0x000fe80007f1e0ff */
[----:B------:R-:W-:Y:S02]  /*5940*/  @P1 IADD3.X R10, R0, R13, RZ, P0, !PT ;  /* 0x0000000d000a1210 */ /* 0x000fe400007fe4ff */
        /* <DEDUP_REMOVED lines=8> */
[C---:B------:R-:W-:Y:S05]  /*59d0*/  @P1 IADD3 R0, P0, R4.reuse, R9, RZ ;  /* 0x0000000904001210 */ /* 0x040fea0007f1e0ff */
[C---:B------:R-:W-:Y:S01]  /*59e0*/  @P1 IMAD.X R2, R5.reuse, 0x1, R8, P0 ;  /* 0x0000000105021824 */ /* 0x040fe200000e0608 */
[C---:B------:R-:W-:Y:S01]  /*59f0*/  @P1 IADD3 R7, P0, R4.reuse, R7, RZ ;  /* 0x0000000704071210 */ /* 0x040fe20007f1e0ff */
[----:B------:R-:W1:Y:S03]  /*5a00*/  LDSM.16.M88.4 R8, [R249] ;  /* 0x00000000f908783b */ /* 0x000e660000000200 */
[C---:B------:R-:W-:Y:S02]  /*5a10*/  @P1 IADD3.X R13, R5.reuse, R13, RZ, P0, !PT ;  /* 0x0000000d050d1210 */ /* 0x040fe400007fe4ff */
[C---:B------:R-:W-:Y:S05]  /*5a20*/  @P1 IADD3 R12, P0, R4.reuse, R12, RZ ;  /* 0x0000000c040c1210 */ /* 0x040fea0007f1e0ff */
[C---:B------:R-:W-:Y:S01]  /*5a30*/  @P1 IMAD.X R6, R5.reuse, 0x1, R6, P0 ;  /* 0x0000000105061824 */ /* 0x040fe200000e0606 */
[----:B------:R-:W-:Y:S02]  /*5a40*/  @P1 IADD3 R4, P0, R4, R16, RZ ;  /* 0x0000001004041210 */ /* 0x000fe40007f1e0ff */
[----:B------:R-:W3:Y:S02]  /*5a50*/  LDSM.16.M88.4 R16, [R249+0x800] ;  /* 0x00080000f910783b */ /* 0x000ee40000000200 */
[----:B------:R-:W-:Y:S02]  /*5a60*/  @P1 IADD3.X R5, R5, R14, RZ, P0, !PT ;  /* 0x0000000e05051210 */ /* 0x000fe400007fe4ff */
[C---:B------:R-:W-:Y:S01]  /*5a70*/  @P1 LEA R14, P0, R4.reuse, c[0x0][0x1f8], 0x1 ;  /* 0x00007e00040e1a11 */ /* 0x040fe200078008ff */
[----:B------:R-:W-:Y:S01]  /*5a80*/  @!PT LDS RZ, [RZ] ;  /* 0x00000000fffff984 */ /* 0x000fe20000000800 */
[----:B------:R-:W-:Y:S01]  /*5a90*/  @!PT LDS RZ, [RZ] ;  /* 0x00000000fffff984 */ /* 0x000fe20000000800 */
[----:B------:R-:W-:Y:S01]  /*5aa0*/  @!PT LDS RZ, [RZ] ;  /* 0x00000000fffff984 */ /* 0x000fe20000000800 */
[----:B------:R4:W-:Y:S03]  /*5ab0*/  @P1 LDGSTS.E.BYPASS.LTC128B.128 [R127+0x100], [R128.64], !P6 ;  /* 0x00100000807f1fae */ /* 0x0009e6000f101d46 */
[----:B------:R-:W-:Y:S02]  /*5ac0*/  @P1 LEA.HI.X R15, R4, c[0x0][0x1fc], R5, 0x1, P0 ;  /* 0x00007f00040f1a11 */ /* 0x000fe400000f0c05 */
[C---:B------:R-:W-:Y:S01]  /*5ad0*/  @P1 LEA R20, P0, R0.reuse, c[0x0][0x1f8], 0x1 ;  /* 0x00007e0000141a11 */ /* 0x040fe200078008ff */
[----:B------:R3:W-:Y:S03]  /*5ae0*/  @P1 LDGSTS.E.BYPASS.LTC128B.128 [R127+0x2100], [R30.64], !P5 ;  /* 0x021000001e7f1fae */ /* 0x0007e6000e901d46 */
[----:B------:R-:W-:Y:S02]  /*5af0*/  @P1 LEA.HI.X R21, R0, c[0x0][0x1fc], R2, 0x1, P0 ;  /* 0x00007f0000151a11 */ /* 0x000fe400000f0c02 */
[----:B------:R-:W2:Y:S01]  /*5b00*/  LDL R0, [R1] ;  /* 0x0000000001007983 */ /* 0x000ea20000100800 */
[C---:B------:R-:W-:Y:S04]  /*5b10*/  @P1 LEA R156, P0, R7.reuse, c[0x0][0x1f8], 0x1 ;  /* 0x00007e00079c1a11 */ /* 0x040fe800078008ff */
[----:B------:R3:W-:Y:S01]  /*5b20*/  @P1 LDGSTS.E.BYPASS.LTC128B.128 [R127+0x4100], [R22.64], !P4 ;  /* 0x04100000167f1fae */ /* 0x0007e2000e101d46 */
[----:B------:R-:W-:Y:S02]  /*5b30*/  @P1 LEA.HI.X R157, R7, c[0x0][0x1fc], R13, 0x1, P0 ;  /* 0x00007f00079d1a11 */ /* 0x000fe400000f0c0d */
[C---:B------:R-:W-:Y:S02]  /*5b40*/  @P1 LEA R124, P0, R12.reuse, c[0x0][0x1f8], 0x1 ;  /* 0x00007e000c7c1a11 */ /* 0x040fe400078008ff */
[----:B------:R3:W-:Y:S02]  /*5b50*/  @P1 LDGSTS.E.BYPASS.LTC128B.128 [R127+0x6100], [R28.64], !P3 ;  /* 0x061000001c7f1fae */ /* 0x0007e4000d901d46 */
[----:B------:R-:W-:Y:S02]  /*5b60*/  @P1 LEA.HI.X R125, R12, c[0x0][0x1fc], R6, 0x1, P0 ;  /* 0x00007f000c7d1a11 */ /* 0x000fe400000f0c06 */
[C---:B-1---5:R-:W-:Y:S01]  /*5b70*/  HMMA.16816.F32.BF16 R4, R168.reuse, R8, RZ ;  /* 0x00000008a804723c */ /* 0x062fe200000418ff */
[----:B------:R3:W-:Y:S01]  /*5b80*/  @P1 LDGSTS.E.BYPASS.LTC128B.128 [R127+0x1100], [R14.64], !P6 ;  /* 0x011000000e7f1fae */ /* 0x0007e2000f101d46 */
[----:B----4-:R-:W-:Y:S04]  /*5b90*/  IMAD.MOV.U32 R129, RZ, RZ, c[0x0][0x2c4] ;  /* 0x0000b100ff817624 */ /* 0x010fe800078e00ff */
[----:B------:R1:W-:Y:S01]  /*5ba0*/  @P1 LDGSTS.E.BYPASS.LTC128B.128 [R127+0x3100], [R20.64], !P5 ;  /* 0x03100000147f1fae */ /* 0x0003e2000e901d46 */
[----:B------:R-:W-:Y:S01]  /*5bb0*/  ISETP.NE.AND P2, PT, R129, 0x1, PT ;  /* 0x000000018100780c */ /* 0x000fe20003f45270 */
[C---:B------:R-:W-:Y:S03]  /*5bc0*/  HMMA.16816.F32.BF16 R8, R168.reuse, R10, RZ ;  /* 0x0000000aa808723c */ /* 0x040fe600000418ff */
[----:B------:R4:W-:Y:S05]  /*5bd0*/  @P1 LDGSTS.E.BYPASS.LTC128B.128 [R127+0x5100], [R156.64], !P4 ;  /* 0x051000009c7f1fae */ /* 0x0009ea000e101d46 */
[----:B------:R1:W-:Y:S05]  /*5be0*/  @P1 LDGSTS.E.BYPASS.LTC128B.128 [R127+0x7100], [R124.64], !P3 ;  /* 0x071000007c7f1fae */ /* 0x0003ea000d901d46 */
[----:B------:R-:W4:Y:S05]  /*5bf0*/  LDL R2, [R1+0x2c] ;  /* 0x00002c0001027983 */ /* 0x000f2a0000100800 */
[----:B------:R-:W0:Y:S01]  /*5c00*/  LDGDEPBAR ;  /* 0x00000000000079af */ /* 0x000e220000000000 */
[C---:B---3--:R-:W-:Y:S08]  /*5c10*/  HMMA.16816.F32.BF16 R12, R168.reuse, R16, RZ ;  /* 0x00000010a80c723c */ /* 0x048ff000000418ff */
[C---:B------:R-:W-:Y:S01]  /*5c20*/  HMMA.16816.F32.BF16 R16, R168.reuse, R18, RZ ;  /* 0x00000012a810723c */ /* 0x040fe200000418ff */
[----:B-1----:R-:W3:Y:S07]  /*5c30*/  LDL R125, [R1+0x34] ;  /* 0x00003400017d7983 */ /* 0x002eee0000100800 */
[C---:B------:R-:W-:Y:S01]  /*5c40*/  HMMA.16816.F32.BF16 R20, R168.reuse, R24, RZ ;  /* 0x00000018a814723c */ /* 0x040fe200000418ff */
[----:B------:R-:W3:Y:S07]  /*5c50*/  LDL R124, [R1+0x30] ;  /* 0x00003000017c7983 */ /* 0x000eee0000100800 */
[C---:B------:R-:W-:Y:S01]  /*5c60*/  HMMA.16816.F32.BF16 R24, R168.reuse, R26, RZ ;  /* 0x0000001aa818723c */ /* 0x040fe200000418ff */
[----:B------:R-:W-:Y:S05]  /*5c70*/  STL [R1+0x104], R168 ;  /* 0x000104a801007387 */ /* 0x000fea0000100800 */
[----:B------:R-:W-:Y:S02]  /*5c80*/  STL [R1+0x100], R169 ;  /* 0x000100a901007387 */ /* 0x000fe40000100800 */
[C---:B------:R-:W-:Y:S03]  /*5c90*/  HMMA.16816.F32.BF16 R28, R168.reuse, R32, RZ ;  /* 0x00000020a81c723c */ /* 0x040fe600000418ff */
[----:B------:R-:W-:Y:S05]  /*5ca0*/  STL [R1+0xfc], R170 ;  /* 0x0000fcaa01007387 */ /* 0x000fea0000100800 */
[----:B------:R-:W-:Y:S01]  /*5cb0*/  HMMA.16816.F32.BF16 R32, R168, R34, RZ ;  /* 0x00000022a820723c */ /* 0x000fe200000418ff */
[----:B------:R-:W-:Y:S05]  /*5cc0*/  STL [R1+0xf8], R171 ;  /* 0x0000f8ab01007387 */ /* 0x000fea0000100800 */
[----:B------:R-:W-:Y:S02]  /*5cd0*/  STL [R1+0x114], R172 ;  /* 0x000114ac01007387 */ /* 0x000fe40000100800 */
[C---:B------:R-:W-:Y:S03]  /*5ce0*/  HMMA.16816.F32.BF16 R4, R172.reuse, R176, R4 ;  /* 0x000000b0ac04723c */ /* 0x040fe60000041804 */
[----:B------:R-:W-:Y:S05]  /*5cf0*/  STL [R1+0x110], R173 ;  /* 0x000110ad01007387 */ /* 0x000fea0000100800 */
[C---:B------:R-:W-:Y:S01]  /*5d00*/  HMMA.16816.F32.BF16 R8, R172.reuse, R178, R8 ;  /* 0x000000b2ac08723c */ /* 0x040fe20000041808 */
        /* <DEDUP_REMOVED lines=14> */
[----:B------:R-:W-:Y:S01]  /*5df0*/  HMMA.16816.F32.BF16 R32, R172, R190, R32 ;  /* 0x000000beac20723c */ /* 0x000fe20000041820 */
[----:B------:R-:W-:Y:S05]  /*5e00*/  STL [R1+0x128], R199 ;  /* 0x000128c701007387 */ /* 0x000fea0000100800 */
[----:B--2---:R-:W1:Y:S05]  /*5e10*/  LDSM.16.M88.4 R176, [R0] ;  /* 0x0000000000b0783b */ /* 0x004e6a0000000200 */
[----:B------:R-:W2:Y:S05]  /*5e20*/  LDSM.16.M88.4 R180, [R0+0x800] ;  /* 0x0008000000b4783b */ /* 0x000eaa0000000200 */
        /* <DEDUP_REMOVED lines=30> */
[----:B------:R1:W4:Y:S07]  /*6010*/  LDSM.16.M88.4 R176, [R126] ;  /* 0x000000007eb0783b */ /* 0x00032e0000000200 */
[C---:B--2---:R-:W-:Y:S08]  /*6020*/  HMMA.16816.F32.BF16 R20, R200.reuse, R180, R20 ;  /* 0x000000b4c814723c */ /* 0x044ff00000041814 */
[C---:B------:R-:W-:Y:S01]  /*6030*/  HMMA.16816.F32.BF16 R24, R200.reuse, R182, R24 ;  /* 0x000000b6c818723c */ /* 0x040fe20000041818 */
[----:B------:R2:W4:Y:S07]  /*6040*/  LDSM.16.M88.4 R180, [R125] ;  /* 0x000000007db4783b */ /* 0x00052e0000000200 */
[C---:B---3--:R-:W-:Y:S01]  /*6050*/  HMMA.16816.F32.BF16 R28, R200.reuse, R184, R28 ;  /* 0x000000b8c81c723c */ /* 0x048fe2000004181c */
[----:B-1----:R-:W3:Y:S07]  /*6060*/  LDL R126, [R1+0x28] ;  /* 0x00002800017e7983 */ /* 0x002eee0000100800 */
[----:B------:R-:W-:Y:S01]  /*6070*/  HMMA.16816.F32.BF16 R32, R200, R186, R32 ;  /* 0x000000bac820723c */ /* 0x000fe20000041820 */
[----:B------:R1:W4:Y:S05]  /*6080*/  LDSM.16.M88.4 R184, [R124] ;  /* 0x000000007cb8783b */ /* 0x00032a0000000200 */
[----:B--2---:R-:W2:Y:S02]  /*6090*/  LDL R125, [R1+0x24] ;  /* 0x00002400017d7983 */ /* 0x004ea40000100800 */
[C---:B----4-:R-:W-:Y:S08]  /*60a0*/  HMMA.16816.F32.BF16 R4, R204.reuse, R176, R4 ;  /* 0x000000b0cc04723c */ /* 0x050ff00000041804 */
[C---:B------:R-:W-:Y:S01]  /*60b0*/  HMMA.16816.F32.BF16 R8, R204.reuse, R178, R8 ;  /* 0x000000b2cc08723c */ /* 0x040fe20000041808 */
[----:B------:R4:W4:Y:S05]  /*60c0*/  LDSM.16.M88.4 R176, [R2] ;  /* 0x0000000002b0783b */ /* 0x00092a0000000200 */
[----:B-1----:R-:W2:Y:S02]  /*60d0*/  LDL R124, [R1+0x20] ;  /* 0x00002000017c7983 */ /* 0x002ea40000100800 */
[C---:B------:R-:W-:Y:S08]  /*60e0*/  HMMA.16816.F32.BF16 R12, R204.reuse, R180, R12 ;  /* 0x000000b4cc0c723c */ /* 0x040ff0000004180c */
[C---:B------:R-:W-:Y:S01]  /*60f0*/  HMMA.16816.F32.BF16 R16, R204.reuse, R182, R16 ;  /* 0x000000b6cc10723c */ /* 0x040fe20000041810 */
[----:B------:R-:W1:Y:S07]  /*6100*/  LDSM.16.M88.4 R180, [R0+0x2000] ;  /* 0x0020000000b4783b */ /* 0x000e6e0000000200 */
[C---:B------:R-:W-:Y:S01]  /*6110*/  HMMA.16816.F32.BF16 R20, R204.reuse, R184, R20 ;  /* 0x000000b8cc14723c */ /* 0x040fe20000041814 */
[----:B----4-:R-:W2:Y:S07]  /*6120*/  LDL R2, [R1+0x1c] ;  /* 0x00001c0001027983 */ /* 0x010eae0000100800 */
        /* <DEDUP_REMOVED lines=33> */
[C---:B------:R-:W-:Y:S08]  /*6340*/  HMMA.16816.F32.BF16 R16, R216.reuse, R182, R16 ;  /* 0x000000b6d810723c */ /* 0x040ff00000041810 */
[C---:B------:R-:W-:Y:S08]  /*6350*/  HMMA.16816.F32.BF16 R20, R216.reuse, R184, R20 ;  /* 0x000000b8d814723c */ /* 0x040ff00000041814 */
[C---:B------:R-:W-:Y:S08]  /*6360*/  HMMA.16816.F32.BF16 R24, R216.reuse, R186, R24 ;  /* 0x000000bad818723c */ /* 0x040ff00000041818 */
[C---:B------:R-:W-:Y:S08]  /*6370*/  HMMA.16816.F32.BF16 R28, R216.reuse, R176, R28 ;  /* 0x000000b0d81c723c */ /* 0x040ff0000004181c */
[----:B------:R-:W-:Y:S01]  /*6380*/  HMMA.16816.F32.BF16 R32, R216, R178, R32 ;  /* 0x000000b2d820723c */ /* 0x000fe20000041820 */
[----:B---3--:R1:W3:Y:S05]  /*6390*/  LDSM.16.M88.4 R180, [R126] ;  /* 0x000000007eb4783b */ /* 0x0082ea0000000200 */
[----:B--2---:R2:W2:Y:S05]  /*63a0*/  LDSM.16.M88.4 R184, [R125] ;  /* 0x000000007db8783b */ /* 0x0044aa0000000200 */
[----:B-1----:R-:W4:Y:S05]  /*63b0*/  LDL R126, [R1+0x18] ;  /* 0x00001800017e7983 */ /* 0x002f2a0000100800 */
[----:B------:R1:W2:Y:S05]  /*63c0*/  LDSM.16.M88.4 R176, [R124] ;  /* 0x000000007cb0783b */ /* 0x0002aa0000000200 */
[----:B--2---:R-:W2:Y:S01]  /*63d0*/  LDL R125, [R1+0x14] ;  /* 0x00001400017d7983 */ /* 0x004ea20000100800 */
[C---:B---3--:R-:W-:Y:S08]  /*63e0*/  HMMA.16816.F32.BF16 R4, R220.reuse, R180, R4 ;  /* 0x000000b4dc04723c */ /* 0x048ff00000041804 */
[C---:B------:R-:W-:Y:S01]  /*63f0*/  HMMA.16816.F32.BF16 R8, R220.reuse, R182, R8 ;  /* 0x000000b6dc08723c */ /* 0x040fe20000041808 */
[----:B------:R3:W3:Y:S05]  /*6400*/  LDSM.16.M88.4 R180, [R2] ;  /* 0x0000000002b4783b */ /* 0x0006ea0000000200 */
[----:B-1----:R-:W2:Y:S02]  /*6410*/  LDL R124, [R1+0x10] ;  /* 0x00001000017c7983 */ /* 0x002ea40000100800 */
[C---:B------:R-:W-:Y:S08]  /*6420*/  HMMA.16816.F32.BF16 R12, R220.reuse, R184, R12 ;  /* 0x000000b8dc0c723c */ /* 0x040ff0000004180c */
[C---:B------:R-:W-:Y:S01]  /*6430*/  HMMA.16816.F32.BF16 R16, R220.reuse, R186, R16 ;  /* 0x000000badc10723c */ /* 0x040fe20000041810 */
[----:B------:R-:W1:Y:S07]  /*6440*/  LDSM.16.M88.4 R184, [R0+0x4000] ;  /* 0x0040000000b8783b */ /* 0x000e6e0000000200 */
[C---:B------:R-:W-:Y:S01]  /*6450*/  HMMA.16816.F32.BF16 R20, R220.reuse, R176, R20 ;  /* 0x000000b0dc14723c */ /* 0x040fe20000041814 */
[----:B---3--:R-:W2:Y:S05]  /*6460*/  LDL R2, [R1+0xc] ;  /* 0x00000c0001027983 */ /* 0x008eaa0000100800 */
[----:B------:R-:W2:Y:S02]  /*6470*/  LDL.LU R170, [R1+0x60] ;  /* 0x0000600001aa7983 */ /* 0x000ea40000300800 */
[C---:B------:R-:W-:Y:S03]  /*6480*/  HMMA.16816.F32.BF16 R24, R220.reuse, R178, R24 ;  /* 0x000000b2dc18723c */ /* 0x040fe60000041818 */
[----:B------:R-:W1:Y:S05]  /*6490*/  LDSM.16.M88.4 R176, [R0+0x4800] ;  /* 0x0048000000b0783b */ /* 0x000e6a0000000200 */
[----:B------:R-:W2:Y:S01]  /*64a0*/  LDL R128, [R1+0xb4] ;  /* 0x0000b40001807983 */ /* 0x000ea20000100800 */
[C---:B------:R-:W-:Y:S04]  /*64b0*/  HMMA.16816.F32.BF16 R28, R220.reuse, R180, R28 ;  /* 0x000000b4dc1c723c */ /* 0x040fe8000004181c */
[----:B------:R-:W2:Y:S04]  /*64c0*/  LDL R131, [R1+0xa4] ;  /* 0x0000a40001837983 */ /* 0x000ea80000100800 */
[----:B------:R-:W-:Y:S01]  /*64d0*/  HMMA.16816.F32.BF16 R32, R220, R182, R32 ;  /* 0x000000b6dc20723c */ /* 0x000fe20000041820 */
[----:B------:R-:W1:Y:S05]  /*64e0*/  LDSM.16.M88.4 R180, [R0+0x5000] ;  /* 0x0050000000b4783b */ /* 0x000e6a0000000200 */
[----:B------:R-:W2:Y:S02]  /*64f0*/  LDL R130, [R1+0xb0] ;  /* 0x0000b00001827983 */ /* 0x000ea40000100800 */
        /* <DEDUP_REMOVED lines=33> */
[----:B----4-:R1:W4:Y:S05]  /*6710*/  LDSM.16.M88.4 R184, [R126] ;  /* 0x000000007eb8783b */ /* 0x01032a0000000200 */
[----:B--2---:R-:W2:Y:S05]  /*6720*/  LDSM.16.M88.4 R176, [R125] ;  /* 0x000000007db0783b */ /* 0x004eaa0000000200 */
[----:B-1----:R-:W3:Y:S05]  /*6730*/  LDL R126, [R1+0x80] ;  /* 0x00008000017e7983 */ /* 0x002eea0000100800 */
[----:B------:R1:W2:Y:S01]  /*6740*/  LDSM.16.M88.4 R180, [R124] ;  /* 0x000000007cb4783b */ /* 0x0002a20000000200 */
[C---:B----4-:R-:W-:Y:S08]  /*6750*/  HMMA.16816.F32.BF16 R4, R236.reuse, R184, R4 ;  /* 0x000000b8ec04723c */ /* 0x050ff00000041804 */
[C---:B------:R-:W-:Y:S01]  /*6760*/  HMMA.16816.F32.BF16 R8, R236.reuse, R186, R8 ;  /* 0x000000baec08723c */ /* 0x040fe20000041808 */
[----:B--2---:R-:W2:Y:S05]  /*6770*/  LDSM.16.M88.4 R184, [R2] ;  /* 0x0000000002b8783b */ /* 0x004eaa0000000200 */
[----:B-1----:R-:W4:Y:S02]  /*6780*/  LDL.64 R124, [R1+0x70] ;  /* 0x00007000017c7983 */ /* 0x002f240000100a00 */
[C---:B------:R-:W-:Y:S03]  /*6790*/  HMMA.16816.F32.BF16 R12, R236.reuse, R176, R12 ;  /* 0x000000b0ec0c723c */ /* 0x040fe6000004180c */
[C---:B------:R-:W-:Y:S02]  /*67a0*/  ISETP.GE.AND P1, PT, R170.reuse, 0x1, PT ;  /* 0x00000001aa00780c */ /* 0x040fe40003f26270 */
[----:B------:R-:W-:Y:S03]  /*67b0*/  IADD3 R171, R170, -0x1, RZ ;  /* 0xffffffffaaab7810 */ /* 0x000fe60007ffe0ff */
[C---:B------:R-:W-:Y:S01]  /*67c0*/  HMMA.16816.F32.BF16 R16, R236.reuse, R178, R16 ;  /* 0x000000b2ec10723c */ /* 0x040fe20000041810 */
[----:B------:R-:W1:Y:S07]  /*67d0*/  LDSM.16.M88.4 R176, [R0+0x6000] ;  /* 0x0060000000b0783b */ /* 0x000e6e0000000200 */
[C---:B------:R-:W-:Y:S04]  /*67e0*/  HMMA.16816.F32.BF16 R20, R236.reuse, R180, R20 ;  /* 0x000000b4ec14723c */ /* 0x040fe80000041814 */
[----:B------:R-:W-:Y:S04]  /*67f0*/  @P1 SHF.R.S32.HI R156, RZ, 0x1f, R171 ;  /* 0x0000001fff9c1819 */ /* 0x000fe800000114ab */
[C---:B------:R-:W-:Y:S01]  /*6800*/  HMMA.16816.F32.BF16 R24, R236.reuse, R182, R24 ;  /* 0x000000b6ec18723c */ /* 0x040fe20000041818 */
[----:B------:R-:W1:Y:S03]  /*6810*/  LDSM.16.M88.4 R180, [R0+0x6800] ;  /* 0x0068000000b4783b */ /* 0x000e660000000200 */
[----:B------:R-:W-:Y:S04]  /*6820*/  @P1 IMAD R156, R156, c[0x0][0x1e0], RZ ;  /* 0x000078009c9c1a24 */ /* 0x000fe800078e02ff */
[C---:B------:R-:W-:Y:S01]  /*6830*/  @P1 IMAD R156, R171.reuse, c[0x0][0x1e4], R156 ;  /* 0x00007900ab9c1a24 */ /* 0x040fe200078e029c */
[C---:B--2---:R-:W-:Y:S08]  /*6840*/  HMMA.16816.F32.BF16 R28, R236.reuse, R184, R28 ;  /* 0x000000b8ec1c723c */ /* 0x044ff0000004181c */
[----:B------:R-:W-:Y:S01]  /*6850*/  HMMA.16816.F32.BF16 R32, R236, R186, R32 ;  /* 0x000000baec20723c */ /* 0x000fe20000041820 */
[----:B------:R-:W2:Y:S07]  /*6860*/  LDSM.16.M88.4 R184, [R0+0x7000] ;  /* 0x0070000000b8783b */ /* 0x000eae0000000200 */
[C---:B-1----:R-:W-:Y:S08]  /*6870*/  HMMA.16816.F32.BF16 R4, R240.reuse, R176, R4 ;  /* 0x000000b0f004723c */ /* 0x042ff00000041804 */
[C---:B------:R-:W-:Y:S01]  /*6880*/  HMMA.16816.F32.BF16 R8, R240.reuse, R178, R8 ;  /* 0x000000b2f008723c */ /* 0x040fe20000041808 */
[----:B------:R-:W1:Y:S07]  /*6890*/  LDSM.16.M88.4 R176, [R0+0x7800] ;  /* 0x0078000000b0783b */ /* 0x000e6e0000000200 */
[C---:B------:R-:W-:Y:S08]  /*68a0*/  HMMA.16816.F32.BF16 R12, R240.reuse, R180, R12 ;  /* 0x000000b4f00c723c */ /* 0x040ff0000004180c */
        /* <DEDUP_REMOVED lines=8> */
[C---:B------:R-:W-:Y:S07]  /*6930*/  HMMA.16816.F32.BF16 R4, R244.reuse, R180, R4 ;  /* 0x000000b4f404723c */ /* 0x040fee0000041804 */
[----:B------:R-:W-:Y:S01]  /*6940*/  @P1 IMAD.WIDE.U32 R180, R171, c[0x0][0x1e0], RZ ;  /* 0x00007800abb41a25 */ /* 0x000fe200078e00ff */
[C---:B------:R-:W-:Y:S04]  /*6950*/  HMMA.16816.F32.BF16 R8, R244.reuse, R182, R8 ;  /* 0x000000b6f408723c */ /* 0x040fe80000041808 */
[----:B------:R-:W-:Y:S01]  /*6960*/  @P1 IADD3 R156, R181, R156, RZ ;  /* 0x0000009cb59c1210 */ /* 0x000fe20007ffe0ff */
[C---:B------:R-:W-:Y:S03]  /*6970*/  @P1 IMAD.SHL.U32 R157, R180.reuse, 0x40, RZ ;  /* 0x00000040b49d1824 */ /* 0x040fe600078e00ff */
[----:B------:R-:W-:Y:S01]  /*6980*/  @P1 SHF.L.U64.HI R156, R180, 0x6, R156 ;  /* 0x00000006b49c1819 */ /* 0x000fe2000001029c */
[C---:B--2---:R-:W-:Y:S01]  /*6990*/  HMMA.16816.F32.BF16 R12, R244.reuse, R184, R12 ;  /* 0x000000b8f40c723c */ /* 0x044fe2000004180c */
[----:B------:R-:W2:Y:S01]  /*69a0*/  LDSM.16.M88.4 R180, [R250+0x7800] ;  /* 0x00780000fab4783b */ /* 0x000ea20000000200 */
[----:B------:R-:W-:Y:S04]  /*69b0*/  DEPBAR.LE SB0, 0x0 ;  /* 0x000080000000791a */ /* 0x000fe80000000000 */
[----:B------:R-:W-:Y:S02]  /*69c0*/  BAR.SYNC.DEFER_BLOCKING 0x0 ;  /* 0x0000000000007b1d */ /* 0x000fe40000010000 */
[C---:B------:R-:W-:Y:S08]  /*69d0*/  HMMA.16816.F32.BF16 R16, R244.reuse, R186, R16 ;  /* 0x000000baf410723c */ /* 0x040ff00000041810 */
[C---:B-1----:R-:W-:Y:S08]  /*69e0*/  HMMA.16816.F32.BF16 R20, R244.reuse, R176, R20 ;  /* 0x000000b0f414723c */ /* 0x042ff00000041814 */
[C---:B------:R-:W-:Y:S08]  /*69f0*/  HMMA.16816.F32.BF16 R24, R244.reuse, R178, R24 ;  /* 0x000000b2f418723c */ /* 0x040ff00000041818 */
[C---:B--2---:R-:W-:Y:S08]  /*6a00*/  HMMA.16816.F32.BF16 R28, R244.reuse, R180, R28 ;  /* 0x000000b4f41c723c */ /* 0x044ff0000004181c */
[----:B------:R-:W-:Y:S04]  /*6a10*/  HMMA.16816.F32.BF16 R32, R244, R182, R32 ;  /* 0x000000b6f420723c */ /* 0x000fe80000041820 */
[C---:B----4-:R-:W-:Y:S05]  /*6a20*/  @P1 IADD3 R0, P0, R157.reuse, R124, RZ ;  /* 0x0000007c9d001210 */ /* 0x050fea0007f1e0ff */
[----:B---3--:R-:W-:Y:S03]  /*6a30*/  @P1 IMAD.X R2, R156, 0x1, R126, P0 ;  /* 0x000000019c021824 */ /* 0x008fe600000e067e */
[C---:B------:R-:W-:Y:S04]  /*6a40*/  @P1 LEA R184, P0, R0.reuse, c[0x0][0x1c8], 0x1 ;  /* 0x0000720000b81a11 */ /* 0x040fe800078008ff */
[----:B------:R-:W-:Y:S02]  /*6a50*/  @P1 LEA.HI.X R185, R0, c[0x0][0x1cc], R2, 0x1, P0 ;  /* 0x0000730000b91a11 */ /* 0x000fe400000f0c02 */
[----:B------:R-:W-:Y:S02]  /*6a60*/  @P1 IADD3 R189, P0, R124, 0x40, RZ ;  /* 0x000000407cbd1810 */ /* 0x000fe40007f1e0ff */
[----:B------:R-:W-:Y:S01]  /*6a70*/  IADD3 R0, R130, R131, RZ ;  /* 0x0000008382007210 */ /* 0x000fe20007ffe0ff */
[----:B------:R-:W-:Y:S01]  /*6a80*/  @!PT LDS RZ, [RZ] ;  /* 0x00000000fffff984 */ /* 0x000fe20000000800 */
[----:B------:R-:W-:Y:S01]  /*6a90*/  @!PT LDS RZ, [RZ] ;  /* 0x00000000fffff984 */ /* 0x000fe20000000800 */
[----:B------:R-:W-:Y:S01]  /*6aa0*/  @!PT LDS RZ, [RZ] ;  /* 0x00000000fffff984 */ /* 0x000fe20000000800 */
[----:B------:R1:W-:Y:S01]  /*6ab0*/  @P1 LDGSTS.E.BYPASS.LTC128B.128 [R127+0x10100], [R184.64], !P6 ;  /* 0x10100000b87f1fae */ /* 0x0003e2000f101d46 */
[----:B------:R-:W-:Y:S02]  /*6ac0*/  @P1 IADD3.X R190, RZ, R126, RZ, P0, !PT ;  /* 0x0000007effbe1210 */ /* 0x000fe400007fe4ff */
[C---:B------:R-:W-:Y:S01]  /*6ad0*/  @P1 IADD3 R2, P0, R157.reuse, R189, RZ ;  /* 0x000000bd9d021210 */ /* 0x040fe20007f1e0ff */
[----:B------:R-:W-:Y:S04]  /*6ae0*/  @P2 IMAD.HI.U32 R159, R0, c[0x0][0x2c8], RZ ;  /* 0x0000b200009f2a27 */ /* 0x000fe800078e00ff */
[----:B------:R-:W-:Y:S01]  /*6af0*/  @P1 IMAD.X R177, R156, 0x1, R190, P0 ;  /* 0x000000019cb11824 */ /* 0x000fe200000e06be */
[C---:B------:R-:W-:Y:S02]  /*6b00*/  @P1 LEA R176, P0, R2.reuse, c[0x0][0x1c8], 0x1 ;  /* 0x0000720002b01a11 */ /* 0x040fe400078008ff */
[----:B------:R-:W-:Y:S02]  /*6b10*/  @P2 SHF.R.U32.HI R0, RZ, c[0x0][0x2cc], R159 ;  /* 0x0000b300ff002a19 */ /* 0x000fe4000001169f */
[----:B------:R-:W-:Y:S02]  /*6b20*/  @P1 LEA.HI.X R177, R2, c[0x0][0x1cc], R177, 0x1, P0 ;  /* 0x0000730002b11a11 */ /* 0x000fe400000f0cb1 */
[----:B------:R-:W-:Y:S01]  /*6b30*/  @P1 IADD3 R188, P0, R124, 0x80, RZ ;  /* 0x000000807cbc1810 */ /* 0x000fe20007f1e0ff */
[----:B------:R-:W2:Y:S01]  /*6b40*/  SHFL.IDX PT, R179, R0, RZ, 0x1c1f ;  /* 0x001c1fff00b37589 */ /* 0x000ea200000e0000 */
[----:B------:R-:W-:Y:S03]  /*6b50*/  MOV R159, 0xffffffc0 ;  /* 0xffffffc0009f7802 */ /* 0x000fe60000000f00 */
[----:B------:R-:W-:Y:S01]  /*6b60*/  @P1 IMAD.X R186, RZ, RZ, R126, P0 ;  /* 0x000000ffffba1224 */ /* 0x000fe200000e067e */
[----:B------:R3:W-:Y:S01]  /*6b70*/  @P1 LDGSTS.E.BYPASS.LTC128B.128 [R127+0x12100], [R176.64], !P5 ;  /* 0x12100000b07f1fae */ /* 0x0007e2000e901d46 */
[----:B------:R-:W-:Y:S04]  /*6b80*/  IMAD R159, R170, R159, 0x1 ;  /* 0x00000001aa9f7424 */ /* 0x000fe800078e029f */
[----:B------:R4:W1:Y:S02]  /*6b90*/  SHFL.IDX PT, R178, R0, 0x1, 0x1c1f ;  /* 0x003c1f0000b27f89 */ /* 0x00086400000e0000 */
[----:B----4-:R-:W-:Y:S04]  /*6ba0*/  @P1 IADD3 R0, P0, R157, R188, RZ ;  /* 0x000000bc9d001210 */ /* 0x010fe80007f1e0ff */
[----:B------:R-:W-:Y:S02]  /*6bb0*/  @P1 IADD3.X R2, R156, R186, RZ, P0, !PT ;  /* 0x000000ba9c021210 */ /* 0x000fe400007fe4ff */
[C---:B---3--:R-:W-:Y:S04]  /*6bc0*/  @P1 LEA R176, P0, R0.reuse, c[0x0][0x1c8], 0x1 ;  /* 0x0000720000b01a11 */ /* 0x048fe800078008ff */
[----:B------:R-:W-:Y:S02]  /*6bd0*/  @P1 LEA.HI.X R177, R0, c[0x0][0x1cc], R2, 0x1, P0 ;  /* 0x0000730000b11a11 */ /* 0x000fe400000f0c02 */
[----:B------:R-:W-:Y:S02]  /*6be0*/  IADD3 R0, R159, c[0x0][0x1d0], -R128 ;  /* 0x000074009f007a10 */ /* 0x000fe40007ffe880 */
[----:B------:R-:W-:Y:S01]  /*6bf0*/  @P1 IADD3 R180, P0, R124, 0xc0, RZ ;  /* 0x000000c07cb41810 */ /* 0x000fe20007f1e0ff */
[----:B------:R3:W-:Y:S01]  /*6c00*/  @P1 LDGSTS.E.BYPASS.LTC128B.128 [R127+0x14100], [R176.64], !P4 ;  /* 0x14100000b07f1fae */ /* 0x0007e2000e101d46 */
[----:B------:R-:W-:Y:S05]  /*6c10*/  IADD3 R0, R0, -c[0x0][0x168], RZ ;  /* 0x80005a0000007a10 */ /* 0x000fea0007ffe0ff */
[C---:B--2---:R-:W-:Y:S01]  /*6c20*/  IMAD.IADD R2, R0.reuse, 0x1, R179 ;  /* 0x0000000100027824 */ /* 0x044fe200078e02b3 */
[----:B-1----:R-:W-:Y:S01]  /*6c30*/  IADD3 R0, R0, R178, RZ ;  /* 0x000000b200007210 */ /* 0x002fe20007ffe0ff */
[----:B------:R-:W-:Y:S01]  /*6c40*/  @P1 IMAD.X R179, RZ, RZ, R126, P0 ;  /* 0x000000ffffb31224 */ /* 0x000fe200000e067e */
[----:B------:R-:W-:Y:S04]  /*6c50*/  @P1 IADD3 R159, P0, R157, R180, RZ ;  /* 0x000000b49d9f1210 */ /* 0x000fe80007f1e0ff */
[----:B---3--:R-:W-:Y:S02]  /*6c60*/  @P1 IADD3.X R177, R156, R179, RZ, P0, !PT ;  /* 0x000000b39cb11210 */ /* 0x008fe400007fe4ff */
[C---:B------:R-:W-:Y:S04]  /*6c70*/  @P1 LEA R176, P0, R159.reuse, c[0x0][0x1c8], 0x1 ;  /* 0x000072009fb01a11 */ /* 0x040fe800078008ff */
[----:B------:R-:W-:Y:S01]  /*6c80*/  @P1 LEA.HI.X R177, R159, c[0x0][0x1cc], R177, 0x1, P0 ;  /* 0x000073009fb11a11 */ /* 0x000fe200000f0cb1 */
[----:B------:R-:W-:Y:S04]  /*6c90*/  @P1 IMAD.MOV.U32 R159, RZ, RZ, c[0x0][0x1e0] ;  /* 0x00007800ff9f1624 */ /* 0x000fe800078e00ff */
[----:B------:R1:W-:Y:S01]  /*6ca0*/  @P1 LDGSTS.E.BYPASS.LTC128B.128 [R127+0x16100], [R176.64], !P3 ;  /* 0x16100000b07f1fae */ /* 0x0003e2000d901d46 */
[C---:B------:R-:W-:Y:S02]  /*6cb0*/  @P1 LEA R157, P0, R159.reuse, R157, 0x5 ;  /* 0x0000009d9f9d1211 */ /* 0x040fe400078028ff */
[----:B-1----:R-:W-:Y:S04]  /*6cc0*/  @P1 MOV R176, c[0x0][0x1e4] ;  /* 0x0000790000b01a02 */ /* 0x002fe80000000f00 */
[----:B------:R-:W-:Y:S02]  /*6cd0*/  @P1 LEA.HI.X R156, R159, R156, R176, 0x5, P0 ;  /* 0x0000009c9f9c1211 */ /* 0x000fe400000f2cb0 */
[----:B------:R-:W-:Y:S04]  /*6ce0*/  ISETP.GT.AND P0, PT, R2, RZ, PT ;  /* 0x000000ff0200720c */ /* 0x000fe80003f04270 */
[----:B------:R-:W-:Y:S02]  /*6cf0*/  FSEL R185, R4, -INF , P0 ;  /* 0xff80000004b97808 */ /* 0x000fe40000000000 */
[----:B------:R-:W-:Y:S04]  /*6d00*/  ISETP.GT.AND P0, PT, R2, 0x1, PT ;  /* 0x000000010200780c */ /* 0x000fe80003f04270 */
[----:B------:R-:W-:Y:S02]  /*6d10*/  FSEL R181, R5, -INF , P0 ;  /* 0xff80000005b57808 */ /* 0x000fe40000000000 */
[----:B------:R-:W-:Y:S04]  /*6d20*/  ISETP.GT.AND P0, PT, R0, RZ, PT ;  /* 0x000000ff0000720c */ /* 0x000fe80003f04270 */
[----:B------:R-:W-:Y:S02]  /*6d30*/  FSEL R187, R6, -INF , P0 ;  /* 0xff80000006bb7808 */ /* 0x000fe40000000000 */
[----:B------:R-:W-:Y:S02]  /*6d40*/  ISETP.GT.AND P0, PT, R0, 0x1, PT ;  /* 0x000000010000780c */ /* 0x000fe40003f04270 */
[----:B------:R-:W-:Y:S02]  /*6d50*/  FMNMX.FTZ R6, R185, R3, !PT ;  /* 0x00000003b9067209 */ /* 0x000fe40007810000 */
        /* <DEDUP_REMOVED lines=37> */
[----:B------:R-:W-:Y:S04]  /*6fb0*/  ISETP.GT.AND P0, PT, R2, 0x20, PT ;  /* 0x000000200200780c */ /* 0x000fe80003f04270 */
        /* <DEDUP_REMOVED lines=9> */
[----:B------:R-:W-:Y:S04]  /*7050*/  ISETP.GT.AND P0, PT, R2, 0x28, PT ;  /* 0x000000280200780c */ /* 0x000fe80003f04270 */
[----:B------:R-:W-:Y:S02]  /*7060*/  FSEL R199, R24, -INF , P0 ;  /* 0xff80000018c77808 */ /* 0x000fe40000000000 */
[C---:B------:R-:W-:Y:S02]  /*7070*/  ISETP.GT.AND P0, PT, R2.reuse, 0x29, PT ;  /* 0x000000290200780c */ /* 0x040fe40003f04270 */
        /* <DEDUP_REMOVED lines=10> */
[----:B------:R-:W-:Y:S01]  /*7120*/  FSEL R172, R32, -INF , P0 ;  /* 0xff80000020ac7808 */ /* 0x000fe20000000000 */
[----:B------:R-:W-:Y:S01]  /*7130*/  IMAD.MOV.U32 R32, RZ, RZ, R19 ;  /* 0x000000ffff207224 */ /* 0x000fe200078e0013 */
[----:B------:R-:W-:Y:S02]  /*7140*/  ISETP.GT.AND P0, PT, R2, 0x39, PT ;  /* 0x000000390200780c */ /* 0x000fe40003f04270 */
[----:B------:R-:W-:Y:S02]  /*7150*/  FMNMX.FTZ R2, R191, R4, !PT ;  /* 0x00000004bf027209 */ /* 0x000fe40007810000 */
[----:B------:R-:W-:Y:S02]  /*7160*/  FSEL R173, R33, -INF , P0 ;  /* 0xff80000021ad7808 */ /* 0x000fe40000000000 */
[----:B------:R-:W-:Y:S02]  /*7170*/  FMNMX.FTZ R6, R172, R6, !PT ;  /* 0x00000006ac067209 */ /* 0x000fe40007810000 */
[----:B------:R-:W-:Y:S02]  /*7180*/  FMNMX.FTZ R2, R18, R2, !PT ;  /* 0x0000000212027209 */ /* 0x000fe40007810000 */
[----:B------:R-:W-:Y:S02]  /*7190*/  FMNMX.FTZ R6, R173, R6, !PT ;  /* 0x00000006ad067209 */ /* 0x000fe40007810000 */
[----:B------:R-:W-:Y:S02]  /*71a0*/  ISETP.GT.AND P0, PT, R0, 0x28, PT ;  /* 0x000000280000780c */ /* 0x000fe40003f04270 */
[----:B------:R-:W-:Y:S01]  /*71b0*/  FMNMX.FTZ R2, R32, R2, !PT ;  /* 0x0000000220027209 */ /* 0x000fe20007810000 */
[----:B------:R-:W1:Y:S01]  /*71c0*/  SHFL.BFLY PT, R4, R6, 0x2, 0x1f ;  /* 0x0c401f0006047f89 */ /* 0x000e6200000e0000 */
[----:B------:R-:W-:Y:S02]  /*71d0*/  MOV R33, R23 ;  /* 0x0000001700217202 */ /* 0x000fe40000000f00 */
[----:B------:R-:W-:Y:S02]  /*71e0*/  FSEL R193, R26, -INF , P0 ;  /* 0xff8000001ac17808 */ /* 0x000fe40000000000 */
[----:B------:R-:W-:Y:S02]  /*71f0*/  FMNMX.FTZ R2, R22, R2, !PT ;  /* 0x0000000216027209 */ /* 0x000fe40007810000 */
        /* <DEDUP_REMOVED lines=16> */
[----:B------:R-:W-:Y:S02]  /*7300*/  @P1 IADD3 R2, P0, R157, R124, RZ ;  /* 0x0000007c9d021210 */ /* 0x000fe40007f1e0ff */
[----:B-1----:R-:W-:Y:S01]  /*7310*/  FMNMX.FTZ R6, R6, R4, !PT ;  /* 0x0000000406067209 */ /* 0x002fe20007810000 */
[----:B------:R-:W2:Y:S01]  /*7320*/  LDL.LU.64 R124, [R1+0x150] ;  /* 0x00015000017c7983 */ /* 0x000ea20000300a00 */
[----:B------:R-:W-:Y:S01]  /*7330*/  FMNMX.FTZ R0, R169, R0, !PT ;  /* 0x00000000a9007209 */ /* 0x000fe20007810000 */
[----:B------:R-:W-:Y:S01]  /*7340*/  @P1 IMAD.X R4, R156, 0x1, R126, P0 ;  /* 0x000000019c041824 */ /* 0x000fe200000e067e */
[C---:B------:R-:W-:Y:S02]  /*7350*/  @P1 LEA R10, P0, R2.reuse, c[0x0][0x1c8], 0x1 ;  /* 0x00007200020a1a11 */ /* 0x040fe400078008ff */
[----:B------:R-:W3:Y:S01]  /*7360*/  LDL.LU R126, [R1+0x14c] ;  /* 0x00014c00017e7983 */ /* 0x000ee20000300800 */
[----:B------:R-:W-:Y:S02]  /*7370*/  FMNMX.FTZ R0, R159, R0, !PT ;  /* 0x000000009f007209 */ /* 0x000fe40007810000 */
[----:B------:R-:W-:Y:S02]  /*7380*/  @P1 LEA.HI.X R11, R2, c[0x0][0x1cc], R4, 0x1, P0 ;  /* 0x00007300020b1a11 */ /* 0x000fe400000f0c04 */
[C---:B------:R-:W-:Y:S01]  /*7390*/  @P1 IADD3 R4, P0, R157.reuse, R189, RZ ;  /* 0x000000bd9d041210 */ /* 0x040fe20007f1e0ff */
[----:B------:R-:W1:Y:S01]  /*73a0*/  SHFL.BFLY PT, R2, R0, 0x2, 0x1f ;  /* 0x0c401f0000027f89 */ /* 0x000e6200000e0000 */
[----:B------:R-:W-:Y:S02]  /*73b0*/  MOV R35, R18 ;  /* 0x0000001200237202 */ /* 0x000fe40000000f00 */
[----:B------:R-:W-:Y:S02]  /*73c0*/  @P1 IADD3.X R190, R156, R190, RZ, P0, !PT ;  /* 0x000000be9cbe1210 */ /* 0x000fe400007fe4ff */
[C---:B------:R-:W-:Y:S01]  /*73d0*/  @P1 LEA R12, P0, R4.reuse, c[0x0][0x1c8], 0x1 ;  /* 0x00007200040c1a11 */ /* 0x040fe200078008ff */
[----:B------:R4:W-:Y:S03]  /*73e0*/  @P1 LDGSTS.E.BYPASS.LTC128B.128 [R127+0x11100], [R10.64], !P6 ;  /* 0x111000000a7f1fae */ /* 0x0009e6000f101d46 */
[----:B------:R-:W-:Y:S02]  /*73f0*/  @P1 LEA.HI.X R13, R4, c[0x0][0x1cc], R190, 0x1, P0 ;  /* 0x00007300040d1a11 */ /* 0x000fe400000f0cbe */
[C---:B------:R-:W-:Y:S01]  /*7400*/  @P1 IADD3 R4, P0, R157.reuse, R188, RZ ;  /* 0x000000bc9d041210 */ /* 0x040fe20007f1e0ff */
[----:B------:R-:W4:Y:S04]  /*7410*/  SHFL.BFLY PT, R14, R6, 0x1, 0x1f ;  /* 0x0c201f00060e7f89 */ /* 0x000f2800000e0000 */
[C---:B------:R-:W-:Y:S01]  /*7420*/  @P1 IMAD.X R186, R156.reuse, 0x1, R186, P0 ;  /* 0x000000019cba1824 */ /* 0x040fe200000e06ba */
[----:B------:R-:W-:Y:S01]  /*7430*/  @P1 IADD3 R5, P0, R157, R180, RZ ;  /* 0x000000b49d051210 */ /* 0x000fe20007f1e0ff */
[----:B------:R4:W-:Y:S03]  /*7440*/  @P1 LDGSTS.E.BYPASS.LTC128B.128 [R127+0x13100], [R12.64], !P5 ;  /* 0x131000000c7f1fae */ /* 0x0009e6000e901d46 */
[----:B------:R-:W-:Y:S02]  /*7450*/  @P1 IADD3.X R156, R156, R179, RZ, P0, !PT ;  /* 0x000000b39c9c1210 */ /* 0x000fe400007fe4ff */
[----:B------:R-:W-:Y:S02]  /*7460*/  @P1 LEA R8, P0, R4, c[0x0][0x1c8], 0x1 ;  /* 0x0000720004081a11 */ /* 0x000fe400078008ff */
[----:B-1----:R-:W-:Y:S02]  /*7470*/  FMNMX.FTZ R0, R0, R2, !PT ;  /* 0x0000000200007209 */ /* 0x002fe40007810000 */
[----:B------:R-:W-:Y:S02]  /*7480*/  @P1 LEA.HI.X R9, R4, c[0x0][0x1cc], R186, 0x1, P0 ;  /* 0x0000730004091a11 */ /* 0x000fe400000f0cba */
[C---:B------:R-:W-:Y:S01]  /*7490*/  @P1 LEA R4, P0, R5.reuse, c[0x0][0x1c8], 0x1 ;  /* 0x0000720005041a11 */ /* 0x040fe200078008ff */
[----:B------:R-:W1:Y:S03]  /*74a0*/  SHFL.BFLY PT, R2, R0, 0x1, 0x1f ;  /* 0x0c201f0000027f89 */ /* 0x000e6600000e0000 */
[----:B------:R-:W-:Y:S02]  /*74b0*/  @P1 LEA.HI.X R5, R5, c[0x0][0x1cc], R156, 0x1, P0 ;  /* 0x0000730005051a11 */ /* 0x000fe400000f0c9c */
[----:B------:R1:W-:Y:S01]  /*74c0*/  @P1 LDGSTS.E.BYPASS.LTC128B.128 [R127+0x15100], [R8.64], !P4 ;  /* 0x15100000087f1fae */ /* 0x0003e2000e101d46 */
[----:B----4-:R-:W-:Y:S04]  /*74d0*/  FMNMX.FTZ R157, R6, R14, !PT ;  /* 0x0000000e069d7209 */ /* 0x010fe80007810000 */
[----:B------:R4:W-:Y:S01]  /*74e0*/  @P1 LDGSTS.E.BYPASS.LTC128B.128 [R127+0x17100], [R4.64], !P3 ;  /* 0x17100000047f1fae */ /* 0x0009e2000d901d46 */
[C---:B------:R-:W-:Y:S01]  /*74f0*/  FSETP.NEU.FTZ.AND P0, PT, R157.reuse, -INF , PT ;  /* 0xff8000009d00780b */ /* 0x040fe20003f1d000 */
[----:B------:R-:W-:Y:S03]  /*7500*/  FMUL.FTZ R180, R157, c[0x0][0x2d0] ;  /* 0x0000b4009db47a20 */ /* 0x000fe60000410000 */
[----:B------:R-:W4:Y:S02]  /*7510*/  LDSM.16.MT88.4 R12, [R248] ;  /* 0x00000000f80c783b */ /* 0x000f240000004200 */
[----:B------:R-:W-:Y:S03]  /*7520*/  FSEL R180, R180, RZ, P0 ;  /* 0x000000ffb4b47208 */ /* 0x000fe60000000000 */
[----:B------:R-:W4:Y:S02]  /*7530*/  LDSM.16.MT88.4 R20, [R252] ;  /* 0x00000000fc14783b */ /* 0x000f240000004200 */
[--C-:B------:R-:W-:Y:S01]  /*7540*/  FFMA.FTZ R181, R181, c[0x0][0x2d0], -R180.reuse ;  /* 0x0000b400b5b57a23 */ /* 0x100fe200000108b4 */
[----:B-1----:R-:W-:Y:S01]  /*7550*/  FMNMX.FTZ R156, R0, R2, !PT ;  /* 0x00000002009c7209 */ /* 0x002fe20007810000 */
[--C-:B------:R-:W-:Y:S01]  /*7560*/  FFMA.FTZ R185, R185, c[0x0][0x2d0], -R180.reuse ;  /* 0x0000b400b9b97a23 */ /* 0x100fe200000108b4 */
[----:B------:R-:W-:Y:S01]  /*7570*/  FSEL R0, R157, RZ, P0 ;  /* 0x000000ff9d007208 */ /* 0x000fe20000000000 */
[----:B------:R1:W-:Y:S01]  /*7580*/  MUFU.EX2 R186, R181 ;  /* 0x000000b500ba7308 */ /* 0x0003e20000000800 */
[----:B------:R-:W-:Y:S01]  /*7590*/  FSETP.NEU.FTZ.AND P0, PT, R156, -INF , PT ;  /* 0xff8000009c00780b */ /* 0x000fe20003f1d000 */
[--C-:B------:R-:W-:Y:S01]  /*75a0*/  FFMA.FTZ R176, R176, c[0x0][0x2d0], -R180.reuse ;  /* 0x0000b400b0b07a23 */ /* 0x100fe200000108b4 */
[----:B------:R-:W4:Y:S01]  /*75b0*/  LDSM.16.MT88.4 R28, [R251] ;  /* 0x00000000fb1c783b */ /* 0x000f220000004200 */
[----:B------:R-:W-:Y:S01]  /*75c0*/  FADD.FTZ R0, -R0, R3 ;  /* 0x0000000300007221 */ /* 0x000fe20000010100 */
[----:B------:R-:W-:Y:S01]  /*75d0*/  FSEL R2, R156, RZ, P0 ;  /* 0x000000ff9c027208 */ /* 0x000fe20000000000 */
[----:B------:R-:W-:Y:S02]  /*75e0*/  FFMA.FTZ R178, R178, c[0x0][0x2d0], -R180 ;  /* 0x0000b400b2b27a23 */ /* 0x000fe400000108b4 */
[----:B------:R-:W-:Y:S01]  /*75f0*/  FMUL.FTZ R0, R0, c[0x0][0x2d0] ;  /* 0x0000b40000007a20 */ /* 0x000fe20000410000 */
[----:B------:R-:W0:Y:S01]  /*7600*/  LDGDEPBAR ;  /* 0x00000000000079af */ /* 0x000e220000000000 */
[----:B------:R-:W-:Y:S04]  /*7610*/  MUFU.EX2 R185, R185 ;  /* 0x000000b900b97308 */ /* 0x000fe80000000800 */
[----:B----4-:R-:W3:Y:S05]  /*7620*/  LDL.LU R127, [R1+0x148] ;  /* 0x00014800017f7983 */ /* 0x010eea0000300800 */
[----:B------:R-:W2:Y:S01]  /*7630*/  LDL R188, [R1+0x48] ;  /* 0x0000480001bc7983 */ /* 0x000ea20000100800 */
[----:B------:R-:W1:Y:S02]  /*7640*/  MUFU.EX2 R3, R0 ;  /* 0x0000000000037308 */ /* 0x000e640000000800 */
[----:B-1----:R-:W-:Y:S05]  /*7650*/  FMUL.FTZ R181, R156, c[0x0][0x2d0] ;  /* 0x0000b4009cb57a20 */ /* 0x002fea0000410000 */
[----:B------:R-:W-:Y:S03]  /*7660*/  FSEL R181, R181, RZ, P0 ;  /* 0x000000ffb5b57208 */ /* 0x000fe60000000000 */
[----:B------:R1:W-:Y:S02]  /*7670*/  MUFU.EX2 R189, R176 ;  /* 0x000000b000bd7308 */ /* 0x0003e40000000800 */
[--C-:B------:R-:W-:Y:S02]  /*7680*/  FFMA.FTZ R187, R187, c[0x0][0x2d0], -R181.reuse ;  /* 0x0000b400bbbb7a23 */ /* 0x100fe400000108b5 */
[--C-:B------:R-:W-:Y:S02]  /*7690*/  FFMA.FTZ R184, R184, c[0x0][0x2d0], -R181.reuse ;  /* 0x0000b400b8b87a23 */ /* 0x100fe400000108b5 */
[--C-:B------:R-:W-:Y:S02]  /*76a0*/  FFMA.FTZ R177, R177, c[0x0][0x2d0], -R181.reuse ;  /* 0x0000b400b1b17a23 */ /* 0x100fe400000108b5 */
[--C-:B------:R-:W-:Y:S02]  /*76b0*/  FFMA.FTZ R7, R7, c[0x0][0x2d0], -R181.reuse ;  /* 0x0000b40007077a23 */ /* 0x100fe400000108b5 */
[----:B------:R-:W1:Y:S01]  /*76c0*/  MUFU.EX2 R182, R178 ;  /* 0x000000b200b67308 */ /* 0x000e620000000800 */
[----:B------:R-:W-:Y:S02]  /*76d0*/  FFMA.FTZ R159, R159, c[0x0][0x2d0], -R181 ;  /* 0x0000b4009f9f7a23 */ /* 0x000fe400000108b5 */
[C---:B------:R-:W-:Y:S02]  /*76e0*/  FMUL.FTZ R24, R3.reuse, R144 ;  /* 0x0000009003187220 */ /* 0x040fe40000410000 */
[----:B------:R-:W3:Y:S01]  /*76f0*/  LDL R144, [R1+0x4] ;  /* 0x0000040001907983 */ /* 0x000ee20000100800 */
[----:B------:R-:W-:Y:S02]  /*7700*/  FADD.FTZ R0, -R2, R158 ;  /* 0x0000009e02007221 */ /* 0x000fe40000010100 */
[C---:B------:R-:W-:Y:S02]  /*7710*/  FMUL.FTZ R4, R3.reuse, R160 ;  /* 0x000000a003047220 */ /* 0x040fe40000410000 */
[----:B------:R-:W-:Y:S01]  /*7720*/  FMUL.FTZ R0, R0, c[0x0][0x2d0] ;  /* 0x0000b40000007a20 */ /* 0x000fe20000410000 */
[----:B------:R-:W-:Y:S01]  /*7730*/  MUFU.EX2 R183, R184 ;  /* 0x000000b800b77308 */ /* 0x000fe20000000800 */
[C---:B------:R-:W-:Y:S01]  /*7740*/  FMUL.FTZ R5, R3.reuse, R161 ;  /* 0x000000a103057220 */ /* 0x040fe20000410000 */
[----:B-1----:R-:W-:Y:S01]  /*7750*/  F2FP.BF16.PACK_AB R176, R186, R185 ;  /* 0x000000b9bab0723e */ /* 0x002fe200000010ff */
[C---:B------:R-:W-:Y:S01]  /*7760*/  FMUL.FTZ R8, R3.reuse, R164 ;  /* 0x000000a403087220 */ /* 0x040fe20000410000 */
[----:B------:R-:W-:Y:S01]  /*7770*/  MOV R161, R32 ;  /* 0x0000002000a17202 */ /* 0x000fe20000000f00 */
[C---:B------:R-:W-:Y:S02]  /*7780*/  FMUL.FTZ R9, R3.reuse, R165 ;  /* 0x000000a503097220 */ /* 0x040fe40000410000 */
[C---:B------:R-:W-:Y:S02]  /*7790*/  FMUL.FTZ R16, R3.reuse, R136 ;  /* 0x0000008803107220 */ /* 0x040fe40000410000 */
[C---:B------:R-:W-:Y:S01]  /*77a0*/  FMUL.FTZ R17, R3.reuse, R137 ;  /* 0x0000008903117220 */ /* 0x040fe20000410000 */
[----:B------:R-:W-:Y:S01]  /*77b0*/  MUFU.EX2 R190, R177 ;  /* 0x000000b100be7308 */ /* 0x000fe20000000800 */
[C---:B------:R-:W-:Y:S01]  /*77c0*/  FMUL.FTZ R25, R3.reuse, R145 ;  /* 0x0000009103197220 */ /* 0x040fe20000410000 */
[----:B------:R-:W-:Y:S01]  /*77d0*/  F2FP.BF16.PACK_AB R178, R182, R189 ;  /* 0x000000bdb6b2723e */ /* 0x000fe200000010ff */
[----:B------:R-:W-:Y:S02]  /*77e0*/  IMAD.MOV.U32 R160, RZ, RZ, R35 ;  /* 0x000000ffffa07224 */ /* 0x000fe400078e0023 */
[----:B------:R-:W-:Y:S02]  /*77f0*/  IMAD.MOV.U32 R158, RZ, RZ, R33 ;  /* 0x000000ffff9e7224 */ /* 0x000fe400078e0021 */
[C---:B------:R-:W-:Y:S03]  /*7800*/  FMUL.FTZ R32, R3.reuse, R152 ;  /* 0x0000009803207220 */ /* 0x040fe60000410000 */
[----:B------:R-:W1:Y:S01]  /*7810*/  MUFU.EX2 R184, R7 ;  /* 0x0000000700b87308 */ /* 0x000e620000000800 */
        /* <DEDUP_REMOVED lines=13> */
[C---:B------:R-:W-:Y:S01]  /*78f0*/  FMUL.FTZ R56, R3.reuse, R56 ;  /* 0x0000003803387220 */ /* 0x040fe20000410000 */
[----:B-1----:R-:W-:Y:S01]  /*7900*/  F2FP.BF16.PACK_AB R179, R184, R190 ;  /* 0x000000beb8b3723e */ /* 0x002fe200000010ff */
[C---:B------:R-:W-:Y:S01]  /*7910*/  FMUL.FTZ R57, R3.reuse, R57 ;  /* 0x0000003903397220 */ /* 0x040fe20000410000 */
[----:B------:R-:W-:Y:S01]  /*7920*/  MOV R164, R184 ;  /* 0x000000b800a47202 */ /* 0x000fe20000000f00 */
[--C-:B------:R-:W-:Y:S02]  /*7930*/  FFMA.FTZ R2, R128, c[0x0][0x2d0], -R180.reuse ;  /* 0x0000b40080027a23 */ /* 0x100fe400000108b4 */
[C---:B------:R-:W-:Y:S01]  /*7940*/  FMUL.FTZ R60, R3.reuse, R60 ;  /* 0x0000003c033c7220 */ /* 0x040fe20000410000 */
[----:B------:R-:W3:Y:S01]  /*7950*/  LDL.LU R128, [R1+0x144] ;  /* 0x0001440001807983 */ /* 0x000ee20000300800 */
[C---:B------:R-:W-:Y:S01]  /*7960*/  FMUL.FTZ R61, R3.reuse, R61 ;  /* 0x0000003d033d7220 */ /* 0x040fe20000410000 */
[----:B------:R-:W-:Y:S01]  /*7970*/  MUFU.EX2 R159, R159 ;  /* 0x0000009f009f7308 */ /* 0x000fe20000000800 */
[----:B------:R-:W-:Y:S02]  /*7980*/  FMUL.FTZ R64, R3, R64 ;  /* 0x0000004003407220 */ /* 0x000fe40000410000 */
[C---:B------:R-:W-:Y:S02]  /*7990*/  FMUL.FTZ R6, R0.reuse, R162 ;  /* 0x000000a200067220 */ /* 0x040fe40000410000 */
[C---:B------:R-:W-:Y:S02]  /*79a0*/  FMUL.FTZ R7, R0.reuse, R163 ;  /* 0x000000a300077220 */ /* 0x040fe40000410000 */
[C---:B------:R-:W-:Y:S01]  /*79b0*/  FMUL.FTZ R10, R0.reuse, R166 ;  /* 0x000000a6000a7220 */ /* 0x040fe20000410000 */
[----:B------:R-:W-:Y:S01]  /*79c0*/  MOV R166, R182 ;  /* 0x000000b600a67202 */ /* 0x000fe20000000f00 */
[C---:B------:R-:W-:Y:S02]  /*79d0*/  FMUL.FTZ R11, R0.reuse, R167 ;  /* 0x000000a7000b7220 */ /* 0x040fe40000410000 */
[C---:B------:R-:W-:Y:S01]  /*79e0*/  FMUL.FTZ R18, R0.reuse, R138 ;  /* 0x0000008a00127220 */ /* 0x040fe20000410000 */
[----:B------:R-:W-:Y:S01]  /*79f0*/  F2FP.BF16.PACK_AB R177, R183, R187 ;  /* 0x000000bbb7b1723e */ /* 0x000fe200000010ff */
[C---:B------:R-:W-:Y:S02]  /*7a00*/  FMUL.FTZ R19, R0.reuse, R139 ;  /* 0x0000008b00137220 */ /* 0x040fe40000410000 */
[----:B------:R-:W-:Y:S01]  /*7a10*/  LDSM.16.MT88.4 R136, [R248+0x800] ;  /* 0x00080000f888783b */ /* 0x000fe20000004200 */
[C---:B------:R-:W-:Y:S02]  /*7a20*/  FMUL.FTZ R26, R0.reuse, R146 ;  /* 0x00000092001a7220 */ /* 0x040fe40000410000 */
[----:B------:R-:W-:Y:S01]  /*7a30*/  FMUL.FTZ R27, R0, R147 ;  /* 0x00000093001b7220 */ /* 0x000fe20000410000 */
[C---:B------:R-:W-:Y:S05]  /*7a40*/  HMMA.16816.F32.BF16 R4, R176.reuse, R12, R4 ;  /* 0x0000000cb004723c */ /* 0x040fea0000041804 */
[--C-:B------:R-:W-:Y:S02]  /*7a50*/  FFMA.FTZ R152, R194, c[0x0][0x2d0], -R180.reuse ;  /* 0x0000b400c2987a23 */ /* 0x100fe400000108b4 */
[C---:B------:R-:W-:Y:S01]  /*7a60*/  FMUL.FTZ R12, R3.reuse, R132 ;  /* 0x00000084030c7220 */ /* 0x040fe20000410000 */
[C---:B------:R-:W-:Y:S04]  /*7a70*/  HMMA.16816.F32.BF16 R8, R176.reuse, R14, R8 ;  /* 0x0000000eb008723c */ /* 0x040fe80000041808 */
[----:B------:R-:W-:Y:S02]  /*7a80*/  FMUL.FTZ R13, R3, R133 ;  /* 0x00000085030d7220 */ /* 0x000fe40000410000 */
[C---:B------:R-:W-:Y:S02]  /*7a90*/  FMUL.FTZ R35, R0.reuse, R155 ;  /* 0x0000009b00237220 */ /* 0x040fe40000410000 */
[C---:B------:R-:W-:Y:S04]  /*7aa0*/  FMUL.FTZ R14, R0.reuse, R134 ;  /* 0x00000086000e7220 */ /* 0x040fe80000410000 */
[C---:B------:R-:W-:Y:S02]  /*7ab0*/  FMUL.FTZ R15, R0.reuse, R135 ;  /* 0x00000087000f7220 */ /* 0x040fe40000410000 */
[--C-:B------:R-:W-:Y:S02]  /*7ac0*/  FFMA.FTZ R153, R195, c[0x0][0x2d0], -R180.reuse ;  /* 0x0000b400c3997a23 */ /* 0x100fe400000108b4 */
[C---:B------:R-:W-:Y:S02]  /*7ad0*/  FMUL.FTZ R38, R0.reuse, R38 ;  /* 0x0000002600267220 */ /* 0x040fe40000410000 */
[C---:B------:R-:W-:Y:S01]  /*7ae0*/  FMUL.FTZ R39, R0.reuse, R39 ;  /* 0x0000002700277220 */ /* 0x040fe20000410000 */
[C---:B------:R-:W-:Y:S03]  /*7af0*/  HMMA.16816.F32.BF16 R12, R176.reuse, R20, R12 ;  /* 0x00000014b00c723c */ /* 0x040fe6000004180c */
[C---:B------:R-:W-:Y:S02]  /*7b00*/  FMUL.FTZ R42, R0.reuse, R42 ;  /* 0x0000002a002a7220 */ /* 0x040fe40000410000 */
[C---:B------:R-:W-:Y:S02]  /*7b10*/  FMUL.FTZ R43, R0.reuse, R43 ;  /* 0x0000002b002b7220 */ /* 0x040fe40000410000 */
[C---:B------:R-:W-:Y:S01]  /*7b20*/  FMUL.FTZ R20, R3.reuse, R140 ;  /* 0x0000008c03147220 */ /* 0x040fe20000410000 */
[C---:B------:R-:W-:Y:S04]  /*7b30*/  HMMA.16816.F32.BF16 R16, R176.reuse, R22, R16 ;  /* 0x00000016b010723c */ /* 0x040fe80000041810 */
[C---:B------:R-:W-:Y:S02]  /*7b40*/  FMUL.FTZ R21, R3.reuse, R141 ;  /* 0x0000008d03157220 */ /* 0x040fe40000410000 */
[C---:B------:R-:W-:Y:S02]  /*7b50*/  FMUL.FTZ R46, R0.reuse, R46 ;  /* 0x0000002e002e7220 */ /* 0x040fe40000410000 */
[C---:B------:R-:W-:Y:S04]  /*7b60*/  FMUL.FTZ R22, R0.reuse, R142 ;  /* 0x0000008e00167220 */ /* 0x040fe80000410000 */
[C---:B------:R-:W-:Y:S02]  /*7b70*/  FMUL.FTZ R23, R0.reuse, R143 ;  /* 0x0000008f00177220 */ /* 0x040fe40000410000 */
[----:B------:R-:W-:Y:S01]  /*7b80*/  LDSM.16.MT88.4 R140, [R252+0x800] ;  /* 0x00080000fc8c783b */ /* 0x000fe20000004200 */
[C---:B------:R-:W-:Y:S02]  /*7b90*/  FMUL.FTZ R47, R0.reuse, R47 ;  /* 0x0000002f002f7220 */ /* 0x040fe40000410000 */
[C---:B------:R-:W-:Y:S02]  /*7ba0*/  FMUL.FTZ R50, R0.reuse, R50 ;  /* 0x0000003200327220 */ /* 0x040fe40000410000 */
        /* <DEDUP_REMOVED lines=9> */
[C---:B------:R-:W-:Y:S02]  /*7c40*/  FMUL.FTZ R58, R0.reuse, R58 ;  /* 0x0000003a003a7220 */ /* 0x040fe40000410000 */
[C---:B------:R-:W-:Y:S02]  /*7c50*/  FMUL.FTZ R59, R0.reuse, R59 ;  /* 0x0000003b003b7220 */ /* 0x040fe40000410000 */
[----:B------:R-:W-:Y:S02]  /*7c60*/  IMAD.MOV.U32 R167, RZ, RZ, R161 ;  /* 0x000000ffffa77224 */ /* 0x000fe400078e00a1 */
[----:B------:R1:W-:Y:S01]  /*7c70*/  MUFU.EX2 R161, R2 ;  /* 0x0000000200a17308 */ /* 0x0003e20000000800 */
        /* <DEDUP_REMOVED lines=11> */
[C---:B------:R-:W-:Y:S02]  /*7d30*/  FMUL.FTZ R74, R0.reuse, R74 ;  /* 0x0000004a004a7220 */ /* 0x040fe40000410000 */
[--C-:B-1----:R-:W-:Y:S02]  /*7d40*/  FFMA.FTZ R2, R129, c[0x0][0x2d0], -R180.reuse ;  /* 0x0000b40081027a23 */ /* 0x102fe400000108b4 */
[C---:B------:R-:W-:Y:S01]  /*7d50*/  FMUL.FTZ R75, R0.reuse, R75 ;  /* 0x0000004b004b7220 */ /* 0x040fe20000410000 */
[----:B------:R-:W4:Y:S01]  /*7d60*/  LDL.LU R129, [R1+0x140] ;  /* 0x0001400001817983 */ /* 0x000f220000300800 */
[----:B------:R1:W-:Y:S01]  /*7d70*/  MUFU.EX2 R163, R2 ;  /* 0x0000000200a37308 */ /* 0x0003e20000000800 */
[C---:B------:R-:W-:Y:S02]  /*7d80*/  FMUL.FTZ R76, R3.reuse, R76 ;  /* 0x0000004c034c7220 */ /* 0x040fe40000410000 */
[C---:B------:R-:W-:Y:S01]  /*7d90*/  FMUL.FTZ R77, R3.reuse, R77 ;  /* 0x0000004d034d7220 */ /* 0x040fe20000410000 */
[----:B------:R-:W4:Y:S01]  /*7da0*/  LDL.LU R146, [R1+0x64] ;  /* 0x0000640001927983 */ /* 0x000f220000300800 */
[C---:B------:R-:W-:Y:S02]  /*7db0*/  FMUL.FTZ R78, R0.reuse, R78 ;  /* 0x0000004e004e7220 */ /* 0x040fe40000410000 */
[C---:B------:R-:W-:Y:S02]  /*7dc0*/  FMUL.FTZ R79, R0.reuse, R79 ;  /* 0x0000004f004f7220 */ /* 0x040fe40000410000 */
[----:B------:R-:W4:Y:S01]  /*7dd0*/  LDL.LU R145, [R1+0x68] ;  /* 0x0000680001917983 */ /* 0x000f220000300800 */
[C---:B------:R-:W-:Y:S02]  /*7de0*/  FMUL.FTZ R80, R3.reuse, R80 ;  /* 0x0000005003507220 */ /* 0x040fe40000410000 */
[C---:B------:R-:W-:Y:S02]  /*7df0*/  FMUL.FTZ R81, R3.reuse, R81 ;  /* 0x0000005103517220 */ /* 0x040fe40000410000 */
[C---:B------:R-:W-:Y:S02]  /*7e00*/  FMUL.FTZ R82, R0.reuse, R82 ;  /* 0x0000005200527220 */ /* 0x040fe40000410000 */
[C---:B------:R-:W-:Y:S02]  /*7e10*/  FMUL.FTZ R83, R0.reuse, R83 ;  /* 0x0000005300537220 */ /* 0x040fe40000410000 */
[C---:B------:R-:W-:Y:S02]  /*7e20*/  FMUL.FTZ R84, R3.reuse, R84 ;  /* 0x0000005403547220 */ /* 0x040fe40000410000 */
[C---:B------:R-:W-:Y:S02]  /*7e30*/  FMUL.FTZ R85, R3.reuse, R85 ;  /* 0x0000005503557220 */ /* 0x040fe40000410000 */
[----:B------:R-:W-:Y:S02]  /*7e40*/  FMUL.FTZ R86, R0, R86 ;  /* 0x0000005600567220 */ /* 0x000fe40000410000 */
[--C-:B-1----:R-:W-:Y:S02]  /*7e50*/  FFMA.FTZ R2, R130, c[0x0][0x2d0], -R181.reuse ;  /* 0x0000b40082027a23 */ /* 0x102fe400000108b5 */
[----:B------:R-:W4:Y:S01]  /*7e60*/  LDL.LU R130, [R1+0x13c] ;  /* 0x00013c0001827983 */ /* 0x000f220000300800 */
[C---:B------:R-:W-:Y:S01]  /*7e70*/  FMUL.FTZ R87, R0.reuse, R87 ;  /* 0x0000005700577220 */ /* 0x040fe20000410000 */
        /* <DEDUP_REMOVED lines=12> */
[C---:B------:R-:W-:Y:S02]  /*7f40*/  FMUL.FTZ R99, R0.reuse, R99 ;  /* 0x0000006300637220 */ /* 0x040fe40000410000 */
[--C-:B-1----:R-:W-:Y:S02]  /*7f50*/  FFMA.FTZ R2, R191, c[0x0][0x2d0], -R181.reuse ;  /* 0x0000b400bf027a23 */ /* 0x102fe400000108b5 */
[C---:B------:R-:W-:Y:S02]  /*7f60*/  FMUL.FTZ R100, R3.reuse, R100 ;  /* 0x0000006403647220 */ /* 0x040fe40000410000 */
[----:B------:R1:W1:Y:S01]  /*7f70*/  MUFU.EX2 R182, R2 ;  /* 0x0000000200b67308 */ /* 0x0002620000000800 */
        /* <DEDUP_REMOVED lines=17> */
[----:B--2---:R2:W3:Y:S01]  /*8090*/  LDSM.16.MT88.4 R132, [R188] ;  /* 0x00000000bc84783b */ /* 0x0044e20000004200 */
        /* <DEDUP_REMOVED lines=9> */
[----:B---3--:R-:W-:Y:S02]  /*8130*/  FMUL.FTZ R126, R0, R126 ;  /* 0x0000007e007e7220 */ /* 0x008fe40000410000 */
[----:B-1----:R-:W-:Y:S02]  /*8140*/  FFMA.FTZ R2, R196, c[0x0][0x2d0], -R180 ;  /* 0x0000b400c4027a23 */ /* 0x002fe400000108b4 */
[----:B------:R1:W5:Y:S01]  /*8150*/  LDL.LU R196, [R1+0x134] ;  /* 0x0001340001c47983 */ /* 0x0003620000300800 */
[----:B--2---:R-:W-:Y:S01]  /*8160*/  MOV R188, R34 ;  /* 0x0000002200bc7202 */ /* 0x004fe20000000f00 */
[C---:B------:R-:W-:Y:S02]  /*8170*/  FMUL.FTZ R34, R0.reuse, R154 ;  /* 0x0000009a00227220 */ /* 0x040fe40000410000 */
[----:B------:R-:W-:Y:S02]  /*8180*/  FMUL.FTZ R127, R0, R127 ;  /* 0x0000007f007f7220 */ /* 0x000fe40000410000 */
[----:B------:R-:W-:Y:S02]  /*8190*/  IMAD.MOV.U32 R165, RZ, RZ, R188 ;  /* 0x000000ffffa57224 */ /* 0x000fe400078e00bc */
[----:B------:R2:W3:Y:S01]  /*81a0*/  MUFU.EX2 R188, R2 ;  /* 0x0000000200bc7308 */ /* 0x0004e20000000800 */
[----:B------:R-:W-:Y:S02]  /*81b0*/  IMAD.MOV.U32 R154, RZ, RZ, R164 ;  /* 0x000000ffff9a7224 */ /* 0x000fe400078e00a4 */
[C---:B------:R-:W-:Y:S02]  /*81c0*/  FMUL.FTZ R124, R3.reuse, R124 ;  /* 0x0000007c037c7220 */ /* 0x040fe40000410000 */
[C---:B------:R-:W-:Y:S01]  /*81d0*/  FMUL.FTZ R125, R3.reuse, R125 ;  /* 0x0000007d037d7220 */ /* 0x040fe20000410000 */
[C---:B------:R-:W-:Y:S08]  /*81e0*/  HMMA.16816.F32.BF16 R28, R176.reuse, R132, R28 ;  /* 0x00000084b01c723c */ /* 0x040ff0000004181c */
[C---:B------:R-:W-:Y:S01]  /*81f0*/  HMMA.16816.F32.BF16 R32, R176.reuse, R134, R32 ;  /* 0x00000086b020723c */ /* 0x040fe20000041820 */
[----:B------:R-:W1:Y:S03]  /*8200*/  LDSM.16.MT88.4 R132, [R248+0x2000] ;  /* 0x00200000f884783b */ /* 0x000e660000004200 */
[--C-:B--2---:R-:W-:Y:S04]  /*8210*/  FFMA.FTZ R2, R160, c[0x0][0x2d0], -R181.reuse ;  /* 0x0000b400a0027a23 */ /* 0x104fe800000108b5 */
[----:B------:R2:W-:Y:S01]  /*8220*/  MUFU.EX2 R160, R2 ;  /* 0x0000000200a07308 */ /* 0x0005e20000000800 */
[----:B------:R-:W-:Y:S03]  /*8230*/  FMUL.FTZ R128, R3, R128 ;  /* 0x0000008003807220 */ /* 0x000fe60000410000 */
[----:B--2---:R-:W-:Y:S02]  /*8240*/  FFMA.FTZ R2, R167, c[0x0][0x2d0], -R181 ;  /* 0x0000b400a7027a23 */ /* 0x004fe400000108b5 */
[----:B------:R-:W-:Y:S01]  /*8250*/  IMAD.MOV.U32 R167, RZ, RZ, R166 ;  /* 0x000000ffffa77224 */ /* 0x000fe200078e00a6 */
[C---:B-1----:R-:W-:Y:S04]  /*8260*/  HMMA.16816.F32.BF16 R36, R176.reuse, R132, R36 ;  /* 0x00000084b024723c */ /* 0x042fe80000041824 */
[----:B------:R-:W-:Y:S04]  /*8270*/  MOV R148, R167 ;  /* 0x000000a700947202 */ /* 0x000fe80000000f00 */
        /* <DEDUP_REMOVED lines=8> */
[C---:B----4-:R-:W-:Y:S02]  /*8300*/  FMUL.FTZ R129, R3.reuse, R129 ;  /* 0x0000008103817220 */ /* 0x050fe40000410000 */
[----:B------:R-:W-:Y:S02]  /*8310*/  FFMA.FTZ R185, R3, R146, R185 ;  /* 0x0000009203b97223 */ /* 0x000fe400000100b9 */
[C---:B------:R-:W-:Y:S01]  /*8320*/  FFMA.FTZ R187, R0.reuse, R145, R187 ;  /* 0x0000009100bb7223 */ /* 0x040fe200000100bb */
[C---:B-1----:R-:W-:Y:S03]  /*8330*/  HMMA.16816.F32.BF16 R60, R176.reuse, R132, R60 ;  /* 0x00000084b03c723c */ /* 0x042fe6000004183c */
[C---:B------:R-:W-:Y:S05]  /*8340*/  FMUL.FTZ R130, R0.reuse, R130 ;  /* 0x0000008200827220 */ /* 0x040fea0000410000 */
[C---:B------:R-:W-:Y:S01]  /*8350*/  HMMA.16816.F32.BF16 R64, R176.reuse, R134, R64 ;  /* 0x00000086b040723c */ /* 0x040fe20000041840 */
[----:B------:R-:W1:Y:S07]  /*8360*/  LDSM.16.MT88.4 R132, [R248+0x4000] ;  /* 0x00400000f884783b */ /* 0x000e6e0000004200 */
[C---:B-1----:R-:W-:Y:S08]  /*8370*/  HMMA.16816.F32.BF16 R68, R176.reuse, R132, R68 ;  /* 0x00000084b044723c */ /* 0x042ff00000041844 */
[C---:B------:R-:W-:Y:S01]  /*8380*/  HMMA.16816.F32.BF16 R72, R176.reuse, R134, R72 ;  /* 0x00000086b048723c */ /* 0x040fe20000041848 */
[----:B------:R-:W1:Y:S03]  /*8390*/  LDSM.16.MT88.4 R132, [R252+0x4000] ;  /* 0x00400000fc84783b */ /* 0x000e660000004200 */
[----:B------:R-:W-:Y:S02]  /*83a0*/  FMUL.FTZ R131, R0, R131 ;  /* 0x0000008300837220 */ /* 0x000fe40000410000 */
[--C-:B------:R-:W-:Y:S02]  /*83b0*/  FFMA.FTZ R0, R197, c[0x0][0x2d0], -R180.reuse ;  /* 0x0000b400c5007a23 */ /* 0x100fe400000108b4 */
[----:B------:R2:W5:Y:S02]  /*83c0*/  LDL.LU R197, [R1+0x130] ;  /* 0x0001300001c57983 */ /* 0x0005640000300800 */
[----:B------:R4:W-:Y:S02]  /*83d0*/  MUFU.EX2 R166, R0 ;  /* 0x0000000000a67308 */ /* 0x0009e40000000800 */
[--C-:B----4-:R-:W-:Y:S02]  /*83e0*/  FFMA.FTZ R0, R198, c[0x0][0x2d0], -R180.reuse ;  /* 0x0000b400c6007a23 */ /* 0x110fe400000108b4 */
[----:B------:R2:W5:Y:S06]  /*83f0*/  LDL.LU R198, [R1+0x12c] ;  /* 0x00012c0001c67983 */ /* 0x00056c0000300800 */
[----:B------:R4:W-:Y:S01]  /*8400*/  MUFU.EX2 R145, R0 ;  /* 0x0000000000917308 */ /* 0x0009e20000000800 */
[C---:B-1----:R-:W-:Y:S08]  /*8410*/  HMMA.16816.F32.BF16 R76, R176.reuse, R132, R76 ;  /* 0x00000084b04c723c */ /* 0x042ff0000004184c */
[C---:B------:R-:W-:Y:S01]  /*8420*/  HMMA.16816.F32.BF16 R80, R176.reuse, R134, R80 ;  /* 0x00000086b050723c */ /* 0x040fe20000041850 */
[----:B------:R-:W1:Y:S03]  /*8430*/  LDSM.16.MT88.4 R132, [R251+0x4000] ;  /* 0x00400000fb84783b */ /* 0x000e660000004200 */
[--C-:B----4-:R-:W-:Y:S04]  /*8440*/  FFMA.FTZ R0, R165, c[0x0][0x2d0], -R181.reuse ;  /* 0x0000b400a5007a23 */ /* 0x110fe800000108b5 */
[----:B------:R4:W-:Y:S01]  /*8450*/  MUFU.EX2 R167, R0 ;  /* 0x0000000000a77308 */ /* 0x0009e20000000800 */
[C---:B-1----:R-:W-:Y:S03]  /*8460*/  HMMA.16816.F32.BF16 R84, R176.reuse, R132, R84 ;  /* 0x00000084b054723c */ /* 0x042fe60000041854 */
[--C-:B----4-:R-:W-:Y:S02]  /*8470*/  FFMA.FTZ R0, R158, c[0x0][0x2d0], -R181.reuse ;  /* 0x0000b4009e007a23 */ /* 0x110fe400000108b5 */
[--C-:B------:R-:W-:Y:S04]  /*8480*/  FFMA.FTZ R158, R172, c[0x0][0x2d0], -R180.reuse ;  /* 0x0000b400ac9e7a23 */ /* 0x100fe800000108b4 */
[----:B------:R1:W-:Y:S01]  /*8490*/  MUFU.EX2 R191, R0 ;  /* 0x0000000000bf7308 */ /* 0x0003e20000000800 */
[C---:B------:R-:W-:Y:S01]  /*84a0*/  HMMA.16816.F32.BF16 R88, R176.reuse, R134, R88 ;  /* 0x00000086b058723c */ /* 0x040fe20000041858 */
[----:B------:R-:W4:Y:S02]  /*84b0*/  LDSM.16.MT88.4 R132, [R144+0x4000] ;  /* 0x004000009084783b */ /* 0x000f240000004200 */
[--C-:B-1----:R-:W-:Y:S03]  /*84c0*/  FFMA.FTZ R0, R199, c[0x0][0x2d0], -R180.reuse ;  /* 0x0000b400c7007a23 */ /* 0x102fe600000108b4 */
[----:B------:R2:W5:Y:S03]  /*84d0*/  LDL.LU R199, [R1+0x128] ;  /* 0x0001280001c77983 */ /* 0x0005660000300800 */
[----:B------:R1:W-:Y:S01]  /*84e0*/  MUFU.EX2 R3, R0 ;  /* 0x0000000000037308 */ /* 0x0003e20000000800 */
[C---:B----4-:R-:W-:Y:S08]  /*84f0*/  HMMA.16816.F32.BF16 R92, R176.reuse, R132, R92 ;  /* 0x00000084b05c723c */ /* 0x050ff0000004185c */
[C---:B------:R-:W-:Y:S01]  /*8500*/  HMMA.16816.F32.BF16 R96, R176.reuse, R134, R96 ;  /* 0x00000086b060723c */ /* 0x040fe20000041860 */
[----:B------:R-:W4:Y:S03]  /*8510*/  LDSM.16.MT88.4 R132, [R248+0x6000] ;  /* 0x00600000f884783b */ /* 0x000f260000004200 */
[--C-:B-1----:R-:W-:Y:S02]  /*8520*/  FFMA.FTZ R0, R192, c[0x0][0x2d0], -R180.reuse ;  /* 0x0000b400c0007a23 */ /* 0x102fe400000108b4 */
[----:B------:R2:W5:Y:S01]  /*8530*/  LDL.LU R192, [R1+0x124] ;  /* 0x0001240001c07983 */ /* 0x0005620000300800 */
[----:B------:R-:W-:Y:S01]  /*8540*/  FFMA.FTZ R180, R173, c[0x0][0x2d0], -R180 ;  /* 0x0000b400adb47a23 */ /* 0x000fe200000108b4 */
[----:B------:R1:W-:Y:S10]  /*8550*/  MUFU.EX2 R165, R0 ;  /* 0x0000000000a57308 */ /* 0x0003f40000000800 */
[----:B------:R-:W-:Y:S01]  /*8560*/  MUFU.EX2 R180, R180 ;  /* 0x000000b400b47308 */ /* 0x000fe20000000800 */
[----:B-1----:R-:W-:Y:S02]  /*8570*/  FFMA.FTZ R0, R193, c[0x0][0x2d0], -R181 ;  /* 0x0000b400c1007a23 */ /* 0x002fe400000108b5 */
[----:B------:R2:W5:Y:S05]  /*8580*/  LDL.LU R193, [R1+0x120] ;  /* 0x0001200001c17983 */ /* 0x00056a0000300800 */
[----:B------:R2:W5:Y:S01]  /*8590*/  LDL.LU R194, [R1+0x11c] ;  /* 0x00011c0001c27983 */ /* 0x0005620000300800 */
[C---:B----4-:R-:W-:Y:S04]  /*85a0*/  HMMA.16816.F32.BF16 R100, R176.reuse, R132, R100 ;  /* 0x00000084b064723c */ /* 0x050fe80000041864 */
[----:B------:R2:W5:Y:S04]  /*85b0*/  LDL.LU R195, [R1+0x118] ;  /* 0x0001180001c37983 */ /* 0x0005680000300800 */
[C---:B------:R-:W-:Y:S01]  /*85c0*/  HMMA.16816.F32.BF16 R104, R176.reuse, R134, R104 ;  /* 0x00000086b068723c */ /* 0x040fe20000041868 */
[----:B------:R-:W1:Y:S05]  /*85d0*/  LDSM.16.MT88.4 R132, [R252+0x6000] ;  /* 0x00600000fc84783b */ /* 0x000e6a0000004200 */
[----:B------:R2:W5:Y:S05]  /*85e0*/  LDL.LU R172, [R1+0x114] ;  /* 0x0001140001ac7983 */ /* 0x00056a0000300800 */
[----:B------:R2:W5:Y:S01]  /*85f0*/  LDL.LU R173, [R1+0x110] ;  /* 0x0001100001ad7983 */ /* 0x0005620000300800 */
        /* <DEDUP_REMOVED lines=10> */
[----:B------:R-:W-:Y:S03]  /*86a0*/  F2FP.BF16.PACK_AB R132, R163, R161 ;  /* 0x000000a1a384723e */ /* 0x000fe600000010ff */
[----:B---3--:R-:W-:Y:S04]  /*86b0*/  F2FP.BF16.PACK_AB R134, R188, R184 ;  /* 0x000000b8bc86723e */ /* 0x008fe800000010ff */
[----:B------:R3:W-:Y:S10]  /*86c0*/  MUFU.EX2 R176, R0 ;  /* 0x0000000000b07308 */ /* 0x0007f40000000800 */
[----:B------:R-:W-:Y:S01]  /*86d0*/  MUFU.EX2 R178, R153 ;  /* 0x0000009900b27308 */ /* 0x000fe20000000800 */
[----:B-1----:R-:W-:Y:S01]  /*86e0*/  F2FP.BF16.PACK_AB R135, R177, R160 ;  /* 0x000000a0b187723e */ /* 0x002fe200000010ff */
[----:B------:R-:W-:Y:S01]  /*86f0*/  FADD.FTZ R2, R186, R185 ;  /* 0x000000b9ba027221 */ /* 0x000fe20000010000 */
[----:B------:R-:W-:Y:S01]  /*8700*/  MOV R186, R145 ;  /* 0x0000009100ba7202 */ /* 0x000fe20000000f00 */
[----:B------:R-:W-:Y:S02]  /*8710*/  IMAD.MOV.U32 R185, RZ, RZ, R3 ;  /* 0x000000ffffb97224 */ /* 0x000fe400078e0003 */
[----:B------:R-:W-:Y:S01]  /*8720*/  FADD.FTZ R3, R183, R187 ;  /* 0x000000bbb7037221 */ /* 0x000fe20000010000 */
[----:B------:R-:W-:Y:S01]  /*8730*/  MOV R183, R144 ;  /* 0x0000009000b77202 */ /* 0x000fe20000000f00 */
[C---:B------:R-:W-:Y:S05]  /*8740*/  HMMA.16816.F32.BF16 R4, R132.reuse, R136, R4 ;  /* 0x000000888404723c */ /* 0x040fea0000041804 */
[----:B---3--:R-:W-:Y:S02]  /*8750*/  FFMA.FTZ R0, R174, c[0x0][0x2d0], -R181 ;  /* 0x0000b400ae007a23 */ /* 0x008fe400000108b5 */
[----:B------:R2:W5:Y:S01]  /*8760*/  LDL.LU R174, [R1+0x10c] ;  /* 0x00010c0001ae7983 */ /* 0x0005620000300800 */
[C---:B------:R-:W-:Y:S01]  /*8770*/  HMMA.16816.F32.BF16 R8, R132.reuse, R138, R8 ;  /* 0x0000008a8408723c */ /* 0x040fe20000041808 */
[----:B------:R1:W-:Y:S03]  /*8780*/  MUFU.EX2 R164, R0 ;  /* 0x0000000000a47308 */ /* 0x0003e60000000800 */
[----:B------:R-:W3:Y:S01]  /*8790*/  LDSM.16.MT88.4 R136, [R251+0x800] ;  /* 0x00080000fb88783b */ /* 0x000ee20000004200 */
[----:B------:R-:W-:Y:S02]  /*87a0*/  IMAD.MOV.U32 R187, RZ, RZ, R177 ;  /* 0x000000ffffbb7224 */ /* 0x000fe400078e00b1 */
[----:B------:R-:W-:Y:S01]  /*87b0*/  FADD.FTZ R2, R189, R2 ;  /* 0x00000002bd027221 */ /* 0x000fe20000010000 */
[C---:B------:R-:W-:Y:S03]  /*87c0*/  HMMA.16816.F32.BF16 R12, R132.reuse, R140, R12 ;  /* 0x0000008c840c723c */ /* 0x040fe6000004180c */
[----:B------:R-:W-:Y:S01]  /*87d0*/  MUFU.EX2 R189, R158 ;  /* 0x0000009e00bd7308 */ /* 0x000fe20000000800 */
[----:B------:R-:W-:Y:S02]  /*87e0*/  FADD.FTZ R155, R148, R2 ;  /* 0x00000002949b7221 */ /* 0x000fe40000010000 */
[----:B------:R-:W-:Y:S01]  /*87f0*/  LDSM.16.MT88.4 R148, [R251+0x1000] ;  /* 0x00100000fb94783b */ /* 0x000fe20000004200 */
[----:B------:R-:W-:Y:S01]  /*8800*/  FFMA.FTZ R2, R169, c[0x0][0x2d0], -R181 ;  /* 0x0000b400a9027a23 */ /* 0x000fe200000108b5 */
[C---:B------:R-:W-:Y:S03]  /*8810*/  HMMA.16816.F32.BF16 R16, R132.reuse, R142, R16 ;  /* 0x0000008e8410723c */ /* 0x040fe60000041810 */
[----:B------:R-:W4:Y:S01]  /*8820*/  LDSM.16.MT88.4 R140, [R144+0x800] ;  /* 0x00080000908c783b */ /* 0x000f220000004200 */
[----:B------:R-:W-:Y:S01]  /*8830*/  FADD.FTZ R3, R190, R3 ;  /* 0x00000003be037221 */ /* 0x000fe20000010000 */
[----:B------:R-:W-:Y:S03]  /*8840*/  MUFU.EX2 R177, R152 ;  /* 0x0000009800b17308 */ /* 0x000fe60000000800 */
[----:B------:R-:W-:Y:S04]  /*8850*/  FADD.FTZ R154, R154, R3 ;  /* 0x000000039a9a7221 */ /* 0x000fe80000010000 */
[----:B-1----:R-:W-:Y:S02]  /*8860*/  FFMA.FTZ R0, R175, c[0x0][0x2d0], -R181 ;  /* 0x0000b400af007a23 */ /* 0x002fe400000108b5 */
[----:B------:R2:W5:Y:S01]  /*8870*/  LDL.LU R175, [R1+0x108] ;  /* 0x0001080001af7983 */ /* 0x0005620000300800 */
[----:B------:R-:W-:Y:S01]  /*8880*/  FADD.FTZ R3, R161, R155 ;  /* 0x0000009ba1037221 */ /* 0x000fe20000010000 */
[----:B------:R1:W1:Y:S03]  /*8890*/  MUFU.EX2 R190, R0 ;  /* 0x0000000000be7308 */ /* 0x0002660000000800 */
[----:B------:R-:W-:Y:S04]  /*88a0*/  FADD.FTZ R3, R163, R3 ;  /* 0x00000003a3037221 */ /* 0x000fe80000010000 */
[----:B------:R-:W-:Y:S03]  /*88b0*/  FADD.FTZ R3, R184, R3 ;  /* 0x00000003b8037221 */ /* 0x000fe60000010000 */
[----:B------:R2:W-:Y:S01]  /*88c0*/  MUFU.EX2 R158, R2 ;  /* 0x00000002009e7308 */ /* 0x0005e20000000800 */
[C---:B---3--:R-:W-:Y:S08]  /*88d0*/  HMMA.16816.F32.BF16 R20, R132.reuse, R136, R20 ;  /* 0x000000888414723c */ /* 0x048ff00000041814 */
[C---:B------:R-:W-:Y:S01]  /*88e0*/  HMMA.16816.F32.BF16 R24, R132.reuse, R138, R24 ;  /* 0x0000008a8418723c */ /* 0x040fe20000041818 */
[----:B------:R-:W3:Y:S03]  /*88f0*/  LDSM.16.MT88.4 R136, [R248+0x2800] ;  /* 0x00280000f888783b */ /* 0x000ee60000004200 */
[----:B-1----:R-:W-:Y:S02]  /*8900*/  FFMA.FTZ R0, R168, c[0x0][0x2d0], -R181 ;  /* 0x0000b400a8007a23 */ /* 0x002fe400000108b5 */
[----:B------:R1:W5:Y:S02]  /*8910*/  LDL.LU R168, [R1+0x104] ;  /* 0x0001040001a87983 */ /* 0x0003640000300800 */
[C---:B----4-:R-:W-:Y:S01]  /*8920*/  HMMA.16816.F32.BF16 R28, R132.reuse, R140, R28 ;  /* 0x0000008c841c723c */ /* 0x050fe2000004181c */
[----:B------:R4:W1:Y:S02]  /*8930*/  MUFU.EX2 R179, R0 ;  /* 0x0000000000b37308 */ /* 0x0008640000000800 */
[----:B------:R1:W5:Y:S01]  /*8940*/  LDL.LU R169, [R1+0x100] ;  /* 0x0001000001a97983 */ /* 0x0003620000300800 */
[----:B--2---:R-:W-:Y:S04]  /*8950*/  FADD.FTZ R2, R188, R3 ;  /* 0x00000003bc027221 */ /* 0x004fe80000010000 */
[C---:B------:R-:W-:Y:S01]  /*8960*/  HMMA.16816.F32.BF16 R32, R132.reuse, R142, R32 ;  /* 0x0000008e8420723c */ /* 0x040fe20000041820 */
[----:B------:R-:W2:Y:S03]  /*8970*/  LDSM.16.MT88.4 R140, [R252+0x2800] ;  /* 0x00280000fc8c783b */ /* 0x000ea60000004200 */
[----:B------:R-:W-:Y:S02]  /*8980*/  IMAD.MOV.U32 R3, RZ, RZ, R190 ;  /* 0x000000ffff037224 */ /* 0x000fe400078e00be */
[----:B----4-:R-:W-:Y:S02]  /*8990*/  FADD.FTZ R0, R162, R154 ;  /* 0x0000009aa2007221 */ /* 0x010fe40000010000 */
[----:B------:R-:W-:Y:S04]  /*89a0*/  LDSM.16.MT88.4 R152, [R251+0x1800] ;  /* 0x00180000fb98783b */ /* 0x000fe80000004200 */
[----:B------:R-:W-:Y:S01]  /*89b0*/  FADD.FTZ R0, R182, R0 ;  /* 0x00000000b6007221 */ /* 0x000fe20000010000 */
[C---:B---3--:R-:W-:Y:S03]  /*89c0*/  HMMA.16816.F32.BF16 R36, R132.reuse, R136, R36 ;  /* 0x000000888424723c */ /* 0x048fe60000041824 */
[----:B------:R-:W-:Y:S05]  /*89d0*/  FADD.FTZ R0, R160, R0 ;  /* 0x00000000a0007221 */ /* 0x000fea0000010000 */
[C---:B------:R-:W-:Y:S01]  /*89e0*/  HMMA.16816.F32.BF16 R40, R132.reuse, R138, R40 ;  /* 0x0000008a8428723c */ /* 0x040fe20000041828 */
[----:B------:R-:W3:Y:S07]  /*89f0*/  LDSM.16.MT88.4 R136, [R251+0x2800] ;  /* 0x00280000fb88783b */ /* 0x000eee0000004200 */
[C---:B--2---:R-:W-:Y:S08]  /*8a00*/  HMMA.16816.F32.BF16 R44, R132.reuse, R140, R44 ;  /* 0x0000008c842c723c */ /* 0x044ff0000004182c */
[C---:B------:R-:W-:Y:S01]  /*8a10*/  HMMA.16816.F32.BF16 R48, R132.reuse, R142, R48 ;  /* 0x0000008e8430723c */ /* 0x040fe20000041830 */
[----:B------:R-:W2:Y:S07]  /*8a20*/  LDSM.16.MT88.4 R140, [R144+0x2800] ;  /* 0x00280000908c783b */ /* 0x000eae0000004200 */
[C---:B---3--:R-:W-:Y:S08]  /*8a30*/  HMMA.16816.F32.BF16 R52, R132.reuse, R136, R52 ;  /* 0x000000888434723c */ /* 0x048ff00000041834 */
        /* <DEDUP_REMOVED lines=22> */
[----:B------:R-:W2:Y:S05]  /*8ba0*/  LDSM.16.MT88.4 R140, [R144+0x6800] ;  /* 0x00680000908c783b */ /* 0x000eaa0000004200 */
[----:B------:R-:W4:Y:S02]  /*8bb0*/  LDSM.16.MT88.4 R144, [R248+0x1000] ;  /* 0x00100000f890783b */ /* 0x000f240000004200 */
[C---:B---3--:R-:W-:Y:S08]  /*8bc0*/  HMMA.16816.F32.BF16 R116, R132.reuse, R136, R116 ;  /* 0x000000888474723c */ /* 0x048ff00000041874 */
[C---:B------:R-:W-:Y:S01]  /*8bd0*/  HMMA.16816.F32.BF16 R120, R132.reuse, R138, R120 ;  /* 0x0000008a8478723c */ /* 0x040fe20000041878 */
[----:B------:R-:W3:Y:S07]  /*8be0*/  LDSM.16.MT88.4 R136, [R252+0x1000] ;  /* 0x00100000fc88783b */ /* 0x000eee0000004200 */
[C---:B--2---:R-:W-:Y:S08]  /*8bf0*/  HMMA.16816.F32.BF16 R124, R132.reuse, R140, R124 ;  /* 0x0000008c847c723c */ /* 0x044ff0000004187c */
[----:B------:R-:W-:Y:S01]  /*8c00*/  HMMA.16816.F32.BF16 R128, R132, R142, R128 ;  /* 0x0000008e8480723c */ /* 0x000fe20000041880 */
[----:B------:R-:W2:Y:S06]  /*8c10*/  LDSM.16.MT88.4 R140, [R183+0x1000] ;  /* 0x00100000b78c783b */ /* 0x000eac0000004200 */
[----:B------:R-:W-:Y:S02]  /*8c20*/  F2FP.BF16.PACK_AB R132, R186, R166 ;  /* 0x000000a6ba84723e */ /* 0x000fe400000010ff */
[----:B------:R-:W-:Y:S03]  /*8c30*/  F2FP.BF16.PACK_AB R133, R191, R167 ;  /* 0x000000a7bf85723e */ /* 0x000fe600000010ff */
[----:B------:R-:W-:Y:S02]  /*8c40*/  F2FP.BF16.PACK_AB R134, R165, R185 ;  /* 0x000000b9a586723e */ /* 0x000fe400000010ff */
[----:B------:R-:W-:Y:S07]  /*8c50*/  F2FP.BF16.PACK_AB R135, R164, R176 ;  /* 0x000000b0a487723e */ /* 0x000fee00000010ff */
[C---:B----4-:R-:W-:Y:S08]  /*8c60*/  HMMA.16816.F32.BF16 R4, R132.reuse, R144, R4 ;  /* 0x000000908404723c */ /* 0x050ff00000041804 */
[C---:B------:R-:W-:Y:S01]  /*8c70*/  HMMA.16816.F32.BF16 R8, R132.reuse, R146, R8 ;  /* 0x000000928408723c */ /* 0x040fe20000041808 */
[----:B------:R-:W-:Y:S07]  /*8c80*/  LDSM.16.MT88.4 R144, [R252+0x3000] ;  /* 0x00300000fc90783b */ /* 0x000fee0000004200 */
[C---:B---3--:R-:W-:Y:S08]  /*8c90*/  HMMA.16816.F32.BF16 R12, R132.reuse, R136, R12 ;  /* 0x00000088840c723c */ /* 0x048ff0000004180c */
[C---:B------:R-:W-:Y:S01]  /*8ca0*/  HMMA.16816.F32.BF16 R16, R132.reuse, R138, R16 ;  /* 0x0000008a8410723c */ /* 0x040fe20000041810 */
[----:B------:R-:W3:Y:S07]  /*8cb0*/  LDSM.16.MT88.4 R136, [R248+0x3000] ;  /* 0x00300000f888783b */ /* 0x000eee0000004200 */
[C---:B------:R-:W-:Y:S08]  /*8cc0*/  HMMA.16816.F32.BF16 R20, R132.reuse, R148, R20 ;  /* 0x000000948414723c */ /* 0x040ff00000041814 */
[C---:B------:R-:W-:Y:S01]  /*8cd0*/  HMMA.16816.F32.BF16 R24, R132.reuse, R150, R24 ;  /* 0x000000968418723c */ /* 0x040fe20000041818 */
[----:B------:R-:W4:Y:S07]  /*8ce0*/  LDSM.16.MT88.4 R148, [R251+0x3000] ;  /* 0x00300000fb94783b */ /* 0x000f2e0000004200 */
[C---:B--2---:R-:W-:Y:S08]  /*8cf0*/  HMMA.16816.F32.BF16 R28, R132.reuse, R140, R28 ;  /* 0x0000008c841c723c */ /* 0x044ff0000004181c */
[C---:B------:R-:W-:Y:S01]  /*8d00*/  HMMA.16816.F32.BF16 R32, R132.reuse, R142, R32 ;  /* 0x0000008e8420723c */ /* 0x040fe20000041820 */
[----:B------:R-:W-:Y:S07]  /*8d10*/  LDSM.16.MT88.4 R140, [R248+0x5000] ;  /* 0x00500000f88c783b */ /* 0x000fee0000004200 */
[C---:B---3--:R-:W-:Y:S08]  /*8d20*/  HMMA.16816.F32.BF16 R36, R132.reuse, R136, R36 ;  /* 0x000000888424723c */ /* 0x048ff00000041824 */
[C---:B------:R-:W-:Y:S01]  /*8d30*/  HMMA.16816.F32.BF16 R40, R132.reuse, R138, R40 ;  /* 0x0000008a8428723c */ /* 0x040fe20000041828 */
[----:B------:R-:W2:Y:S07]  /*8d40*/  LDSM.16.MT88.4 R136, [R183+0x3000] ;  /* 0x00300000b788783b */ /* 0x000eae0000004200 */
[C---:B------:R-:W-:Y:S08]  /*8d50*/  HMMA.16816.F32.BF16 R44, R132.reuse, R144, R44 ;  /* 0x00000090842c723c */ /* 0x040ff0000004182c */
[C---:B------:R-:W-:Y:S01]  /*8d60*/  HMMA.16816.F32.BF16 R48, R132.reuse, R146, R48 ;  /* 0x000000928430723c */ /* 0x040fe20000041830 */
[----:B------:R-:W3:Y:S07]  /*8d70*/  LDSM.16.MT88.4 R144, [R252+0x5000] ;  /* 0x00500000fc90783b */ /* 0x000eee0000004200 */
[C---:B----4-:R-:W-:Y:S08]  /*8d80*/  HMMA.16816.F32.BF16 R52, R132.reuse, R148, R52 ;  /* 0x000000948434723c */ /* 0x050ff00000041834 */
[C---:B------:R-:W-:Y:S01]  /*8d90*/  HMMA.16816.F32.BF16 R56, R132.reuse, R150, R56 ;  /* 0x000000968438723c */ /* 0x040fe20000041838 */
[----:B------:R-:W-:Y:S07]  /*8da0*/  LDSM.16.MT88.4 R148, [R183+0x5000] ;  /* 0x00500000b794783b */ /* 0x000fee0000004200 */
[C---:B--2---:R-:W-:Y:S08]  /*8db0*/  HMMA.16816.F32.BF16 R60, R132.reuse, R136, R60 ;  /* 0x00000088843c723c */ /* 0x044ff0000004183c */
[C---:B------:R-:W-:Y:S01]  /*8dc0*/  HMMA.16816.F32.BF16 R64, R132.reuse, R138, R64 ;  /* 0x0000008a8440723c */ /* 0x040fe20000041840 */
[----:B------:R-:W2:Y:S07]  /*8dd0*/  LDSM.16.MT88.4 R136, [R251+0x5000] ;  /* 0x00500000fb88783b */ /* 0x000eae0000004200 */
[C---:B------:R-:W-:Y:S08]  /*8de0*/  HMMA.16816.F32.BF16 R68, R132.reuse, R140, R68 ;  /* 0x0000008c8444723c */ /* 0x040ff00000041844 */
[C---:B------:R-:W-:Y:S01]  /*8df0*/  HMMA.16816.F32.BF16 R72, R132.reuse, R142, R72 ;  /* 0x0000008e8448723c */ /* 0x040fe20000041848 */
[----:B------:R-:W4:Y:S07]  /*8e00*/  LDSM.16.MT88.4 R140, [R248+0x7000] ;  /* 0x00700000f88c783b */ /* 0x000f2e0000004200 */
[C---:B---3--:R-:W-:Y:S08]  /*8e10*/  HMMA.16816.F32.BF16 R76, R132.reuse, R144, R76 ;  /* 0x00000090844c723c */ /* 0x048ff0000004184c */
[C---:B------:R-:W-:Y:S01]  /*8e20*/  HMMA.16816.F32.BF16 R80, R132.reuse, R146, R80 ;  /* 0x000000928450723c */ /* 0x040fe20000041850 */
[----:B------:R-:W-:Y:S07]  /*8e30*/  LDSM.16.MT88.4 R144, [R251+0x7000] ;  /* 0x00700000fb90783b */ /* 0x000fee0000004200 */
[C---:B--2---:R-:W-:Y:S08]  /*8e40*/  HMMA.16816.F32.BF16 R84, R132.reuse, R136, R84 ;  /* 0x000000888454723c */ /* 0x044ff00000041854 */
[C---:B------:R-:W-:Y:S01]  /*8e50*/  HMMA.16816.F32.BF16 R88, R132.reuse, R138, R88 ;  /* 0x0000008a8458723c */ /* 0x040fe20000041858 */
[----:B------:R-:W2:Y:S07]  /*8e60*/  LDSM.16.MT88.4 R136, [R252+0x7000] ;  /* 0x00700000fc88783b */ /* 0x000eae0000004200 */
[C---:B------:R-:W-:Y:S08]  /*8e70*/  HMMA.16816.F32.BF16 R92, R132.reuse, R148, R92 ;  /* 0x00000094845c723c */ /* 0x040ff0000004185c */
[C---:B------:R-:W-:Y:S01]  /*8e80*/  HMMA.16816.F32.BF16 R96, R132.reuse, R150, R96 ;  /* 0x000000968460723c */ /* 0x040fe20000041860 */
[----:B------:R-:W3:Y:S07]  /*8e90*/  LDSM.16.MT88.4 R148, [R183+0x7000] ;  /* 0x00700000b794783b */ /* 0x000eee0000004200 */
[C---:B----4-:R-:W-:Y:S07]  /*8ea0*/  HMMA.16816.F32.BF16 R100, R132.reuse, R140, R100 ;  /* 0x0000008c8464723c */ /* 0x050fee0000041864 */
[----:B------:R-:W-:Y:S01]  /*8eb0*/  MOV R141, R167 ;  /* 0x000000a7008d7202 */ /* 0x000fe20000000f00 */
[C---:B------:R-:W-:Y:S04]  /*8ec0*/  HMMA.16816.F32.BF16 R104, R132.reuse, R142, R104 ;  /* 0x0000008e8468723c */ /* 0x040fe80000041868 */
[----:B------:R-:W-:Y:S03]  /*8ed0*/  IMAD.MOV.U32 R140, RZ, RZ, R166 ;  /* 0x000000ffff8c7224 */ /* 0x000fe600078e00a6 */
[----:B------:R-:W-:Y:S01]  /*8ee0*/  MOV R143, R165 ;  /* 0x000000a5008f7202 */ /* 0x000fe20000000f00 */
[----:B------:R-:W-:Y:S01]  /*8ef0*/  IMAD.MOV.U32 R142, RZ, RZ, R164 ;  /* 0x000000ffff8e7224 */ /* 0x000fe200078e00a4 */
[C---:B--2---:R-:W-:Y:S01]  /*8f00*/  HMMA.16816.F32.BF16 R108, R132.reuse, R136, R108 ;  /* 0x00000088846c723c */ /* 0x044fe2000004186c */
[----:B------:R-:W2:Y:S07]  /*8f10*/  LDSM.16.MT88.4 R164, [R248+0x1800] ;  /* 0x00180000f8a4783b */ /* 0x000eae0000004200 */
[C---:B------:R-:W-:Y:S01]  /*8f20*/  HMMA.16816.F32.BF16 R112, R132.reuse, R138, R112 ;  /* 0x0000008a8470723c */ /* 0x040fe20000041870 */
[----:B------:R-:W4:Y:S07]  /*8f30*/  LDSM.16.MT88.4 R136, [R252+0x1800] ;  /* 0x00180000fc88783b */ /* 0x000f2e0000004200 */
[C---:B------:R-:W-:Y:S07]  /*8f40*/  HMMA.16816.F32.BF16 R116, R132.reuse, R144, R116 ;  /* 0x000000908474723c */ /* 0x040fee0000041874 */
[----:B------:R-:W-:Y:S01]  /*8f50*/  MOV R144, R183 ;  /* 0x000000b700907202 */ /* 0x000fe20000000f00 */
[C---:B------:R-:W-:Y:S04]  /*8f60*/  HMMA.16816.F32.BF16 R120, R132.reuse, R146, R120 ;  /* 0x000000928478723c */ /* 0x040fe80000041878 */
[----:B------:R-:W-:Y:S03]  /*8f70*/  IMAD.MOV.U32 R145, RZ, RZ, R187 ;  /* 0x000000ffff917224 */ /* 0x000fe600078e00bb */
[----:B------:R-:W-:Y:S01]  /*8f80*/  IMAD.MOV.U32 R147, RZ, RZ, R180 ;  /* 0x000000ffff937224 */ /* 0x000fe200078e00b4 */
[C---:B---3--:R-:W-:Y:S01]  /*8f90*/  HMMA.16816.F32.BF16 R124, R132.reuse, R148, R124 ;  /* 0x00000094847c723c */ /* 0x048fe2000004187c */
[----:B------:R3:W3:Y:S03]  /*8fa0*/  LDSM.16.MT88.4 R180, [R144+0x1800] ;  /* 0x0018000090b4783b */ /* 0x0006e60000004200 */
[----:B------:R-:W-:Y:S03]  /*8fb0*/  MOV R146, R186 ;  /* 0x000000ba00927202 */ /* 0x000fe60000000f00 */
[----:B------:R-:W-:Y:S01]  /*8fc0*/  MOV R149, R191 ;  /* 0x000000bf00957202 */ /* 0x000fe20000000f00 */
[----:B------:R-:W-:Y:S04]  /*8fd0*/  HMMA.16816.F32.BF16 R128, R132, R150, R128 ;  /* 0x000000968480723c */ /* 0x000fe80000041880 */
[----:B------:R-:W-:Y:S02]  /*8fe0*/  MOV R148, R185 ;  /* 0x000000b900947202 */ /* 0x000fe40000000f00 */
[----:B------:R-:W3:Y:S01]  /*8ff0*/  LDSM.16.MT88.4 R184, [R248+0x3800] ;  /* 0x00380000f8b8783b */ /* 0x000ee20000004200 */
[----:B------:R-:W-:Y:S01]  /*9000*/  IMAD.MOV.U32 R135, RZ, RZ, R178 ;  /* 0x000000ffff877224 */ /* 0x000fe200078e00b2 */
[----:B------:R-:W-:Y:S03]  /*9010*/  MOV R133, R189 ;  /* 0x000000bd00857202 */ /* 0x000fe60000000f00 */
[----:B------:R-:W3:Y:S01]  /*9020*/  LDSM.16.MT88.4 R188, [R252+0x3800] ;  /* 0x00380000fcbc783b */ /* 0x000ee20000004200 */
[----:B-1----:R-:W-:Y:S02]  /*9030*/  MOV R134, R179 ;  /* 0x000000b300867202 */ /* 0x002fe40000000f00 */
[----:B------:R-:W-:Y:S02]  /*9040*/  MOV R150, R177 ;  /* 0x000000b100967202 */ /* 0x000fe40000000f00 */
[----:B------:R-:W-:Y:S02]  /*9050*/  MOV R151, R176 ;  /* 0x000000b000977202 */ /* 0x000fe40000000f00 */
[----:B------:R-:W-:Y:S02]  /*9060*/  F2FP.BF16.PACK_AB R176, R135, R150 ;  /* 0x0000009687b0723e */ /* 0x000fe400000010ff */
[----:B------:R-:W-:Y:S02]  /*9070*/  F2FP.BF16.PACK_AB R177, R134, R3 ;  /* 0x0000000386b1723e */ /* 0x000fe400000010ff */
[----:B------:R-:W-:Y:S02]  /*9080*/  F2FP.BF16.PACK_AB R178, R147, R133 ;  /* 0x0000008593b2723e */ /* 0x000fe400000010ff */
[----:B------:R-:W-:Y:S07]  /*9090*/  F2FP.BF16.PACK_AB R179, R159, R158 ;  /* 0x0000009e9fb3723e */ /* 0x000fee00000010ff */
[C---:B--2---:R-:W-:Y:S07]  /*90a0*/  HMMA.16816.F32.BF16 R160, R176.reuse, R164, R4 ;  /* 0x000000a4b0a0723c */ /* 0x044fee0000041804 */
[----:B------:R-:W-:Y:S01]  /*90b0*/  IMAD.MOV.U32 R4, RZ, RZ, R133 ;  /* 0x000000ffff047224 */ /* 0x000fe200078e0085 */
[C---:B------:R-:W-:Y:S04]  /*90c0*/  HMMA.16816.F32.BF16 R164, R176.reuse, R166, R8 ;  /* 0x000000a6b0a4723c */ /* 0x040fe80000041808 */
[----:B------:R-:W-:Y:S01]  /*90d0*/  MOV R5, R134 ;  /* 0x0000008600057202 */ /* 0x000fe20000000f00 */
[----:B------:R-:W-:Y:S01]  /*90e0*/  IMAD.MOV.U32 R7, RZ, RZ, R150 ;  /* 0x000000ffff077224 */ /* 0x000fe200078e0096 */
[----:B------:R-:W-:Y:S01]  /*90f0*/  MOV R6, R135 ;  /* 0x0000008700067202 */ /* 0x000fe20000000f00 */
[----:B------:R-:W-:Y:S01]  /*9100*/  IMAD.MOV.U32 R10, RZ, RZ, R149 ;  /* 0x000000ffff0a7224 */ /* 0x000fe200078e0095 */
[C---:B----4-:R-:W-:Y:S04]  /*9110*/  HMMA.16816.F32.BF16 R132, R176.reuse, R136, R12 ;  /* 0x00000088b084723c */ /* 0x050fe8000004180c */
[----:B------:R-:W-:Y:S02]  /*9120*/  MOV R11, R146 ;  /* 0x00000092000b7202 */ /* 0x000fe40000000f00 */
[----:B------:R-:W-:Y:S01]  /*9130*/  MOV R8, R151 ;  /* 0x0000009700087202 */ /* 0x000fe20000000f00 */
[----:B------:R-:W-:Y:S01]  /*9140*/  IMAD.MOV.U32 R14, RZ, RZ, R142 ;  /* 0x000000ffff0e7224 */ /* 0x000fe200078e008e */
[C---:B------:R-:W-:Y:S04]  /*9150*/  HMMA.16816.F32.BF16 R136, R176.reuse, R138, R16 ;  /* 0x0000008ab088723c */ /* 0x040fe80000041810 */
[----:B------:R-:W-:Y:S02]  /*9160*/  MOV R15, R143 ;  /* 0x0000008f000f7202 */ /* 0x000fe40000000f00 */
[----:B------:R-:W-:Y:S01]  /*9170*/  MOV R13, R147 ;  /* 0x00000093000d7202 */ /* 0x000fe20000000f00 */
[----:B------:R-:W-:Y:S01]  /*9180*/  IMAD.MOV.U32 R19, RZ, RZ, R141 ;  /* 0x000000ffff137224 */ /* 0x000fe200078e008d */
[----:B------:R-:W-:Y:S02]  /*9190*/  MOV R18, R140 ;  /* 0x0000008c00127202 */ /* 0x000fe40000000f00 */
[C---:B------:R-:W-:Y:S03]  /*91a0*/  HMMA.16816.F32.BF16 R140, R176.reuse, R152, R20 ;  /* 0x00000098b08c723c */ /* 0x040fe60000041814 */
[----:B------:R-:W-:Y:S04]  /*91b0*/  MOV R9, R148 ;  /* 0x0000009400097202 */ /* 0x000fe80000000f00 */
[----:B------:R-:W-:Y:S02]  /*91c0*/  MOV R22, R144 ;  /* 0x0000009000167202 */ /* 0x000fe40000000f00 */
[----:B------:R-:W-:Y:S02]  /*91d0*/  MOV R23, R145 ;  /* 0x0000009100177202 */ /* 0x000fe40000000f00 */
[C---:B---3--:R-:W-:Y:S01]  /*91e0*/  HMMA.16816.F32.BF16 R144, R176.reuse, R154, R24 ;  /* 0x0000009ab090723c */ /* 0x048fe20000041818 */
[----:B------:R-:W-:Y:S07]  /*91f0*/  LDSM.16.MT88.4 R24, [R251+0x7800] ;  /* 0x00780000fb18783b */ /* 0x000fee0000004200 */
[C---:B------:R-:W-:Y:S01]  /*9200*/  HMMA.16816.F32.BF16 R148, R176.reuse, R180, R28 ;  /* 0x000000b4b094723c */ /* 0x040fe2000004181c */
[----:B------:R-:W2:Y:S06]  /*9210*/  LDL R28, [R1+0x88] ;  /* 0x00008800011c7983 */ /* 0x000eac0000100800 */
[----:B------:R-:W-:Y:S01]  /*9220*/  MOV R180, R7 ;  /* 0x0000000700b47202 */ /* 0x000fe20000000f00 */
[C---:B------:R-:W-:Y:S04]  /*9230*/  HMMA.16816.F32.BF16 R152, R176.reuse, R182, R32 ;  /* 0x000000b6b098723c */ /* 0x040fe80000041820 */
[----:B------:R-:W-:Y:S01]  /*9240*/  IMAD.MOV.U32 R181, RZ, RZ, R6 ;  /* 0x000000ffffb57224 */ /* 0x000fe200078e0006 */
[----:B------:R-:W-:Y:S01]  /*9250*/  MOV R30, R4 ;  /* 0x00000004001e7202 */ /* 0x000fe20000000f00 */
[----:B------:R-:W-:Y:S01]  /*9260*/  IMAD.MOV.U32 R31, RZ, RZ, R13 ;  /* 0x000000ffff1f7224 */ /* 0x000fe200078e000d */
[----:B------:R-:W-:Y:S01]  /*9270*/  MOV R182, R11 ;  /* 0x0000000b00b67202 */ /* 0x000fe20000000f00 */
[C---:B------:R-:W-:Y:S04]  /*9280*/  HMMA.16816.F32.BF16 R36, R176.reuse, R184, R36 ;  /* 0x000000b8b024723c */ /* 0x040fe80000041824 */
[----:B------:R-:W-:Y:S01]  /*9290*/  MOV R32, R9 ;  /* 0x0000000900207202 */ /* 0x000fe20000000f00 */
[----:B------:R-:W-:Y:S01]  /*92a0*/  IMAD.MOV.U32 R183, RZ, RZ, R10 ;  /* 0x000000ffffb77224 */ /* 0x000fe200078e000a */
[----:B------:R-:W-:Y:S01]  /*92b0*/  MOV R33, R8 ;  /* 0x0000000800217202 */ /* 0x000fe20000000f00 */
[----:B------:R-:W-:Y:S01]  /*92c0*/  IMAD.MOV.U32 R185, RZ, RZ, R19 ;  /* 0x000000ffffb97224 */ /* 0x000fe200078e0013 */
[C---:B------:R-:W-:Y:S01]  /*92d0*/  HMMA.16816.F32.BF16 R40, R176.reuse, R186, R40 ;  /* 0x000000bab028723c */ /* 0x040fe20000041828 */
[----:B------:R-:W-:Y:S03]  /*92e0*/  LDSM.16.MT88.4 R8, [R22+0x3800] ;  /* 0x003800001608783b */ /* 0x000fe60000004200 */
[----:B------:R-:W-:Y:S01]  /*92f0*/  MOV R184, R18 ;  /* 0x0000001200b87202 */ /* 0x000fe20000000f00 */
[----:B------:R-:W-:Y:S01]  /*9300*/  IMAD.MOV.U32 R34, RZ, RZ, R15 ;  /* 0x000000ffff227224 */ /* 0x000fe200078e000f */
[----:B------:R-:W-:Y:S01]  /*9310*/  MOV R35, R14 ;  /* 0x0000000e00237202 */ /* 0x000fe20000000f00 */
[----:B------:R-:W-:Y:S01]  /*9320*/  LDSM.16.MT88.4 R16, [R252+0x5800] ;  /* 0x00580000fc10783b */ /* 0x000fe20000004200 */
[C---:B------:R-:W-:Y:S04]  /*9330*/  HMMA.16816.F32.BF16 R44, R176.reuse, R188, R44 ;  /* 0x000000bcb02c723c */ /* 0x040fe8000004182c */
[----:B------:R-:W-:Y:S01]  /*9340*/  MOV R187, R23 ;  /* 0x0000001700bb7202 */ /* 0x000fe20000000f00 */
[----:B------:R-:W-:Y:S01]  /*9350*/  FADD.FTZ R2, R184, R2 ;  /* 0x00000002b8027221 */ /* 0x000fe20000010000 */
[----:B------:R-:W-:Y:S01]  /*9360*/  MOV R29, R5 ;  /* 0x00000005001d7202 */ /* 0x000fe20000000f00 */
[----:B------:R-:W-:Y:S01]  /*9370*/  LDSM.16.MT88.4 R12, [R248+0x5800] ;  /* 0x00580000f80c783b */ /* 0x000fe20000004200 */
[C---:B------:R-:W-:Y:S04]  /*9380*/  HMMA.16816.F32.BF16 R48, R176.reuse, R190, R48 ;  /* 0x000000beb030723c */ /* 0x040fe80000041830 */
[----:B------:R-:W-:Y:S01]  /*9390*/  FADD.FTZ R0, R187, R0 ;  /* 0x00000000bb007221 */ /* 0x000fe20000010000 */
[----:B------:R-:W1:Y:S01]  /*93a0*/  LDSM.16.MT88.4 R4, [R251+0x3800] ;  /* 0x00380000fb04783b */ /* 0x000e620000004200 */
[----:B------:R-:W-:Y:S01]  /*93b0*/  FADD.FTZ R2, R182, R2 ;  /* 0x00000002b6027221 */ /* 0x000fe20000010000 */
[----:B------:R-:W-:Y:S01]  /*93c0*/  MOV R186, R22 ;  /* 0x0000001600ba7202 */ /* 0x000fe20000000f00 */
[----:B------:R-:W-:Y:S02]  /*93d0*/  FADD.FTZ R0, R185, R0 ;  /* 0x00000000b9007221 */ /* 0x000fe40000010000 */
[----:B------:R-:W3:Y:S02]  /*93e0*/  LDSM.16.MT88.4 R20, [R251+0x5800] ;  /* 0x00580000fb14783b */ /* 0x000ee40000004200 */
[----:B------:R-:W-:Y:S02]  /*93f0*/  FADD.FTZ R2, R32, R2 ;  /* 0x0000000220027221 */ /* 0x000fe40000010000 */
[----:B------:R-:W-:Y:S02]  /*9400*/  FADD.FTZ R0, R183, R0 ;  /* 0x00000000b7007221 */ /* 0x000fe40000010000 */
[----:B------:R-:W-:Y:S02]  /*9410*/  FADD.FTZ R2, R34, R2 ;  /* 0x0000000222027221 */ /* 0x000fe40000010000 */
[----:B------:R-:W-:Y:S02]  /*9420*/  FADD.FTZ R0, R33, R0 ;  /* 0x0000000021007221 */ /* 0x000fe40000010000 */
[----:B------:R-:W-:Y:S02]  /*9430*/  FADD.FTZ R2, R180, R2 ;  /* 0x00000002b4027221 */ /* 0x000fe40000010000 */
[----:B------:R-:W-:Y:S04]  /*9440*/  FADD.FTZ R0, R35, R0 ;  /* 0x0000000023007221 */ /* 0x000fe80000010000 */
[----:B------:R-:W-:Y:S02]  /*9450*/  FADD.FTZ R3, R3, R0 ;  /* 0x0000000003037221 */ /* 0x000fe40000010000 */
[----:B------:R-:W-:Y:S02]  /*9460*/  FADD.FTZ R0, R181, R2 ;  /* 0x00000002b5007221 */ /* 0x000fe40000010000 */
[----:B------:R-:W-:Y:S02]  /*9470*/  FADD.FTZ R3, R29, R3 ;  /* 0x000000031d037221 */ /* 0x000fe40000010000 */
[----:B------:R-:W-:Y:S02]  /*9480*/  FADD.FTZ R2, R30, R0 ;  /* 0x000000001e027221 */ /* 0x000fe40000010000 */
[----:B------:R-:W-:Y:S01]  /*9490*/  FADD.FTZ R0, R158, R3 ;  /* 0x000000039e007221 */ /* 0x000fe20000010000 */
[----:B------:R-:W-:Y:S01]  /*94a0*/  MOV R158, R156 ;  /* 0x0000009c009e7202 */ /* 0x000fe20000000f00 */
[----:B------:R-:W-:Y:S01]  /*94b0*/  FADD.FTZ R2, R31, R2 ;  /* 0x000000021f027221 */ /* 0x000fe20000010000 */
[----:B------:R-:W-:Y:S01]  /*94c0*/  MOV R3, R157 ;  /* 0x0000009d00037202 */ /* 0x000fe20000000f00 */
[----:B------:R-:W-:Y:S01]  /*94d0*/  FADD.FTZ R0, R159, R0 ;  /* 0x000000009f007221 */ /* 0x000fe20000010000 */
[C---:B-1----:R-:W-:Y:S08]  /*94e0*/  HMMA.16816.F32.BF16 R52, R176.reuse, R4, R52 ;  /* 0x00000004b034723c */ /* 0x042ff00000041834 */
[C---:B------:R-:W-:Y:S01]  /*94f0*/  HMMA.16816.F32.BF16 R56, R176.reuse, R6, R56 ;  /* 0x00000006b038723c */ /* 0x040fe20000041838 */
[----:B------:R-:W1:Y:S07]  /*9500*/  LDSM.16.MT88.4 R4, [R186+0x5800] ;  /* 0x00580000ba04783b */ /* 0x000e6e0000004200 */
[C---:B------:R-:W-:Y:S08]  /*9510*/  HMMA.16816.F32.BF16 R60, R176.reuse, R8, R60 ;  /* 0x00000008b03c723c */ /* 0x040ff0000004183c */
[C---:B------:R-:W-:Y:S01]  /*9520*/  HMMA.16816.F32.BF16 R64, R176.reuse, R10, R64 ;  /* 0x0000000ab040723c */ /* 0x040fe20000041840 */
[----:B------:R-:W4:Y:S07]  /*9530*/  LDSM.16.MT88.4 R8, [R248+0x7800] ;  /* 0x00780000f808783b */ /* 0x000f2e0000004200 */
[C---:B------:R-:W-:Y:S08]  /*9540*/  HMMA.16816.F32.BF16 R68, R176.reuse, R12, R68 ;  /* 0x0000000cb044723c */ /* 0x040ff00000041844 */
[C---:B------:R-:W-:Y:S01]  /*9550*/  HMMA.16816.F32.BF16 R72, R176.reuse, R14, R72 ;  /* 0x0000000eb048723c */ /* 0x040fe20000041848 */
[----:B------:R-:W4:Y:S07]  /*9560*/  LDSM.16.MT88.4 R12, [R252+0x7800] ;  /* 0x00780000fc0c783b */ /* 0x000f2e0000004200 */
[C---:B------:R-:W-:Y:S08]  /*9570*/  HMMA.16816.F32.BF16 R76, R176.reuse, R16, R76 ;  /* 0x00000010b04c723c */ /* 0x040ff0000004184c */
[C---:B------:R-:W-:Y:S01]  /*9580*/  HMMA.16816.F32.BF16 R80, R176.reuse, R18, R80 ;  /* 0x00000012b050723c */ /* 0x040fe20000041850 */
[----:B------:R-:W4:Y:S07]  /*9590*/  LDSM.16.MT88.4 R16, [R186+0x7800] ;  /* 0x00780000ba10783b */ /* 0x000f2e0000004200 */
[C---:B---3--:R-:W-:Y:S08]  /*95a0*/  HMMA.16816.F32.BF16 R84, R176.reuse, R20, R84 ;  /* 0x00000014b054723c */ /* 0x048ff00000041854 */
[C---:B------:R-:W-:Y:S08]  /*95b0*/  HMMA.16816.F32.BF16 R88, R176.reuse, R22, R88 ;  /* 0x00000016b058723c */ /* 0x040ff00000041858 */
[C---:B-1----:R-:W-:Y:S08]  /*95c0*/  HMMA.16816.F32.BF16 R92, R176.reuse, R4, R92 ;  /* 0x00000004b05c723c */ /* 0x042ff0000004185c */
[C---:B------:R-:W-:Y:S08]  /*95d0*/  HMMA.16816.F32.BF16 R96, R176.reuse, R6, R96 ;  /* 0x00000006b060723c */ /* 0x040ff00000041860 */
[C---:B----4-:R-:W-:Y:S08]  /*95e0*/  HMMA.16816.F32.BF16 R100, R176.reuse, R8, R100 ;  /* 0x00000008b064723c */ /* 0x050ff00000041864 */
[C---:B------:R-:W-:Y:S08]  /*95f0*/  HMMA.16816.F32.BF16 R104, R176.reuse, R10, R104 ;  /* 0x0000000ab068723c */ /* 0x040ff00000041868 */
[C---:B------:R-:W-:Y:S08]  /*9600*/  HMMA.16816.F32.BF16 R108, R176.reuse, R12, R108 ;  /* 0x0000000cb06c723c */ /* 0x040ff0000004186c */
[C---:B------:R-:W-:Y:S08]  /*9610*/  HMMA.16816.F32.BF16 R112, R176.reuse, R14, R112 ;  /* 0x0000000eb070723c */ /* 0x040ff00000041870 */
[C---:B------:R-:W-:Y:S08]  /*9620*/  HMMA.16816.F32.BF16 R116, R176.reuse, R24, R116 ;  /* 0x00000018b074723c */ /* 0x040ff00000041874 */
[C---:B------:R-:W-:Y:S08]  /*9630*/  HMMA.16816.F32.BF16 R120, R176.reuse, R26, R120 ;  /* 0x0000001ab078723c */ /* 0x040ff00000041878 */
[C---:B------:R-:W-:Y:S08]  /*9640*/  HMMA.16816.F32.BF16 R124, R176.reuse, R16, R124 ;  /* 0x00000010b07c723c */ /* 0x040ff0000004187c */
[----:B------:R-:W-:Y:S03]  /*9650*/  HMMA.16816.F32.BF16 R128, R176, R18, R128 ;  /* 0x00000012b080723c */ /* 0x000fe60000041880 */
[----:B--2---:R-:W-:Y:S02]  /*9660*/  ISETP.GT.AND P0, PT, R170, R28, PT ;  /* 0x0000001caa00720c */ /* 0x004fe40003f04270 */
[----:B------:R1:W5:Y:S05]  /*9670*/  LDL.LU R170, [R1+0xfc] ;  /* 0x0000fc0001aa7983 */ /* 0x00036a0000300800 */
[----:B------:R-:W-:Y:S05]  /*9680*/  STL [R1+0x64], R2 ;  /* 0x0000640201007387 */ /* 0x000fea0000100800 */
[----:B------:R-:W-:Y:S05]  /*9690*/  STL [R1+0x5c], R171 ;  /* 0x00005cab01007387 */ /* 0x000fea0000100800 */
[----:B------:R2:W-:Y:S02]  /*96a0*/  STL [R1+0x68], R0 ;  /* 0x0000680001007387 */ /* 0x0005e40000100800 */
[----:B--2---:R-:W-:Y:S03]  /*96b0*/  IMAD.MOV.U32 R0, RZ, RZ, R171 ;  /* 0x000000ffff007224 */ /* 0x004fe600078e00ab */
[----:B------:R1:W5:Y:S05]  /*96c0*/  LDL.LU R171, [R1+0xf8] ;  /* 0x0000f80001ab7983 */ /* 0x00036a0000300800 */
[----:B------:R1:W-:Y:S01]  /*96d0*/  STL [R1+0x60], R0 ;  /* 0x0000600001007387 */ /* 0x0003e20000100800 */
[----:B------:R-:W-:-:S05]  /*96e0*/  @P0 BRA `(.L_x_477) ;  /* 0xffffbf3000000947 */ /* 0x000fca000383ffff */
.L_x_476:
[----:B-1----:R-:W2:Y:S02]  /*96f0*/  LDL R0, [R1+0x5c] ;  /* 0x00005c0001007983 */ /* 0x002ea40000100800 */
[----:B--2---:R-:W-:-:S13]  /*9700*/  ISETP.GE.AND P0, PT, R0, RZ, PT ;  /* 0x000000ff0000720c */ /* 0x004fda0003f06270 */
[----:B------:R-:W-:Y:S05]  /*9710*/  @!P0 BRA `(.L_x_478) ;  /* 0x000035c000008947 */ /* 0x000fea0003800000 */
[----:B------:R-:W-:Y:S02]  /*9720*/  MOV R159, R156 ;  /* 0x0000009c009f7202 */ /* 0x000fe40000000f00 */
[----:B------:R-:W-:Y:S02]  /*9730*/  MOV R158, R157 ;  /* 0x0000009d009e7202 */ /* 0x000fe40000000f00 */
.L_x_479:
[----:B------:R-:W2:Y:S01]  /*9740*/  LDL R156, [R1+0x8] ;  /* 0x00000800019c7983 */ /* 0x000ea20000100800 */
[----:B------:R-:W-:Y:S04]  /*9750*/  DEPBAR.LE SB0, 0x0 ;  /* 0x000080000000791a */ /* 0x000fe80000000000 */
[----:B------:R-:W-:Y:S01]  /*9760*/  WARPSYNC 0xffffffff ;  /* 0xffffffff00007948 */ /* 0x000fe20003800000 */
[----:B------:R-:W3:Y:S06]  /*9770*/  LDL.64 R30, [R1+0x78] ;  /* 0x00007800011e7983 */ /* 0x000eec0000100a00 */
[----:B------:R-:W4:Y:S06]  /*9780*/  LDL R29, [R1+0x44] ;  /* 0x00004400011d7983 */ /* 0x000f2c0000100800 */
[----:B------:R-:W4:Y:S06]  /*9790*/  LDL R23, [R1+0x84] ;  /* 0x0000840001177983 */ /* 0x000f2c0000100800 */
[----:B------:R-:W4:Y:S06]  /*97a0*/  LDL R28, [R1+0x40] ;  /* 0x00004000011c7983 */ /* 0x000f2c0000100800 */
[----:B------:R-:W4:Y:S06]  /*97b0*/  LDL R14, [R1+0x3c] ;  /* 0x00003c00010e7983 */ /* 0x000f2c0000100800 */
[----:B------:R1:W-:Y:S06]  /*97c0*/  STL [R1+0xfc], R130 ;  /* 0x0000fc8201007387 */ /* 0x0003ec0000100800 */
[----:B------:R-:W-:Y:S06]  /*97d0*/  BAR.SYNC.DEFER_BLOCKING 0x0 ;  /* 0x0000000000007b1d */ /* 0x000fec0000010000 */
[----:B------:R-:W2:Y:S06]  /*97e0*/  LDSM.16.M88.4 R8, [R249] ;  /* 0x00000000f908783b */ /* 0x000eac0000000200 */
[----:B-1----:R-:W4:Y:S06]  /*97f0*/  LDL.LU R130, [R1+0x5c] ;  /* 0x00005c0001827983 */ /* 0x002f2c0000300800 */
[----:B------:R1:W-:Y:S06]  /*9800*/  STL [R1+0xf8], R131 ;  /* 0x0000f88301007387 */ /* 0x0003ec0000100800 */
[----:B------:R-:W2:Y:S06]  /*9810*/  LDSM.16.M88.4 R16, [R249+0x800] ;  /* 0x00080000f910783b */ /* 0x000eac0000000200 */
[----:B------:R-:W2:Y:S06]  /*9820*/  LDSM.16.M88.4 R24, [R249+0x1000] ;  /* 0x00100000f918783b */ /* 0x000eac0000000200 */
[----:B------:R-:W2:Y:S06]  /*9830*/  LDSM.16.M88.4 R32, [R249+0x1800] ;  /* 0x00180000f920783b */ /* 0x000eac0000000200 */
[----:B------:R-:W4:Y:S06]  /*9840*/  LDL R157, [R1+0x2c] ;  /* 0x00002c00019d7983 */ /* 0x000f2c0000100800 */
[----:B-1----:R-:W4:Y:S06]  /*9850*/  LDL R131, [R1+0x58] ;  /* 0x0000580001837983 */ /* 0x002f2c0000100800 */
[----:B--2---:R1:W2:Y:S01]  /*9860*/  LDSM.16.M88.4 R176, [R156] ;  /* 0x000000009cb0783b */ /* 0x0042a20000000200 */
[----:B---3--:R-:W-:Y:S05]  /*9870*/  IADD3 R15, P0, R30, 0x40, RZ ;  /* 0x000000401e0f7810 */ /* 0x008fea0007f1e0ff */
[----:B----4-:R3:W4:Y:S01]  /*9880*/  LDSM.16.M88.4 R180, [R29] ;  /* 0x000000001db4783b */ /* 0x0107220000000200 */
[----:B------:R-:W-:Y:S05]  /*9890*/  IADD3.X R21, RZ, R23, RZ, P0, !PT ;  /* 0x00000017ff157210 */ /* 0x000fea00007fe4ff */
[----:B-1----:R-:W4:Y:S06]  /*98a0*/  LDL R156, [R1] ;  /* 0x00000000019c7983 */ /* 0x002f2c0000100800 */
[----:B------:R1:W1:Y:S06]  /*98b0*/  LDSM.16.M88.4 R184, [R28] ;  /* 0x000000001cb8783b */ /* 0x00026c0000000200 */
[----:B------:R1:W1:Y:S01]  /*98c0*/  LDSM.16.M88.4 R188, [R14] ;  /* 0x000000000ebc783b */ /* 0x0002620000000200 */
[----:B------:R-:W-:Y:S01]  /*98d0*/  SHF.R.S32.HI R0, RZ, 0x1f, R130 ;  /* 0x0000001fff007819 */ /* 0x000fe20000011482 */
[----:B------:R-:W-:Y:S04]  /*98e0*/  IMAD.WIDE.U32 R6, R130, c[0x0][0x208], RZ ;  /* 0x0000820082067a25 */ /* 0x000fe800078e00ff */
[----:B------:R-:W-:Y:S01]  /*98f0*/  IMAD R0, R0, c[0x0][0x208], RZ ;  /* 0x0000820000007a24 */ /* 0x000fe200078e02ff */
[----:B------:R-:W-:Y:S03]  /*9900*/  SHF.L.U32 R4, R6, 0x6, RZ ;  /* 0x0000000606047819 */ /* 0x000fe600000006ff */
[----:B------:R-:W-:Y:S01]  /*9910*/  IMAD R0, R130, c[0x0][0x20c], R0 ;  /* 0x0000830082007a24 */ /* 0x000fe200078e0200 */
[C---:B------:R-:W-:Y:S02]  /*9920*/  IADD3 R2, P1, R4.reuse, R30, RZ ;  /* 0x0000001e04027210 */ /* 0x040fe40007f3e0ff */
[----:B------:R-:W-:Y:S02]  /*9930*/  IADD3 R3, P2, R4, R15, RZ ;  /* 0x0000000f04037210 */ /* 0x000fe40007f5e0ff */
[----:B------:R-:W-:Y:S02]  /*9940*/  IADD3 R0, R7, R0, RZ ;  /* 0x0000000007007210 */ /* 0x000fe40007ffe0ff */
[----:B------:R-:W-:Y:S02]  /*9950*/  LEA R12, P0, R2, c[0x0][0x1f8], 0x1 ;  /* 0x00007e00020c7a11 */ /* 0x000fe400078008ff */
[----:B------:R-:W-:Y:S04]  /*9960*/  SHF.L.U64.HI R0, R6, 0x6, R0 ;  /* 0x0000000606007819 */ /* 0x000fe80000010200 */
[----:B------:R-:W-:Y:S02]  /*9970*/  IADD3.X R5, R0, R23, RZ, P1, !PT ;  /* 0x0000001700057210 */ /* 0x000fe40000ffe4ff */
[C---:B------:R-:W-:Y:S02]  /*9980*/  LEA R6, P1, R3.reuse, c[0x0][0x1f8], 0x1 ;  /* 0x00007e0003067a11 */ /* 0x040fe400078208ff */
[----:B------:R-:W-:Y:S02]  /*9990*/  LEA.HI.X R13, R2, c[0x0][0x1fc], R5, 0x1, P0 ;  /* 0x00007f00020d7a11 */ /* 0x000fe400000f0c05 */
[----:B------:R-:W-:Y:S02]  /*99a0*/  IADD3.X R7, R0, R21, RZ, P2, !PT ;  /* 0x0000001500077210 */ /* 0x000fe400017fe4ff */
[----:B------:R-:W-:Y:S02]  /*99b0*/  IADD3 R20, P0, R30, 0x80, RZ ;  /* 0x000000801e147810 */ /* 0x000fe40007f1e0ff */
[----:B------:R-:W-:Y:S02]  /*99c0*/  LEA.HI.X R7, R3, c[0x0][0x1fc], R7, 0x1, P1 ;  /* 0x00007f0003077a11 */ /* 0x000fe400008f0c07 */
[----:B------:R-:W-:Y:S01]  /*99d0*/  IADD3.X R22, RZ, R23, RZ, P0, !PT ;  /* 0x00000017ff167210 */ /* 0x000fe200007fe4ff */
[----:B------:R-:W-:Y:S01]  /*99e0*/  @!PT LDS RZ, [RZ] ;  /* 0x00000000fffff984 */ /* 0x000fe20000000800 */
[----:B------:R-:W-:Y:S01]  /*99f0*/  @!PT LDS RZ, [RZ] ;  /* 0x00000000fffff984 */ /* 0x000fe20000000800 */
[----:B------:R-:W-:Y:S01]  /*9a00*/  @!PT LDS RZ, [RZ] ;  /* 0x00000000fffff984 */ /* 0x000fe20000000800 */
[----:B------:R1:W-:Y:S01]  /*9a10*/  LDGSTS.E.BYPASS.LTC128B.128 [R131+0x100], [R12.64], !P6 ;  /* 0x001000000c837fae */ /* 0x0003e2000f101d46 */
[----:B------:R-:W-:Y:S05]  /*9a20*/  IADD3 R3, P0, R4, R20, RZ ;  /* 0x0000001404037210 */ /* 0x000fea0007f1e0ff */
[----:B------:R2:W-:Y:S01]  /*9a30*/  LDGSTS.E.BYPASS.LTC128B.128 [R131+0x2100], [R6.64], !P5 ;  /* 0x0210000006837fae */ /* 0x0005e2000e901d46 */
[----:B-1----:R-:W-:Y:S02]  /*9a40*/  MOV R12, c[0x0][0x208] ;  /* 0x00008200000c7a02 */ /* 0x002fe40000000f00 */
[----:B------:R-:W-:Y:S02]  /*9a50*/  MOV R13, c[0x0][0x20c] ;  /* 0x00008300000d7a02 */ /* 0x000fe40000000f00 */
[----:B------:R-:W-:Y:S02]  /*9a60*/  LEA R2, P1, R12, R4, 0x5 ;  /* 0x000000040c027211 */ /* 0x000fe400078228ff */
[C---:B--2---:R-:W-:Y:S02]  /*9a70*/  LEA R6, P2, R3.reuse, c[0x0][0x1f8], 0x1 ;  /* 0x00007e0003067a11 */ /* 0x044fe400078408ff */
[----:B------:R-:W-:Y:S02]  /*9a80*/  IADD3.X R7, R0, R22, RZ, P0, !PT ;  /* 0x0000001600077210 */ /* 0x000fe400007fe4ff */
[----:B------:R-:W-:Y:S02]  /*9a90*/  IADD3 R5, P0, R30, 0xc0, RZ ;  /* 0x000000c01e057810 */ /* 0x000fe40007f1e0ff */
[----:B------:R-:W-:Y:S02]  /*9aa0*/  LEA.HI.X R7, R3, c[0x0][0x1fc], R7, 0x1, P2 ;  /* 0x00007f0003077a11 */ /* 0x000fe400010f0c07 */
[----:B------:R-:W-:Y:S02]  /*9ab0*/  LEA.HI.X R3, R12, R0, R13, 0x5, P1 ;  /* 0x000000000c037211 */ /* 0x000fe400008f2c0d */
[----:B------:R-:W-:Y:S01]  /*9ac0*/  IADD3 R4, P1, R4, R5, RZ ;  /* 0x0000000504047210 */ /* 0x000fe20007f3e0ff */
[----:B------:R1:W-:Y:S01]  /*9ad0*/  LDGSTS.E.BYPASS.LTC128B.128 [R131+0x4100], [R6.64], !P4 ;  /* 0x0410000006837fae */ /* 0x0003e2000e101d46 */
[----:B---3--:R-:W-:Y:S02]  /*9ae0*/  IADD3.X R29, RZ, R23, RZ, P0, !PT ;  /* 0x00000017ff1d7210 */ /* 0x008fe400007fe4ff */
[----:B------:R-:W-:Y:S02]  /*9af0*/  LEA R12, P0, R4, c[0x0][0x1f8], 0x1 ;  /* 0x00007e00040c7a11 */ /* 0x000fe400078008ff */
[----:B------:R-:W-:Y:S02]  /*9b00*/  IADD3 R28, P2, R2, R5, RZ ;  /* 0x00000005021c7210 */ /* 0x000fe40007f5e0ff */
[----:B-1----:R-:W-:Y:S02]  /*9b10*/  IADD3.X R6, R0, R29, RZ, P1, !PT ;  /* 0x0000001d00067210 */ /* 0x002fe40000ffe4ff */
[----:B------:R-:W-:Y:S02]  /*9b20*/  IADD3 R0, P1, R2, R30, RZ ;  /* 0x0000001e02007210 */ /* 0x000fe40007f3e0ff */
[----:B------:R-:W-:Y:S02]  /*9b30*/  LEA.HI.X R13, R4, c[0x0][0x1fc], R6, 0x1, P0 ;  /* 0x00007f00040d7a11 */ /* 0x000fe400000f0c06 */
[----:B------:R-:W-:Y:S02]  /*9b40*/  LEA R14, P0, R0, c[0x0][0x1f8], 0x1 ;  /* 0x00007e00000e7a11 */ /* 0x000fe400078008ff */
[C---:B------:R-:W-:Y:S01]  /*9b50*/  IADD3.X R6, R3.reuse, R23, RZ, P1, !PT ;  /* 0x0000001703067210 */ /* 0x040fe20000ffe4ff */
[----:B------:R1:W-:Y:S01]  /*9b60*/  LDGSTS.E.BYPASS.LTC128B.128 [R131+0x6100], [R12.64], !P3 ;  /* 0x061000000c837fae */ /* 0x0003e2000d901d46 */
[----:B------:R-:W-:Y:S02]  /*9b70*/  IADD3 R4, P1, R2, R15, RZ ;  /* 0x0000000f02047210 */ /* 0x000fe40007f3e0ff */
[----:B------:R-:W-:Y:S02]  /*9b80*/  LEA.HI.X R15, R0, c[0x0][0x1fc], R6, 0x1, P0 ;  /* 0x00007f00000f7a11 */ /* 0x000fe400000f0c06 */
[----:B------:R-:W-:Y:S02]  /*9b90*/  IADD3 R0, P0, R2, R20, RZ ;  /* 0x0000001402007210 */ /* 0x000fe40007f1e0ff */
[C---:B------:R-:W-:Y:S01]  /*9ba0*/  IADD3.X R21, R3.reuse, R21, RZ, P1, !PT ;  /* 0x0000001503157210 */ /* 0x040fe20000ffe4ff */
[----:B------:R1:W-:Y:S01]  /*9bb0*/  LDGSTS.E.BYPASS.LTC128B.128 [R131+0x1100], [R14.64], !P6 ;  /* 0x011000000e837fae */ /* 0x0003e2000f101d46 */
[C---:B------:R-:W-:Y:S02]  /*9bc0*/  LEA R20, P1, R4.reuse, c[0x0][0x1f8], 0x1 ;  /* 0x00007e0004147a11 */ /* 0x040fe400078208ff */
[C---:B------:R-:W-:Y:S02]  /*9bd0*/  IADD3.X R2, R3.reuse, R22, RZ, P0, !PT ;  /* 0x0000001603027210 */ /* 0x040fe400007fe4ff */
[----:B------:R-:W-:Y:S02]  /*9be0*/  LEA.HI.X R21, R4, c[0x0][0x1fc], R21, 0x1, P1 ;  /* 0x00007f0004157a11 */ /* 0x000fe400008f0c15 */
[C---:B-----5:R-:W-:Y:S03]  /*9bf0*/  HMMA.16816.F32.BF16 R4, R168.reuse, R8, RZ ;  /* 0x00000008a804723c */ /* 0x060fe600000418ff */
[C---:B------:R-:W-:Y:S01]  /*9c00*/  LEA R22, P0, R0.reuse, c[0x0][0x1f8], 0x1 ;  /* 0x00007e0000167a11 */ /* 0x040fe200078008ff */
[----:B------:R2:W-:Y:S01]  /*9c10*/  LDGSTS.E.BYPASS.LTC128B.128 [R131+0x3100], [R20.64], !P5 ;  /* 0x0310000014837fae */ /* 0x0005e2000e901d46 */
[----:B------:R-:W-:Y:S02]  /*9c20*/  IADD3.X R3, R3, R29, RZ, P2, !PT ;  /* 0x0000001d03037210 */ /* 0x000fe400017fe4ff */
[----:B------:R-:W-:Y:S01]  /*9c30*/  LEA.HI.X R23, R0, c[0x0][0x1fc], R2, 0x1, P0 ;  /* 0x00007f0000177a11 */ /* 0x000fe200000f0c02 */
[C---:B------:R-:W-:Y:S01]  /*9c40*/  HMMA.16816.F32.BF16 R8, R168.reuse, R10, RZ ;  /* 0x0000000aa808723c */ /* 0x040fe200000418ff */
[C---:B------:R-:W-:Y:S01]  /*9c50*/  LEA R2, P0, R28.reuse, c[0x0][0x1f8], 0x1 ;  /* 0x00007e001c027a11 */ /* 0x040fe200078008ff */
[----:B------:R-:W3:Y:S03]  /*9c60*/  LDL R0, [R1+0x30] ;  /* 0x0000300001007983 */ /* 0x000ee60000100800 */
[----:B------:R-:W-:Y:S02]  /*9c70*/  LEA.HI.X R3, R28, c[0x0][0x1fc], R3, 0x1, P0 ;  /* 0x00007f001c037a11 */ /* 0x000fe400000f0c03 */
[C---:B------:R-:W-:Y:S01]  /*9c80*/  ISETP.GT.AND P0, PT, R130.reuse, RZ, PT ;  /* 0x000000ff8200720c */ /* 0x040fe20003f04270 */
[----:B------:R2:W-:Y:S01]  /*9c90*/  LDGSTS.E.BYPASS.LTC128B.128 [R131+0x5100], [R22.64], !P4 ;  /* 0x0510000016837fae */ /* 0x0005e2000e101d46 */
[----:B------:R-:W-:Y:S01]  /*9ca0*/  IADD3 R130, R130, -0x1, RZ ;  /* 0xffffffff82827810 */ /* 0x000fe20007ffe0ff */
[C---:B-1----:R-:W-:Y:S04]  /*9cb0*/  HMMA.16816.F32.BF16 R12, R168.reuse, R16, RZ ;  /* 0x00000010a80c723c */ /* 0x042fe800000418ff */
[----:B------:R1:W-:Y:S04]  /*9cc0*/  LDGSTS.E.BYPASS.LTC128B.128 [R131+0x7100], [R2.64], !P3 ;  /* 0x0710000002837fae */ /* 0x0003e8000d901d46 */
[C---:B------:R-:W-:Y:S02]  /*9cd0*/  HMMA.16816.F32.BF16 R16, R168.reuse, R18, RZ ;  /* 0x00000012a810723c */ /* 0x040fe400000418ff */
[----:B------:R-:W0:Y:S06]  /*9ce0*/  LDGDEPBAR ;  /* 0x00000000000079af */ /* 0x000e2c0000000000 */
[C---:B--2---:R-:W-:Y:S01]  /*9cf0*/  HMMA.16816.F32.BF16 R20, R168.reuse, R24, RZ ;  /* 0x00000018a814723c */ /* 0x044fe200000418ff */
[----:B-1----:R-:W2:Y:S07]  /*9d00*/  LDL R2, [R1+0x38] ;  /* 0x0000380001027983 */ /* 0x002eae0000100800 */
[C---:B------:R-:W-:Y:S01]  /*9d10*/  HMMA.16816.F32.BF16 R24, R168.reuse, R26, RZ ;  /* 0x0000001aa818723c */ /* 0x040fe200000418ff */
[----:B------:R-:W2:Y:S07]  /*9d20*/  LDL R3, [R1+0x34] ;  /* 0x0000340001037983 */ /* 0x000eae0000100800 */
[C---:B------:R-:W-:Y:S08]  /*9d30*/  HMMA.16816.F32.BF16 R28, R168.reuse, R32, RZ ;  /* 0x00000020a81c723c */ /* 0x040ff000000418ff */
[----:B------:R-:W-:Y:S08]  /*9d40*/  HMMA.16816.F32.BF16 R32, R168, R34, RZ ;  /* 0x00000022a820723c */ /* 0x000ff000000418ff */
[C---:B------:R-:W-:Y:S08]  /*9d50*/  HMMA.16816.F32.BF16 R4, R172.reuse, R176, R4 ;  /* 0x000000b0ac04723c */ /* 0x040ff00000041804 */
[C---:B------:R-:W-:Y:S08]  /*9d60*/  HMMA.16816.F32.BF16 R8, R172.reuse, R178, R8 ;  /* 0x000000b2ac08723c */ /* 0x040ff00000041808 */
[C---:B----4-:R-:W-:Y:S08]  /*9d70*/  HMMA.16816.F32.BF16 R12, R172.reuse, R180, R12 ;  /* 0x000000b4ac0c723c */ /* 0x050ff0000004180c */
[C---:B------:R-:W-:Y:S08]  /*9d80*/  HMMA.16816.F32.BF16 R16, R172.reuse, R182, R16 ;  /* 0x000000b6ac10723c */ /* 0x040ff00000041810 */
[C---:B------:R-:W-:Y:S08]  /*9d90*/  HMMA.16816.F32.BF16 R20, R172.reuse, R184, R20 ;  /* 0x000000b8ac14723c */ /* 0x040ff00000041814 */
[C---:B------:R-:W-:Y:S01]  /*9da0*/  HMMA.16816.F32.BF16 R24, R172.reuse, R186, R24 ;  /* 0x000000baac18723c */ /* 0x040fe20000041818 */
[----:B------:R-:W1:Y:S07]  /*9db0*/  LDSM.16.M88.4 R176, [R156] ;  /* 0x000000009cb0783b */ /* 0x000e6e0000000200 */
[C---:B------:R-:W-:Y:S01]  /*9dc0*/  HMMA.16816.F32.BF16 R28, R172.reuse, R188, R28 ;  /* 0x000000bcac1c723c */ /* 0x040fe2000004181c */
[----:B------:R-:W4:Y:S07]  /*9dd0*/  LDSM.16.M88.4 R180, [R156+0x800] ;  /* 0x000800009cb4783b */ /* 0x000f2e0000000200 */
[----:B------:R-:W-:Y:S01]  /*9de0*/  HMMA.16816.F32.BF16 R32, R172, R190, R32 ;  /* 0x000000beac20723c */ /* 0x000fe20000041820 */
[----:B------:R-:W4:Y:S06]  /*9df0*/  LDSM.16.M88.4 R184, [R156+0x1000] ;  /* 0x001000009cb8783b */ /* 0x000f2c0000000200 */
[----:B------:R-:W2:Y:S06]  /*9e00*/  LDL.64 R188, [R1+0x70] ;  /* 0x0000700001bc7983 */ /* 0x000eac0000100a00 */
[----:B------:R-:W2:Y:S01]  /*9e10*/  LDL R190, [R1+0x80] ;  /* 0x0000800001be7983 */ /* 0x000ea20000100800 */
[C---:B-1----:R-:W-:Y:S08]  /*9e20*/  HMMA.16816.F32.BF16 R4, R192.reuse, R176, R4 ;  /* 0x000000b0c004723c */ /* 0x042ff00000041804 */
[C---:B------:R-:W-:Y:S01]  /*9e30*/  HMMA.16816.F32.BF16 R8, R192.reuse, R178, R8 ;  /* 0x000000b2c008723c */ /* 0x040fe20000041808 */
[----:B------:R-:W1:Y:S07]  /*9e40*/  LDSM.16.M88.4 R176, [R156+0x1800] ;  /* 0x001800009cb0783b */ /* 0x000e6e0000000200 */
[C---:B----4-:R-:W-:Y:S08]  /*9e50*/  HMMA.16816.F32.BF16 R12, R192.reuse, R180, R12 ;  /* 0x000000b4c00c723c */ /* 0x050ff0000004180c */
[C---:B------:R-:W-:Y:S01]  /*9e60*/  HMMA.16816.F32.BF16 R16, R192.reuse, R182, R16 ;  /* 0x000000b6c010723c */ /* 0x040fe20000041810 */
[----:B------:R-:W4:Y:S07]  /*9e70*/  LDSM.16.M88.4 R180, [R250] ;  /* 0x00000000fab4783b */ /* 0x000f2e0000000200 */
        /* <DEDUP_REMOVED lines=20> */
[----:B------:R-:W3:Y:S07]  /*9fc0*/  LDSM.16.M88.4 R184, [R249+0x3800] ;  /* 0x00380000f9b8783b */ /* 0x000eee0000000200 */
[C---:B-1----:R-:W-:Y:S08]  /*9fd0*/  HMMA.16816.F32.BF16 R12, R200.reuse, R176, R12 ;  /* 0x000000b0c80c723c */ /* 0x042ff0000004180c */
[C---:B------:R-:W-:Y:S08]  /*9fe0*/  HMMA.16816.F32.BF16 R16, R200.reuse, R178, R16 ;  /* 0x000000b2c810723c */ /* 0x040ff00000041810 */
[C---:B----4-:R-:W-:Y:S08]  /*9ff0*/  HMMA.16816.F32.BF16 R20, R200.reuse, R180, R20 ;  /* 0x000000b4c814723c */ /* 0x050ff00000041814 */
[C---:B------:R-:W-:Y:S08]  /*a000*/  HMMA.16816.F32.BF16 R24, R200.reuse, R182, R24 ;  /* 0x000000b6c818723c */ /* 0x040ff00000041818 */
[C---:B---3--:R-:W-:Y:S08]  /*a010*/  HMMA.16816.F32.BF16 R28, R200.reuse, R184, R28 ;  /* 0x000000b8c81c723c */ /* 0x048ff0000004181c */
[----:B------:R-:W-:Y:S01]  /*a020*/  HMMA.16816.F32.BF16 R32, R200, R186, R32 ;  /* 0x000000bac820723c */ /* 0x000fe20000041820 */
[----:B------:R1:W-:Y:S06]  /*a030*/  LDSM.16.M88.4 R184, [R0] ;  /* 0x0000000000b8783b */ /* 0x0003ec0000000200 */
[----:B--2---:R3:W3:Y:S06]  /*a040*/  LDSM.16.M88.4 R176, [R2] ;  /* 0x0000000002b0783b */ /* 0x0046ec0000000200 */
[----:B------:R4:W3:Y:S06]  /*a050*/  LDSM.16.M88.4 R180, [R3] ;  /* 0x0000000003b4783b */ /* 0x0008ec0000000200 */
[----:B-1----:R-:W2:Y:S06]  /*a060*/  LDL R0, [R1+0x1c] ;  /* 0x00001c0001007983 */ /* 0x002eac0000100800 */
[----:B---3--:R-:W3:Y:S06]  /*a070*/  LDL R2, [R1+0x20] ;  /* 0x0000200001027983 */ /* 0x008eec0000100800 */
[----:B----4-:R-:W4:Y:S01]  /*a080*/  LDL R3, [R1+0x24] ;  /* 0x0000240001037983 */ /* 0x010f220000100800 */
[C---:B------:R-:W-:Y:S08]  /*a090*/  HMMA.16816.F32.BF16 R4, R204.reuse, R176, R4 ;  /* 0x000000b0cc04723c */ /* 0x040ff00000041804 */
[C---:B------:R-:W-:Y:S01]  /*a0a0*/  HMMA.16816.F32.BF16 R8, R204.reuse, R178, R8 ;  /* 0x000000b2cc08723c */ /* 0x040fe20000041808 */
[----:B------:R1:W1:Y:S07]  /*a0b0*/  LDSM.16.M88.4 R176, [R157] ;  /* 0x000000009db0783b */ /* 0x00026e0000000200 */
[C---:B------:R-:W-:Y:S08]  /*a0c0*/  HMMA.16816.F32.BF16 R12, R204.reuse, R180, R12 ;  /* 0x000000b4cc0c723c */ /* 0x040ff0000004180c */
[C---:B------:R-:W-:Y:S01]  /*a0d0*/  HMMA.16816.F32.BF16 R16, R204.reuse, R182, R16 ;  /* 0x000000b6cc10723c */ /* 0x040fe20000041810 */
[----:B------:R-:W1:Y:S07]  /*a0e0*/  LDSM.16.M88.4 R180, [R156+0x2000] ;  /* 0x002000009cb4783b */ /* 0x000e6e0000000200 */
[C---:B------:R-:W-:Y:S01]  /*a0f0*/  HMMA.16816.F32.BF16 R20, R204.reuse, R184, R20 ;  /* 0x000000b8cc14723c */ /* 0x040fe20000041814 */
[----:B-1----:R-:W2:Y:S07]  /*a100*/  LDL R157, [R1+0x28] ;  /* 0x00002800019d7983 */ /* 0x002eae0000100800 */
        /* <DEDUP_REMOVED lines=38> */
[----:B---3--:R1:W-:Y:S06]  /*a370*/  LDSM.16.M88.4 R176, [R2] ;  /* 0x0000000002b0783b */ /* 0x0083ec0000000200 */
[----:B----4-:R3:W-:Y:S06]  /*a380*/  LDSM.16.M88.4 R184, [R3] ;  /* 0x0000000003b8783b */ /* 0x0107ec0000000200 */
[----:B-1----:R-:W4:Y:S06]  /*a390*/  LDL R2, [R1+0x10] ;  /* 0x0000100001027983 */ /* 0x002f2c0000100800 */
[----:B---3--:R-:W3:Y:S06]  /*a3a0*/  LDL R3, [R1+0x14] ;  /* 0x0000140001037983 */ /* 0x008eec0000100800 */
[----:B--2---:R1:W2:Y:S06]  /*a3b0*/  LDSM.16.M88.4 R180, [R157] ;  /* 0x000000009db4783b */ /* 0x0042ac0000000200 */
[----:B-1----:R-:W4:Y:S01]  /*a3c0*/  LDL R157, [R1+0x18] ;  /* 0x00001800019d7983 */ /* 0x002f220000100800 */
[C---:B--2---:R-:W-:Y:S08]  /*a3d0*/  HMMA.16816.F32.BF16 R4, R220.reuse, R180, R4 ;  /* 0x000000b4dc04723c */ /* 0x044ff00000041804 */
[C---:B------:R-:W-:Y:S01]  /*a3e0*/  HMMA.16816.F32.BF16 R8, R220.reuse, R182, R8 ;  /* 0x000000b6dc08723c */ /* 0x040fe20000041808 */
[----:B------:R1:W2:Y:S07]  /*a3f0*/  LDSM.16.M88.4 R180, [R0] ;  /* 0x0000000000b4783b */ /* 0x0002ae0000000200 */
[C---:B------:R-:W-:Y:S08]  /*a400*/  HMMA.16816.F32.BF16 R12, R220.reuse, R184, R12 ;  /* 0x000000b8dc0c723c */ /* 0x040ff0000004180c */
[C---:B------:R-:W-:Y:S01]  /*a410*/  HMMA.16816.F32.BF16 R16, R220.reuse, R186, R16 ;  /* 0x000000badc10723c */ /* 0x040fe20000041810 */
[----:B------:R-:W2:Y:S07]  /*a420*/  LDSM.16.M88.4 R184, [R156+0x4000] ;  /* 0x004000009cb8783b */ /* 0x000eae0000000200 */
[C---:B------:R-:W-:Y:S01]  /*a430*/  HMMA.16816.F32.BF16 R20, R220.reuse, R176, R20 ;  /* 0x000000b0dc14723c */ /* 0x040fe20000041814 */
[----:B-1----:R-:W4:Y:S06]  /*a440*/  LDL R0, [R1+0xc] ;  /* 0x00000c0001007983 */ /* 0x002f2c0000100800 */
[----:B------:R-:W-:Y:S01]  /*a450*/  STL [R1+0x5c], R130 ;  /* 0x00005c8201007387 */ /* 0x000fe20000100800 */
[C---:B------:R-:W-:Y:S05]  /*a460*/  HMMA.16816.F32.BF16 R24, R220.reuse, R178, R24 ;  /* 0x000000b2dc18723c */ /* 0x040fea0000041818 */
[----:B------:R-:W1:Y:S03]  /*a470*/  LDSM.16.M88.4 R176, [R156+0x4800] ;  /* 0x004800009cb0783b */ /* 0x000e660000000200 */
[C---:B--2---:R-:W-:Y:S08]  /*a480*/  HMMA.16816.F32.BF16 R28, R220.reuse, R180, R28 ;  /* 0x000000b4dc1c723c */ /* 0x044ff0000004181c */
[----:B------:R-:W-:Y:S01]  /*a490*/  HMMA.16816.F32.BF16 R32, R220, R182, R32 ;  /* 0x000000b6dc20723c */ /* 0x000fe20000041820 */
[----:B------:R-:W2:Y:S07]  /*a4a0*/  LDSM.16.M88.4 R180, [R156+0x5000] ;  /* 0x005000009cb4783b */ /* 0x000eae0000000200 */
[C---:B------:R-:W-:Y:S08]  /*a4b0*/  HMMA.16816.F32.BF16 R4, R224.reuse, R184, R4 ;  /* 0x000000b8e004723c */ /* 0x040ff00000041804 */
[C---:B------:R-:W-:Y:S01]  /*a4c0*/  HMMA.16816.F32.BF16 R8, R224.reuse, R186, R8 ;  /* 0x000000bae008723c */ /* 0x040fe20000041808 */
[----:B------:R-:W2:Y:S07]  /*a4d0*/  LDSM.16.M88.4 R184, [R156+0x5800] ;  /* 0x005800009cb8783b */ /* 0x000eae0000000200 */
[C---:B-1----:R-:W-:Y:S08]  /*a4e0*/  HMMA.16816.F32.BF16 R12, R224.reuse, R176, R12 ;  /* 0x000000b0e00c723c */ /* 0x042ff0000004180c */
[C---:B------:R-:W-:Y:S01]  /*a4f0*/  HMMA.16816.F32.BF16 R16, R224.reuse, R178, R16 ;  /* 0x000000b2e010723c */ /* 0x040fe20000041810 */
[----:B------:R-:W1:Y:S07]  /*a500*/  LDSM.16.M88.4 R176, [R250+0x4000] ;  /* 0x00400000fab0783b */ /* 0x000e6e0000000200 */
[C---:B--2---:R-:W-:Y:S08]  /*a510*/  HMMA.16816.F32.BF16 R20, R224.reuse, R180, R20 ;  /* 0x000000b4e014723c */ /* 0x044ff00000041814 */
[C---:B------:R-:W-:Y:S01]  /*a520*/  HMMA.16816.F32.BF16 R24, R224.reuse, R182, R24 ;  /* 0x000000b6e018723c */ /* 0x040fe20000041818 */
[----:B------:R-:W2:Y:S07]  /*a530*/  LDSM.16.M88.4 R180, [R250+0x4800] ;  /* 0x00480000fab4783b */ /* 0x000eae0000000200 */
[C---:B------:R-:W-:Y:S08]  /*a540*/  HMMA.16816.F32.BF16 R28, R224.reuse, R184, R28 ;  /* 0x000000b8e01c723c */ /* 0x040ff0000004181c */
        /* <DEDUP_REMOVED lines=17> */
[C---:B------:R-:W-:Y:S08]  /*a660*/  HMMA.16816.F32.BF16 R12, R232.reuse, R184, R12 ;  /* 0x000000b8e80c723c */ /* 0x040ff0000004180c */
[C---:B------:R-:W-:Y:S08]  /*a670*/  HMMA.16816.F32.BF16 R16, R232.reuse, R186, R16 ;  /* 0x000000bae810723c */ /* 0x040ff00000041810 */
[C---:B-1----:R-:W-:Y:S08]  /*a680*/  HMMA.16816.F32.BF16 R20, R232.reuse, R176, R20 ;  /* 0x000000b0e814723c */ /* 0x042ff00000041814 */
[C---:B------:R-:W-:Y:S01]  /*a690*/  HMMA.16816.F32.BF16 R24, R232.reuse, R178, R24 ;  /* 0x000000b2e818723c */ /* 0x040fe20000041818 */
[----:B---3--:R-:W-:Y:S07]  /*a6a0*/  LDSM.16.M88.4 R176, [R3] ;  /* 0x0000000003b0783b */ /* 0x008fee0000000200 */
[C---:B--2---:R-:W-:Y:S08]  /*a6b0*/  HMMA.16816.F32.BF16 R28, R232.reuse, R180, R28 ;  /* 0x000000b4e81c723c */ /* 0x044ff0000004181c */
[----:B------:R-:W-:Y:S01]  /*a6c0*/  HMMA.16816.F32.BF16 R32, R232, R182, R32 ;  /* 0x000000b6e820723c */ /* 0x000fe20000041820 */
[----:B----4-:R-:W-:Y:S06]  /*a6d0*/  LDSM.16.M88.4 R180, [R2] ;  /* 0x0000000002b4783b */ /* 0x010fec0000000200 */
[----:B------:R-:W1:Y:S02]  /*a6e0*/  LDSM.16.M88.4 R184, [R157] ;  /* 0x000000009db8783b */ /* 0x000e640000000200 */
[C---:B-1----:R-:W-:Y:S08]  /*a6f0*/  HMMA.16816.F32.BF16 R4, R236.reuse, R184, R4 ;  /* 0x000000b8ec04723c */ /* 0x042ff00000041804 */
[C---:B------:R-:W-:Y:S01]  /*a700*/  HMMA.16816.F32.BF16 R8, R236.reuse, R186, R8 ;  /* 0x000000baec08723c */ /* 0x040fe20000041808 */
[----:B------:R-:W1:Y:S07]  /*a710*/  LDSM.16.M88.4 R184, [R0] ;  /* 0x0000000000b8783b */ /* 0x000e6e0000000200 */
[C---:B------:R-:W-:Y:S08]  /*a720*/  HMMA.16816.F32.BF16 R12, R236.reuse, R176, R12 ;  /* 0x000000b0ec0c723c */ /* 0x040ff0000004180c */
[C---:B------:R-:W-:Y:S01]  /*a730*/  HMMA.16816.F32.BF16 R16, R236.reuse, R178, R16 ;  /* 0x000000b2ec10723c */ /* 0x040fe20000041810 */
[----:B------:R-:W2:Y:S07]  /*a740*/  LDSM.16.M88.4 R176, [R156+0x6000] ;  /* 0x006000009cb0783b */ /* 0x000eae0000000200 */
        /* <DEDUP_REMOVED lines=8> */
[----:B------:R2:W4:Y:S07]  /*a7d0*/  LDSM.16.M88.4 R176, [R156+0x7800] ;  /* 0x007800009cb0783b */ /* 0x00052e0000000200 */
[C---:B---3--:R-:W-:Y:S08]  /*a7e0*/  HMMA.16816.F32.BF16 R12, R240.reuse, R180, R12 ;  /* 0x000000b4f00c723c */ /* 0x048ff0000004180c */
[C---:B------:R-:W-:Y:S01]  /*a7f0*/  HMMA.16816.F32.BF16 R16, R240.reuse, R182, R16 ;  /* 0x000000b6f010723c */ /* 0x040fe20000041810 */
[----:B------:R-:W3:Y:S03]  /*a800*/  LDSM.16.M88.4 R180, [R250+0x6000] ;  /* 0x00600000fab4783b */ /* 0x000ee60000000200 */
[----:B--2---:R-:W-:Y:S04]  /*a810*/  @P0 SHF.R.S32.HI R156, RZ, 0x1f, R130 ;  /* 0x0000001fff9c0819 */ /* 0x004fe80000011482 */
[C---:B-1----:R-:W-:Y:S08]  /*a820*/  HMMA.16816.F32.BF16 R20, R240.reuse, R184, R20 ;  /* 0x000000b8f014723c */ /* 0x042ff00000041814 */
[C---:B------:R-:W-:Y:S01]  /*a830*/  HMMA.16816.F32.BF16 R24, R240.reuse, R186, R24 ;  /* 0x000000baf018723c */ /* 0x040fe20000041818 */
[----:B------:R-:W1:Y:S07]  /*a840*/  LDSM.16.M88.4 R184, [R250+0x6800] ;  /* 0x00680000fab8783b */ /* 0x000e6e0000000200 */
[C---:B----4-:R-:W-:Y:S08]  /*a850*/  HMMA.16816.F32.BF16 R28, R240.reuse, R176, R28 ;  /* 0x000000b0f01c723c */ /* 0x050ff0000004181c */
[----:B------:R-:W-:Y:S01]  /*a860*/  HMMA.16816.F32.BF16 R32, R240, R178, R32 ;  /* 0x000000b2f020723c */ /* 0x000fe20000041820 */
[----:B------:R-:W2:Y:S07]  /*a870*/  LDSM.16.M88.4 R176, [R250+0x7000] ;  /* 0x00700000fab0783b */ /* 0x000eae0000000200 */
[C---:B---3--:R-:W-:Y:S08]  /*a880*/  HMMA.16816.F32.BF16 R4, R244.reuse, R180, R4 ;  /* 0x000000b4f404723c */ /* 0x048ff00000041804 */
[C---:B------:R-:W-:Y:S01]  /*a890*/  HMMA.16816.F32.BF16 R8, R244.reuse, R182, R8 ;  /* 0x000000b6f408723c */ /* 0x040fe20000041808 */
[----:B------:R-:W3:Y:S01]  /*a8a0*/  LDSM.16.M88.4 R180, [R250+0x7800] ;  /* 0x00780000fab4783b */ /* 0x000ee20000000200 */
[----:B------:R-:W-:Y:S05]  /*a8b0*/  DEPBAR.LE SB0, 0x0 ;  /* 0x000080000000791a */ /* 0x000fea0000000000 */
[----:B------:R-:W-:Y:S01]  /*a8c0*/  BAR.SYNC.DEFER_BLOCKING 0x0 ;  /* 0x0000000000007b1d */ /* 0x000fe20000010000 */
[C---:B-1----:R-:W-:Y:S08]  /*a8d0*/  HMMA.16816.F32.BF16 R12, R244.reuse, R184, R12 ;  /* 0x000000b8f40c723c */ /* 0x042ff0000004180c */
[----:B------:R-:W-:Y:S01]  /*a8e0*/  FMNMX.FTZ R0, R4, R158, !PT ;  /* 0x0000009e04007209 */ /* 0x000fe20007810000 */
[C---:B------:R-:W-:Y:S03]  /*a8f0*/  HMMA.16816.F32.BF16 R16, R244.reuse, R186, R16 ;  /* 0x000000baf410723c */ /* 0x040fe60000041810 */
[----:B------:R-:W-:Y:S02]  /*a900*/  FMNMX.FTZ R0, R5, R0, !PT ;  /* 0x0000000005007209 */ /* 0x000fe40007810000 */
[----:B------:R-:W-:Y:S03]  /*a910*/  FMNMX.FTZ R2, R6, R159, !PT ;  /* 0x0000009f06027209 */ /* 0x000fe60007810000 */
[C---:B--2---:R-:W-:Y:S04]  /*a920*/  HMMA.16816.F32.BF16 R20, R244.reuse, R176, R20 ;  /* 0x000000b0f414723c */ /* 0x044fe80000041814 */
[----:B------:R-:W-:Y:S02]  /*a930*/  FMNMX.FTZ R0, R8, R0, !PT ;  /* 0x0000000008007209 */ /* 0x000fe40007810000 */
[----:B------:R-:W-:Y:S01]  /*a940*/  FMNMX.FTZ R2, R7, R2, !PT ;  /* 0x0000000207027209 */ /* 0x000fe20007810000 */
[----:B------:R-:W-:Y:S01]  /*a950*/  @P0 IMAD R176, R156, c[0x0][0x1e0], RZ ;  /* 0x000078009cb00a24 */ /* 0x000fe200078e02ff */
[C---:B------:R-:W-:Y:S04]  /*a960*/  HMMA.16816.F32.BF16 R24, R244.reuse, R178, R24 ;  /* 0x000000b2f418723c */ /* 0x040fe80000041818 */
[----:B------:R-:W-:Y:S01]  /*a970*/  FMNMX.FTZ R0, R9, R0, !PT ;  /* 0x0000000009007209 */ /* 0x000fe20007810000 */
[----:B------:R-:W-:Y:S01]  /*a980*/  @P0 IMAD.WIDE.U32 R156, R130, c[0x0][0x1e0], RZ ;  /* 0x00007800829c0a25 */ /* 0x000fe200078e00ff */
[----:B------:R-:W-:Y:S02]  /*a990*/  FMNMX.FTZ R2, R10, R2, !PT ;  /* 0x000000020a027209 */ /* 0x000fe40007810000 */
[C---:B---3--:R-:W-:Y:S04]  /*a9a0*/  HMMA.16816.F32.BF16 R28, R244.reuse, R180, R28 ;  /* 0x000000b4f41c723c */ /* 0x048fe8000004181c */
[----:B------:R-:W-:Y:S01]  /*a9b0*/  FMNMX.FTZ R0, R12, R0, !PT ;  /* 0x000000000c007209 */ /* 0x000fe20007810000 */
[----:B------:R-:W-:Y:S01]  /*a9c0*/  @P0 IMAD R176, R130, c[0x0][0x1e4], R176 ;  /* 0x0000790082b00a24 */ /* 0x000fe200078e02b0 */
[----:B------:R-:W-:Y:S01]  /*a9d0*/  FMNMX.FTZ R2, R11, R2, !PT ;  /* 0x000000020b027209 */ /* 0x000fe20007810000 */
[----:B------:R-:W2:Y:S01]  /*a9e0*/  LDL.LU R130, [R1+0xfc] ;  /* 0x0000fc0001827983 */ /* 0x000ea20000300800 */
        /* <DEDUP_REMOVED lines=22> */
[----:B------:R-:W-:Y:S01]  /*ab50*/  @P0 SHF.L.U32 R177, R156, 0x6, RZ ;  /* 0x000000069cb10819 */ /* 0x000fe200000006ff */
[----:B------:R-:W1:Y:S01]  /*ab60*/  SHFL.BFLY PT, R180, R3, 0x2, 0x1f ;  /* 0x0c401f0003b47f89 */ /* 0x000e6200000e0000 */
[----:B------:R-:W-:Y:S02]  /*ab70*/  FMNMX.FTZ R0, R34, R0, !PT ;  /* 0x0000000022007209 */ /* 0x000fe40007810000 */
[----:B------:R-:W-:Y:S02]  /*ab80*/  @P0 IADD3 R176, R157, R176, RZ ;  /* 0x000000b09db00210 */ /* 0x000fe40007ffe0ff */
[----:B------:R-:W-:Y:S02]  /*ab90*/  FMNMX.FTZ R0, R35, R0, !PT ;  /* 0x0000000023007209 */ /* 0x000fe40007810000 */
[----:B------:R-:W-:Y:S02]  /*aba0*/  @P0 IADD3 R187, P1, R188, 0x40, RZ ;  /* 0x00000040bcbb0810 */ /* 0x000fe40007f3e0ff */
[----:B------:R-:W-:Y:S01]  /*abb0*/  @P0 IADD3 R157, P2, R177, R188, RZ ;  /* 0x000000bcb19d0210 */ /* 0x000fe20007f5e0ff */
[----:B------:R-:W3:Y:S01]  /*abc0*/  SHFL.BFLY PT, R2, R0, 0x2, 0x1f ;  /* 0x0c401f0000027f89 */ /* 0x000ee200000e0000 */
[----:B------:R-:W-:Y:S02]  /*abd0*/  @P0 SHF.L.U64.HI R176, R156, 0x6, R176 ;  /* 0x000000069cb00819 */ /* 0x000fe400000102b0 */
[-C--:B------:R-:W-:Y:S02]  /*abe0*/  @P0 IADD3.X R186, RZ, R190.reuse, RZ, P1, !PT ;  /* 0x000000beffba0210 */ /* 0x080fe40000ffe4ff */
[C---:B------:R-:W-:Y:S02]  /*abf0*/  @P0 LEA R178, P1, R157.reuse, c[0x0][0x1c8], 0x1 ;  /* 0x000072009db20a11 */ /* 0x040fe400078208ff */
[----:B------:R-:W-:Y:S04]  /*ac00*/  @P0 IADD3.X R156, R176, R190, RZ, P2, !PT ;  /* 0x000000beb09c0210 */ /* 0x000fe800017fe4ff */
[----:B------:R-:W-:Y:S02]  /*ac10*/  @P0 LEA.HI.X R179, R157, c[0x0][0x1cc], R156, 0x1, P1 ;  /* 0x000073009db30a11 */ /* 0x000fe400008f0c9c */
[----:B-1----:R-:W-:Y:S03]  /*ac20*/  FMNMX.FTZ R180, R3, R180, !PT ;  /* 0x000000b403b47209 */ /* 0x002fe60007810000 */
[----:B------:R-:W-:Y:S01]  /*ac30*/  @!PT LDS RZ, [RZ] ;  /* 0x00000000fffff984 */ /* 0x000fe20000000800 */
[----:B------:R1:W-:Y:S06]  /*ac40*/  @P0 LDGSTS.E.BYPASS.LTC128B.128 [R131+0x10100], [R178.64], !P6 ;  /* 0x10100000b2830fae */ /* 0x0003ec000f101d46 */
[----:B------:R-:W4:Y:S01]  /*ac50*/  SHFL.BFLY PT, R181, R180, 0x1, 0x1f ;  /* 0x0c201f00b4b57f89 */ /* 0x000f2200000e0000 */
[----:B---3--:R-:W-:Y:S02]  /*ac60*/  FMNMX.FTZ R0, R0, R2, !PT ;  /* 0x0000000200007209 */ /* 0x008fe40007810000 */
[C---:B------:R-:W-:Y:S03]  /*ac70*/  @P0 IADD3 R2, P2, R177.reuse, R187, RZ ;  /* 0x000000bbb1020210 */ /* 0x040fe60007f5e0ff */
[----:B------:R-:W3:Y:S01]  /*ac80*/  SHFL.BFLY PT, R3, R0, 0x1, 0x1f ;  /* 0x0c201f0000037f89 */ /* 0x000ee200000e0000 */
[----:B------:R-:W-:Y:S02]  /*ac90*/  @P0 LEA R182, P1, R2, c[0x0][0x1c8], 0x1 ;  /* 0x0000720002b60a11 */ /* 0x000fe400078208ff */
[----:B------:R-:W-:Y:S04]  /*aca0*/  @P0 IADD3.X R156, R176, R186, RZ, P2, !PT ;  /* 0x000000bab09c0210 */ /* 0x000fe800017fe4ff */
[----:B------:R-:W-:Y:S02]  /*acb0*/  @P0 LEA.HI.X R183, R2, c[0x0][0x1cc], R156, 0x1, P1 ;  /* 0x0000730002b70a11 */ /* 0x000fe400008f0c9c */
[----:B------:R-:W-:Y:S03]  /*acc0*/  @P0 IADD3 R185, P1, R188, 0x80, RZ ;  /* 0x00000080bcb90810 */ /* 0x000fe60007f3e0ff */
[----:B------:R3:W-:Y:S01]  /*acd0*/  @P0 LDGSTS.E.BYPASS.LTC128B.128 [R131+0x12100], [R182.64], !P5 ;  /* 0x12100000b6830fae */ /* 0x0007e2000e901d46 */
[----:B------:R-:W-:Y:S02]  /*ace0*/  @P0 IADD3.X R184, RZ, R190, RZ, P1, !PT ;  /* 0x000000beffb80210 */ /* 0x000fe40000ffe4ff */
[----:B-1----:R-:W-:Y:S02]  /*acf0*/  @P0 IADD3 R179, P2, R177, R185, RZ ;  /* 0x000000b9b1b30210 */ /* 0x002fe40007f5e0ff */
[----:B----4-:R-:W-:Y:S02]  /*ad00*/  FMNMX.FTZ R157, R180, R181, !PT ;  /* 0x000000b5b49d7209 */ /* 0x010fe40007810000 */
[----:B------:R-:W-:Y:S03]  /*ad10*/  @P0 LEA R178, P1, R179, c[0x0][0x1c8], 0x1 ;  /* 0x00007200b3b20a11 */ /* 0x000fe600078208ff */
[----:B------:R-:W-:Y:S01]  /*ad20*/  FADD.FTZ R2, -R157, R158 ;  /* 0x0000009e9d027221 */ /* 0x000fe20000010100 */
[----:B---3--:R-:W-:Y:S03]  /*ad30*/  FMNMX.FTZ R156, R0, R3, !PT ;  /* 0x00000003009c7209 */ /* 0x008fe60007810000 */
[----:B------:R-:W-:Y:S01]  /*ad40*/  FMUL.FTZ R0, R2, c[0x0][0x2d0] ;  /* 0x0000b40002007a20 */ /* 0x000fe20000410000 */
[----:B------:R-:W-:Y:S03]  /*ad50*/  @P0 IADD3.X R3, R176, R184, RZ, P2, !PT ;  /* 0x000000b8b0030210 */ /* 0x000fe600017fe4ff */
[----:B------:R1:W3:Y:S01]  /*ad60*/  MUFU.EX2 R2, R0 ;  /* 0x0000000000027308 */ /* 0x0002e20000000800 */
[----:B------:R-:W-:Y:S02]  /*ad70*/  @P0 LEA.HI.X R179, R179, c[0x0][0x1cc], R3, 0x1, P1 ;  /* 0x00007300b3b30a11 */ /* 0x000fe400008f0c03 */
[----:B------:R-:W-:Y:S03]  /*ad80*/  @P0 IADD3 R181, P1, R188, 0xc0, RZ ;  /* 0x000000c0bcb50810 */ /* 0x000fe60007f3e0ff */
[----:B------:R4:W-:Y:S01]  /*ad90*/  @P0 LDGSTS.E.BYPASS.LTC128B.128 [R131+0x14100], [R178.64], !P4 ;  /* 0x14100000b2830fae */ /* 0x0009e2000e101d46 */
[----:B------:R-:W-:Y:S02]  /*ada0*/  @P0 IADD3 R3, P2, R177, R181, RZ ;  /* 0x000000b5b1030210 */ /* 0x000fe40007f5e0ff */
[----:B------:R-:W-:Y:S01]  /*adb0*/  MOV R182, R188 ;  /* 0x000000bc00b67202 */ /* 0x000fe20000000f00 */
[----:B------:R-:W-:Y:S01]  /*adc0*/  FMUL.FTZ R188, R157, c[0x0][0x2d0] ;  /* 0x0000b4009dbc7a20 */ /* 0x000fe20000410000 */
[----:B------:R-:W-:Y:S02]  /*add0*/  MOV R183, R189 ;  /* 0x000000bd00b77202 */ /* 0x000fe40000000f00 */
[----:B------:R-:W-:Y:S01]  /*ade0*/  @P0 IADD3.X R180, RZ, R190, RZ, P1, !PT ;  /* 0x000000beffb40210 */ /* 0x000fe20000ffe4ff */
[--C-:B------:R-:W-:Y:S01]  /*adf0*/  FFMA.FTZ R4, R4, c[0x0][0x2d0], -R188.reuse ;  /* 0x0000b40004047a23 */ /* 0x100fe200000108bc */
[----:B------:R-:W-:Y:S01]  /*ae00*/  @P0 LEA R158, P1, R3, c[0x0][0x1c8], 0x1 ;  /* 0x00007200039e0a11 */ /* 0x000fe200078208ff */
[--C-:B------:R-:W-:Y:S02]  /*ae10*/  FFMA.FTZ R5, R5, c[0x0][0x2d0], -R188.reuse ;  /* 0x0000b40005057a23 */ /* 0x100fe400000108bc */
[----:B------:R4:W-:Y:S01]  /*ae20*/  MUFU.EX2 R189, R4 ;  /* 0x0000000400bd7308 */ /* 0x0009e20000000800 */
[--C-:B------:R-:W-:Y:S02]  /*ae30*/  FFMA.FTZ R8, R8, c[0x0][0x2d0], -R188.reuse ;  /* 0x0000b40008087a23 */ /* 0x100fe400000108bc */
[--C-:B------:R-:W-:Y:S02]  /*ae40*/  FFMA.FTZ R9, R9, c[0x0][0x2d0], -R188.reuse ;  /* 0x0000b40009097a23 */ /* 0x100fe400000108bc */
[----:B------:R-:W-:Y:S02]  /*ae50*/  FFMA.FTZ R16, R16, c[0x0][0x2d0], -R188 ;  /* 0x0000b40010107a23 */ /* 0x000fe400000108bc */
[----:B-1----:R-:W-:Y:S01]  /*ae60*/  FADD.FTZ R0, -R156, R159 ;  /* 0x0000009f9c007221 */ /* 0x002fe20000010100 */
[----:B------:R-:W-:Y:S01]  /*ae70*/  @P0 IADD3.X R159, R176, R180, RZ, P2, !PT ;  /* 0x000000b4b09f0210 */ /* 0x000fe200017fe4ff */
[----:B---3--:R-:W-:Y:S01]  /*ae80*/  FMUL.FTZ R132, R2, R132 ;  /* 0x0000008402847220 */ /* 0x008fe20000410000 */
[----:B------:R1:W-:Y:S01]  /*ae90*/  MUFU.EX2 R191, R5 ;  /* 0x0000000500bf7308 */ /* 0x0003e20000000800 */
[----:B------:R-:W-:Y:S01]  /*aea0*/  FMUL.FTZ R0, R0, c[0x0][0x2d0] ;  /* 0x0000b40000007a20 */ /* 0x000fe20000410000 */
[----:B------:R-:W-:Y:S01]  /*aeb0*/  @P0 LEA.HI.X R159, R3, c[0x0][0x1cc], R159, 0x1, P1 ;  /* 0x00007300039f0a11 */ /* 0x000fe200008f0c9f */
[C---:B------:R-:W-:Y:S01]  /*aec0*/  FMUL.FTZ R133, R2.reuse, R133 ;  /* 0x0000008502857220 */ /* 0x040fe20000410000 */
[----:B------:R-:W-:Y:S01]  /*aed0*/  @P0 MOV R3, c[0x0][0x1e0] ;  /* 0x0000780000030a02 */ /* 0x000fe20000000f00 */
[C---:B------:R-:W-:Y:S02]  /*aee0*/  FMUL.FTZ R136, R2.reuse, R136 ;  /* 0x0000008802887220 */ /* 0x040fe40000410000 */
[----:B------:R3:W-:Y:S01]  /*aef0*/  @P0 LDGSTS.E.BYPASS.LTC128B.128 [R131+0x16100], [R158.64], !P3 ;  /* 0x161000009e830fae */ /* 0x0007e2000d901d46 */
[C---:B------:R-:W-:Y:S01]  /*af00*/  @P0 LEA R177, P1, R3.reuse, R177, 0x5 ;  /* 0x000000b103b10211 */ /* 0x040fe200078228ff */
[C---:B------:R-:W-:Y:S01]  /*af10*/  FMUL.FTZ R137, R2.reuse, R137 ;  /* 0x0000008902897220 */ /* 0x040fe20000410000 */
[----:B------:R3:W-:Y:S01]  /*af20*/  MUFU.EX2 R183, R8 ;  /* 0x0000000800b77308 */ /* 0x0007e20000000800 */
[C---:B------:R-:W-:Y:S02]  /*af30*/  FMUL.FTZ R140, R2.reuse, R140 ;  /* 0x0000008c028c7220 */ /* 0x040fe40000410000 */
[C---:B------:R-:W-:Y:S01]  /*af40*/  FMUL.FTZ R141, R2.reuse, R141 ;  /* 0x0000008d028d7220 */ /* 0x040fe20000410000 */
[----:B----4-:R-:W-:Y:S01]  /*af50*/  @P0 MOV R4, c[0x0][0x1e4] ;  /* 0x0000790000040a02 */ /* 0x010fe20000000f00 */
[C---:B------:R-:W-:Y:S02]  /*af60*/  FMUL.FTZ R144, R2.reuse, R144 ;  /* 0x0000009002907220 */ /* 0x040fe40000410000 */
[C---:B------:R-:W-:Y:S01]  /*af70*/  FMUL.FTZ R145, R2.reuse, R145 ;  /* 0x0000009102917220 */ /* 0x040fe20000410000 */
[----:B------:R-:W-:Y:S01]  /*af80*/  @P0 LEA.HI.X R176, R3, R176, R4, 0x5, P1 ;  /* 0x000000b003b00211 */ /* 0x000fe200008f2c04 */
[C---:B------:R-:W-:Y:S01]  /*af90*/  FMUL.FTZ R148, R2.reuse, R148 ;  /* 0x0000009402947220 */ /* 0x040fe20000410000 */
[----:B------:R-:W-:Y:S01]  /*afa0*/  @P0 IADD3 R3, P2, R177, R182, RZ ;  /* 0x000000b6b1030210 */ /* 0x000fe20007f5e0ff */
[----:B------:R-:W4:Y:S01]  /*afb0*/  MUFU.EX2 R0, R0 ;  /* 0x0000000000007308 */ /* 0x000f220000000800 */
[C---:B------:R-:W-:Y:S02]  /*afc0*/  FMUL.FTZ R149, R2.reuse, R149 ;  /* 0x0000009502957220 */ /* 0x040fe40000410000 */
[----:B------:R-:W-:Y:S01]  /*afd0*/  @P0 LEA R178, P1, R3, c[0x0][0x1c8], 0x1 ;  /* 0x0000720003b20a11 */ /* 0x000fe200078208ff */
[----:B------:R-:W-:Y:S01]  /*afe0*/  FMUL.FTZ R152, R2, R152 ;  /* 0x0000009802987220 */ /* 0x000fe20000410000 */
[----:B------:R-:W-:Y:S01]  /*aff0*/  @P0 IADD3.X R4, R176, R190, RZ, P2, !PT ;  /* 0x000000beb0040210 */ /* 0x000fe200017fe4ff */
[C---:B------:R-:W-:Y:S01]  /*b000*/  FMUL.FTZ R153, R2.reuse, R153 ;  /* 0x0000009902997220 */ /* 0x040fe20000410000 */
[----:B-1----:R-:W-:Y:S01]  /*b010*/  @P0 IADD3 R5, P2, R177, R185, RZ ;  /* 0x000000b9b1050210 */ /* 0x002fe20007f5e0ff */
[----:B------:R-:W-:Y:S01]  /*b020*/  FMUL.FTZ R36, R2, R36 ;  /* 0x0000002402247220 */ /* 0x000fe20000410000 */
[----:B------:R-:W-:Y:S01]  /*b030*/  @P0 LEA.HI.X R179, R3, c[0x0][0x1cc], R4, 0x1, P1 ;  /* 0x0000730003b30a11 */ /* 0x000fe200008f0c04 */
[----:B------:R1:W1:Y:S01]  /*b040*/  MUFU.EX2 R182, R9 ;  /* 0x0000000900b67308 */ /* 0x0002620000000800 */
[----:B------:R-:W-:Y:S01]  /*b050*/  @P0 IADD3 R4, P1, R177, R187, RZ ;  /* 0x000000bbb1040210 */ /* 0x000fe20007f3e0ff */
[----:B------:R-:W-:Y:S01]  /*b060*/  FMUL.FTZ R3, R156, c[0x0][0x2d0] ;  /* 0x0000b4009c037a20 */ /* 0x000fe20000410000 */
[----:B------:R-:W-:Y:S01]  /*b070*/  @P0 IADD3.X R184, R176, R184, RZ, P2, !PT ;  /* 0x000000b8b0b80210 */ /* 0x000fe200017fe4ff */
[----:B------:R1:W-:Y:S01]  /*b080*/  @P0 LDGSTS.E.BYPASS.LTC128B.128 [R131+0x11100], [R178.64], !P6 ;  /* 0x11100000b2830fae */ /* 0x0003e2000f101d46 */
[----:B---3--:R-:W-:Y:S01]  /*b090*/  @P0 LEA R158, P2, R4, c[0x0][0x1c8], 0x1 ;  /* 0x00007200049e0a11 */ /* 0x008fe200078408ff */
[--C-:B------:R-:W-:Y:S01]  /*b0a0*/  FFMA.FTZ R6, R6, c[0x0][0x2d0], -R3.reuse ;  /* 0x0000b40006067a23 */ /* 0x100fe20000010803 */
[----:B------:R-:W-:Y:S01]  /*b0b0*/  @P0 IADD3.X R186, R176, R186, RZ, P1, !PT ;  /* 0x000000bab0ba0210 */ /* 0x000fe20000ffe4ff */
[--C-:B------:R-:W-:Y:S01]  /*b0c0*/  FFMA.FTZ R7, R7, c[0x0][0x2d0], -R3.reuse ;  /* 0x0000b40007077a23 */ /* 0x100fe20000010803 */
[----:B------:R-:W-:Y:S01]  /*b0d0*/  @P0 IADD3 R177, P1, R177, R181, RZ ;  /* 0x000000b5b1b10210 */ /* 0x000fe20007f3e0ff */
[--C-:B------:R-:W-:Y:S01]  /*b0e0*/  FFMA.FTZ R10, R10, c[0x0][0x2d0], -R3.reuse ;  /* 0x0000b4000a0a7a23 */ /* 0x100fe20000010803 */
[----:B------:R-:W-:Y:S01]  /*b0f0*/  @P0 LEA.HI.X R159, R4, c[0x0][0x1cc], R186, 0x1, P2 ;  /* 0x00007300049f0a11 */ /* 0x000fe200010f0cba */
[--C-:B------:R-:W-:Y:S01]  /*b100*/  FFMA.FTZ R11, R11, c[0x0][0x2d0], -R3.reuse ;  /* 0x0000b4000b0b7a23 */ /* 0x100fe20000010803 */
[----:B------:R-:W-:Y:S01]  /*b110*/  @P0 IADD3.X R176, R176, R180, RZ, P1, !PT ;  /* 0x000000b4b0b00210 */ /* 0x000fe20000ffe4ff */
[----:B------:R3:W-:Y:S01]  /*b120*/  MUFU.EX2 R185, R7 ;  /* 0x0000000700b97308 */ /* 0x0007e20000000800 */
[C---:B------:R-:W-:Y:S01]  /*b130*/  @P0 LEA R8, P1, R5.reuse, c[0x0][0x1c8], 0x1 ;  /* 0x0000720005080a11 */ /* 0x040fe200078208ff */
[----:B------:R3:W-:Y:S01]  /*b140*/  @P0 LDGSTS.E.BYPASS.LTC128B.128 [R131+0x13100], [R158.64], !P5 ;  /* 0x131000009e830fae */ /* 0x0007e2000e901d46 */
[C---:B----4-:R-:W-:Y:S02]  /*b150*/  FMUL.FTZ R134, R0.reuse, R134 ;  /* 0x0000008600867220 */ /* 0x050fe40000410000 */
[C---:B------:R-:W-:Y:S02]  /*b160*/  FMUL.FTZ R135, R0.reuse, R135 ;  /* 0x0000008700877220 */ /* 0x040fe40000410000 */
[C---:B------:R-:W-:Y:S02]  /*b170*/  FMUL.FTZ R138, R0.reuse, R138 ;  /* 0x0000008a008a7220 */ /* 0x040fe40000410000 */
[C---:B------:R-:W-:Y:S01]  /*b180*/  FMUL.FTZ R139, R0.reuse, R139 ;  /* 0x0000008b008b7220 */ /* 0x040fe20000410000 */
[----:B-1----:R-:W-:Y:S01]  /*b190*/  @P0 LEA.HI.X R9, R5, c[0x0][0x1cc], R184, 0x1, P1 ;  /* 0x0000730005090a11 */ /* 0x002fe200008f0cb8 */
[----:B------:R1:W4:Y:S01]  /*b1a0*/  MUFU.EX2 R180, R6 ;  /* 0x0000000600b47308 */ /* 0x0003220000000800 */
[C---:B------:R-:W-:Y:S01]  /*b1b0*/  @P0 LEA R4, P1, R177.reuse, c[0x0][0x1c8], 0x1 ;  /* 0x00007200b1040a11 */ /* 0x040fe200078208ff */
[C---:B------:R-:W-:Y:S02]  /*b1c0*/  FMUL.FTZ R142, R0.reuse, R142 ;  /* 0x0000008e008e7220 */ /* 0x040fe40000410000 */
[----:B------:R4:W-:Y:S01]  /*b1d0*/  @P0 LDGSTS.E.BYPASS.LTC128B.128 [R131+0x15100], [R8.64], !P4 ;  /* 0x1510000008830fae */ /* 0x0009e2000e101d46 */
[----:B------:R-:W-:Y:S01]  /*b1e0*/  @P0 LEA.HI.X R5, R177, c[0x0][0x1cc], R176, 0x1, P1 ;  /* 0x00007300b1050a11 */ /* 0x000fe200008f0cb0 */
[C---:B------:R-:W-:Y:S02]  /*b1f0*/  FMUL.FTZ R143, R0.reuse, R143 ;  /* 0x0000008f008f7220 */ /* 0x040fe40000410000 */
[C---:B------:R-:W-:Y:S02]  /*b200*/  FMUL.FTZ R146, R0.reuse, R146 ;  /* 0x0000009200927220 */ /* 0x040fe40000410000 */
[----:B------:R4:W-:Y:S01]  /*b210*/  @P0 LDGSTS.E.BYPASS.LTC128B.128 [R131+0x17100], [R4.64], !P3 ;  /* 0x1710000004830fae */ /* 0x0009e2000d901d46 */
[----:B------:R4:W-:Y:S01]  /*b220*/  MUFU.EX2 R190, R11 ;  /* 0x0000000b00be7308 */ /* 0x0009e20000000800 */
[C---:B------:R-:W-:Y:S02]  /*b230*/  FMUL.FTZ R147, R0.reuse, R147 ;  /* 0x0000009300937220 */ /* 0x040fe40000410000 */
[C---:B---3--:R-:W-:Y:S02]  /*b240*/  FMUL.FTZ R7, R0.reuse, R163 ;  /* 0x000000a300077220 */ /* 0x048fe40000410000 */
[----:B------:R-:W3:Y:S01]  /*b250*/  LDSM.16.MT88.4 R176, [R248] ;  /* 0x00000000f8b0783b */ /* 0x000ee20000004200 */
[C---:B------:R-:W-:Y:S02]  /*b260*/  FMUL.FTZ R150, R0.reuse, R150 ;  /* 0x0000009600967220 */ /* 0x040fe40000410000 */
[C---:B------:R-:W-:Y:S02]  /*b270*/  FMUL.FTZ R151, R0.reuse, R151 ;  /* 0x0000009700977220 */ /* 0x040fe40000410000 */
[----:B------:R-:W4:Y:S01]  /*b280*/  MUFU.EX2 R159, R10 ;  /* 0x0000000a009f7308 */ /* 0x000f220000000800 */
[C---:B------:R-:W-:Y:S01]  /*b290*/  FMUL.FTZ R154, R0.reuse, R154 ;  /* 0x0000009a009a7220 */ /* 0x040fe20000410000 */
[----:B------:R-:W0:Y:S01]  /*b2a0*/  LDGDEPBAR ;  /* 0x00000000000079af */ /* 0x000e220000000000 */
[----:B-1----:R-:W-:Y:S01]  /*b2b0*/  FMUL.FTZ R6, R0, R162 ;  /* 0x000000a200067220 */ /* 0x002fe20000410000 */
[----:B------:R-:W-:Y:S01]  /*b2c0*/  F2FP.BF16.PACK_AB R162, R182, R183 ;  /* 0x000000b7b6a2723e */ /* 0x000fe200000010ff */
[----:B------:R-:W-:Y:S02]  /*b2d0*/  FMUL.FTZ R155, R0, R155 ;  /* 0x0000009b009b7220 */ /* 0x000fe40000410000 */
[----:B------:R-:W-:Y:S02]  /*b2e0*/  FMUL.FTZ R37, R2, R37 ;  /* 0x0000002502257220 */ /* 0x000fe40000410000 */
[----:B------:R-:W-:Y:S02]  /*b2f0*/  FMUL.FTZ R38, R0, R38 ;  /* 0x0000002600267220 */ /* 0x000fe40000410000 */
[C---:B----4-:R-:W-:Y:S02]  /*b300*/  FMUL.FTZ R8, R2.reuse, R164 ;  /* 0x000000a402087220 */ /* 0x050fe40000410000 */
[----:B------:R-:W-:Y:S02]  /*b310*/  FMUL.FTZ R9, R2, R165 ;  /* 0x000000a502097220 */ /* 0x000fe40000410000 */
[----:B------:R-:W-:Y:S01]  /*b320*/  FMUL.FTZ R11, R0, R167 ;  /* 0x000000a7000b7220 */ /* 0x000fe20000410000 */
[----:B------:R-:W4:Y:S01]  /*b330*/  LDL.LU R131, [R1+0xf8] ;  /* 0x0000f80001837983 */ /* 0x000f220000300800 */
[C---:B------:R-:W-:Y:S01]  /*b340*/  FMUL.FTZ R4, R2.reuse, R160 ;  /* 0x000000a002047220 */ /* 0x040fe20000410000 */
[----:B------:R-:W-:Y:S01]  /*b350*/  F2FP.BF16.PACK_AB R160, R191, R189 ;  /* 0x000000bdbfa0723e */ /* 0x000fe200000010ff */
[----:B------:R-:W-:Y:S01]  /*b360*/  FMUL.FTZ R5, R2, R161 ;  /* 0x000000a102057220 */ /* 0x000fe20000410000 */
[----:B------:R-:W-:Y:S01]  /*b370*/  F2FP.BF16.PACK_AB R161, R185, R180 ;  /* 0x000000b4b9a1723e */ /* 0x000fe200000010ff */
[----:B------:R-:W-:Y:S01]  /*b380*/  FMUL.FTZ R39, R0, R39 ;  /* 0x0000002700277220 */ /* 0x000fe20000410000 */
[----:B------:R-:W4:Y:S01]  /*b390*/  LDL R158, [R1+0x48] ;  /* 0x00004800019e7983 */ /* 0x000f220000100800 */
[----:B------:R-:W-:Y:S01]  /*b3a0*/  FMUL.FTZ R40, R2, R40 ;  /* 0x0000002802287220 */ /* 0x000fe20000410000 */
[----:B------:R-:W-:Y:S01]  /*b3b0*/  F2FP.BF16.PACK_AB R163, R190, R159 ;  /* 0x0000009fbea3723e */ /* 0x000fe200000010ff */
[----:B------:R-:W-:Y:S02]  /*b3c0*/  FMUL.FTZ R10, R0, R166 ;  /* 0x000000a6000a7220 */ /* 0x000fe40000410000 */
[C---:B------:R-:W-:Y:S01]  /*b3d0*/  FMUL.FTZ R41, R2.reuse, R41 ;  /* 0x0000002902297220 */ /* 0x040fe20000410000 */
[----:B------:R-:W1:Y:S01]  /*b3e0*/  LDSM.16.MT88.4 R164, [R252] ;  /* 0x00000000fca4783b */ /* 0x000e620000004200 */
[C---:B------:R-:W-:Y:S02]  /*b3f0*/  FMUL.FTZ R44, R2.reuse, R44 ;  /* 0x0000002c022c7220 */ /* 0x040fe40000410000 */
[C---:B------:R-:W-:Y:S02]  /*b400*/  FMUL.FTZ R45, R2.reuse, R45 ;  /* 0x0000002d022d7220 */ /* 0x040fe40000410000 */
[C---:B------:R-:W-:Y:S01]  /*b410*/  FMUL.FTZ R48, R2.reuse, R48 ;  /* 0x0000003002307220 */ /* 0x040fe20000410000 */
[C---:B---3--:R-:W-:Y:S01]  /*b420*/  HMMA.16816.F32.BF16 R4, R160.reuse, R176, R4 ;  /* 0x000000b0a004723c */ /* 0x048fe20000041804 */
[----:B------:R-:W3:Y:S04]  /*b430*/  LDL R177, [R1+0x4] ;  /* 0x0000040001b17983 */ /* 0x000ee80000100800 */
[C---:B------:R-:W-:Y:S02]  /*b440*/  FMUL.FTZ R49, R2.reuse, R49 ;  /* 0x0000003102317220 */ /* 0x040fe40000410000 */
[C---:B------:R-:W-:Y:S01]  /*b450*/  FMUL.FTZ R52, R2.reuse, R52 ;  /* 0x0000003402347220 */ /* 0x040fe20000410000 */
[C---:B------:R-:W-:Y:S04]  /*b460*/  HMMA.16816.F32.BF16 R8, R160.reuse, R178, R8 ;  /* 0x000000b2a008723c */ /* 0x040fe80000041808 */
[C---:B------:R-:W-:Y:S02]  /*b470*/  FMUL.FTZ R53, R2.reuse, R53 ;  /* 0x0000003502357220 */ /* 0x040fe40000410000 */
[C---:B------:R-:W-:Y:S01]  /*b480*/  FMUL.FTZ R56, R2.reuse, R56 ;  /* 0x0000003802387220 */ /* 0x040fe20000410000 */
[----:B------:R-:W-:Y:S01]  /*b490*/  MOV R179, R191 ;  /* 0x000000bf00b37202 */ /* 0x000fe20000000f00 */
[C---:B------:R-:W-:Y:S01]  /*b4a0*/  FMUL.FTZ R57, R2.reuse, R57 ;  /* 0x0000003902397220 */ /* 0x040fe20000410000 */
[----:B------:R-:W-:Y:S03]  /*b4b0*/  MUFU.EX2 R191, R16 ;  /* 0x0000001000bf7308 */ /* 0x000fe60000000800 */
[C---:B------:R-:W-:Y:S01]  /*b4c0*/  FMUL.FTZ R60, R2.reuse, R60 ;  /* 0x0000003c023c7220 */ /* 0x040fe20000410000 */
[----:B------:R-:W-:Y:S01]  /*b4d0*/  MOV R178, R183 ;  /* 0x000000b700b27202 */ /* 0x000fe20000000f00 */
[C---:B------:R-:W-:Y:S02]  /*b4e0*/  FMUL.FTZ R61, R2.reuse, R61 ;  /* 0x0000003d023d7220 */ /* 0x040fe40000410000 */
[C---:B------:R-:W-:Y:S02]  /*b4f0*/  FMUL.FTZ R64, R2.reuse, R64 ;  /* 0x0000004002407220 */ /* 0x040fe40000410000 */
[C---:B------:R-:W-:Y:S02]  /*b500*/  FMUL.FTZ R65, R2.reuse, R65 ;  /* 0x0000004102417220 */ /* 0x040fe40000410000 */
        /* <DEDUP_REMOVED lines=8> */
[----:B------:R-:W1:Y:S03]  /*b590*/  LDSM.16.MT88.4 R164, [R251] ;  /* 0x00000000fba4783b */ /* 0x000e660000004200 */
[C---:B------:R-:W-:Y:S02]  /*b5a0*/  FMUL.FTZ R80, R2.reuse, R80 ;  /* 0x0000005002507220 */ /* 0x040fe40000410000 */
[C---:B------:R-:W-:Y:S02]  /*b5b0*/  FMUL.FTZ R81, R2.reuse, R81 ;  /* 0x0000005102517220 */ /* 0x040fe40000410000 */
[C---:B------:R-:W-:Y:S04]  /*b5c0*/  FMUL.FTZ R84, R2.reuse, R84 ;  /* 0x0000005402547220 */ /* 0x040fe80000410000 */
        /* <DEDUP_REMOVED lines=18> */
[----:B------:R-:W-:Y:S01]  /*b6f0*/  FMUL.FTZ R120, R2, R120 ;  /* 0x0000007802787220 */ /* 0x000fe20000410000 */
[C---:B------:R-:W-:Y:S04]  /*b700*/  HMMA.16816.F32.BF16 R144, R160.reuse, R166, R144 ;  /* 0x000000a6a090723c */ /* 0x040fe80000041890 */
        /* <DEDUP_REMOVED lines=40> */
[----:B------:R-:W-:Y:S02]  /*b990*/  FMUL.FTZ R121, R2, R121 ;  /* 0x0000007902797220 */ /* 0x000fe40000410000 */
[C---:B------:R-:W-:Y:S02]  /*b9a0*/  FMUL.FTZ R122, R0.reuse, R122 ;  /* 0x0000007a007a7220 */ /* 0x040fe40000410000 */
[----:B------:R-:W-:Y:S02]  /*b9b0*/  FMUL.FTZ R123, R0, R123 ;  /* 0x0000007b007b7220 */ /* 0x000fe40000410000 */
[C---:B------:R-:W-:Y:S02]  /*b9c0*/  FMUL.FTZ R124, R2.reuse, R124 ;  /* 0x0000007c027c7220 */ /* 0x040fe40000410000 */
[C---:B------:R-:W-:Y:S02]  /*b9d0*/  FMUL.FTZ R125, R2.reuse, R125 ;  /* 0x0000007d027d7220 */ /* 0x040fe40000410000 */
[C---:B------:R-:W-:Y:S02]  /*b9e0*/  FMUL.FTZ R128, R2.reuse, R128 ;  /* 0x0000008002807220 */ /* 0x040fe40000410000 */
[----:B------:R-:W-:Y:S02]  /*b9f0*/  FMUL.FTZ R129, R2, R129 ;  /* 0x0000008102817220 */ /* 0x000fe40000410000 */
[--C-:B------:R-:W-:Y:S02]  /*ba00*/  FFMA.FTZ R17, R17, c[0x0][0x2d0], -R188.reuse ;  /* 0x0000b40011117a23 */ /* 0x100fe400000108bc */
[--C-:B------:R-:W-:Y:S02]  /*ba10*/  FFMA.FTZ R18, R18, c[0x0][0x2d0], -R3.reuse ;  /* 0x0000b40012127a23 */ /* 0x100fe40000010803 */
[--C-:B------:R-:W-:Y:S01]  /*ba20*/  FFMA.FTZ R19, R19, c[0x0][0x2d0], -R3.reuse ;  /* 0x0000b40013137a23 */ /* 0x100fe20000010803 */
        /* <DEDUP_REMOVED lines=10> */
[--C-:B------:R-:W-:Y:S02]  /*bad0*/  FFMA.FTZ R34, R34, c[0x0][0x2d0], -R3.reuse ;  /* 0x0000b40022227a23 */ /* 0x100fe40000010803 */
[C---:B------:R-:W-:Y:S02]  /*bae0*/  FMUL.FTZ R126, R0.reuse, R126 ;  /* 0x0000007e007e7220 */ /* 0x040fe40000410000 */
[C---:B------:R-:W-:Y:S02]  /*baf0*/  FMUL.FTZ R127, R0.reuse, R127 ;  /* 0x0000007f007f7220 */ /* 0x040fe40000410000 */
[----:B--2---:R-:W-:Y:S02]  /*bb00*/  FMUL.FTZ R130, R0, R130 ;  /* 0x0000008200827220 */ /* 0x004fe40000410000 */
[--C-:B------:R-:W-:Y:S02]  /*bb10*/  FFMA.FTZ R14, R14, c[0x0][0x2d0], -R3.reuse ;  /* 0x0000b4000e0e7a23 */ /* 0x100fe40000010803 */
[--C-:B------:R-:W-:Y:S02]  /*bb20*/  FFMA.FTZ R15, R15, c[0x0][0x2d0], -R3.reuse ;  /* 0x0000b4000f0f7a23 */ /* 0x100fe40000010803 */
[----:B------:R-:W-:Y:S01]  /*bb30*/  FFMA.FTZ R3, R35, c[0x0][0x2d0], -R3 ;  /* 0x0000b40023037a23 */ /* 0x000fe20000010803 */
[----:B------:R1:W-:Y:S01]  /*bb40*/  MUFU.EX2 R183, R14 ;  /* 0x0000000e00b77308 */ /* 0x0003e20000000800 */
[--C-:B------:R-:W-:Y:S02]  /*bb50*/  FFMA.FTZ R21, R21, c[0x0][0x2d0], -R188.reuse ;  /* 0x0000b40015157a23 */ /* 0x100fe400000108bc */
[--C-:B------:R-:W-:Y:S02]  /*bb60*/  FFMA.FTZ R20, R20, c[0x0][0x2d0], -R188.reuse ;  /* 0x0000b40014147a23 */ /* 0x100fe400000108bc */
[--C-:B------:R-:W-:Y:S02]  /*bb70*/  FFMA.FTZ R32, R32, c[0x0][0x2d0], -R188.reuse ;  /* 0x0000b40020207a23 */ /* 0x100fe400000108bc */
[--C-:B------:R-:W-:Y:S02]  /*bb80*/  FFMA.FTZ R12, R12, c[0x0][0x2d0], -R188.reuse ;  /* 0x0000b4000c0c7a23 */ /* 0x100fe400000108bc */
[----:B------:R-:W-:Y:S01]  /*bb90*/  FFMA.FTZ R13, R13, c[0x0][0x2d0], -R188 ;  /* 0x0000b4000d0d7a23 */ /* 0x000fe200000108bc */
[----:B------:R-:W-:Y:S10]  /*bba0*/  MUFU.EX2 R20, R20 ;  /* 0x0000001400147308 */ /* 0x000ff40000000800 */
[----:B------:R2:W-:Y:S01]  /*bbb0*/  MUFU.EX2 R181, R12 ;  /* 0x0000000c00b57308 */ /* 0x0005e20000000800 */
[----:B-1----:R-:W-:Y:S09]  /*bbc0*/  F2FP.BF16.PACK_AB R14, R176, R191 ;  /* 0x000000bfb00e723e */ /* 0x002ff200000010ff */
[----:B------:R-:W-:Y:S10]  /*bbd0*/  MUFU.EX2 R187, R13 ;  /* 0x0000000d00bb7308 */ /* 0x000ff40000000800 */
[----:B------:R-:W1:Y:S01]  /*bbe0*/  MUFU.EX2 R184, R15 ;  /* 0x0000000f00b87308 */ /* 0x000e620000000800 */
[----:B--2---:R-:W-:Y:S09]  /*bbf0*/  MOV R12, R182 ;  /* 0x000000b6000c7202 */ /* 0x004ff20000000f00 */
[----:B------:R2:W2:Y:S01]  /*bc00*/  MUFU.EX2 R182, R18 ;  /* 0x0000001200b67308 */ /* 0x0004a20000000800 */
[----:B----4-:R-:W-:Y:S01]  /*bc10*/  FMUL.FTZ R131, R0, R131 ;  /* 0x0000008300837220 */ /* 0x010fe20000410000 */
[----:B------:R4:W3:Y:S01]  /*bc20*/  LDSM.16.MT88.4 R164, [R158] ;  /* 0x000000009ea4783b */ /* 0x0008e20000004200 */
[----:B-1----:R-:W-:Y:S05]  /*bc30*/  F2FP.BF16.PACK_AB R13, R184, R183 ;  /* 0x000000b7b80d723e */ /* 0x002fea00000010ff */
[----:B--2---:R-:W-:Y:S01]  /*bc40*/  LDSM.16.MT88.4 R16, [R251+0x800] ;  /* 0x00080000fb10783b */ /* 0x004fe20000004200 */
[----:B------:R-:W-:Y:S05]  /*bc50*/  F2FP.BF16.PACK_AB R15, R186, R182 ;  /* 0x000000b6ba0f723e */ /* 0x000fea00000010ff */
[----:B----4-:R-:W2:Y:S01]  /*bc60*/  LDL.LU R158, [R1+0x64] ;  /* 0x00006400019e7983 */ /* 0x010ea20000300800 */
[C---:B---3--:R-:W-:Y:S08]  /*bc70*/  HMMA.16816.F32.BF16 R148, R160.reuse, R164, R148 ;  /* 0x000000a4a094723c */ /* 0x048ff00000041894 */
        /* <DEDUP_REMOVED lines=17> */
[----:B--2---:R-:W-:Y:S01]  /*bd90*/  FFMA.FTZ R158, R2, R158, R189 ;  /* 0x0000009e029e7223 */ /* 0x004fe200000100bd */
[----:B------:R-:W-:Y:S02]  /*bda0*/  MOV R189, R12 ;  /* 0x0000000c00bd7202 */ /* 0x000fe40000000f00 */
[----:B------:R-:W2:Y:S01]  /*bdb0*/  LDL.LU R2, [R1+0x68] ;  /* 0x0000680001027983 */ /* 0x000ea20000300800 */
[-C--:B------:R-:W-:Y:S01]  /*bdc0*/  F2FP.BF16.PACK_AB R12, R187, R181.reuse ;  /* 0x000000b5bb0c723e */ /* 0x080fe200000010ff */
        /* <DEDUP_REMOVED lines=18> */
[----:B--2---:R-:W-:Y:S02]  /*bef0*/  FFMA.FTZ R2, R0, R2, R180 ;  /* 0x0000000200027223 */ /* 0x004fe400000100b4 */
[----:B------:R-:W-:Y:S02]  /*bf00*/  MUFU.EX2 R180, R23 ;  /* 0x0000001700b47308 */ /* 0x000fe40000000800 */
[C---:B-1----:R-:W-:Y:S04]  /*bf10*/  HMMA.16816.F32.BF16 R124, R160.reuse, R164, R124 ;  /* 0x000000a4a07c723c */ /* 0x042fe8000004187c */
[----:B------:R-:W-:Y:S02]  /*bf20*/  FADD.FTZ R0, R179, R158 ;  /* 0x0000009eb3007221 */ /* 0x000fe40000010000 */
[----:B------:R-:W-:Y:S02]  /*bf30*/  FADD.FTZ R2, R185, R2 ;  /* 0x00000002b9027221 */ /* 0x000fe40000010000 */
[----:B------:R-:W-:Y:S01]  /*bf40*/  FADD.FTZ R0, R178, R0 ;  /* 0x00000000b2007221 */ /* 0x000fe20000010000 */
[----:B------:R-:W-:Y:S01]  /*bf50*/  HMMA.16816.F32.BF16 R128, R160, R166, R128 ;  /* 0x000000a6a080723c */ /* 0x000fe20000041880 */
[----:B------:R-:W1:Y:S01]  /*bf60*/  LDSM.16.MT88.4 R160, [R248+0x800] ;  /* 0x00080000f8a0783b */ /* 0x000e620000004200 */
[----:B------:R-:W-:Y:S01]  /*bf70*/  MUFU.EX2 R179, R26 ;  /* 0x0000001a00b37308 */ /* 0x000fe20000000800 */
[----:B------:R-:W-:Y:S04]  /*bf80*/  FADD.FTZ R2, R159, R2 ;  /* 0x000000029f027221 */ /* 0x000fe80000010000 */
[----:B------:R-:W2:Y:S01]  /*bf90*/  LDSM.16.MT88.4 R164, [R252+0x800] ;  /* 0x00080000fca4783b */ /* 0x000ea20000004200 */
[----:B------:R-:W-:Y:S04]  /*bfa0*/  FADD.FTZ R2, R190, R2 ;  /* 0x00000002be027221 */ /* 0x000fe80000010000 */
[----:B------:R-:W-:Y:S01]  /*bfb0*/  MUFU.EX2 R178, R27 ;  /* 0x0000001b00b27308 */ /* 0x000fe20000000800 */
[----:B------:R-:W-:Y:S04]  /*bfc0*/  FADD.FTZ R2, R183, R2 ;  /* 0x00000002b7027221 */ /* 0x000fe80000010000 */
[----:B------:R-:W-:Y:S05]  /*bfd0*/  FADD.FTZ R2, R184, R2 ;  /* 0x00000002b8027221 */ /* 0x000fea0000010000 */
[----:B------:R-:W-:Y:S10]  /*bfe0*/  MUFU.EX2 R159, R34 ;  /* 0x00000022009f7308 */ /* 0x000ff40000000800 */
[----:B------:R3:W-:Y:S01]  /*bff0*/  MUFU.EX2 R185, R32 ;  /* 0x0000002000b97308 */ /* 0x0007e20000000800 */
[C---:B-1----:R-:W-:Y:S09]  /*c000*/  HMMA.16816.F32.BF16 R4, R12.reuse, R160, R4 ;  /* 0x000000a00c04723c */ /* 0x042ff20000041804 */
[----:B------:R-:W-:Y:S01]  /*c010*/  MUFU.EX2 R158, R3 ;  /* 0x00000003009e7308 */ /* 0x000fe20000000800 */
[C---:B------:R-:W-:Y:S01]  /*c020*/  HMMA.16816.F32.BF16 R8, R12.reuse, R162, R8 ;  /* 0x000000a20c08723c */ /* 0x040fe20000041808 */
[----:B------:R-:W1:Y:S07]  /*c030*/  LDSM.16.MT88.4 R160, [R177+0x800] ;  /* 0x00080000b1a0783b */ /* 0x000e6e0000004200 */
[C---:B--2---:R-:W-:Y:S07]  /*c040*/  HMMA.16816.F32.BF16 R132, R12.reuse, R164, R132 ;  /* 0x000000a40c84723c */ /* 0x044fee0000041884 */
[----:B------:R-:W-:Y:S01]  /*c050*/  MOV R165, R181 ;  /* 0x000000b500a57202 */ /* 0x000fe20000000f00 */
[C---:B------:R-:W-:Y:S01]  /*c060*/  HMMA.16816.F32.BF16 R136, R12.reuse, R166, R136 ;  /* 0x000000a60c88723c */ /* 0x040fe20000041888 */
[----:B------:R2:W-:Y:S03]  /*c070*/  MUFU.EX2 R167, R21 ;  /* 0x0000001500a77308 */ /* 0x0005e60000000800 */
[----:B------:R-:W-:Y:S04]  /*c080*/  MOV R164, R191 ;  /* 0x000000bf00a47202 */ /* 0x000fe80000000f00 */
[C---:B------:R-:W-:Y:S03]  /*c090*/  HMMA.16816.F32.BF16 R140, R12.reuse, R16, R140 ;  /* 0x000000100c8c723c */ /* 0x040fe6000004188c */
[----:B------:R4:W4:Y:S01]  /*c0a0*/  MUFU.EX2 R181, R22 ;  /* 0x0000001600b57308 */ /* 0x0009220000000800 */
[----:B---3--:R-:W-:Y:S04]  /*c0b0*/  MOV R32, R164 ;  /* 0x000000a400207202 */ /* 0x008fe80000000f00 */
[C---:B------:R-:W-:Y:S01]  /*c0c0*/  HMMA.16816.F32.BF16 R144, R12.reuse, R18, R144 ;  /* 0x000000120c90723c */ /* 0x040fe20000041890 */
[----:B------:R-:W3:Y:S04]  /*c0d0*/  LDSM.16.MT88.4 R16, [R248+0x2800] ;  /* 0x00280000f810783b */ /* 0x000ee80000004200 */
[----:B------:R-:W-:Y:S03]  /*c0e0*/  MUFU.EX2 R166, R24 ;  /* 0x0000001800a67308 */ /* 0x000fe60000000800 */
[C---:B-1----:R-:W-:Y:S04]  /*c0f0*/  HMMA.16816.F32.BF16 R148, R12.reuse, R160, R148 ;  /* 0x000000a00c94723c */ /* 0x042fe80000041894 */
[----:B--2---:R-:W-:Y:S01]  /*c100*/  MOV R21, R189 ;  /* 0x000000bd00157202 */ /* 0x004fe20000000f00 */
[--C-:B------:R-:W-:Y:S01]  /*c110*/  FFMA.FTZ R189, R28, c[0x0][0x2d0], -R188.reuse ;  /* 0x0000b4001cbd7a23 */ /* 0x100fe200000108bc */
[----:B------:R-:W-:Y:S01]  /*c120*/  MOV R28, R187 ;  /* 0x000000bb001c7202 */ /* 0x000fe20000000f00 */
[----:B------:R1:W2:Y:S01]  /*c130*/  MUFU.EX2 R191, R25 ;  /* 0x0000001900bf7308 */ /* 0x0002a20000000800 */
[--C-:B------:R-:W-:Y:S01]  /*c140*/  FFMA.FTZ R187, R29, c[0x0][0x2d0], -R188.reuse ;  /* 0x0000b4001dbb7a23 */ /* 0x100fe200000108bc */
[C---:B------:R-:W-:Y:S01]  /*c150*/  HMMA.16816.F32.BF16 R152, R12.reuse, R162, R152 ;  /* 0x000000a20c98723c */ /* 0x040fe20000041898 */
[----:B------:R-:W2:Y:S02]  /*c160*/  LDSM.16.MT88.4 R160, [R252+0x2800] ;  /* 0x00280000fca0783b */ /* 0x000ea40000004200 */
[----:B------:R-:W-:Y:S01]  /*c170*/  MOV R29, R21 ;  /* 0x00000015001d7202 */ /* 0x000fe20000000f00 */
[----:B------:R-:W-:Y:S01]  /*c180*/  FFMA.FTZ R188, R33, c[0x0][0x2d0], -R188 ;  /* 0x0000b40021bc7a23 */ /* 0x000fe200000108bc */
[----:B------:R-:W-:Y:S02]  /*c190*/  MOV R33, R20 ;  /* 0x0000001400217202 */ /* 0x000fe40000000f00 */
[----:B----4-:R-:W-:Y:S01]  /*c1a0*/  LDSM.16.MT88.4 R20, [R248+0x1000] ;  /* 0x00100000f814783b */ /* 0x010fe20000004200 */
[----:B------:R-:W-:Y:S01]  /*c1b0*/  FADD.FTZ R0, R29, R0 ;  /* 0x000000001d007221 */ /* 0x000fe20000010000 */
[----:B------:R-:W-:Y:S03]  /*c1c0*/  MUFU.EX2 R189, R189 ;  /* 0x000000bd00bd7308 */ /* 0x000fe60000000800 */
[-C--:B------:R-:W-:Y:S01]  /*c1d0*/  MOV R184, R33.reuse ;  /* 0x0000002100b87202 */ /* 0x080fe20000000f00 */
[----:B------:R-:W-:Y:S04]  /*c1e0*/  FADD.FTZ R0, R165, R0 ;  /* 0x00000000a5007221 */ /* 0x000fe80000010000 */
[----:B------:R-:W-:Y:S02]  /*c1f0*/  FADD.FTZ R0, R28, R0 ;  /* 0x000000001c007221 */ /* 0x000fe40000010000 */
[----:B------:R-:W-:Y:S02]  /*c200*/  MUFU.EX2 R188, R188 ;  /* 0x000000bc00bc7308 */ /* 0x000fe40000000800 */
[----:B------:R-:W-:Y:S01]  /*c210*/  FADD.FTZ R3, R32, R0 ;  /* 0x0000000020037221 */ /* 0x000fe20000010000 */
[----:B-1----:R-:W-:Y:S01]  /*c220*/  LDSM.16.MT88.4 R24, [R251+0x1000] ;  /* 0x00100000fb18783b */ /* 0x002fe20000004200 */
[----:B------:R-:W-:Y:S01]  /*c230*/  FADD.FTZ R0, R182, R2 ;  /* 0x00000002b6007221 */ /* 0x000fe20000010000 */
[C---:B---3--:R-:W-:Y:S03]  /*c240*/  HMMA.16816.F32.BF16 R36, R12.reuse, R16, R36 ;  /* 0x000000100c24723c */ /* 0x048fe60000041824 */
[----:B------:R-:W-:Y:S02]  /*c250*/  FADD.FTZ R0, R186, R0 ;  /* 0x00000000ba007221 */ /* 0x000fe40000010000 */
[----:B------:R-:W-:Y:S02]  /*c260*/  MUFU.EX2 R187, R187 ;  /* 0x000000bb00bb7308 */ /* 0x000fe40000000800 */
[----:B------:R-:W-:Y:S01]  /*c270*/  FADD.FTZ R0, R181, R0 ;  /* 0x00000000b5007221 */ /* 0x000fe20000010000 */
[C---:B------:R-:W-:Y:S01]  /*c280*/  HMMA.16816.F32.BF16 R40, R12.reuse, R18, R40 ;  /* 0x000000120c28723c */ /* 0x040fe20000041828 */
[----:B------:R-:W1:Y:S03]  /*c290*/  LDSM.16.MT88.4 R16, [R251+0x2800] ;  /* 0x00280000fb10783b */ /* 0x000e660000004200 */
[C---:B------:R-:W-:Y:S04]  /*c2a0*/  FADD.FTZ R0, R180.reuse, R0 ;  /* 0x00000000b4007221 */ /* 0x040fe80000010000 */
[----:B------:R-:W-:Y:S01]  /*c2b0*/  FADD.FTZ R0, R179, R0 ;  /* 0x00000000b3007221 */ /* 0x000fe20000010000 */
        /* <DEDUP_REMOVED lines=31> */
[----:B------:R-:W-:Y:S01]  /*c4b0*/  HMMA.16816.F32.BF16 R128, R12, R162, R128 ;  /* 0x000000a20c80723c */ /* 0x000fe20000041880 */
[----:B------:R-:W2:Y:S06]  /*c4c0*/  LDSM.16.MT88.4 R160, [R177+0x1000] ;  /* 0x00100000b1a0783b */ /* 0x000eac0000004200 */
[----:B------:R-:W-:Y:S02]  /*c4d0*/  F2FP.BF16.PACK_AB R12, R167, R33 ;  /* 0x00000021a70c723e */ /* 0x000fe400000010ff */
[----:B------:R-:W-:Y:S01]  /*c4e0*/  F2FP.BF16.PACK_AB R14, R191, R166 ;  /* 0x000000a6bf0e723e */ /* 0x000fe200000010ff */
[----:B------:R-:W-:Y:S02]  /*c4f0*/  LDSM.16.MT88.4 R32, [R248+0x3800] ;  /* 0x00380000f820783b */ /* 0x000fe40000004200 */
[----:B------:R-:W-:Y:S02]  /*c500*/  F2FP.BF16.PACK_AB R13, R180, R181 ;  /* 0x000000b5b40d723e */ /* 0x000fe400000010ff */
[----:B------:R-:W-:Y:S07]  /*c510*/  F2FP.BF16.PACK_AB R15, R178, R179 ;  /* 0x000000b3b20f723e */ /* 0x000fee00000010ff */
[C---:B------:R-:W-:Y:S08]  /*c520*/  HMMA.16816.F32.BF16 R4, R12.reuse, R20, R4 ;  /* 0x000000140c04723c */ /* 0x040ff00000041804 */
[C---:B------:R-:W-:Y:S01]  /*c530*/  HMMA.16816.F32.BF16 R8, R12.reuse, R22, R8 ;  /* 0x000000160c08723c */ /* 0x040fe20000041808 */
[----:B------:R-:W-:Y:S07]  /*c540*/  LDSM.16.MT88.4 R20, [R252+0x3000] ;  /* 0x00300000fc14783b */ /* 0x000fee0000004200 */
[C---:B-1----:R-:W-:Y:S08]  /*c550*/  HMMA.16816.F32.BF16 R132, R12.reuse, R16, R132 ;  /* 0x000000100c84723c */ /* 0x042ff00000041884 */
[C---:B------:R-:W-:Y:S01]  /*c560*/  HMMA.16816.F32.BF16 R136, R12.reuse, R18, R136 ;  /* 0x000000120c88723c */ /* 0x040fe20000041888 */
[----:B------:R-:W1:Y:S07]  /*c570*/  LDSM.16.MT88.4 R16, [R248+0x3000] ;  /* 0x00300000f810783b */ /* 0x000e6e0000004200 */
[C---:B------:R-:W-:Y:S08]  /*c580*/  HMMA.16816.F32.BF16 R140, R12.reuse, R24, R140 ;  /* 0x000000180c8c723c */ /* 0x040ff0000004188c */
[C---:B------:R-:W-:Y:S01]  /*c590*/  HMMA.16816.F32.BF16 R144, R12.reuse, R26, R144 ;  /* 0x0000001a0c90723c */ /* 0x040fe20000041890 */
[----:B------:R-:W3:Y:S07]  /*c5a0*/  LDSM.16.MT88.4 R24, [R251+0x3000] ;  /* 0x00300000fb18783b */ /* 0x000eee0000004200 */
[C---:B--2---:R-:W-:Y:S08]  /*c5b0*/  HMMA.16816.F32.BF16 R148, R12.reuse, R160, R148 ;  /* 0x000000a00c94723c */ /* 0x044ff00000041894 */
[C---:B------:R-:W-:Y:S01]  /*c5c0*/  HMMA.16816.F32.BF16 R152, R12.reuse, R162, R152 ;  /* 0x000000a20c98723c */ /* 0x040fe20000041898 */
[----:B------:R-:W-:Y:S07]  /*c5d0*/  LDSM.16.MT88.4 R160, [R248+0x5000] ;  /* 0x00500000f8a0783b */ /* 0x000fee0000004200 */
[C---:B-1----:R-:W-:Y:S08]  /*c5e0*/  HMMA.16816.F32.BF16 R36, R12.reuse, R16, R36 ;  /* 0x000000100c24723c */ /* 0x042ff00000041824 */
[C---:B------:R-:W-:Y:S01]  /*c5f0*/  HMMA.16816.F32.BF16 R40, R12.reuse, R18, R40 ;  /* 0x000000120c28723c */ /* 0x040fe20000041828 */
[----:B------:R-:W1:Y:S07]  /*c600*/  LDSM.16.MT88.4 R16, [R177+0x3000] ;  /* 0x00300000b110783b */ /* 0x000e6e0000004200 */
[C---:B------:R-:W-:Y:S08]  /*c610*/  HMMA.16816.F32.BF16 R44, R12.reuse, R20, R44 ;  /* 0x000000140c2c723c */ /* 0x040ff0000004182c */
[C---:B------:R-:W-:Y:S01]  /*c620*/  HMMA.16816.F32.BF16 R48, R12.reuse, R22, R48 ;  /* 0x000000160c30723c */ /* 0x040fe20000041830 */
[----:B------:R-:W2:Y:S07]  /*c630*/  LDSM.16.MT88.4 R20, [R252+0x5000] ;  /* 0x00500000fc14783b */ /* 0x000eae0000004200 */
[C---:B---3--:R-:W-:Y:S08]  /*c640*/  HMMA.16816.F32.BF16 R52, R12.reuse, R24, R52 ;  /* 0x000000180c34723c */ /* 0x048ff00000041834 */
        /* <DEDUP_REMOVED lines=15> */
[C---:B------:R-:W-:Y:S08]  /*c740*/  HMMA.16816.F32.BF16 R96, R12.reuse, R26, R96 ;  /* 0x0000001a0c60723c */ /* 0x040ff00000041860 */
[C---:B---3--:R-:W-:Y:S07]  /*c750*/  HMMA.16816.F32.BF16 R100, R12.reuse, R160, R100 ;  /* 0x000000a00c64723c */ /* 0x048fee0000041864 */
[----:B------:R-:W-:Y:S01]  /*c760*/  MOV R160, R177 ;  /* 0x000000b100a07202 */ /* 0x000fe20000000f00 */
[C---:B------:R-:W-:Y:S01]  /*c770*/  HMMA.16816.F32.BF16 R104, R12.reuse, R162, R104 ;  /* 0x000000a20c68723c */ /* 0x040fe20000041868 */
[----:B------:R-:W2:Y:S03]  /*c780*/  MUFU.EX2 R177, R30 ;  /* 0x0000001e00b17308 */ /* 0x000ea60000000800 */
[----:B------:R-:W3:Y:S01]  /*c790*/  LDSM.16.MT88.4 R24, [R160+0x7000] ;  /* 0x00700000a018783b */ /* 0x000ee20000004200 */
[----:B------:R-:W-:Y:S02]  /*c7a0*/  MOV R182, R160 ;  /* 0x000000a000b67202 */ /* 0x000fe40000000f00 */
[----:B------:R-:W-:Y:S01]  /*c7b0*/  MOV R162, R166 ;  /* 0x000000a600a27202 */ /* 0x000fe20000000f00 */
[C---:B-1----:R-:W-:Y:S04]  /*c7c0*/  HMMA.16816.F32.BF16 R108, R12.reuse, R16, R108 ;  /* 0x000000100c6c723c */ /* 0x042fe8000004186c */
[----:B------:R-:W-:Y:S02]  /*c7d0*/  MOV R163, R167 ;  /* 0x000000a700a37202 */ /* 0x000fe40000000f00 */
[----:B------:R-:W1:Y:S01]  /*c7e0*/  LDSM.16.MT88.4 R164, [R248+0x1800] ;  /* 0x00180000f8a4783b */ /* 0x000e620000004200 */
[----:B------:R-:W-:Y:S01]  /*c7f0*/  MOV R161, R176 ;  /* 0x000000b000a17202 */ /* 0x000fe20000000f00 */
[C---:B------:R-:W-:Y:S01]  /*c800*/  HMMA.16816.F32.BF16 R112, R12.reuse, R18, R112 ;  /* 0x000000120c70723c */ /* 0x040fe20000041870 */
[----:B------:R4:W2:Y:S03]  /*c810*/  MUFU.EX2 R176, R31 ;  /* 0x0000001f00b07308 */ /* 0x0008a60000000800 */
[----:B------:R-:W1:Y:S01]  /*c820*/  LDSM.16.MT88.4 R16, [R252+0x1800] ;  /* 0x00180000fc10783b */ /* 0x000e620000004200 */
[----:B------:R-:W-:Y:S02]  /*c830*/  MOV R190, R162 ;  /* 0x000000a200be7202 */ /* 0x000fe40000000f00 */
[----:B------:R-:W-:Y:S01]  /*c840*/  MOV R183, R163 ;  /* 0x000000a300b77202 */ /* 0x000fe20000000f00 */
[C---:B------:R-:W-:Y:S04]  /*c850*/  HMMA.16816.F32.BF16 R116, R12.reuse, R20, R116 ;  /* 0x000000140c74723c */ /* 0x040fe80000041874 */
[----:B------:R-:W-:Y:S04]  /*c860*/  MOV R2, R161 ;  /* 0x000000a100027202 */ /* 0x000fe80000000f00 */
[C---:B------:R-:W-:Y:S01]  /*c870*/  HMMA.16816.F32.BF16 R120, R12.reuse, R22, R120 ;  /* 0x000000160c78723c */ /* 0x040fe20000041878 */
[----:B------:R1:W-:Y:S03]  /*c880*/  LDSM.16.MT88.4 R20, [R160+0x1800] ;  /* 0x00180000a014783b */ /* 0x0003e60000004200 */
[----:B------:R-:W-:Y:S02]  /*c890*/  FADD.FTZ R2, R2, R3 ;  /* 0x0000000302027221 */ /* 0x000fe40000010000 */
[----:B------:R-:W-:Y:S02]  /*c8a0*/  FADD.FTZ R3, R178, R0 ;  /* 0x00000000b2037221 */ /* 0x000fe40000010000 */
[----:B------:R-:W-:Y:S01]  /*c8b0*/  FADD.FTZ R2, R184, R2 ;  /* 0x00000002b8027221 */ /* 0x000fe20000010000 */
[----:B----4-:R-:W4:Y:S01]  /*c8c0*/  LDSM.16.MT88.4 R28, [R251+0x1800] ;  /* 0x00180000fb1c783b */ /* 0x010f220000004200 */
[C---:B---3--:R-:W-:Y:S03]  /*c8d0*/  HMMA.16816.F32.BF16 R124, R12.reuse, R24, R124 ;  /* 0x000000180c7c723c */ /* 0x048fe6000004187c */
[----:B--2---:R-:W-:Y:S02]  /*c8e0*/  FADD.FTZ R3, R177, R3 ;  /* 0x00000003b1037221 */ /* 0x004fe40000010000 */
[----:B------:R-:W-:Y:S02]  /*c8f0*/  FADD.FTZ R2, R183, R2 ;  /* 0x00000002b7027221 */ /* 0x000fe40000010000 */
[----:B------:R-:W-:Y:S01]  /*c900*/  FADD.FTZ R3, R176, R3 ;  /* 0x00000003b0037221 */ /* 0x000fe20000010000 */
[----:B------:R-:W-:Y:S01]  /*c910*/  HMMA.16816.F32.BF16 R128, R12, R26, R128 ;  /* 0x0000001a0c80723c */ /* 0x000fe20000041880 */
[----:B------:R-:W2:Y:S03]  /*c920*/  LDSM.16.MT88.4 R24, [R252+0x3800] ;  /* 0x00380000fc18783b */ /* 0x000ea60000004200 */
[----:B------:R-:W-:Y:S03]  /*c930*/  FADD.FTZ R2, R190, R2 ;  /* 0x00000002be027221 */ /* 0x000fe60000010000 */
[----:B------:R-:W-:Y:S01]  /*c940*/  F2FP.BF16.PACK_AB R12, R187, R189 ;  /* 0x000000bdbb0c723e */ /* 0x000fe200000010ff */
[----:B------:R-:W-:Y:S01]  /*c950*/  FADD.FTZ R2, R191, R2 ;  /* 0x00000002bf027221 */ /* 0x000fe20000010000 */
[----:B------:R-:W-:Y:S03]  /*c960*/  F2FP.BF16.PACK_AB R13, R176, R177 ;  /* 0x000000b1b00d723e */ /* 0x000fe600000010ff */
[----:B------:R-:W-:Y:S01]  /*c970*/  F2FP.BF16.PACK_AB R14, R188, R185 ;  /* 0x000000b9bc0e723e */ /* 0x000fe200000010ff */
[----:B------:R-:W-:Y:S01]  /*c980*/  FADD.FTZ R0, R189, R2 ;  /* 0x00000002bd007221 */ /* 0x000fe20000010000 */
[----:B------:R-:W-:Y:S03]  /*c990*/  F2FP.BF16.PACK_AB R15, R158, R159 ;  /* 0x0000009f9e0f723e */ /* 0x000fe600000010ff */
[----:B------:R-:W-:Y:S04]  /*c9a0*/  FADD.FTZ R0, R187, R0 ;  /* 0x00000000bb007221 */ /* 0x000fe80000010000 */
[C---:B-1----:R-:W-:Y:S01]  /*c9b0*/  HMMA.16816.F32.BF16 R160, R12.reuse, R164, R4 ;  /* 0x000000a40ca0723c */ /* 0x042fe20000041804 */
[----:B------:R-:W1:Y:S02]  /*c9c0*/  LDSM.16.MT88.4 R4, [R251+0x3800] ;  /* 0x00380000fb04783b */ /* 0x000e640000004200 */
[----:B------:R-:W-:Y:S02]  /*c9d0*/  FADD.FTZ R2, R185, R0 ;  /* 0x00000000b9027221 */ /* 0x000fe40000010000 */
[----:B------:R-:W-:Y:S01]  /*c9e0*/  FADD.FTZ R0, R159, R3 ;  /* 0x000000039f007221 */ /* 0x000fe20000010000 */
[----:B------:R-:W-:Y:S01]  /*c9f0*/  MOV R159, R156 ;  /* 0x0000009c009f7202 */ /* 0x000fe20000000f00 */
[----:B------:R-:W-:Y:S01]  /*ca00*/  FADD.FTZ R2, R188, R2 ;  /* 0x00000002bc027221 */ /* 0x000fe20000010000 */
[C---:B------:R-:W-:Y:S01]  /*ca10*/  HMMA.16816.F32.BF16 R164, R12.reuse, R166, R8 ;  /* 0x000000a60ca4723c */ /* 0x040fe20000041808 */
[----:B------:R-:W3:Y:S03]  /*ca20*/  LDSM.16.MT88.4 R8, [R182+0x3800] ;  /* 0x00380000b608783b */ /* 0x000ee60000004200 */
[----:B------:R-:W-:Y:S01]  /*ca30*/  FADD.FTZ R0, R158, R0 ;  /* 0x000000009e007221 */ /* 0x000fe20000010000 */
[----:B------:R-:W-:Y:S02]  /*ca40*/  MOV R158, R157 ;  /* 0x0000009d009e7202 */ /* 0x000fe40000000f00 */
[----:B------:R-:W-:Y:S01]  /*ca50*/  STL [R1+0x64], R2 ;  /* 0x0000640201007387 */ /* 0x000fe20000100800 */
[C---:B------:R-:W-:Y:S05]  /*ca60*/  HMMA.16816.F32.BF16 R132, R12.reuse, R16, R132 ;  /* 0x000000100c84723c */ /* 0x040fea0000041884 */
[----:B------:R-:W-:Y:S03]  /*ca70*/  STL [R1+0x68], R0 ;  /* 0x0000680001007387 */ /* 0x000fe60000100800 */
[C---:B------:R-:W-:Y:S03]  /*ca80*/  HMMA.16816.F32.BF16 R136, R12.reuse, R18, R136 ;  /* 0x000000120c88723c */ /* 0x040fe60000041888 */
[----:B------:R-:W1:Y:S05]  /*ca90*/  LDSM.16.MT88.4 R16, [R248+0x5800] ;  /* 0x00580000f810783b */ /* 0x000e6a0000004200 */
[C---:B----4-:R-:W-:Y:S08]  /*caa0*/  HMMA.16816.F32.BF16 R140, R12.reuse, R28, R140 ;  /* 0x0000001c0c8c723c */ /* 0x050ff0000004188c */
[C---:B------:R-:W-:Y:S01]  /*cab0*/  HMMA.16816.F32.BF16 R144, R12.reuse, R30, R144 ;  /* 0x0000001e0c90723c */ /* 0x040fe20000041890 */
[----:B------:R-:W-:Y:S07]  /*cac0*/  LDSM.16.MT88.4 R28, [R251+0x5800] ;  /* 0x00580000fb1c783b */ /* 0x000fee0000004200 */
[C---:B------:R-:W-:Y:S08]  /*cad0*/  HMMA.16816.F32.BF16 R148, R12.reuse, R20, R148 ;  /* 0x000000140c94723c */ /* 0x040ff00000041894 */
[C---:B------:R-:W-:Y:S01]  /*cae0*/  HMMA.16816.F32.BF16 R152, R12.reuse, R22, R152 ;  /* 0x000000160c98723c */ /* 0x040fe20000041898 */
[----:B------:R-:W4:Y:S07]  /*caf0*/  LDSM.16.MT88.4 R20, [R252+0x5800] ;  /* 0x00580000fc14783b */ /* 0x000f2e0000004200 */
[C---:B------:R-:W-:Y:S08]  /*cb00*/  HMMA.16816.F32.BF16 R36, R12.reuse, R32, R36 ;  /* 0x000000200c24723c */ /* 0x040ff00000041824 */
[C---:B------:R-:W-:Y:S08]  /*cb10*/  HMMA.16816.F32.BF16 R40, R12.reuse, R34, R40 ;  /* 0x000000220c28723c */ /* 0x040ff00000041828 */
[C---:B--2---:R-:W-:Y:S08]  /*cb20*/  HMMA.16816.F32.BF16 R44, R12.reuse, R24, R44 ;  /* 0x000000180c2c723c */ /* 0x044ff0000004182c */
[C---:B------:R-:W-:Y:S01]  /*cb30*/  HMMA.16816.F32.BF16 R48, R12.reuse, R26, R48 ;  /* 0x0000001a0c30723c */ /* 0x040fe20000041830 */
[----:B------:R-:W-:Y:S07]  /*cb40*/  LDSM.16.MT88.4 R24, [R251+0x7800] ;  /* 0x00780000fb18783b */ /* 0x000fee0000004200 */
[C---:B-1----:R-:W-:Y:S08]  /*cb50*/  HMMA.16816.F32.BF16 R52, R12.reuse, R4, R52 ;  /* 0x000000040c34723c */ /* 0x042ff00000041834 */
[C---:B------:R-:W-:Y:S01]  /*cb60*/  HMMA.16816.F32.BF16 R56, R12.reuse, R6, R56 ;  /* 0x000000060c38723c */ /* 0x040fe20000041838 */
[----:B------:R-:W1:Y:S07]  /*cb70*/  LDSM.16.MT88.4 R4, [R182+0x5800] ;  /* 0x00580000b604783b */ /* 0x000e6e0000004200 */
        /* <DEDUP_REMOVED lines=8> */
[----:B------:R-:W4:Y:S07]  /*cc00*/  LDSM.16.MT88.4 R20, [R182+0x7800] ;  /* 0x00780000b614783b */ /* 0x000f2e0000004200 */
[C---:B------:R-:W-:Y:S08]  /*cc10*/  HMMA.16816.F32.BF16 R84, R12.reuse, R28, R84 ;  /* 0x0000001c0c54723c */ /* 0x040ff00000041854 */
[C---:B------:R-:W-:Y:S08]  /*cc20*/  HMMA.16816.F32.BF16 R88, R12.reuse, R30, R88 ;  /* 0x0000001e0c58723c */ /* 0x040ff00000041858 */
[C---:B-1----:R-:W-:Y:S08]  /*cc30*/  HMMA.16816.F32.BF16 R92, R12.reuse, R4, R92 ;  /* 0x000000040c5c723c */ /* 0x042ff0000004185c */
[C---:B------:R-:W-:Y:S08]  /*cc40*/  HMMA.16816.F32.BF16 R96, R12.reuse, R6, R96 ;  /* 0x000000060c60723c */ /* 0x040ff00000041860 */
[C---:B--2---:R-:W-:Y:S08]  /*cc50*/  HMMA.16816.F32.BF16 R100, R12.reuse, R8, R100 ;  /* 0x000000080c64723c */ /* 0x044ff00000041864 */
[C---:B------:R-:W-:Y:S08]  /*cc60*/  HMMA.16816.F32.BF16 R104, R12.reuse, R10, R104 ;  /* 0x0000000a0c68723c */ /* 0x040ff00000041868 */
[C---:B---3--:R-:W-:Y:S08]  /*cc70*/  HMMA.16816.F32.BF16 R108, R12.reuse, R16, R108 ;  /* 0x000000100c6c723c */ /* 0x048ff0000004186c */
[C---:B------:R-:W-:Y:S08]  /*cc80*/  HMMA.16816.F32.BF16 R112, R12.reuse, R18, R112 ;  /* 0x000000120c70723c */ /* 0x040ff00000041870 */
[C---:B------:R-:W-:Y:S08]  /*cc90*/  HMMA.16816.F32.BF16 R116, R12.reuse, R24, R116 ;  /* 0x000000180c74723c */ /* 0x040ff00000041874 */
[C---:B------:R-:W-:Y:S08]  /*cca0*/  HMMA.16816.F32.BF16 R120, R12.reuse, R26, R120 ;  /* 0x0000001a0c78723c */ /* 0x040ff00000041878 */
[C---:B----4-:R-:W-:Y:S08]  /*ccb0*/  HMMA.16816.F32.BF16 R124, R12.reuse, R20, R124 ;  /* 0x000000140c7c723c */ /* 0x050ff0000004187c */
[----:B------:R-:W-:Y:S01]  /*ccc0*/  HMMA.16816.F32.BF16 R128, R12, R22, R128 ;  /* 0x000000160c80723c */ /* 0x000fe20000041880 */
[----:B------:R-:W-:-:S07]  /*ccd0*/  @P0 BRA `(.L_x_479) ;  /* 0xffffca6000000947 */ /* 0x000fce000383ffff */
.L_x_478:
[----:B------:R-:W-:Y:S07]  /*cce0*/  @!UPT UIADD3 URZ, URZ, URZ, URZ ;  /* 0x0000003f3f3ff290 */ /* 0x000fee000fffe03f */
[----:B------:R-:W-:Y:S02]  /*ccf0*/  MOV R7, 0x1f ;  /* 0x0000001f00077802 */ /* 0x000fe40000000f00 */
[----:B------:R-:W-:Y:S01]  /*cd00*/  MOV R6, 0xffffffff ;  /* 0xffffffff00067802 */ /* 0x000fe20000000f00 */
[----:B------:R-:W-:Y:S06]  /*cd10*/  BRA.DIV ~URZ, `(.L_x_480) ;  /* 0x00002f227f007947 */ /* 0x000fec000b800000 */
[----:B------:R-:W2:Y:S04]  /*cd20*/  LDL R0, [R1+0x64] ;  /* 0x0000640001007983 */ /* 0x000ea80000100800 */
[----:B--2---:R1:W2:Y:S02]  /*cd30*/  SHFL.BFLY PT, R4, R0, 0x2, 0x1f ;  /* 0x0c401f0000047f89 */ /* 0x0042a400000e0000 */
.L_x_512:
[----:B-1----:R-:W3:Y:S02]  /*cd40*/  LDL.LU R0, [R1+0x64] ;  /* 0x0000640001007983 */ /* 0x002ee40000300800 */
[----:B--23--:R-:W-:Y:S01]  /*cd50*/  FADD.FTZ R4, R4, R0 ;  /* 0x0000000004047221 */ /* 0x00cfe20000010000 */
[----:B------:R-:W-:Y:S05]  /*cd60*/  BRA.DIV ~URZ, `(.L_x_481) ;  /* 0x00002f327f007947 */ /* 0x000fea000b800000 */
[----:B------:R-:W2:Y:S04]  /*cd70*/  LDL.LU R5, [R1+0x68] ;  /* 0x0000680001057983 */ /* 0x000ea80000300800 */
[----:B------:R-:W1:Y:S02]  /*cd80*/  SHFL.BFLY PT, R2, R4, 0x1, 0x1f ;  /* 0x0c201f0004027f89 */ /* 0x000e6400000e0000 */
[----:B-1----:R-:W-:-:S02]  /*cd90*/  FADD.FTZ R4, R4, R2 ;  /* 0x0000000204047221 */ /* 0x002fc40000010000 */
[----:B--2---:R-:W1:Y:S02]  /*cda0*/  SHFL.BFLY PT, R0, R5, 0x2, 0x1f ;  /* 0x0c401f0005007f89 */ /* 0x004e6400000e0000 */
[----:B-1----:R-:W-:-:S05]  /*cdb0*/  FADD.FTZ R0, R0, R5 ;  /* 0x0000000500007221 */ /* 0x002fca0000010000 */
[----:B------:R1:W2:Y:S02]  /*cdc0*/  SHFL.BFLY PT, R3, R0, 0x1, 0x1f ;  /* 0x0c201f0000037f89 */ /* 0x0002a400000e0000 */
.L_x_513:
[----:B------:R-:W-:Y:S01]  /*cdd0*/  FSETP.NE.FTZ.AND P1, PT, R4, RZ, PT ;  /* 0x000000ff0400720b */ /* 0x000fe20003f35000 */
[----:B--2---:R-:W-:Y:S01]  /*cde0*/  FADD.FTZ R3, R3, R0 ;  /* 0x0000000003037221 */ /* 0x004fe20000010000 */
[----:B------:R-:W-:Y:S02]  /*cdf0*/  MOV R2, RZ ;  /* 0x000000ff00027202 */ /* 0x000fe40000000f00 */
[----:B-1----:R-:W-:Y:S02]  /*ce00*/  MOV R0, RZ ;  /* 0x000000ff00007202 */ /* 0x002fe40000000f00 */
[----:B------:R-:W-:Y:S02]  /*ce10*/  FSETP.NE.FTZ.AND P0, PT, R3, RZ, PT ;  /* 0x000000ff0300720b */ /* 0x000fe40003f15000 */
[----:B-----5:R-:W-:-:S05]  /*ce20*/  MOV R174, 0xff800000 ;  /* 0xff80000000ae7802 */ /* 0x020fca0000000f00 */
[----:B------:R-:W1:Y:S01]  /*ce30*/  @P1 MUFU.RCP R2, R4 ;  /* 0x0000000400021308 */ /* 0x000e620000001000 */
[----:B------:R-:W-:-:S07]  /*ce40*/  @P1 MOV R6, 0x3f317218 ;  /* 0x3f31721800061802 */ /* 0x000fce0000000f00 */
[----:B------:R-:W2:Y:S01]  /*ce50*/  @P1 MUFU.LG2 R4, R4 ;  /* 0x0000000400041308 */ /* 0x000ea20000000c00 */
[----:B-1----:R-:W-:-:S07]  /*ce60*/  FMUL.FTZ R158, R2, R36 ;  /* 0x00000024029e7220 */ /* 0x002fce0000410000 */
[----:B------:R-:W1:Y:S01]  /*ce70*/  @P0 MUFU.RCP R0, R3 ;  /* 0x0000000300000308 */ /* 0x000e620000001000 */
        /* <DEDUP_REMOVED lines=64> */
[----:B------:R3:W4:Y:S01]  /*d280*/  @P0 MUFU.LG2 R2, R3 ;  /* 0x0000000300020308 */ /* 0x0007220000000c00 */
[----:B--2---:R-:W-:Y:S02]  /*d290*/  @P1 FMUL.FTZ R5, R4, 0.69314718246459960938 ;  /* 0x3f31721804051820 */ /* 0x004fe40000410000 */
[----:B------:R-:W-:Y:S02]  /*d2a0*/  @P1 FMUL.FTZ R4, R6, c[0x0][0x2d0] ;  /* 0x0000b40006041a20 */ /* 0x000fe40000410000 */
[----:B-1----:R-:W-:Y:S01]  /*d2b0*/  FMUL.FTZ R6, R0, R46 ;  /* 0x0000002e00067220 */ /* 0x002fe20000410000 */
[----:B------:R-:W-:Y:S01]  /*d2c0*/  MOV R46, 0x1 ;  /* 0x00000001002e7802 */ /* 0x000fe20000000f00 */
[----:B------:R-:W-:-:S02]  /*d2d0*/  @P1 FFMA.FTZ R174, R4, R157, R5 ;  /* 0x0000009d04ae1223 */ /* 0x000fc40000010005 */
[C---:B------:R-:W-:Y:S02]  /*d2e0*/  FMUL.FTZ R45, R0.reuse, R43 ;  /* 0x0000002b002d7220 */ /* 0x040fe40000410000 */
[C---:B------:R-:W-:Y:S02]  /*d2f0*/  FMUL.FTZ R162, R0.reuse, R162 ;  /* 0x000000a200a27220 */ /* 0x040fe40000410000 */
[C---:B------:R-:W-:Y:S02]  /*d300*/  FMUL.FTZ R163, R0.reuse, R163 ;  /* 0x000000a300a37220 */ /* 0x040fe40000410000 */
[----:B------:R-:W-:Y:S01]  /*d310*/  FMUL.FTZ R166, R0, R166 ;  /* 0x000000a600a67220 */ /* 0x000fe20000410000 */
[----:B---3--:R-:W-:Y:S01]  /*d320*/  @P0 MOV R3, 0x3f317218 ;  /* 0x3f31721800030802 */ /* 0x008fe20000000f00 */
[----:B----4-:R-:W-:Y:S02]  /*d330*/  @P0 FMUL.FTZ R2, R2, 0.69314718246459960938 ;  /* 0x3f31721802020820 */ /* 0x010fe40000410000 */
[----:B------:R-:W-:-:S02]  /*d340*/  FMUL.FTZ R61, R0, R167 ;  /* 0x000000a7003d7220 */ /* 0x000fc40000410000 */
[----:B------:R-:W-:Y:S02]  /*d350*/  @P0 FMUL.FTZ R3, R3, c[0x0][0x2d0] ;  /* 0x0000b40003030a20 */ /* 0x000fe40000410000 */
        /* <DEDUP_REMOVED lines=58> */
[----:B------:R-:W-:Y:S01]  /*d700*/  PRMT R0, R46, 0x7610, R0 ;  /* 0x000076102e007816 */ /* 0x000fe20000000000 */
[----:B------:R-:W-:-:S02]  /*d710*/  @P0 FFMA.FTZ R65, R3, R156, R2 ;  /* 0x0000009c03410223 */ /* 0x000fc40000010002 */
.L_x_473:
[----:B------:R1:W5:Y:S01]  /*d720*/  LDL R48, [R1+0xc4] ;  /* 0x0000c40001307983 */ /* 0x0003620000100800 */
[----:B------:R-:W-:Y:S03]  /*d730*/  BSSY B0, `(.L_x_482) ;  /* 0x0000012000007945 */ /* 0x000fe60003800000 */
[----:B------:R-:W3:Y:S02]  /*d740*/  S2R R67, SR_TID.X ;  /* 0x0000000000437919 */ /* 0x000ee40000002100 */
[----:B---3--:R-:W-:-:S13]  /*d750*/  LOP3.LUT P0, RZ, R67, 0xff, RZ, 0xc0, !PT ;  /* 0x000000ff43ff7812 */ /* 0x008fda000780c0ff */
[----:B------:R-:W-:Y:S05]  /*d760*/  @P0 BRA `(.L_x_483) ;  /* 0x000000e000000947 */ /* 0x000fea0003800000 */
[----:B-1----:R-:W1:Y:S01]  /*d770*/  S2R R46, SR_LANEID ;  /* 0x00000000002e7919 */ /* 0x002e620000000000 */
[----:B------:R-:W-:Y:S01]  /*d780*/  VOTEU.ANY UR4, UPT, PT ;  /* 0x0000000000047886 */ /* 0x000fe200038e0100 */
[----:B------:R-:W-:Y:S01]  /*d790*/  IMAD.MOV.U32 R47, RZ, RZ, c[0x0][0x584] ;  /* 0x00016100ff2f7624 */ /* 0x000fe200078e00ff */
[----:B------:R-:W1:Y:S08]  /*d7a0*/  FLO.U32 R3, UR4 ;  /* 0x0000000400037d00 */ /* 0x000e7000080e0000 */
[----:B------:R-:W3:Y:S01]  /*d7b0*/  POPC R2, UR4 ;  /* 0x0000000400027d09 */ /* 0x000ee20008000000 */
[----:B-1----:R-:W-:Y:S01]  /*d7c0*/  ISETP.EQ.U32.AND P0, PT, R3, R46, PT ;  /* 0x0000002e0300720c */ /* 0x002fe20003f02070 */
[----:B------:R-:W-:-:S12]  /*d7d0*/  IMAD.MOV.U32 R46, RZ, RZ, c[0x0][0x580] ;  /* 0x00016000ff2e7624 */ /* 0x000fd800078e00ff */
[----:B---3--:R1:W3:Y:S04]  /*d7e0*/  @P0 ATOMG.E.ADD.STRONG.GPU PT, R2, [R46.64], R2 ;  /* 0x000000022e0209a8 */ /* 0x0082e800081ee1c6 */
[----:B-1----:R-:W1:Y:S04]  /*d7f0*/  S2R R46, SR_LTMASK ;  /* 0x00000000002e7919 */ /* 0x002e680000003900 */
[----:B---3--:R1:W3:Y:S02]  /*d800*/  SHFL.IDX PT, R3, R2, R3, 0x1f ;  /* 0x00001f0302037589 */ /* 0x0082e400000e0000 */
[----:B-1----:R-:W-:-:S06]  /*d810*/  LOP3.LUT R2, R46, UR4, RZ, 0xc0, !PT ;  /* 0x000000042e027c12 */ /* 0x002fcc000f8ec0ff */
[----:B------:R-:W3:Y:S02]  /*d820*/  POPC R2, R2 ;  /* 0x0000000200027309 */ /* 0x000ee40000000000 */
[----:B---3-5:R-:W-:-:S05]  /*d830*/  IADD3 R48, R3, c[0x0][0xc], R2 ;  /* 0x0000030003307a10 */ /* 0x028fca0007ffe002 */
[----:B------:R1:W-:Y:S02]  /*d840*/  STL [R1+0xc4], R48 ;  /* 0x0000c43001007387 */ /* 0x0003e40000100800 */
.L_x_483:
[----:B-1----:R-:W-:Y:S05]  /*d850*/  BSYNC B0 ;  /* 0x0000000000007941 */ /* 0x002fea0003800000 */
.L_x_482:
[----:B------:R-:W-:Y:S01]  /*d860*/  PRMT R0, R0, 0x9910, RZ ;  /* 0x0000991000007816 */ /* 0x000fe200000000ff */
[----:B------:R-:W-:Y:S01]  /*d870*/  BSSY B1, `(.L_x_484) ;  /* 0x0000226000017945 */ /* 0x000fe20003800000 */
[----:B-----5:R-:W-:Y:S02]  /*d880*/  IMAD.MOV.U32 R81, RZ, RZ, R48 ;  /* 0x000000ffff517224 */ /* 0x020fe400078e0030 */
[----:B------:R-:W-:Y:S01]  /*d890*/  ISETP.NE.AND P0, PT, R0, RZ, PT ;  /* 0x000000ff0000720c */ /* 0x000fe20003f05270 */
[----:B------:R-:W-:-:S12]  /*d8a0*/  IMAD.MOV.U32 R83, RZ, RZ, -0x1 ;  /* 0xffffffffff537424 */ /* 0x000fd800078e00ff */
[----:B------:R-:W-:Y:S05]  /*d8b0*/  @!P0 BRA `(.L_x_485) ;  /* 0x000015a000008947 */ /* 0x000fea0003800000 */
[----:B------:R-:W3:Y:S04]  /*d8c0*/  LDL R87, [R1+0xc8] ;  /* 0x0000c80001577983 */ /* 0x000ee80000100800 */
[----:B------:R-:W4:Y:S04]  /*d8d0*/  LDL R85, [R1+0xcc] ;  /* 0x0000cc0001557983 */ /* 0x000f280000100800 */
[----:B------:R-:W5:Y:S04]  /*d8e0*/  LDL R79, [R1+0xd4] ;  /* 0x0000d400014f7983 */ /* 0x000f680000100800 */
[----:B--2---:R-:W2:Y:S04]  /*d8f0*/  LDL R77, [R1+0xd0] ;  /* 0x0000d000014d7983 */ /* 0x004ea80000100800 */
[----:B------:R-:W2:Y:S04]  /*d900*/  LDL R75, [R1+0xe4] ;  /* 0x0000e400014b7983 */ /* 0x000ea80000100800 */
[----:B------:R-:W2:Y:S04]  /*d910*/  LDL R73, [R1+0xdc] ;  /* 0x0000dc0001497983 */ /* 0x000ea80000100800 */
[----:B------:R-:W2:Y:S04]  /*d920*/  LDL R71, [R1+0xe0] ;  /* 0x0000e00001477983 */ /* 0x000ea80000100800 */
[----:B------:R-:W2:Y:S01]  /*d930*/  LDL R69, [R1+0xd8] ;  /* 0x0000d80001457983 */ /* 0x000ea20000100800 */
[----:B------:R-:W-:Y:S01]  /*d940*/  WARPSYNC 0xffffffff ;  /* 0xffffffff00007948 */ /* 0x000fe20003800000 */
[----:B------:R-:W-:-:S02]  /*d950*/  F2FP.BF16.PACK_AB R64, R161, R160 ;  /* 0x000000a0a140723e */ /* 0x000fc400000010ff */
[----:B------:R-:W-:Y:S01]  /*d960*/  BAR.SYNC.DEFER_BLOCKING 0x1, 0x100 ;  /* 0x0044000000007b1d */ /* 0x000fe20000010000 */
        /* <DEDUP_REMOVED lines=62> */
[----:B------:R-:W-:Y:S01]  /*dd50*/  F2FP.BF16.PACK_AB R0, R131, R130 ;  /* 0x000000828300723e */ /* 0x000fe200000010ff */
[----:B---3--:R1:W-:Y:S04]  /*dd60*/  STS [R87], R64 ;  /* 0x0000004057007388 */ /* 0x0083e80000000800 */
[----:B------:R1:W-:Y:S04]  /*dd70*/  STS [R87+0x400], R63 ;  /* 0x0004003f57007388 */ /* 0x0003e80000000800 */
[----:B----4-:R1:W-:Y:S04]  /*dd80*/  STS [R85], R62 ;  /* 0x0000003e55007388 */ /* 0x0103e80000000800 */
[----:B------:R1:W-:Y:S04]  /*dd90*/  STS [R85+0x400], R61 ;  /* 0x0004003d55007388 */ /* 0x0003e80000000800 */
[----:B-----5:R1:W-:Y:S04]  /*dda0*/  STS [R79], R60 ;  /* 0x0000003c4f007388 */ /* 0x0203e80000000800 */
[----:B------:R1:W-:Y:S04]  /*ddb0*/  STS [R79+0x400], R59 ;  /* 0x0004003b4f007388 */ /* 0x0003e80000000800 */
[----:B--2---:R1:W-:Y:S04]  /*ddc0*/  STS [R77], R58 ;  /* 0x0000003a4d007388 */ /* 0x0043e80000000800 */
[----:B------:R1:W-:Y:S04]  /*ddd0*/  STS [R77+0x400], R57 ;  /* 0x000400394d007388 */ /* 0x0003e80000000800 */
[----:B------:R1:W-:Y:S04]  /*dde0*/  STS [R75], R56 ;  /* 0x000000384b007388 */ /* 0x0003e80000000800 */
[----:B------:R1:W-:Y:S04]  /*ddf0*/  STS [R75+0x400], R55 ;  /* 0x000400374b007388 */ /* 0x0003e80000000800 */
[----:B------:R1:W-:Y:S04]  /*de00*/  STS [R73], R54 ;  /* 0x0000003649007388 */ /* 0x0003e80000000800 */
[----:B------:R1:W-:Y:S04]  /*de10*/  STS [R73+0x400], R53 ;  /* 0x0004003549007388 */ /* 0x0003e80000000800 */
[----:B------:R1:W-:Y:S04]  /*de20*/  STS [R71], R52 ;  /* 0x0000003447007388 */ /* 0x0003e80000000800 */
[----:B------:R1:W-:Y:S04]  /*de30*/  STS [R71+0x400], R51 ;  /* 0x0004003347007388 */ /* 0x0003e80000000800 */
[----:B------:R1:W-:Y:S04]  /*de40*/  STS [R69], R50 ;  /* 0x0000003245007388 */ /* 0x0003e80000000800 */
        /* <DEDUP_REMOVED lines=49> */
[----:B------:R-:W-:Y:S06]  /*e160*/  BAR.SYNC.DEFER_BLOCKING 0x1, 0x100 ;  /* 0x0044000000007b1d */ /* 0x000fec0000010000 */
[----:B------:R-:W-:Y:S05]  /*e170*/  BRA.CONV ~URZ, `(.L_x_486) ;  /* 0x000000737f007947 */ /* 0x000fea000b800000 */
[----:B-1----:R-:W-:Y:S01]  /*e180*/  SHF.R.S32.HI R5, RZ, 0x1f, R67 ;  /* 0x0000001fff057819 */ /* 0x002fe20000011443 */
[----:B------:R-:W-:Y:S01]  /*e190*/  IMAD.MOV.U32 R4, RZ, RZ, RZ ;  /* 0x000000ffff047224 */ /* 0x000fe200078e00ff */
[----:B------:R-:W-:Y:S01]  /*e1a0*/  MOV R6, 0xe1f0 ;  /* 0x0000e1f000067802 */ /* 0x000fe20000000f00 */
[----:B------:R-:W-:Y:S01]  /*e1b0*/  IMAD.MOV.U32 R0, RZ, RZ, 0x1f ;  /* 0x0000001fff007424 */ /* 0x000fe200078e00ff */
[----:B------:R-:W-:-:S04]  /*e1c0*/  LEA.HI R5, R5, R67, RZ, 0x7 ;  /* 0x0000004305057211 */ /* 0x000fc800078f38ff */
[----:B------:R-:W-:Y:S02]  /*e1d0*/  SHF.R.S32.HI R5, RZ, 0x7, R5 ;  /* 0x00000007ff057819 */ /* 0x000fe40000011405 */
[----:B------:R-:W-:Y:S05]  /*e1e0*/  CALL.REL.NOINC `($__internal_1_$__cuda_sm70_shflsync_idx_p) ;  /* 0x00001f7000007944 */ /* 0x000fea0003c00000 */
.L_x_486:
[----:B-1----:R-:W2:Y:S04]  /*e1f0*/  LDL R2, [R1+0xb0] ;  /* 0x0000b00001027983 */ /* 0x002ea80000100800 */
[----:B------:R-:W3:Y:S04]  /*e200*/  LDL R13, [R1+0xec] ;  /* 0x0000ec00010d7983 */ /* 0x000ee80000100800 */
[----:B------:R-:W4:Y:S04]  /*e210*/  LDL.LU R11, [R1+0xa8] ;  /* 0x0000a800010b7983 */ /* 0x000f280000300800 */
[----:B------:R-:W2:Y:S04]  /*e220*/  LDL.LU R12, [R1+0xac] ;  /* 0x0000ac00010c7983 */ /* 0x000ea80000300800 */
[----:B------:R-:W2:Y:S01]  /*e230*/  LDL.LU R17, [R1+0xa4] ;  /* 0x0000a40001117983 */ /* 0x000ea20000300800 */
[----:B------:R-:W-:-:S03]  /*e240*/  IMAD.MOV.U32 R0, RZ, RZ, 0x1 ;  /* 0x00000001ff007424 */ /* 0x000fc600078e00ff */
[----:B------:R-:W3:Y:S02]  /*e250*/  LDL R14, [R1+0xf4] ;  /* 0x0000f400010e7983 */ /* 0x000ee40000100800 */
[----:B------:R-:W-:Y:S02]  /*e260*/  ISETP.NE.AND P0, PT, R0, c[0x0][0x4e8], PT ;  /* 0x00013a0000007a0c */ /* 0x000fe40003f05270 */
[----:B------:R-:W1:Y:S04]  /*e270*/  S2R R16, SR_TID.X ;  /* 0x0000000000107919 */ /* 0x000e680000002100 */
[----:B------:R2:W5:Y:S04]  /*e280*/  LDL.64 R86, [R1+0x90] ;  /* 0x0000900001567983 */ /* 0x0005680000100a00 */
[----:B------:R2:W5:Y:S04]  /*e290*/  LDL R85, [R1+0xc0] ;  /* 0x0000c00001557983 */ /* 0x0005680000100800 */
[----:B------:R2:W5:Y:S04]  /*e2a0*/  LDL R84, [R1+0xa0] ;  /* 0x0000a00001547983 */ /* 0x0005680000100800 */
[----:B------:R2:W5:Y:S04]  /*e2b0*/  LDL R82, [R1+0xbc] ;  /* 0x0000bc0001527983 */ /* 0x0005680000100800 */
[----:B------:R2:W5:Y:S01]  /*e2c0*/  LDL R80, [R1+0x9c] ;  /* 0x00009c0001507983 */ /* 0x0005620000100800 */
[----:B-1----:R-:W-:-:S04]  /*e2d0*/  SHF.R.S32.HI R15, RZ, 0x1f, R16 ;  /* 0x0000001fff0f7819 */ /* 0x002fc80000011410 */
[----:B------:R-:W-:-:S04]  /*e2e0*/  LEA.HI R15, R15, R16, RZ, 0x5 ;  /* 0x000000100f0f7211 */ /* 0x000fc800078f28ff */
[----:B------:R-:W-:-:S04]  /*e2f0*/  LOP3.LUT R15, R15, 0xffffffe0, RZ, 0xc0, !PT ;  /* 0xffffffe00f0f7812 */ /* 0x000fc800078ec0ff */
[----:B------:R-:W-:Y:S02]  /*e300*/  IADD3 R15, -R15, R16, RZ ;  /* 0x000000100f0f7210 */ /* 0x000fe40007ffe1ff */
[----:B----4-:R-:W-:-:S05]  /*e310*/  SHF.R.S32.HI R5, RZ, 0x1f, R11 ;  /* 0x0000001fff057819 */ /* 0x010fca000001140b */
[----:B------:R-:W-:Y:S01]  /*e320*/  IMAD R6, R5, c[0x0][0x490], RZ ;  /* 0x0001240005067a24 */ /* 0x000fe200078e02ff */
[----:B--2---:R-:W-:Y:S01]  /*e330*/  IADD3 R4, R2, R17, RZ ;  /* 0x0000001102047210 */ /* 0x004fe20007ffe0ff */
[----:B------:R-:W-:-:S04]  /*e340*/  IMAD.WIDE.U32 R2, R11, c[0x0][0x490], RZ ;  /* 0x000124000b027a25 */ /* 0x000fc800078e00ff */
[----:B------:R-:W-:-:S04]  /*e350*/  @P0 IMAD.HI.U32 R7, R4, c[0x0][0x4ec], RZ ;  /* 0x00013b0004070a27 */ /* 0x000fc800078e00ff */
[----:B------:R-:W-:Y:S02]  /*e360*/  IMAD R6, R11, c[0x0][0x494], R6 ;  /* 0x000125000b067a24 */ /* 0x000fe400078e0206 */
[----:B------:R-:W-:Y:S01]  /*e370*/  IMAD.MOV.U32 R0, RZ, RZ, R4 ;  /* 0x000000ffff007224 */ /* 0x000fe200078e0004 */
[----:B------:R-:W-:Y:S02]  /*e380*/  @P0 SHF.R.U32.HI R0, RZ, c[0x0][0x4f0], R7 ;  /* 0x00013c00ff000a19 */ /* 0x000fe40000011607 */
[----:B------:R-:W-:-:S03]  /*e390*/  IADD3 R3, R3, R6, RZ ;  /* 0x0000000603037210 */ /* 0x000fc60007ffe0ff */
[----:B------:R-:W-:Y:S02]  /*e3a0*/  IMAD.MOV R8, RZ, RZ, -R0 ;  /* 0x000000ffff087224 */ /* 0x000fe400078e0a00 */
[----:B------:R-:W-:-:S04]  /*e3b0*/  IMAD.WIDE.U32 R6, R12, c[0x0][0x498], R2 ;  /* 0x000126000c067a25 */ /* 0x000fc800078e0002 */
[----:B------:R-:W-:Y:S01]  /*e3c0*/  IMAD R2, R8, c[0x0][0x4e8], R4 ;  /* 0x00013a0008027a24 */ /* 0x000fe200078e0204 */
[----:B------:R-:W-:Y:S02]  /*e3d0*/  IADD3 R4, P1, R0, R6, RZ ;  /* 0x0000000600047210 */ /* 0x000fe40007f3e0ff */
[----:B---3--:R-:W-:Y:S02]  /*e3e0*/  IADD3 R6, R13, R17, RZ ;  /* 0x000000110d067210 */ /* 0x008fe40007ffe0ff */
[----:B------:R-:W2:Y:S01]  /*e3f0*/  LDL R13, [R1+0x58] ;  /* 0x00005800010d7983 */ /* 0x000ea20000100800 */
[----:B------:R-:W-:-:S05]  /*e400*/  SHF.R.S32.HI R10, RZ, 0x1f, R12 ;  /* 0x0000001fff0a7819 */ /* 0x000fca000001140c */
[----:B------:R-:W-:Y:S01]  /*e410*/  IMAD R9, R10, c[0x0][0x498], RZ ;  /* 0x000126000a097a24 */ /* 0x000fe200078e02ff */
[----:B------:R-:W-:-:S03]  /*e420*/  SHF.R.S32.HI R8, RZ, 0x1f, R0 ;  /* 0x0000001fff087819 */ /* 0x000fc60000011400 */
[----:B------:R-:W-:Y:S01]  /*e430*/  IMAD R3, R12, c[0x0][0x49c], R9 ;  /* 0x000127000c037a24 */ /* 0x000fe200078e0209 */
[----:B------:R-:W-:Y:S01]  /*e440*/  SHF.R.S32.HI R9, RZ, 0x1f, R2 ;  /* 0x0000001fff097819 */ /* 0x000fe20000011402 */
[----:B------:R-:W-:-:S03]  /*e450*/  IMAD R0, R5, c[0x0][0x3e8], RZ ;  /* 0x0000fa0005007a24 */ /* 0x000fc600078e02ff */
[----:B------:R-:W-:Y:S01]  /*e460*/  IADD3.X R5, R8, R7, R3, P1, !PT ;  /* 0x0000000708057210 */ /* 0x000fe20000ffe403 */
[----:B------:R-:W-:Y:S02]  /*e470*/  IMAD R3, R9, c[0x0][0x488], RZ ;  /* 0x0001220009037a24 */ /* 0x000fe400078e02ff */
[C---:B------:R-:W-:Y:S02]  /*e480*/  IMAD R7, R11.reuse, c[0x0][0x3ec], R0 ;  /* 0x0000fb000b077a24 */ /* 0x040fe400078e0200 */
[----:B------:R-:W-:-:S04]  /*e490*/  IMAD.WIDE.U32 R8, R11, c[0x0][0x3e8], RZ ;  /* 0x0000fa000b087a25 */ /* 0x000fc800078e00ff */
[C---:B------:R-:W-:Y:S02]  /*e4a0*/  IMAD R11, R2.reuse, c[0x0][0x48c], R3 ;  /* 0x00012300020b7a24 */ /* 0x040fe400078e0203 */
[----:B------:R-:W-:-:S04]  /*e4b0*/  IMAD.WIDE.U32 R4, R2, c[0x0][0x488], R4 ;  /* 0x0001220002047a25 */ /* 0x000fc800078e0004 */
[----:B------:R-:W-:Y:S01]  /*e4c0*/  @P0 IMAD.HI.U32 R2, R6, c[0x0][0x4ec], RZ ;  /* 0x00013b0006020a27 */ /* 0x000fe200078e00ff */
[----:B------:R-:W-:-:S03]  /*e4d0*/  IADD3 R3, R9, R7, RZ ;  /* 0x0000000709037210 */ /* 0x000fc60007ffe0ff */
[----:B------:R-:W-:Y:S01]  /*e4e0*/  IMAD.MOV.U32 R0, RZ, RZ, R6 ;  /* 0x000000ffff007224 */ /* 0x000fe200078e0006 */
[----:B------:R-:W-:Y:S01]  /*e4f0*/  @P0 SHF.R.U32.HI R0, RZ, c[0x0][0x4f0], R2 ;  /* 0x00013c00ff000a19 */ /* 0x000fe20000011602 */
[----:B------:R-:W-:Y:S01]  /*e500*/  IMAD.IADD R5, R5, 0x1, R11 ;  /* 0x0000000105057824 */ /* 0x000fe200078e020b */
[----:B------:R-:W-:Y:S01]  /*e510*/  LEA R9, P0, R4, c[0x0][0x450], 0x2 ;  /* 0x0001140004097a11 */ /* 0x000fe200078010ff */
[----:B------:R-:W-:Y:S01]  /*e520*/  IMAD R10, R10, c[0x0][0x3f0], RZ ;  /* 0x0000fc000a0a7a24 */ /* 0x000fe200078e02ff */
[----:B------:R-:W-:Y:S02]  /*e530*/  MOV R2, R8 ;  /* 0x0000000800027202 */ /* 0x000fe40000000f00 */
[----:B------:R-:W-:Y:S01]  /*e540*/  LEA.HI.X R4, R4, c[0x0][0x454], R5, 0x2, P0 ;  /* 0x0001150004047a11 */ /* 0x000fe200000f1405 */
[C---:B------:R-:W-:Y:S02]  /*e550*/  IMAD R5, R12.reuse, c[0x0][0x3f4], R10 ;  /* 0x0000fd000c057a24 */ /* 0x040fe400078e020a */
[----:B------:R-:W-:Y:S01]  /*e560*/  IMAD.WIDE.U32 R2, R12, c[0x0][0x3f0], R2 ;  /* 0x0000fc000c027a25 */ /* 0x000fe200078e0002 */
[----:B------:R-:W-:-:S02]  /*e570*/  LOP3.LUT P0, RZ, R15, 0x3, RZ, 0xc0, !PT ;  /* 0x000000030fff7812 */ /* 0x000fc4000780c0ff */
[----:B------:R1:W5:Y:S01]  /*e580*/  LDL R15, [R1+0xb8] ;  /* 0x0000b800010f7983 */ /* 0x0003620000100800 */
[----:B------:R-:W-:Y:S01]  /*e590*/  IMAD.IADD R3, R3, 0x1, R5 ;  /* 0x0000000103037824 */ /* 0x000fe200078e0205 */
[----:B------:R-:W-:Y:S02]  /*e5a0*/  IADD3 R5, R14, R17, RZ ;  /* 0x000000110e057210 */ /* 0x000fe40007ffe0ff */
[----:B------:R1:W5:Y:S01]  /*e5b0*/  LDL R14, [R1+0x98] ;  /* 0x00009800010e7983 */ /* 0x0003620000100800 */
[----:B------:R-:W-:-:S03]  /*e5c0*/  ULDC UR5, c[0x0][0x4e8] ;  /* 0x00013a0000057ab9 */ /* 0x000fc60000000800 */
[----:B------:R-:W-:Y:S01]  /*e5d0*/  SHFL.IDX PT, R10, R9, RZ, 0x1c1f ;  /* 0x001c1fff090a7589 */ /* 0x000fe200000e0000 */
[----:B------:R-:W-:-:S03]  /*e5e0*/  ULDC UR4, c[0x0][0x388] ;  /* 0x0000e20000047ab9 */ /* 0x000fc60000000800 */
[----:B------:R-:W3:Y:S01]  /*e5f0*/  SHFL.IDX PT, R11, R4, RZ, 0x1c1f ;  /* 0x001c1fff040b7589 */ /* 0x000ee200000e0000 */
[----:B------:R-:W-:-:S03]  /*e600*/  IMAD.MOV R7, RZ, RZ, -R0 ;  /* 0x000000ffff077224 */ /* 0x000fc600078e0a00 */
[----:B------:R-:W-:Y:S04]  /*e610*/  SHFL.IDX PT, R8, R9, 0x1, 0x1c1f ;  /* 0x003c1f0009087f89 */ /* 0x000fe800000e0000 */
[----:B------:R4:W1:Y:S01]  /*e620*/  SHFL.IDX PT, R9, R4, 0x1, 0x1c1f ;  /* 0x003c1f0004097f89 */ /* 0x00086200000e0000 */
[----:B------:R-:W-:-:S03]  /*e630*/  UIMAD UR4, UR5, UR4, URZ ;  /* 0x00000004050472a4 */ /* 0x000fc6000f8e023f */
[----:B------:R-:W1:Y:S03]  /*e640*/  S2R R18, SR_TID.X ;  /* 0x0000000000127919 */ /* 0x000e660000002100 */
[----:B------:R-:W-:Y:S02]  /*e650*/  ISETP.GE.OR P1, PT, R5, UR4, P0 ;  /* 0x0000000405007c0c */ /* 0x000fe40008726670 */
[----:B------:R-:W-:Y:S01]  /*e660*/  SHF.R.S32.HI R12, RZ, 0x1f, R0 ;  /* 0x0000001fff0c7819 */ /* 0x000fe20000011400 */
[----:B----4-:R-:W-:Y:S01]  /*e670*/  IMAD R4, R7, c[0x0][0x4e8], R6 ;  /* 0x00013a0007047a24 */ /* 0x010fe200078e0206 */
[----:B------:R-:W-:-:S04]  /*e680*/  IADD3 R7, R5, 0x8, RZ ;  /* 0x0000000805077810 */ /* 0x000fc80007ffe0ff */
[----:B------:R-:W-:Y:S01]  /*e690*/  ISETP.GE.OR P0, PT, R7, UR4, P0 ;  /* 0x0000000407007c0c */ /* 0x000fe20008706670 */
[----:B------:R-:W-:-:S04]  /*e6a0*/  IMAD R6, R12, c[0x0][0x3e0], RZ ;  /* 0x0000f8000c067a24 */ /* 0x000fc800078e02ff */
[----:B---3--:R3:W-:Y:S01]  /*e6b0*/  @!P1 ST.E [R10.64], R174 ;  /* 0x000000ae0a009985 */ /* 0x0087e2000c101906 */
[----:B------:R-:W-:Y:S01]  /*e6c0*/  IMAD.WIDE.U32 R2, R0, c[0x0][0x3e0], R2 ;  /* 0x0000f80000027a25 */ /* 0x000fe200078e0002 */
[----:B-1----:R-:W-:-:S03]  /*e6d0*/  SHF.R.S32.HI R16, RZ, 0x1f, R18 ;  /* 0x0000001fff107819 */ /* 0x002fc60000011412 */
[----:B------:R-:W-:Y:S01]  /*e6e0*/  IMAD R5, R0, c[0x0][0x3e4], R6 ;  /* 0x0000f90000057a24 */ /* 0x000fe200078e0206 */
[----:B------:R-:W-:Y:S02]  /*e6f0*/  SHF.R.S32.HI R0, RZ, 0x1f, R4 ;  /* 0x0000001fff007819 */ /* 0x000fe40000011404 */
[----:B------:R3:W-:Y:S01]  /*e700*/  @!P0 ST.E [R8.64], R65 ;  /* 0x0000004108008985 */ /* 0x0007e2000c101906 */
[----:B------:R-:W-:Y:S01]  /*e710*/  IMAD.IADD R3, R3, 0x1, R5 ;  /* 0x0000000103037824 */ /* 0x000fe200078e0205 */
[----:B------:R-:W-:Y:S01]  /*e720*/  LEA.HI R16, R16, R18, RZ, 0x3 ;  /* 0x0000001210107211 */ /* 0x000fe200078f18ff */
[----:B------:R-:W-:Y:S02]  /*e730*/  IMAD R0, R0, c[0x0][0x3d8], RZ ;  /* 0x0000f60000007a24 */ /* 0x000fe400078e02ff */
[----:B------:R-:W-:Y:S01]  /*e740*/  IMAD.WIDE.U32 R2, R4, c[0x0][0x3d8], R2 ;  /* 0x0000f60004027a25 */ /* 0x000fe200078e0002 */
[----:B------:R-:W-:-:S03]  /*e750*/  SHF.R.S32.HI R16, RZ, 0x3, R16 ;  /* 0x00000003ff107819 */ /* 0x000fc60000011410 */
[----:B------:R-:W-:Y:S01]  /*e760*/  IMAD R0, R4, c[0x0][0x3dc], R0 ;  /* 0x0000f70004007a24 */ /* 0x000fe200078e0200 */
[----:B------:R-:W-:Y:S01]  /*e770*/  LEA R5, P0, R2, c[0x0][0x380], 0x1 ;  /* 0x0000e00002057a11 */ /* 0x000fe200078008ff */
[----:B------:R-:W-:-:S03]  /*e780*/  IMAD.IADD R4, R16, 0x1, R17 ;  /* 0x0000000110047824 */ /* 0x000fc600078e0211 */
[----:B------:R-:W-:-:S04]  /*e790*/  IADD3 R3, R3, R0, RZ ;  /* 0x0000000003037210 */ /* 0x000fc80007ffe0ff */
[----:B------:R-:W-:Y:S02]  /*e7a0*/  LEA.HI.X R3, R2, c[0x0][0x384], R3, 0x1, P0 ;  /* 0x0000e10002037a11 */ /* 0x000fe400000f0c03 */
[----:B------:R-:W-:Y:S01]  /*e7b0*/  ISETP.GE.AND P0, PT, R4, UR4, PT ;  /* 0x0000000404007c0c */ /* 0x000fe2000bf06270 */
[----:B------:R3:W1:Y:S01]  /*e7c0*/  SHFL.IDX PT, R0, R5, RZ, 0x181f ;  /* 0x00181fff05007589 */ /* 0x00066200000e0000 */
[----:B------:R-:W-:Y:S03]  /*e7d0*/  BSSY B0, `(.L_x_487) ;  /* 0x0000023000007945 */ /* 0x000fe60003800000 */
[----:B------:R3:W4:Y:S04]  /*e7e0*/  SHFL.IDX PT, R2, R3, RZ, 0x181f ;  /* 0x00181fff03027589 */ /* 0x00072800000e0000 */
[----:B--2---:R3:W2:Y:S04]  /*e7f0*/  LDS.128 R44, [R13+0x1080] ;  /* 0x001080000d2c7984 */ /* 0x0046a80000000c00 */
        /* <DEDUP_REMOVED lines=12> */
[----:B--2-4-:R-:W2:Y:S01]  /*e8c0*/  LDS.128 R28, [R13+0x80] ;  /* 0x000080000d1c7984 */ /* 0x014ea20000000c00 */
[----:B-----5:R-:W-:-:S02]  /*e8d0*/  ISETP.GE.AND P3, PT, R86, c[0x0][0x3c8], PT ;  /* 0x0000f20056007a0c */ /* 0x020fc40003f66270 */
[----:B------:R-:W-:Y:S01]  /*e8e0*/  ISETP.GE.AND P2, PT, R84, c[0x0][0x3c8], PT ;  /* 0x0000f20054007a0c */ /* 0x000fe20003f46270 */
[----:B------:R-:W4:Y:S01]  /*e8f0*/  LDS.128 R24, [R13+0x4080] ;  /* 0x004080000d187984 */ /* 0x000f220000000c00 */
[----:B------:R-:W-:Y:S02]  /*e900*/  ISETP.GE.AND P1, PT, R80, c[0x0][0x3c8], PT ;  /* 0x0000f20050007a0c */ /* 0x000fe40003f26270 */
[----:B------:R-:W-:Y:S01]  /*e910*/  ISETP.GE.AND P0, PT, R14, c[0x0][0x3c8], PT ;  /* 0x0000f2000e007a0c */ /* 0x000fe20003f06270 */
[----:B------:R-:W3:Y:S04]  /*e920*/  LDS.128 R20, [R13+0x8080] ;  /* 0x008080000d147984 */ /* 0x000ee80000000c00 */
[----:B------:R1:W3:Y:S02]  /*e930*/  LDS.128 R16, [R13+0xc080] ;  /* 0x00c080000d107984 */ /* 0x0002e40000000c00 */
[----:B-1----:R-:W-:-:S02]  /*e940*/  @!P3 LEA R12, P4, R86, R0, 0x1 ;  /* 0x00000000560cb211 */ /* 0x002fc400078808ff */
[-C--:B---3--:R-:W-:Y:S02]  /*e950*/  @!P2 LEA R10, P6, R84, R0.reuse, 0x1 ;  /* 0x00000000540aa211 */ /* 0x088fe400078c08ff */
[----:B------:R-:W-:Y:S02]  /*e960*/  @!P1 LEA R8, P5, R80, R0, 0x1 ;  /* 0x0000000050089211 */ /* 0x000fe400078a08ff */
[-C--:B------:R-:W-:Y:S02]  /*e970*/  @!P2 LEA.HI.X R11, R84, R2.reuse, R85, 0x1, P6 ;  /* 0x00000002540ba211 */ /* 0x080fe400030f0c55 */
[-C--:B------:R-:W-:Y:S02]  /*e980*/  @!P1 LEA.HI.X R9, R80, R2.reuse, R82, 0x1, P5 ;  /* 0x0000000250099211 */ /* 0x080fe400028f0c52 */
[----:B------:R-:W-:Y:S02]  /*e990*/  @!P3 LEA.HI.X R13, R86, R2, R87, 0x1, P4 ;  /* 0x00000002560db211 */ /* 0x000fe400020f0c57 */
[----:B------:R-:W-:-:S03]  /*e9a0*/  @!P0 LEA R6, P4, R14, R0, 0x1 ;  /* 0x000000000e068211 */ /* 0x000fc600078808ff */
[----:B--2---:R1:W-:Y:S01]  /*e9b0*/  @!P3 ST.E.128 [R12.64], R28 ;  /* 0x0000001c0c00b985 */ /* 0x0043e2000c101d06 */
[----:B------:R-:W-:-:S03]  /*e9c0*/  @!P0 LEA.HI.X R7, R14, R2, R15, 0x1, P4 ;  /* 0x000000020e078211 */ /* 0x000fc600020f0c0f */
[----:B----4-:R1:W-:Y:S04]  /*e9d0*/  @!P2 ST.E.128 [R10.64], R24 ;  /* 0x000000180a00a985 */ /* 0x0103e8000c101d06 */
[----:B------:R1:W-:Y:S04]  /*e9e0*/  @!P1 ST.E.128 [R8.64], R20 ;  /* 0x0000001408009985 */ /* 0x0003e8000c101d06 */
[----:B------:R1:W-:Y:S02]  /*e9f0*/  @!P0 ST.E.128 [R6.64], R16 ;  /* 0x0000001006008985 */ /* 0x0003e4000c101d06 */
.L_x_488:
[----:B--2-4-:R-:W-:Y:S05]  /*ea00*/  BSYNC B0 ;  /* 0x0000000000007941 */ /* 0x014fea0003800000 */
.L_x_487:
[----:B-1----:R-:W-:Y:S01]  /*ea10*/  IADD3 R6, R4, 0x20, RZ ;  /* 0x0000002004067810 */ /* 0x002fe20007ffe0ff */
[----:B------:R1:W2:Y:S01]  /*ea20*/  SHFL.IDX PT, R2, R3, 0x1, 0x181f ;  /* 0x00381f0003027f89 */ /* 0x0002a200000e0000 */
[----:B------:R-:W-:Y:S02]  /*ea30*/  BSSY B0, `(.L_x_489) ;  /* 0x0000014000007945 */ /* 0x000fe40003800000 */
[----:B------:R-:W-:Y:S01]  /*ea40*/  ISETP.GE.AND P0, PT, R6, UR4, PT ;  /* 0x0000000406007c0c */ /* 0x000fe2000bf06270 */
[----:B------:R1:W4:-:S12]  /*ea50*/  SHFL.IDX PT, R0, R5, 0x1, 0x181f ;  /* 0x00381f0005007f89 */ /* 0x00031800000e0000 */
[----:B------:R-:W-:Y:S05]  /*ea60*/  @P0 BRA `(.L_x_490) ;  /* 0x0000010000000947 */ /* 0x000fea0003800000 */
[----:B-----5:R-:W-:Y:S02]  /*ea70*/  ISETP.GE.AND P3, PT, R86, c[0x0][0x3c8], PT ;  /* 0x0000f20056007a0c */ /* 0x020fe40003f66270 */
[----:B------:R-:W-:Y:S02]  /*ea80*/  ISETP.GE.AND P2, PT, R84, c[0x0][0x3c8], PT ;  /* 0x0000f20054007a0c */ /* 0x000fe40003f46270 */
[----:B------:R-:W-:Y:S02]  /*ea90*/  ISETP.GE.AND P1, PT, R80, c[0x0][0x3c8], PT ;  /* 0x0000f20050007a0c */ /* 0x000fe40003f26270 */
[----:B------:R-:W-:-:S07]  /*eaa0*/  ISETP.GE.AND P0, PT, R14, c[0x0][0x3c8], PT ;  /* 0x0000f2000e007a0c */ /* 0x000fce0003f06270 */
[-C--:B----4-:R-:W-:Y:S02]  /*eab0*/  @!P3 LEA R12, P4, R86, R0.reuse, 0x1 ;  /* 0x00000000560cb211 */ /* 0x090fe400078808ff */
[----:B---3--:R-:W-:Y:S02]  /*eac0*/  @!P2 LEA R10, P6, R84, R0, 0x1 ;  /* 0x00000000540aa211 */ /* 0x008fe400078c08ff */
[----:B--2---:R-:W-:Y:S02]  /*ead0*/  @!P3 LEA.HI.X R13, R86, R2, R87, 0x1, P4 ;  /* 0x00000002560db211 */ /* 0x004fe400020f0c57 */
[-C--:B------:R-:W-:Y:S02]  /*eae0*/  @!P1 LEA R8, P5, R80, R0.reuse, 0x1 ;  /* 0x0000000050089211 */ /* 0x080fe400078a08ff */
[----:B------:R-:W-:Y:S01]  /*eaf0*/  @!P0 LEA R6, P4, R14, R0, 0x1 ;  /* 0x000000000e068211 */ /* 0x000fe200078808ff */
[----:B------:R2:W-:Y:S01]  /*eb00*/  @!P3 ST.E.128 [R12.64], R44 ;  /* 0x0000002c0c00b985 */ /* 0x0005e2000c101d06 */
[----:B------:R-:W-:-:S02]  /*eb10*/  @!P2 LEA.HI.X R11, R84, R2, R85, 0x1, P6 ;  /* 0x00000002540ba211 */ /* 0x000fc400030f0c55 */
[-C--:B------:R-:W-:Y:S02]  /*eb20*/  @!P1 LEA.HI.X R9, R80, R2.reuse, R82, 0x1, P5 ;  /* 0x0000000250099211 */ /* 0x080fe400028f0c52 */
[----:B------:R-:W-:Y:S01]  /*eb30*/  @!P0 LEA.HI.X R7, R14, R2, R15, 0x1, P4 ;  /* 0x000000020e078211 */ /* 0x000fe200020f0c0f */
[----:B------:R2:W-:Y:S04]  /*eb40*/  @!P2 ST.E.128 [R10.64], R40 ;  /* 0x000000280a00a985 */ /* 0x0005e8000c101d06 */
[----:B------:R2:W-:Y:S04]  /*eb50*/  @!P1 ST.E.128 [R8.64], R36 ;  /* 0x0000002408009985 */ /* 0x0005e8000c101d06 */
[----:B------:R2:W-:Y:S02]  /*eb60*/  @!P0 ST.E.128 [R6.64], R32 ;  /* 0x0000002006008985 */ /* 0x0005e4000c101d06 */
.L_x_490:
[----:B------:R-:W-:Y:S05]  /*eb70*/  BSYNC B0 ;  /* 0x0000000000007941 */ /* 0x000fea0003800000 */
.L_x_489:
[----:B--2---:R-:W-:Y:S01]  /*eb80*/  IADD3 R6, R4, 0x40, RZ ;  /* 0x0000004004067810 */ /* 0x004fe20007ffe0ff */
[----:B------:R2:W1:Y:S01]  /*eb90*/  SHFL.IDX PT, R2, R3, 0x2, 0x181f ;  /* 0x00581f0003027f89 */ /* 0x00046200000e0000 */
[----:B------:R-:W-:Y:S02]  /*eba0*/  BSSY B0, `(.L_x_491) ;  /* 0x0000014000007945 */ /* 0x000fe40003800000 */
[----:B------:R-:W-:Y:S01]  /*ebb0*/  ISETP.GE.AND P0, PT, R6, UR4, PT ;  /* 0x0000000406007c0c */ /* 0x000fe2000bf06270 */
[----:B----4-:R2:W4:-:S12]  /*ebc0*/  SHFL.IDX PT, R0, R5, 0x2, 0x181f ;  /* 0x00581f0005007f89 */ /* 0x01051800000e0000 */
[----:B------:R-:W-:Y:S05]  /*ebd0*/  @P0 BRA `(.L_x_492) ;  /* 0x0000010000000947 */ /* 0x000fea0003800000 */
[----:B-----5:R-:W-:Y:S02]  /*ebe0*/  ISETP.GE.AND P3, PT, R86, c[0x0][0x3c8], PT ;  /* 0x0000f20056007a0c */ /* 0x020fe40003f66270 */
[----:B------:R-:W-:Y:S02]  /*ebf0*/  ISETP.GE.AND P2, PT, R84, c[0x0][0x3c8], PT ;  /* 0x0000f20054007a0c */ /* 0x000fe40003f46270 */
[----:B------:R-:W-:Y:S02]  /*ec00*/  ISETP.GE.AND P1, PT, R80, c[0x0][0x3c8], PT ;  /* 0x0000f20050007a0c */ /* 0x000fe40003f26270 */
[----:B------:R-:W-:-:S07]  /*ec10*/  ISETP.GE.AND P0, PT, R14, c[0x0][0x3c8], PT ;  /* 0x0000f2000e007a0c */ /* 0x000fce0003f06270 */
[-C--:B----4-:R-:W-:Y:S02]  /*ec20*/  @!P3 LEA R12, P4, R86, R0.reuse, 0x1 ;  /* 0x00000000560cb211 */ /* 0x090fe400078808ff */
[----:B---3--:R-:W-:Y:S02]  /*ec30*/  @!P2 LEA R10, P6, R84, R0, 0x1 ;  /* 0x00000000540aa211 */ /* 0x008fe400078c08ff */
[----:B-1----:R-:W-:Y:S02]  /*ec40*/  @!P3 LEA.HI.X R13, R86, R2, R87, 0x1, P4 ;  /* 0x00000002560db211 */ /* 0x002fe400020f0c57 */
        /* <DEDUP_REMOVED lines=9> */
.L_x_492:
[----:B------:R-:W-:Y:S05]  /*ece0*/  BSYNC B0 ;  /* 0x0000000000007941 */ /* 0x000fea0003800000 */
.L_x_491:
[----:B-1----:R1:W2:Y:S04]  /*ecf0*/  SHFL.IDX PT, R2, R3, 0x3, 0x181f ;  /* 0x00781f0003027f89 */ /* 0x0022a800000e0000 */
[----:B----4-:R4:W3:Y:S02]  /*ed00*/  SHFL.IDX PT, R0, R5, 0x3, 0x181f ;  /* 0x00781f0005007f89 */ /* 0x0108e400000e0000 */
[----:B-123--:R-:W-:-:S04]  /*ed10*/  IADD3 R3, R4, 0x60, RZ ;  /* 0x0000006004037810 */ /* 0x00efc80007ffe0ff */
[----:B------:R-:W-:-:S13]  /*ed20*/  ISETP.GE.AND P0, PT, R3, UR4, PT ;  /* 0x0000000403007c0c */ /* 0x000fda000bf06270 */
[----:B------:R-:W-:Y:S05]  /*ed30*/  @P0 BRA `(.L_x_493) ;  /* 0x00000d9000000947 */ /* 0x000fea0003800000 */
[----:B----45:R-:W-:Y:S02]  /*ed40*/  ISETP.GE.AND P2, PT, R86, c[0x0][0x3c8], PT ;  /* 0x0000f20056007a0c */ /* 0x030fe40003f46270 */
[----:B------:R-:W-:Y:S02]  /*ed50*/  ISETP.GE.AND P1, PT, R84, c[0x0][0x3c8], PT ;  /* 0x0000f20054007a0c */ /* 0x000fe40003f26270 */
[----:B------:R-:W-:-:S09]  /*ed60*/  ISETP.GE.AND P0, PT, R80, c[0x0][0x3c8], PT ;  /* 0x0000f20050007a0c */ /* 0x000fd20003f06270 */
[-C--:B------:R-:W-:Y:S02]  /*ed70*/  @!P2 LEA R8, P5, R86, R0.reuse, 0x1 ;  /* 0x000000005608a211 */ /* 0x080fe400078a08ff */
[-C--:B------:R-:W-:Y:S02]  /*ed80*/  @!P1 LEA R6, P4, R84, R0.reuse, 0x1 ;  /* 0x0000000054069211 */ /* 0x080fe400078808ff */
[----:B------:R-:W-:Y:S02]  /*ed90*/  @!P0 LEA R4, P3, R80, R0, 0x1 ;  /* 0x0000000050048211 */ /* 0x000fe400078608ff */
[-C--:B------:R-:W-:Y:S02]  /*eda0*/  @!P2 LEA.HI.X R9, R86, R2.reuse, R87, 0x1, P5 ;  /* 0x000000025609a211 */ /* 0x080fe400028f0c57 */
[-C--:B------:R-:W-:Y:S02]  /*edb0*/  @!P1 LEA.HI.X R7, R84, R2.reuse, R85, 0x1, P4 ;  /* 0x0000000254079211 */ /* 0x080fe400020f0c55 */
[----:B------:R-:W-:Y:S01]  /*edc0*/  @!P0 LEA.HI.X R5, R80, R2, R82, 0x1, P3 ;  /* 0x0000000250058211 */ /* 0x000fe200018f0c52 */
[----:B------:R1:W-:Y:S04]  /*edd0*/  @!P2 ST.E.128 [R8.64], R72 ;  /* 0x000000480800a985 */ /* 0x0003e8000c101d06 */
[----:B------:R1:W-:Y:S04]  /*ede0*/  @!P1 ST.E.128 [R6.64], R68 ;  /* 0x0000004406009985 */ /* 0x0003e8000c101d06 */
[----:B------:R1:W-:Y:S01]  /*edf0*/  @!P0 ST.E.128 [R4.64], R64 ;  /* 0x0000004004008985 */ /* 0x0003e2000c101d06 */
[----:B------:R-:W-:-:S13]  /*ee00*/  ISETP.GE.AND P0, PT, R14, c[0x0][0x3c8], PT ;  /* 0x0000f2000e007a0c */ /* 0x000fda0003f06270 */
[----:B------:R-:W-:Y:S05]  /*ee10*/  @P0 BRA `(.L_x_493) ;  /* 0x00000cb000000947 */ /* 0x000fea0003800000 */
[----:B-1----:R-:W-:-:S04]  /*ee20*/  LEA R4, P0, R14, R0, 0x1 ;  /* 0x000000000e047211 */ /* 0x002fc800078008ff */
[----:B------:R-:W-:-:S05]  /*ee30*/  LEA.HI.X R5, R14, R2, R15, 0x1, P0 ;  /* 0x000000020e057211 */ /* 0x000fca00000f0c0f */
[----:B------:R1:W-:Y:S01]  /*ee40*/  ST.E.128 [R4.64], R76 ;  /* 0x0000004c04007985 */ /* 0x0003e2000c101d06 */
[----:B------:R-:W-:Y:S05]  /*ee50*/  BRA `(.L_x_493) ;  /* 0x00000c7000007947 */ /* 0x000fea0003800000 */
.L_x_485:
[----:B------:R-:W3:Y:S04]  /*ee60*/  LDL R0, [R1+0xa4] ;  /* 0x0000a40001007983 */ /* 0x000ee80000100800 */
[----:B------:R-:W4:Y:S04]  /*ee70*/  LDL R14, [R1+0xa8] ;  /* 0x0000a800010e7983 */ /* 0x000f280000100800 */
[----:B------:R-:W5:Y:S01]  /*ee80*/  LDL R13, [R1+0xac] ;  /* 0x0000ac00010d7983 */ /* 0x000f620000100800 */
[----:B------:R-:W-:Y:S03]  /*ee90*/  BSSY B0, `(.L_x_494) ;  /* 0x0000025000007945 */ /* 0x000fe60003800000 */
[----:B------:R-:W1:Y:S02]  /*eea0*/  S2R R12, SR_TID.X ;  /* 0x00000000000c7919 */ /* 0x000e640000002100 */
[----:B-1----:R-:W-:Y:S01]  /*eeb0*/  ISETP.GE.AND P0, PT, R12, 0x80, PT ;  /* 0x000000800c00780c */ /* 0x002fe20003f06270 */
[----:B---3--:R-:W-:Y:S01]  /*eec0*/  IMAD.MOV.U32 R11, RZ, RZ, R0 ;  /* 0x000000ffff0b7224 */ /* 0x008fe200078e0000 */
[----:B----4-:R-:W-:-:S02]  /*eed0*/  SHF.R.S32.HI R7, RZ, 0x1f, R14 ;  /* 0x0000001fff077819 */ /* 0x010fc4000001140e */
[----:B-----5:R-:W-:-:S09]  /*eee0*/  SHF.R.S32.HI R8, RZ, 0x1f, R13 ;  /* 0x0000001fff087819 */ /* 0x020fd2000001140d */
[----:B------:R-:W-:Y:S05]  /*eef0*/  @P0 BRA `(.L_x_495) ;  /* 0x000001e000000947 */ /* 0x000fea0003800000 */
[----:B------:R-:W-:Y:S02]  /*ef00*/  MOV R2, c[0x0][0x4e8] ;  /* 0x00013a0000027a02 */ /* 0x000fe40000000f00 */
[----:B------:R-:W-:-:S03]  /*ef10*/  IADD3 R6, R11, R12, RZ ;  /* 0x0000000c0b067210 */ /* 0x000fc60007ffe0ff */
[----:B------:R-:W-:-:S05]  /*ef20*/  IMAD R0, R2, c[0x0][0x388], RZ ;  /* 0x0000e20002007a24 */ /* 0x000fca00078e02ff */
[----:B------:R-:W-:-:S13]  /*ef30*/  ISETP.GE.AND P0, PT, R6, R0, PT ;  /* 0x000000000600720c */ /* 0x000fda0003f06270 */
[----:B------:R-:W-:Y:S05]  /*ef40*/  @P0 BRA `(.L_x_495) ;  /* 0x0000019000000947 */ /* 0x000fea0003800000 */
[----:B------:R-:W-:Y:S01]  /*ef50*/  ISETP.NE.AND P0, PT, R2, 0x1, PT ;  /* 0x000000010200780c */ /* 0x000fe20003f05270 */
[----:B------:R-:W-:Y:S01]  /*ef60*/  IMAD R4, R7, c[0x0][0x490], RZ ;  /* 0x0001240007047a24 */ /* 0x000fe200078e02ff */
[----:B------:R-:W-:Y:S01]  /*ef70*/  MOV R0, R6 ;  /* 0x0000000600007202 */ /* 0x000fe20000000f00 */
[----:B------:R-:W-:-:S04]  /*ef80*/  IMAD.WIDE.U32 R2, R14, c[0x0][0x490], RZ ;  /* 0x000124000e027a25 */ /* 0x000fc800078e00ff */
[----:B------:R-:W-:Y:S02]  /*ef90*/  IMAD R4, R14, c[0x0][0x494], R4 ;  /* 0x000125000e047a24 */ /* 0x000fe400078e0204 */
[----:B------:R-:W-:-:S03]  /*efa0*/  IMAD R10, R8, c[0x0][0x498], RZ ;  /* 0x00012600080a7a24 */ /* 0x000fc600078e02ff */
[----:B------:R-:W-:Y:S01]  /*efb0*/  IADD3 R3, R3, R4, RZ ;  /* 0x0000000403037210 */ /* 0x000fe20007ffe0ff */
[----:B------:R-:W-:-:S05]  /*efc0*/  @P0 IMAD.HI.U32 R5, R6, c[0x0][0x4ec], RZ ;  /* 0x00013b0006050a27 */ /* 0x000fca00078e00ff */
[----:B------:R-:W-:Y:S01]  /*efd0*/  @P0 SHF.R.U32.HI R0, RZ, c[0x0][0x4f0], R5 ;  /* 0x00013c00ff000a19 */ /* 0x000fe20000011605 */
[----:B------:R-:W-:-:S03]  /*efe0*/  IMAD.WIDE.U32 R4, R13, c[0x0][0x498], R2 ;  /* 0x000126000d047a25 */ /* 0x000fc600078e0002 */
[C---:B------:R-:W-:Y:S01]  /*eff0*/  IADD3 R9, -R0.reuse, RZ, RZ ;  /* 0x000000ff00097210 */ /* 0x040fe20007ffe1ff */
[----:B------:R-:W-:Y:S01]  /*f000*/  IMAD R3, R13, c[0x0][0x49c], R10 ;  /* 0x000127000d037a24 */ /* 0x000fe200078e020a */
[----:B------:R-:W-:-:S03]  /*f010*/  IADD3 R4, P0, R0, R4, RZ ;  /* 0x0000000400047210 */ /* 0x000fc60007f1e0ff */
[----:B------:R-:W-:Y:S01]  /*f020*/  IMAD R2, R9, c[0x0][0x4e8], R6 ;  /* 0x00013a0009027a24 */ /* 0x000fe200078e0206 */
[----:B------:R-:W-:-:S04]  /*f030*/  SHF.R.S32.HI R6, RZ, 0x1f, R0 ;  /* 0x0000001fff067819 */ /* 0x000fc80000011400 */
[----:B------:R-:W-:Y:S02]  /*f040*/  SHF.R.S32.HI R0, RZ, 0x1f, R2 ;  /* 0x0000001fff007819 */ /* 0x000fe40000011402 */
[----:B------:R-:W-:-:S03]  /*f050*/  IADD3.X R5, R6, R5, R3, P0, !PT ;  /* 0x0000000506057210 */ /* 0x000fc600007fe403 */
[----:B------:R-:W-:-:S04]  /*f060*/  IMAD R0, R0, c[0x0][0x488], RZ ;  /* 0x0001220000007a24 */ /* 0x000fc800078e02ff */
[C---:B------:R-:W-:Y:S02]  /*f070*/  IMAD R0, R2.reuse, c[0x0][0x48c], R0 ;  /* 0x0001230002007a24 */ /* 0x040fe400078e0200 */
[----:B------:R-:W-:-:S05]  /*f080*/  IMAD.WIDE.U32 R2, R2, c[0x0][0x488], R4 ;  /* 0x0001220002027a25 */ /* 0x000fca00078e0004 */
[----:B------:R-:W-:Y:S02]  /*f090*/  IADD3 R0, R3, R0, RZ ;  /* 0x0000000003007210 */ /* 0x000fe40007ffe0ff */
[----:B------:R-:W-:-:S04]  /*f0a0*/  LEA R4, P0, R2, c[0x0][0x450], 0x2 ;  /* 0x0001140002047a11 */ /* 0x000fc800078010ff */
[----:B------:R-:W-:Y:S02]  /*f0b0*/  LEA.HI.X R5, R2, c[0x0][0x454], R0, 0x2, P0 ;  /* 0x0001150002057a11 */ /* 0x000fe400000f1400 */
[----:B------:R-:W-:-:S05]  /*f0c0*/  MOV R0, 0xff800000 ;  /* 0xff80000000007802 */ /* 0x000fca0000000f00 */
[----:B------:R1:W-:Y:S02]  /*f0d0*/  STG.E [R4.64], R0 ;  /* 0x0000000004007986 */ /* 0x0003e4000c101906 */
.L_x_495:
[----:B------:R-:W-:Y:S05]  /*f0e0*/  BSYNC B0 ;  /* 0x0000000000007941 */ /* 0x000fea0003800000 */
.L_x_494:
[----:B------:R-:W3:Y:S01]  /*f0f0*/  LDL R2, [R1+0xec] ;  /* 0x0000ec0001027983 */ /* 0x000ee20000100800 */
[----:B-1----:R-:W-:Y:S01]  /*f100*/  MOV R0, c[0x0][0x4e8] ;  /* 0x00013a0000007a02 */ /* 0x002fe20000000f00 */
[----:B------:R-:W-:Y:S01]  /*f110*/  IMAD R7, R7, c[0x0][0x3e8], RZ ;  /* 0x0000fa0007077a24 */ /* 0x000fe200078e02ff */
[----:B------:R-:W-:Y:S01]  /*f120*/  SHF.R.S32.HI R9, RZ, 0x1f, R12 ;  /* 0x0000001fff097819 */ /* 0x000fe2000001140c */
[----:B------:R-:W-:Y:S01]  /*f130*/  IMAD R5, R8, c[0x0][0x3f0], RZ ;  /* 0x0000fc0008057a24 */ /* 0x000fe200078e02ff */
[----:B------:R-:W-:Y:S01]  /*f140*/  ISETP.NE.AND P0, PT, R0, 0x1, PT ;  /* 0x000000010000780c */ /* 0x000fe20003f05270 */
[----:B------:R-:W-:Y:S01]  /*f150*/  IMAD R7, R14, c[0x0][0x3ec], R7 ;  /* 0x0000fb000e077a24 */ /* 0x000fe200078e0207 */
[----:B------:R-:W-:-:S04]  /*f160*/  LEA.HI R9, R9, R12, RZ, 0x3 ;  /* 0x0000000c09097211 */ /* 0x000fc800078f18ff */
[----:B------:R-:W-:-:S04]  /*f170*/  SHF.R.S32.HI R9, RZ, 0x3, R9 ;  /* 0x00000003ff097819 */ /* 0x000fc80000011409 */
[-C--:B------:R-:W-:Y:S02]  /*f180*/  IADD3 R12, R9, R11.reuse, RZ ;  /* 0x0000000b090c7210 */ /* 0x080fe40007ffe0ff */
[----:B---3--:R-:W-:Y:S01]  /*f190*/  IADD3 R4, R2, R11, RZ ;  /* 0x0000000b02047210 */ /* 0x008fe20007ffe0ff */
[----:B------:R-:W-:-:S03]  /*f1a0*/  IMAD.WIDE.U32 R2, R14, c[0x0][0x3e8], RZ ;  /* 0x0000fa000e027a25 */ /* 0x000fc600078e00ff */
[----:B------:R-:W-:Y:S01]  /*f1b0*/  MOV R0, R4 ;  /* 0x0000000400007202 */ /* 0x000fe20000000f00 */
[----:B------:R-:W-:-:S04]  /*f1c0*/  @P0 IMAD.HI.U32 R6, R4, c[0x0][0x4ec], RZ ;  /* 0x00013b0004060a27 */ /* 0x000fc800078e00ff */
[----:B------:R-:W-:Y:S01]  /*f1d0*/  IMAD.IADD R3, R3, 0x1, R7 ;  /* 0x0000000103037824 */ /* 0x000fe200078e0207 */
[----:B------:R-:W-:Y:S01]  /*f1e0*/  @P0 SHF.R.U32.HI R0, RZ, c[0x0][0x4f0], R6 ;  /* 0x00013c00ff000a19 */ /* 0x000fe20000011606 */
[C---:B------:R-:W-:Y:S02]  /*f1f0*/  IMAD R7, R13.reuse, c[0x0][0x3f4], R5 ;  /* 0x0000fd000d077a24 */ /* 0x040fe400078e0205 */
[----:B------:R-:W-:Y:S01]  /*f200*/  IMAD.WIDE.U32 R2, R13, c[0x0][0x3f0], R2 ;  /* 0x0000fc000d027a25 */ /* 0x000fe200078e0002 */
[----:B------:R-:W-:Y:S02]  /*f210*/  SHF.R.S32.HI R6, RZ, 0x1f, R0 ;  /* 0x0000001fff067819 */ /* 0x000fe40000011400 */
[----:B------:R-:W-:Y:S02]  /*f220*/  IADD3 R5, -R0, RZ, RZ ;  /* 0x000000ff00057210 */ /* 0x000fe40007ffe1ff */
[----:B------:R-:W-:Y:S01]  /*f230*/  IADD3 R3, R3, R7, RZ ;  /* 0x0000000703037210 */ /* 0x000fe20007ffe0ff */
[----:B------:R-:W-:-:S02]  /*f240*/  IMAD R6, R6, c[0x0][0x3e0], RZ ;  /* 0x0000f80006067a24 */ /* 0x000fc400078e02ff */
[----:B------:R-:W-:Y:S02]  /*f250*/  IMAD R4, R5, c[0x0][0x4e8], R4 ;  /* 0x00013a0005047a24 */ /* 0x000fe400078e0204 */
[C---:B------:R-:W-:Y:S02]  /*f260*/  IMAD R5, R0.reuse, c[0x0][0x3e4], R6 ;  /* 0x0000f90000057a24 */ /* 0x040fe400078e0206 */
[----:B------:R-:W-:Y:S01]  /*f270*/  IMAD.WIDE.U32 R2, R0, c[0x0][0x3e0], R2 ;  /* 0x0000f80000027a25 */ /* 0x000fe200078e0002 */
[----:B------:R-:W-:-:S03]  /*f280*/  SHF.R.S32.HI R0, RZ, 0x1f, R4 ;  /* 0x0000001fff007819 */ /* 0x000fc60000011404 */
[----:B------:R-:W-:Y:S02]  /*f290*/  IMAD.IADD R3, R3, 0x1, R5 ;  /* 0x0000000103037824 */ /* 0x000fe400078e0205 */
[----:B------:R-:W-:Y:S02]  /*f2a0*/  IMAD R0, R0, c[0x0][0x3d8], RZ ;  /* 0x0000f60000007a24 */ /* 0x000fe400078e02ff */
[----:B------:R-:W-:-:S04]  /*f2b0*/  IMAD.WIDE.U32 R2, R4, c[0x0][0x3d8], R2 ;  /* 0x0000f60004027a25 */ /* 0x000fc800078e0002 */
[----:B------:R-:W-:Y:S01]  /*f2c0*/  IMAD R4, R4, c[0x0][0x3dc], R0 ;  /* 0x0000f70004047a24 */ /* 0x000fe200078e0200 */
[----:B------:R-:W-:-:S04]  /*f2d0*/  LEA R13, P0, R2, c[0x0][0x380], 0x1 ;  /* 0x0000e000020d7a11 */ /* 0x000fc800078008ff */
[----:B------:R-:W-:-:S04]  /*f2e0*/  IADD3 R3, R3, R4, RZ ;  /* 0x0000000403037210 */ /* 0x000fc80007ffe0ff */
[----:B------:R-:W-:Y:S01]  /*f2f0*/  LEA.HI.X R3, R2, c[0x0][0x384], R3, 0x1, P0 ;  /* 0x0000e10002037a11 */ /* 0x000fe200000f0c03 */
[----:B------:R-:W-:Y:S05]  /*f300*/  BRA.DIV ~URZ, `(.L_x_496) ;  /* 0x00000a927f007947 */ /* 0x000fea000b800000 */
[----:B------:R1:W3:Y:S02]  /*f310*/  SHFL.IDX PT, R2, R3, RZ, 0x181f ;  /* 0x00181fff03027589 */ /* 0x0002e400000e0000 */
.L_x_514:
[----:B------:R-:W-:Y:S05]  /*f320*/  BRA.DIV ~URZ, `(.L_x_497) ;  /* 0x00000ae27f007947 */ /* 0x000fea000b800000 */
[----:B------:R4:W1:Y:S02]  /*f330*/  SHFL.IDX PT, R0, R13, RZ, 0x181f ;  /* 0x00181fff0d007589 */ /* 0x00086400000e0000 */
.L_x_515:
[----:B------:R-:W-:Y:S01]  /*f340*/  MOV R14, c[0x0][0x4e8] ;  /* 0x00013a00000e7a02 */ /* 0x000fe20000000f00 */
[----:B------:R-:W-:Y:S04]  /*f350*/  BSSY B0, `(.L_x_498) ;  /* 0x000001b000007945 */ /* 0x000fe80003800000 */
[----:B------:R-:W-:-:S05]  /*f360*/  IMAD R14, R14, c[0x0][0x388], RZ ;  /* 0x0000e2000e0e7a24 */ /* 0x000fca00078e02ff */
[----:B------:R-:W-:-:S13]  /*f370*/  ISETP.GE.AND P0, PT, R12, R14, PT ;  /* 0x0000000e0c00720c */ /* 0x000fda0003f06270 */
[----:B------:R-:W-:Y:S05]  /*f380*/  @P0 BRA `(.L_x_499) ;  /* 0x0000017000000947 */ /* 0x000fea0003800000 */
[----:B------:R-:W5:Y:S04]  /*f390*/  LDL.64 R6, [R1+0x90] ;  /* 0x0000900001067983 */ /* 0x000f680000100a00 */
[----:B--2---:R-:W2:Y:S04]  /*f3a0*/  LDL R4, [R1+0xa0] ;  /* 0x0000a00001047983 */ /* 0x004ea80000100800 */
[----:B----4-:R-:W4:Y:S04]  /*f3b0*/  LDL R17, [R1+0x9c] ;  /* 0x00009c0001117983 */ /* 0x010f280000100800 */
[----:B---3--:R-:W3:Y:S04]  /*f3c0*/  LDL R15, [R1+0x98] ;  /* 0x00009800010f7983 */ /* 0x008ee80000100800 */
[----:B------:R-:W3:Y:S04]  /*f3d0*/  LDL R5, [R1+0xc0] ;  /* 0x0000c00001057983 */ /* 0x000ee80000100800 */
[----:B------:R-:W3:Y:S04]  /*f3e0*/  LDL R18, [R1+0xbc] ;  /* 0x0000bc0001127983 */ /* 0x000ee80000100800 */
[----:B------:R-:W3:Y:S01]  /*f3f0*/  LDL R16, [R1+0xb8] ;  /* 0x0000b80001107983 */ /* 0x000ee20000100800 */
[----:B-----5:R-:W-:-:S02]  /*f400*/  ISETP.GE.AND P3, PT, R6, c[0x0][0x3c8], PT ;  /* 0x0000f20006007a0c */ /* 0x020fc40003f66270 */
[----:B--2---:R-:W-:Y:S02]  /*f410*/  ISETP.GE.AND P2, PT, R4, c[0x0][0x3c8], PT ;  /* 0x0000f20004007a0c */ /* 0x004fe40003f46270 */
[----:B----4-:R-:W-:Y:S02]  /*f420*/  ISETP.GE.AND P1, PT, R17, c[0x0][0x3c8], PT ;  /* 0x0000f20011007a0c */ /* 0x010fe40003f26270 */
[----:B---3--:R-:W-:-:S07]  /*f430*/  ISETP.GE.AND P0, PT, R15, c[0x0][0x3c8], PT ;  /* 0x0000f2000f007a0c */ /* 0x008fce0003f06270 */
[-C--:B-1----:R-:W-:Y:S02]  /*f440*/  @!P3 LEA R10, P4, R6, R0.reuse, 0x1 ;  /* 0x00000000060ab211 */ /* 0x082fe400078808ff */
[----:B------:R-:W-:Y:S02]  /*f450*/  @!P2 LEA R8, P6, R4, R0, 0x1 ;  /* 0x000000000408a211 */ /* 0x000fe400078c08ff */
[----:B------:R-:W-:Y:S02]  /*f460*/  @!P3 LEA.HI.X R11, R6, R2, R7, 0x1, P4 ;  /* 0x00000002060bb211 */ /* 0x000fe400020f0c07 */
[----:B------:R-:W-:Y:S02]  /*f470*/  @!P1 LEA R6, P5, R17, R0, 0x1 ;  /* 0x0000000011069211 */ /* 0x000fe400078a08ff */
[----:B------:R-:W-:Y:S02]  /*f480*/  @!P2 LEA.HI.X R9, R4, R2, R5, 0x1, P6 ;  /* 0x000000020409a211 */ /* 0x000fe400030f0c05 */
[----:B------:R-:W-:-:S02]  /*f490*/  @!P0 LEA R4, P4, R15, R0, 0x1 ;  /* 0x000000000f048211 */ /* 0x000fc400078808ff */
[-C--:B------:R-:W-:Y:S02]  /*f4a0*/  @!P1 LEA.HI.X R7, R17, R2.reuse, R18, 0x1, P5 ;  /* 0x0000000211079211 */ /* 0x080fe400028f0c12 */
[----:B------:R-:W-:Y:S01]  /*f4b0*/  @!P0 LEA.HI.X R5, R15, R2, R16, 0x1, P4 ;  /* 0x000000020f058211 */ /* 0x000fe200020f0c10 */
[----:B------:R1:W-:Y:S04]  /*f4c0*/  @!P3 ST.E.128 [R10.64], RZ ;  /* 0x000000ff0a00b985 */ /* 0x0003e8000c101d06 */
[----:B------:R1:W-:Y:S04]  /*f4d0*/  @!P2 ST.E.128 [R8.64], RZ ;  /* 0x000000ff0800a985 */ /* 0x0003e8000c101d06 */
[----:B------:R1:W-:Y:S04]  /*f4e0*/  @!P1 ST.E.128 [R6.64], RZ ;  /* 0x000000ff06009985 */ /* 0x0003e8000c101d06 */
[----:B------:R1:W-:Y:S02]  /*f4f0*/  @!P0 ST.E.128 [R4.64], RZ ;  /* 0x000000ff04008985 */ /* 0x0003e4000c101d06 */
.L_x_499:
[----:B------:R-:W-:Y:S05]  /*f500*/  BSYNC B0 ;  /* 0x0000000000007941 */ /* 0x000fea0003800000 */
.L_x_498:
[----:B------:R-:W-:Y:S05]  /*f510*/  BRA.DIV ~URZ, `(.L_x_500) ;  /* 0x000009527f007947 */ /* 0x000fea000b800000 */
[----:B---3--:R3:W2:Y:S04]  /*f520*/  SHFL.IDX PT, R2, R3, 0x1, 0x181f ;  /* 0x00381f0003027f89 */ /* 0x0086a800000e0000 */
[----:B-1----:R3:W1:Y:S02]  /*f530*/  SHFL.IDX PT, R0, R13, 0x1, 0x181f ;  /* 0x00381f000d007f89 */ /* 0x00266400000e0000 */
.L_x_516:
[----:B------:R-:W-:Y:S01]  /*f540*/  IADD3 R4, R12, 0x20, RZ ;  /* 0x000000200c047810 */ /* 0x000fe20007ffe0ff */
[----:B------:R-:W-:Y:S03]  /*f550*/  BSSY B0, `(.L_x_501) ;  /* 0x000001a000007945 */ /* 0x000fe60003800000 */
[----:B------:R-:W-:-:S13]  /*f560*/  ISETP.GE.AND P0, PT, R4, R14, PT ;  /* 0x0000000e0400720c */ /* 0x000fda0003f06270 */
[----:B------:R-:W-:Y:S05]  /*f570*/  @P0 BRA `(.L_x_502) ;  /* 0x0000017000000947 */ /* 0x000fea0003800000 */
[----:B------:R-:W5:Y:S04]  /*f580*/  LDL.64 R6, [R1+0x90] ;  /* 0x0000900001067983 */ /* 0x000f680000100a00 */
[----:B---3--:R-:W3:Y:S04]  /*f590*/  LDL R5, [R1+0xa0] ;  /* 0x0000a00001057983 */ /* 0x008ee80000100800 */
[----:B----4-:R-:W4:Y:S04]  /*f5a0*/  LDL R17, [R1+0x9c] ;  /* 0x00009c0001117983 */ /* 0x010f280000100800 */
[----:B--2---:R-:W2:Y:S04]  /*f5b0*/  LDL R15, [R1+0x98] ;  /* 0x00009800010f7983 */ /* 0x004ea80000100800 */
[----:B------:R-:W2:Y:S04]  /*f5c0*/  LDL R19, [R1+0xc0] ;  /* 0x0000c00001137983 */ /* 0x000ea80000100800 */
[----:B------:R-:W2:Y:S04]  /*f5d0*/  LDL R18, [R1+0xbc] ;  /* 0x0000bc0001127983 */ /* 0x000ea80000100800 */
[----:B------:R-:W2:Y:S01]  /*f5e0*/  LDL R16, [R1+0xb8] ;  /* 0x0000b80001107983 */ /* 0x000ea20000100800 */
[----:B-----5:R-:W-:-:S02]  /*f5f0*/  ISETP.GE.AND P3, PT, R6, c[0x0][0x3c8], PT ;  /* 0x0000f20006007a0c */ /* 0x020fc40003f66270 */
[----:B---3--:R-:W-:Y:S02]  /*f600*/  ISETP.GE.AND P2, PT, R5, c[0x0][0x3c8], PT ;  /* 0x0000f20005007a0c */ /* 0x008fe40003f46270 */
[----:B----4-:R-:W-:Y:S02]  /*f610*/  ISETP.GE.AND P1, PT, R17, c[0x0][0x3c8], PT ;  /* 0x0000f20011007a0c */ /* 0x010fe40003f26270 */
[----:B--2---:R-:W-:-:S07]  /*f620*/  ISETP.GE.AND P0, PT, R15, c[0x0][0x3c8], PT ;  /* 0x0000f2000f007a0c */ /* 0x004fce0003f06270 */
[CC--:B-1----:R-:W-:Y:S02]  /*f630*/  @!P3 LEA R10, P4, R6.reuse, R0.reuse, 0x1 ;  /* 0x00000000060ab211 */ /* 0x0c2fe400078808ff */
        /* <DEDUP_REMOVED lines=11> */
.L_x_502:
[----:B------:R-:W-:Y:S05]  /*f6f0*/  BSYNC B0 ;  /* 0x0000000000007941 */ /* 0x000fea0003800000 */
.L_x_501:
[----:B------:R-:W-:Y:S05]  /*f700*/  BRA.DIV ~URZ, `(.L_x_503) ;  /* 0x000008227f007947 */ /* 0x000fea000b800000 */
[----:B--2---:R2:W3:Y:S02]  /*f710*/  SHFL.IDX PT, R2, R3, 0x2, 0x181f ;  /* 0x00581f0003027f89 */ /* 0x0044e400000e0000 */
.L_x_517:
[----:B------:R-:W-:Y:S05]  /*f720*/  BRA.DIV ~URZ, `(.L_x_504) ;  /* 0x000008727f007947 */ /* 0x000fea000b800000 */
[----:B-1----:R1:W2:Y:S02]  /*f730*/  SHFL.IDX PT, R0, R13, 0x2, 0x181f ;  /* 0x00581f000d007f89 */ /* 0x0022a400000e0000 */
.L_x_518:
[----:B------:R-:W-:Y:S01]  /*f740*/  IADD3 R4, R12, 0x40, RZ ;  /* 0x000000400c047810 */ /* 0x000fe20007ffe0ff */
[----:B------:R-:W-:Y:S03]  /*f750*/  BSSY B0, `(.L_x_505) ;  /* 0x000001a000007945 */ /* 0x000fe60003800000 */
[----:B------:R-:W-:-:S13]  /*f760*/  ISETP.GE.AND P0, PT, R4, R14, PT ;  /* 0x0000000e0400720c */ /* 0x000fda0003f06270 */
[----:B------:R-:W-:Y:S05]  /*f770*/  @P0 BRA `(.L_x_506) ;  /* 0x0000017000000947 */ /* 0x000fea0003800000 */
[----:B------:R-:W5:Y:S04]  /*f780*/  LDL.64 R6, [R1+0x90] ;  /* 0x0000900001067983 */ /* 0x000f680000100a00 */
[----:B----4-:R-:W4:Y:S04]  /*f790*/  LDL R5, [R1+0xa0] ;  /* 0x0000a00001057983 */ /* 0x010f280000100800 */
[----:B---3--:R-:W3:Y:S04]  /*f7a0*/  LDL R17, [R1+0x9c] ;  /* 0x00009c0001117983 */ /* 0x008ee80000100800 */
[----:B--2---:R-:W2:Y:S04]  /*f7b0*/  LDL R15, [R1+0x98] ;  /* 0x00009800010f7983 */ /* 0x004ea80000100800 */
[----:B------:R-:W2:Y:S04]  /*f7c0*/  LDL R19, [R1+0xc0] ;  /* 0x0000c00001137983 */ /* 0x000ea80000100800 */
[----:B------:R-:W2:Y:S04]  /*f7d0*/  LDL R18, [R1+0xbc] ;  /* 0x0000bc0001127983 */ /* 0x000ea80000100800 */
[----:B------:R-:W2:Y:S01]  /*f7e0*/  LDL R16, [R1+0xb8] ;  /* 0x0000b80001107983 */ /* 0x000ea20000100800 */
[----:B-----5:R-:W-:-:S02]  /*f7f0*/  ISETP.GE.AND P3, PT, R6, c[0x0][0x3c8], PT ;  /* 0x0000f20006007a0c */ /* 0x020fc40003f66270 */
[----:B----4-:R-:W-:Y:S02]  /*f800*/  ISETP.GE.AND P2, PT, R5, c[0x0][0x3c8], PT ;  /* 0x0000f20005007a0c */ /* 0x010fe40003f46270 */
[----:B---3--:R-:W-:Y:S02]  /*f810*/  ISETP.GE.AND P1, PT, R17, c[0x0][0x3c8], PT ;  /* 0x0000f20011007a0c */ /* 0x008fe40003f26270 */
[----:B--2---:R-:W-:-:S07]  /*f820*/  ISETP.GE.AND P0, PT, R15, c[0x0][0x3c8], PT ;  /* 0x0000f2000f007a0c */ /* 0x004fce0003f06270 */
[CC--:B------:R-:W-:Y:S02]  /*f830*/  @!P3 LEA R10, P4, R6.reuse, R0.reuse, 0x1 ;  /* 0x00000000060ab211 */ /* 0x0c0fe400078808ff */
        /* <DEDUP_REMOVED lines=11> */
.L_x_506:
[----:B------:R-:W-:Y:S05]  /*f8f0*/  BSYNC B0 ;  /* 0x0000000000007941 */ /* 0x000fea0003800000 */
.L_x_505:
[----:B------:R-:W-:Y:S05]  /*f900*/  BRA.DIV ~URZ, `(.L_x_507) ;  /* 0x000006f27f007947 */ /* 0x000fea000b800000 */
[----:B---3--:R3:W1:Y:S04]  /*f910*/  SHFL.IDX PT, R2, R3, 0x3, 0x181f ;  /* 0x00781f0003027f89 */ /* 0x00866800000e0000 */
[----:B--2---:R3:W2:Y:S02]  /*f920*/  SHFL.IDX PT, R0, R13, 0x3, 0x181f ;  /* 0x00781f000d007f89 */ /* 0x0046a400000e0000 */
.L_x_519:
[----:B------:R-:W-:-:S04]  /*f930*/  IADD3 R12, R12, 0x60, RZ ;  /* 0x000000600c0c7810 */ /* 0x000fc80007ffe0ff */
        /* <DEDUP_REMOVED lines=8> */
[----:B-1----:R-:W2:Y:S01]  /*f9c0*/  LDL R13, [R1+0xb8] ;  /* 0x0000b800010d7983 */ /* 0x002ea20000100800 */
[----:B-----5:R-:W-:-:S02]  /*f9d0*/  ISETP.GE.AND P3, PT, R6, c[0x0][0x3c8], PT ;  /* 0x0000f20006007a0c */ /* 0x020fc40003f66270 */
[----:B---3--:R-:W-:Y:S02]  /*f9e0*/  ISETP.GE.AND P2, PT, R4, c[0x0][0x3c8], PT ;  /* 0x0000f20004007a0c */ /* 0x008fe40003f46270 */
[----:B----4-:R-:W-:Y:S02]  /*f9f0*/  ISETP.GE.AND P1, PT, R15, c[0x0][0x3c8], PT ;  /* 0x0000f2000f007a0c */ /* 0x010fe40003f26270 */
[----:B--2---:R-:W-:-:S07]  /*fa00*/  ISETP.GE.AND P0, PT, R3, c[0x0][0x3c8], PT ;  /* 0x0000f20003007a0c */ /* 0x004fce0003f06270 */
[-C--:B------:R-:W-:Y:S02]  /*fa10*/  @!P3 LEA R10, P4, R6, R0.reuse, 0x1 ;  /* 0x00000000060ab211 */ /* 0x080fe400078808ff */
        /* <DEDUP_REMOVED lines=11> */
.L_x_493:
[----:B----4-:R-:W-:Y:S05]  /*fad0*/  BSYNC B1 ;  /* 0x0000000000017941 */ /* 0x010fea0003800000 */
.L_x_484:
[----:B--2---:R-:W2:Y:S02]  /*fae0*/  LDL R0, [R1+0xf0] ;  /* 0x0000f00001007983 */ /* 0x004ea40000100800 */
[----:B--2---:R-:W-:-:S13]  /*faf0*/  ISETP.NE.AND P0, PT, R0, RZ, PT ;  /* 0x000000ff0000720c */ /* 0x004fda0003f05270 */
[----:B------:R-:W-:Y:S01]  /*fb00*/  @P0 WARPSYNC 0xffffffff ;  /* 0xffffffff00000948 */ /* 0x000fe20003800000 */
[----:B------:R-:W-:Y:S06]  /*fb10*/  @P0 BAR.SYNC.DEFER_BLOCKING 0x5, 0x100 ;  /* 0x0144000000000b1d */ /* 0x000fec0000010000 */
[----:B------:R-:W2:Y:S04]  /*fb20*/  @P0 LDS R0, [0x18100] ;  /* 0x01810000ff000984 */ /* 0x000ea80000000800 */
[----:B--2---:R2:W-:Y:S04]  /*fb30*/  @P0 STL [R1+0xc4], R0 ;  /* 0x0000c40001000387 */ /* 0x0045e80000100800 */
[----:B------:R-:W-:Y:S06]  /*fb40*/  @P0 BAR.ARV 0x4, 0x100 ;  /* 0x0104000000000b1d */ /* 0x000fec0000002000 */
[----:B------:R-:W-:Y:S05]  /*fb50*/  @P0 BRA `(.L_x_508) ;  /* 0x0000009000000947 */ /* 0x000fea0003800000 */
[----:B------:R-:W-:Y:S05]  /*fb60*/  BRA.DIV ~URZ, `(.L_x_509) ;  /* 0x000005527f007947 */ /* 0x000fea000b800000 */
[----:B--2---:R2:W4:Y:S02]  /*fb70*/  SHFL.IDX PT, R0, R81, RZ, 0x1f ;  /* 0x00001fff51007589 */ /* 0x00452400000e0000 */
.L_x_520:
[----:B-1----:R-:W1:Y:S01]  /*fb80*/  S2R R2, SR_TID.X ;  /* 0x0000000000027919 */ /* 0x002e620000002100 */
[----:B------:R-:W-:Y:S03]  /*fb90*/  WARPSYNC 0xffffffff ;  /* 0xffffffff00007948 */ /* 0x000fe60003800000 */
[----:B------:R-:W-:Y:S06]  /*fba0*/  BAR.SYNC.DEFER_BLOCKING 0x4, 0x100 ;  /* 0x0104000000007b1d */ /* 0x000fec0000010000 */
[----:B----4-:R4:W-:Y:S01]  /*fbb0*/  STL [R1+0xc4], R0 ;  /* 0x0000c40001007387 */ /* 0x0109e20000100800 */
[----:B-1----:R-:W-:-:S13]  /*fbc0*/  LOP3.LUT P0, RZ, R2, 0xff, RZ, 0xc0, !PT ;  /* 0x000000ff02ff7812 */ /* 0x002fda000780c0ff */
[----:B------:R4:W-:Y:S04]  /*fbd0*/  @!P0 STS [0x18100], R81 ;  /* 0x01810051ff008388 */ /* 0x0009e80000000800 */
[----:B------:R-:W-:Y:S06]  /*fbe0*/  BAR.ARV 0x5, 0x100 ;  /* 0x0144000000007b1d */ /* 0x000fec0000002000 */
.L_x_508:
[----:B--2-4-:R-:W2:Y:S02]  /*fbf0*/  LDL R0, [R1+0xc4] ;  /* 0x0000c40001007983 */ /* 0x014ea40000100800 */
[----:B--2---:R-:W-:-:S13]  /*fc00*/  ISETP.GE.AND P0, PT, R0, c[0x0][0x538], PT ;  /* 0x00014e0000007a0c */ /* 0x004fda0003f06270 */
[----:B-1-3-5:R-:W-:Y:S01]  /*fc10*/  @P0 CALL.REL.NOINC `(.L_x_510) ;  /* 0x0000001000000944 */ /* 0x02afe20003c00000 */
[----:B------:R-:W-:Y:S05]  /*fc20*/  BRA `(.L_x_511) ;  /* 0xffff0fc000007947 */ /* 0x000fea000383ffff */
.L_x_510:
[----:B------:R-:W-:Y:S05]  /*fc30*/  EXIT ;  /* 0x000000000000794d */ /* 0x000fea0003800000 */
.L_x_480:
[----:B------:R1:W5:Y:S01]  /*fc40*/  LDL R0, [R1+0x64] ;  /* 0x0000640001007983 */ /* 0x0003620000100800 */
[----:B------:R-:W-:Y:S02]  /*fc50*/  MOV R3, 0x2 ;  /* 0x0000000200037802 */ /* 0x000fe40000000f00 */
[----:B------:R-:W-:Y:S02]  /*fc60*/  MOV R2, 0xfc80 ;  /* 0x0000fc8000027802 */ /* 0x000fe40000000f00 */
[----:B-1---5:R-:W-:Y:S05]  /*fc70*/  CALL.REL.NOINC `($__internal_0_$__cuda_sm70_shflsync_bfly_p) ;  /* 0x000004a000007944 */ /* 0x022fea0003c00000 */
[----:B------:R-:W-:Y:S01]  /*fc80*/  MOV R4, R5 ;  /* 0x0000000500047202 */ /* 0x000fe20000000f00 */
[----:B------:R-:W-:Y:S05]  /*fc90*/  BRA `(.L_x_512) ;  /* 0xffffd0a000007947 */ /* 0x000fea000383ffff */
.L_x_481:
[----:B------:R-:W-:Y:S01]  /*fca0*/  IMAD.MOV.U32 R0, RZ, RZ, R4 ;  /* 0x000000ffff007224 */ /* 0x000fe200078e0004 */
[----:B------:R-:W-:Y:S02]  /*fcb0*/  MOV R3, 0x1 ;  /* 0x0000000100037802 */ /* 0x000fe40000000f00 */
[----:B------:R-:W-:Y:S02]  /*fcc0*/  MOV R2, 0xfce0 ;  /* 0x0000fce000027802 */ /* 0x000fe40000000f00 */
[----:B-----5:R-:W-:Y:S05]  /*fcd0*/  CALL.REL.NOINC `($__internal_0_$__cuda_sm70_shflsync_bfly_p) ;  /* 0x0000044000007944 */ /* 0x020fea0003c00000 */
[----:B------:R1:W5:Y:S01]  /*fce0*/  LDL R0, [R1+0x68] ;  /* 0x0000680001007983 */ /* 0x0003620000100800 */
[----:B------:R-:W-:Y:S01]  /*fcf0*/  FADD.FTZ R4, R4, R5 ;  /* 0x0000000504047221 */ /* 0x000fe20000010000 */
[----:B------:R-:W-:Y:S02]  /*fd00*/  MOV R3, 0x2 ;  /* 0x0000000200037802 */ /* 0x000fe40000000f00 */
[----:B------:R-:W-:-:S02]  /*fd10*/  MOV R2, 0xfd30 ;  /* 0x0000fd3000027802 */ /* 0x000fc40000000f00 */
[----:B-1---5:R-:W-:Y:S05]  /*fd20*/  CALL.REL.NOINC `($__internal_0_$__cuda_sm70_shflsync_bfly_p) ;  /* 0x000003f000007944 */ /* 0x022fea0003c00000 */
[----:B------:R-:W2:Y:S01]  /*fd30*/  LDL.LU R0, [R1+0x68] ;  /* 0x0000680001007983 */ /* 0x000ea20000300800 */
[----:B------:R-:W-:-:S02]  /*fd40*/  MOV R3, 0x1 ;  /* 0x0000000100037802 */ /* 0x000fc40000000f00 */
[----:B------:R-:W-:Y:S01]  /*fd50*/  MOV R2, 0xfd80 ;  /* 0x0000fd8000027802 */ /* 0x000fe20000000f00 */
[----:B--2---:R-:W-:Y:S02]  /*fd60*/  FADD.FTZ R0, R0, R5 ;  /* 0x0000000500007221 */ /* 0x004fe40000010000 */
[----:B------:R-:W-:Y:S05]  /*fd70*/  CALL.REL.NOINC `($__internal_0_$__cuda_sm70_shflsync_bfly_p) ;  /* 0x000003a000007944 */ /* 0x000fea0003c00000 */
[----:B------:R-:W-:Y:S01]  /*fd80*/  MOV R3, R5 ;  /* 0x0000000500037202 */ /* 0x000fe20000000f00 */
[----:B------:R-:W-:Y:S05]  /*fd90*/  BRA `(.L_x_513) ;  /* 0xffffd03000007947 */ /* 0x000fea000383ffff */
.L_x_496:
[----:B------:R-:W-:Y:S01]  /*fda0*/  IMAD.MOV.U32 R5, RZ, RZ, R3 ;  /* 0x000000ffff057224 */ /* 0x000fe200078e0003 */
[----:B------:R-:W-:Y:S01]  /*fdb0*/  MOV R4, RZ ;  /* 0x000000ff00047202 */ /* 0x000fe20000000f00 */
[----:B------:R-:W-:Y:S01]  /*fdc0*/  IMAD.MOV.U32 R0, RZ, RZ, 0x181f ;  /* 0x0000181fff007424 */ /* 0x000fe200078e00ff */
[----:B------:R-:W-:Y:S02]  /*fdd0*/  MOV R6, 0xfdf0 ;  /* 0x0000fdf000067802 */ /* 0x000fe40000000f00 */
[----:B--2---:R-:W-:Y:S05]  /*fde0*/  CALL.REL.NOINC `($__internal_1_$__cuda_sm70_shflsync_idx_p) ;  /* 0x0000037000007944 */ /* 0x004fea0003c00000 */
[----:B------:R-:W-:Y:S01]  /*fdf0*/  MOV R2, R0 ;  /* 0x0000000000027202 */ /* 0x000fe20000000f00 */
[----:B------:R-:W-:Y:S05]  /*fe00*/  BRA `(.L_x_514) ;  /* 0xfffff51000007947 */ /* 0x000fea000383ffff */
.L_x_497:
[----:B------:R-:W-:Y:S01]  /*fe10*/  IMAD.MOV.U32 R5, RZ, RZ, R13 ;  /* 0x000000ffff057224 */ /* 0x000fe200078e000d */
[----:B------:R-:W-:Y:S01]  /*fe20*/  MOV R4, RZ ;  /* 0x000000ff00047202 */ /* 0x000fe20000000f00 */
[----:B------:R-:W-:Y:S01]  /*fe30*/  IMAD.MOV.U32 R0, RZ, RZ, 0x181f ;  /* 0x0000181fff007424 */ /* 0x000fe200078e00ff */
[----:B------:R-:W-:Y:S02]  /*fe40*/  MOV R6, 0xfe60 ;  /* 0x0000fe6000067802 */ /* 0x000fe40000000f00 */
[----:B-123--:R-:W-:Y:S05]  /*fe50*/  CALL.REL.NOINC `($__internal_1_$__cuda_sm70_shflsync_idx_p) ;  /* 0x0000030000007944 */ /* 0x00efea0003c00000 */
[----:B------:R-:W-:Y:S05]  /*fe60*/  BRA `(.L_x_515) ;  /* 0xfffff4d000007947 */ /* 0x000fea000383ffff */
.L_x_500:
[----:B-1----:R-:W-:Y:S01]  /*fe70*/  IMAD.MOV.U32 R5, RZ, RZ, R3 ;  /* 0x000000ffff057224 */ /* 0x002fe200078e0003 */
[----:B------:R-:W-:Y:S01]  /*fe80*/  MOV R4, 0x1 ;  /* 0x0000000100047802 */ /* 0x000fe20000000f00 */
[----:B------:R-:W-:Y:S01]  /*fe90*/  IMAD.MOV.U32 R0, RZ, RZ, 0x181f ;  /* 0x0000181fff007424 */ /* 0x000fe200078e00ff */
[----:B------:R-:W-:-:S02]  /*fea0*/  MOV R6, 0xfec0 ;  /* 0x0000fec000067802 */ /* 0x000fc40000000f00 */
[----:B--234-:R-:W-:Y:S05]  /*feb0*/  CALL.REL.NOINC `($__internal_1_$__cuda_sm70_shflsync_idx_p) ;  /* 0x000002a000007944 */ /* 0x01cfea0003c00000 */
[----:B------:R-:W-:Y:S01]  /*fec0*/  IMAD.MOV.U32 R2, RZ, RZ, R0 ;  /* 0x000000ffff027224 */ /* 0x000fe200078e0000 */
[----:B------:R-:W-:Y:S01]  /*fed0*/  MOV R4, 0x1 ;  /* 0x0000000100047802 */ /* 0x000fe20000000f00 */
[----:B------:R-:W-:Y:S01]  /*fee0*/  IMAD.MOV.U32 R5, RZ, RZ, R13 ;  /* 0x000000ffff057224 */ /* 0x000fe200078e000d */
[----:B------:R-:W-:-:S02]  /*fef0*/  MOV R0, 0x181f ;  /* 0x0000181f00007802 */ /* 0x000fc40000000f00 */
[----:B------:R-:W-:Y:S02]  /*ff00*/  MOV R6, 0xff20 ;  /* 0x0000ff2000067802 */ /* 0x000fe40000000f00 */
[----:B------:R-:W-:Y:S05]  /*ff10*/  CALL.REL.NOINC `($__internal_1_$__cuda_sm70_shflsync_idx_p) ;  /* 0x0000024000007944 */ /* 0x000fea0003c00000 */
[----:B------:R-:W-:Y:S05]  /*ff20*/  BRA `(.L_x_516) ;  /* 0xfffff61000007947 */ /* 0x000fea000383ffff */
.L_x_503:
[----:B-1----:R-:W-:Y:S01]  /*ff30*/  IMAD.MOV.U32 R5, RZ, RZ, R3 ;  /* 0x000000ffff057224 */ /* 0x002fe200078e0003 */
[----:B------:R-:W-:Y:S01]  /*ff40*/  MOV R4, 0x2 ;  /* 0x0000000200047802 */ /* 0x000fe20000000f00 */
[----:B------:R-:W-:Y:S01]  /*ff50*/  IMAD.MOV.U32 R0, RZ, RZ, 0x181f ;  /* 0x0000181fff007424 */ /* 0x000fe200078e00ff */
[----:B------:R-:W-:Y:S02]  /*ff60*/  MOV R6, 0xff80 ;  /* 0x0000ff8000067802 */ /* 0x000fe40000000f00 */
[----:B--234-:R-:W-:Y:S05]  /*ff70*/  CALL.REL.NOINC `($__internal_1_$__cuda_sm70_shflsync_idx_p) ;  /* 0x000001e000007944 */ /* 0x01cfea0003c00000 */
[----:B------:R-:W-:Y:S01]  /*ff80*/  MOV R2, R0 ;  /* 0x0000000000027202 */ /* 0x000fe20000000f00 */
[----:B------:R-:W-:Y:S05]  /*ff90*/  BRA `(.L_x_517) ;  /* 0xfffff78000007947 */ /* 0x000fea000383ffff */
.L_x_504:
[----:B-1----:R-:W-:Y:S01]  /*ffa0*/  IMAD.MOV.U32 R5, RZ, RZ, R13 ;  /* 0x000000ffff057224 */ /* 0x002fe200078e000d */
[----:B------:R-:W-:Y:S01]  /*ffb0*/  MOV R4, 0x2 ;  /* 0x0000000200047802 */ /* 0x000fe20000000f00 */
[----:B------:R-:W-:Y:S01]  /*ffc0*/  IMAD.MOV.U32 R0, RZ, RZ, 0x181f ;  /* 0x0000181fff007424 */ /* 0x000fe200078e00ff */
[----:B------:R-:W-:Y:S02]  /*ffd0*/  MOV R6, 0xfff0 ;  /* 0x0000fff000067802 */ /* 0x000fe40000000f00 */
[----:B--234-:R-:W-:Y:S05]  /*ffe0*/  CALL.REL.NOINC `($__internal_1_$__cuda_sm70_shflsync_idx_p) ;  /* 0x0000017000007944 */ /* 0x01cfea0003c00000 */
[----:B------:R-:W-:Y:S05]  /*fff0*/  BRA `(.L_x_518) ;  /* 0xfffff74000007947 */ /* 0x000fea000383ffff */
.L_x_507:
[----:B--2---:R-:W-:Y:S01]  /*10000*/  IMAD.MOV.U32 R5, RZ, RZ, R3 ;  /* 0x000000ffff057224 */ /* 0x004fe200078e0003 */
[----:B------:R-:W-:Y:S01]  /*10010*/  MOV R4, 0x3 ;  /* 0x0000000300047802 */ /* 0x000fe20000000f00 */
[----:B------:R-:W-:Y:S01]  /*10020*/  IMAD.MOV.U32 R0, RZ, RZ, 0x181f ;  /* 0x0000181fff007424 */ /* 0x000fe200078e00ff */
[----:B------:R-:W-:-:S02]  /*10030*/  MOV R6, 0x10050 ;  /* 0x0001005000067802 */ /* 0x000fc40000000f00 */
[----:B-1-34-:R-:W-:Y:S05]  /*10040*/  CALL.REL.NOINC `($__internal_1_$__cuda_sm70_shflsync_idx_p) ;  /* 0x0000011000007944 */ /* 0x01afea0003c00000 */
[----:B------:R-:W-:Y:S01]  /*10050*/  IMAD.MOV.U32 R2, RZ, RZ, R0 ;  /* 0x000000ffff027224 */ /* 0x000fe200078e0000 */
[----:B------:R-:W-:Y:S01]  /*10060*/  MOV R4, 0x3 ;  /* 0x0000000300047802 */ /* 0x000fe20000000f00 */
[----:B------:R-:W-:Y:S01]  /*10070*/  IMAD.MOV.U32 R5, RZ, RZ, R13 ;  /* 0x000000ffff057224 */ /* 0x000fe200078e000d */
[----:B------:R-:W-:-:S02]  /*10080*/  MOV R0, 0x181f ;  /* 0x0000181f00007802 */ /* 0x000fc40000000f00 */
[----:B------:R-:W-:Y:S02]  /*10090*/  MOV R6, 0x100b0 ;  /* 0x000100b000067802 */ /* 0x000fe40000000f00 */
[----:B------:R-:W-:Y:S05]  /*100a0*/  CALL.REL.NOINC `($__internal_1_$__cuda_sm70_shflsync_idx_p) ;  /* 0x000000b000007944 */ /* 0x000fea0003c00000 */
[----:B------:R-:W-:Y:S05]  /*100b0*/  BRA `(.L_x_519) ;  /* 0xfffff87000007947 */ /* 0x000fea000383ffff */
.L_x_509:
[----:B-1----:R-:W-:Y:S01]  /*100c0*/  IMAD.MOV.U32 R5, RZ, RZ, R81 ;  /* 0x000000ffff057224 */ /* 0x002fe200078e0051 */
[----:B------:R-:W-:Y:S01]  /*100d0*/  MOV R4, RZ ;  /* 0x000000ff00047202 */ /* 0x000fe20000000f00 */
[----:B--2---:R-:W-:Y:S01]  /*100e0*/  IMAD.MOV.U32 R0, RZ, RZ, 0x1f ;  /* 0x0000001fff007424 */ /* 0x004fe200078e00ff */
[----:B------:R-:W-:Y:S02]  /*100f0*/  MOV R6, 0x10110 ;  /* 0x0001011000067802 */ /* 0x000fe40000000f00 */
[----:B---3-5:R-:W-:Y:S05]  /*10100*/  CALL.REL.NOINC `($__internal_1_$__cuda_sm70_shflsync_idx_p) ;  /* 0x0000005000007944 */ /* 0x028fea0003c00000 */
[----:B------:R-:W-:Y:S05]  /*10110*/  BRA `(.L_x_520) ;  /* 0xfffffa6000007947 */ /* 0x000fea000383ffff */
        .weak           $__internal_0_$__cuda_sm70_shflsync_bfly_p
        .type           $__internal_0_$__cuda_sm70_shflsync_bfly_p,@function
        .size           $__internal_0_$__cuda_sm70_shflsync_bfly_p,($__internal_1_$__cuda_sm70_shflsync_idx_p - $__internal_0_$__cuda_sm70_shflsync_bfly_p)
$__internal_0_$__cuda_sm70_shflsync_bfly_p:
[----:B------:R-:W-:Y:S04]  /*10120*/  WARPSYNC R6 ;  /* 0x0000000600007348 */ /* 0x000fe80003800000 */
[----:B------:R1:W2:Y:S02]  /*10130*/  SHFL.BFLY PT, R5, R0, R3, R7 ;  /* 0x0c00000300057389 */ /* 0x0002a400000e0007 */
[----:B-1----:R-:W-:-:S04]  /*10140*/  MOV R3, 0x0 ;  /* 0x0000000000037802 */ /* 0x002fc80000000f00 */
[----:B--2---:R-:W-:Y:S05]  /*10150*/  RET.REL.NODEC R2 `(_ZN7cutlass13device_kernelIN5flash19enable_sm80_to_sm89INS1_16FlashAttnFwdSm80INS1_25CollectiveMainloopFwdSm80ILi8ELi1ELb1EN4cute5tupleIJNS5_1CILi128EEENS7_ILi64EEENS7_ILi256EEEEEELi256ENS_10bfloat16_tEfNS_4arch4Sm80ELb1ELb0ELb0ELb0ELb0ELb0ELb1ELb0EEENS1_21CollectiveEpilogueFwdINS6_IJS8_SA_S9_EEENS6_IJNS7_ILi1EEESI_SI_EEESC_SE_Li256ELb0ELb1ELb0ELb0EEENS1_30DynamicPersistentTileSchedulerILi256ELi256ELb0ELb1ELb0EEEEEEEEEvNT_6ParamsE) ;  /* 0xfffefea002007950 */ /* 0x004fea0003c3ffff */
        .weak           $__internal_1_$__cuda_sm70_shflsync_idx_p
        .type           $__internal_1_$__cuda_sm70_shflsync_idx_p,@function
        .size           $__internal_1_$__cuda_sm70_shflsync_idx_p,(.L_x_1534 - $__internal_1_$__cuda_sm70_shflsync_idx_p)
$__internal_1_$__cuda_sm70_shflsync_idx_p:
[----:B------:R-:W-:Y:S04]  /*10160*/  WARPSYNC R83 ;  /* 0x0000005300007348 */ /* 0x000fe80003800000 */
[----:B------:R1:W2:Y:S02]  /*10170*/  SHFL.IDX PT, R0, R5, R4, R0 ;  /* 0x0000000405007389 */ /* 0x0002a400000e0000 */
[----:B-1----:R-:W-:Y:S02]  /*10180*/  MOV R4, R6 ;  /* 0x0000000600047202 */ /* 0x002fe40000000f00 */
[----:B------:R-:W-:-:S04]  /*10190*/  MOV R5, 0x0 ;  /* 0x0000000000057802 */ /* 0x000fc80000000f00 */
[----:B--2---:R-:W-:Y:S05]  /*101a0*/  RET.REL.NODEC R4 `(_ZN7cutlass13device_kernelIN5flash19enable_sm80_to_sm89INS1_16FlashAttnFwdSm80INS1_25CollectiveMainloopFwdSm80ILi8ELi1ELb1EN4cute5tupleIJNS5_1CILi128EEENS7_ILi64EEENS7_ILi256EEEEEELi256ENS_10bfloat16_tEfNS_4arch4Sm80ELb1ELb0ELb0ELb0ELb0ELb0ELb1ELb0EEENS1_21CollectiveEpilogueFwdINS6_IJS8_SA_S9_EEENS6_IJNS7_ILi1EEESI_SI_EEESC_SE_Li256ELb0ELb1ELb0ELb0EEENS1_30DynamicPersistentTileSchedulerILi256ELi256ELb0ELb1ELb0EEEEEEEEEvNT_6ParamsE) ;  /* 0xfffefe5004007950 */ /* 0x004fea0003c3ffff */
.L_x_521:
        /* <DEDUP_REMOVED lines=13> */
.L_x_1534:


//--------------------- .text._ZN7cutlass13device_kernelIN5flash19enable_sm80_to_sm89INS1_16FlashAttnFwdSm80INS1_25CollectiveMainloopFwdSm80ILi8ELi1ELb1EN4cute5tupleIJNS5_1CILi128EEENS7_ILi64EEENS7_ILi256EEEEEELi256ENS_10bfloat16_tEfNS_4arch4Sm80ELb1ELb0ELb0ELb1ELb0ELb0ELb1ELb0EEENS1_21CollectiveEpilogueFwdINS6_IJS8_SA_S9_EEENS6_IJNS7_ILi1EEESI_SI_EEESC_SE_Li256ELb1ELb1ELb0ELb0EEENS1_19SingleTileSchedulerILb1ELb0ELb1ELi128EEEEEEEEEvNT_6ParamsE --------------------------
	.section	.text._ZN7cutlass13device_kernelIN5flash19enable_sm80_to_sm89INS1_16FlashAttnFwdSm80INS1_25CollectiveMainloopFwdSm80ILi8ELi1ELb1EN4cute5tupleIJNS5_1CILi128EEENS7_ILi64EEENS7_ILi256EEEEEELi256ENS_10bfloat16_tEfNS_4arch4Sm80ELb1ELb0ELb0ELb1ELb0ELb0ELb1ELb0EEENS1_21CollectiveEpilogueFwdINS6_IJS8_SA_S9_EEENS6_IJNS7_ILi1EEESI_SI_EEESC_SE_Li256ELb1ELb1ELb0ELb0EEENS1_19SingleTileSchedulerILb1ELb0ELb1ELi128EEEEEEEEEvNT_6ParamsE,"ax",@progbits
	.sectioninfo	@"SHI_REGISTERS=255"
	.align	128
.text._ZN7cutlass13device_kernelIN5flash19enable_sm80_to_sm89INS1_16FlashAttnFwdSm80INS1_25CollectiveMainloopFwdSm80ILi8ELi1ELb1EN4cute5tupleIJNS5_1CILi128EEENS7_ILi64EEENS7_ILi256EEEEEELi256ENS_10bfloat16_tEfNS_4arch4Sm80ELb1ELb0ELb0ELb1ELb0ELb0ELb1ELb0EEENS1_21CollectiveEpilogueFwdINS6_IJS8_SA_S9_EEENS6_IJNS7_ILi1EEESI_SI_EEESC_SE_Li256ELb1ELb1ELb0ELb0EEENS1_19SingleTileSchedulerILb1ELb0ELb1ELi128EEEEEEEEEvNT_6ParamsE:
        .type           _ZN7cutlass13device_kernelIN5flash19enable_sm80_to_sm89INS1_16FlashAttnFwdSm80INS1_25CollectiveMainloopFwdSm80ILi8ELi1ELb1EN4cute5tupleIJNS5_1CILi128EEENS7_ILi64EEENS7_ILi256EEEEEELi256ENS_10bfloat16_tEfNS_4arch4Sm80ELb1ELb0ELb0ELb1ELb0ELb0ELb1ELb0EEENS1_21CollectiveEpilogueFwdINS6_IJS8_SA_S9_EEENS6_IJNS7_ILi1EEESI_SI_EEESC_SE_Li256ELb1ELb1ELb0ELb0EEENS1_19SingleTileSchedulerILb1ELb0ELb1ELi128EEEEEEEEEvNT_6ParamsE,@function
        .size           _ZN7cutlass13device_kernelIN5flash19enable_sm80_to_sm89INS1_16FlashAttnFwdSm80INS1_25CollectiveMainloopFwdSm80ILi8ELi1ELb1EN4cute5tupleIJNS5_1CILi128EEENS7_ILi64EEENS7_ILi256EEEEEELi256ENS_10bfloat16_tEfNS_4arch4Sm80ELb1ELb0ELb0ELb1ELb0ELb0ELb1ELb0EEENS1_21CollectiveEpilogueFwdINS6_IJS8_SA_S9_EEENS6_IJNS7_ILi1EEESI_SI_EEESC_SE_Li256ELb1ELb1ELb0ELb0EEENS1_19SingleTileSchedulerILb1ELb0ELb1ELi128EEEEEEEEEvNT_6ParamsE,(.L_x_1537 - _ZN7cutlass13device_kernelIN5flash19enable_sm80_to_sm89INS1_16FlashAttnFwdSm80INS1_25CollectiveMainloopFwdSm80ILi8ELi1ELb1EN4cute5tupleIJNS5_1CILi128EEENS7_ILi64EEENS7_ILi256EEEEEELi256ENS_10bfloat16_tEfNS_4arch4Sm80ELb1ELb0ELb0ELb1ELb0ELb0ELb1ELb0EEENS1_21CollectiveEpilogueFwdINS6_IJS8_SA_S9_EEENS6_IJNS7_ILi1EEESI_SI_EEESC_SE_Li256ELb1ELb1ELb0ELb0EEENS1_19SingleTileSchedulerILb1ELb0ELb1ELi128EEEEEEEEEvNT_6ParamsE)
        .other          _ZN7cutlass13device_kernelIN5flash19enable_sm80_to_sm89INS1_16FlashAttnFwdSm80INS1_25CollectiveMainloopFwdSm80ILi8ELi1ELb1EN4cute5tupleIJNS5_1CILi128EEENS7_ILi64EEENS7_ILi256EEEEEELi256ENS_10bfloat16_tEfNS_4arch4Sm80ELb1ELb0ELb0ELb1ELb0ELb0ELb1ELb0EEENS1_21CollectiveEpilogueFwdINS6_IJS8_SA_S9_EEENS6_IJNS7_ILi1EEESI_SI_EEESC_SE_Li256ELb1ELb1ELb0ELb0EEENS1_19SingleTileSchedulerILb1ELb0ELb1ELi128EEEEEEEEEvNT_6ParamsE,@"STO_CUDA_ENTRY STV_DEFAULT"
_ZN7cutlass13device_kernelIN5flash19enable_sm80_to_sm89INS1_16FlashAttnFwdSm80INS1_25CollectiveMainloopFwdSm80ILi8ELi1ELb1EN4cute5tupleIJNS5_1CILi128EEENS7_ILi64EEENS7_ILi256EEEEEELi256ENS_10bfloat16_tEfNS_4arch4Sm80ELb1ELb0ELb0ELb1ELb0ELb0ELb1ELb0EEENS1_21CollectiveEpilogueFwdINS6_IJS8_SA_S9_EEENS6_IJNS7_ILi1EEESI_SI_EEESC_SE_Li256ELb1ELb1ELb0ELb0EEENS1_19SingleTileSchedulerILb1ELb0ELb1ELi128EEEEEEEEEvNT_6ParamsE:
[----:B------:R-:W-:Y:S02]  /*0000*/  MOV R1, c[0x0][0x28] ;  /* 0x00000a0000017a02 */ /* 0x000fe40000000f00 */
[----:B------:R-:W1:Y:S01]  /*0010*/  S2R R97, SR_TID.X ;  /* 0x0000000000617919 */ /* 0x000e620000002100 */
[----:B------:R-:W-:Y:S01]  /*0020*/  IMAD.MOV.U32 R23, RZ, RZ, 0x4 ;  /* 0x00000004ff177424 */ /* 0x000fe200078e00ff */
[----:B------:R-:W2:Y:S01]  /*0030*/  S2UR UR6, SR_CTAID.X ;  /* 0x00000000000679c3 */ /* 0x000ea20000002500 */
[----:B------:R-:W-:Y:S01]  /*0040*/  ULDC.64 UR22, c[0x0][0x118] ;  /* 0x0000460000167ab9 */ /* 0x000fe20000000a00 */
[----:B------:R-:W3:Y:S01]  /*0050*/  S2R R5, SR_CTAID.Z ;  /* 0x0000000000057919 */ /* 0x000ee20000002700 */
[----:B------:R-:W-:Y:S02]  /*0060*/  IADD3 R1, R1, -0x130, RZ ;  /* 0xfffffed001017810 */ /* 0x000fe40007ffe0ff */
[----:B-1----:R-:W-:Y:S01]  /*0070*/  SHF.R.U32.HI R0, RZ, 0x5, R97 ;  /* 0x00000005ff007819 */ /* 0x002fe20000011661 */
[----:B---3--:R-:W-:-:S05]  /*0080*/  IMAD.WIDE R2, R5, R23, c[0x0][0x568] ;  /* 0x00015a0005027625 */ /* 0x008fca00078e0217 */
[----:B------:R-:W1:Y:S02]  /*0090*/  SHFL.IDX PT, R0, R0, RZ, 0x1f ;  /* 0x00001fff00007589 */ /* 0x000e6400000e0000 */
[----:B-1----:R-:W-:-:S13]  /*00a0*/  ISETP.NE.AND P0, PT, R0, RZ, PT ;  /* 0x000000ff0000720c */ /* 0x002fda0003f05270 */
[----:B--2---:R-:W-:Y:S05]  /*00b0*/  @!P0 BRA `(.L_x_522) ;  /* 0x0000014000008947 */ /* 0x004fea0003800000 */
[----:B------:R-:W-:-:S04]  /*00c0*/  ISETP.NE.U32.AND P0, PT, RZ, c[0x0][0x568], PT ;  /* 0x00015a00ff007a0c */ /* 0x000fc80003f05070 */
[----:B------:R-:W-:-:S13]  /*00d0*/  ISETP.NE.AND.EX P0, PT, RZ, c[0x0][0x56c], PT, P0 ;  /* 0x00015b00ff007a0c */ /* 0x000fda0003f05300 */
[----:B------:R-:W-:Y:S05]  /*00e0*/  @!P0 BRA `(.L_x_523) ;  /* 0x0000002000008947 */ /* 0x000fea0003800000 */
[----:B------:R1:W5:Y:S01]  /*00f0*/  LDG.E R0, [R2.64] ;  /* 0x0000001602007981 */ /* 0x000362000c1e1900 */
[----:B------:R-:W-:Y:S05]  /*0100*/  BRA `(.L_x_524) ;  /* 0x0000009000007947 */ /* 0x000fea0003800000 */
.L_x_523:
        /* <DEDUP_REMOVED lines=8> */
.L_x_525:
[----:B------:R-:W-:-:S04]  /*0190*/  MOV R0, c[0x0][0x54c] ;  /* 0x0001530000007a02 */ /* 0x000fc80000000f00 */
.L_x_524:
[----:B------:R-:W-:Y:S01]  /*01a0*/  USHF.L.U32 UR6, UR6, 0x7, URZ ;  /* 0x0000000706067899 */ /* 0x000fe2000800063f */
[----:B-----5:R-:W-:-:S05]  /*01b0*/  IMAD R0, R0, c[0x0][0x548], RZ ;  /* 0x0001520000007a24 */ /* 0x020fca00078e02ff */
[----:B------:R-:W-:-:S04]  /*01c0*/  ISETP.LE.AND P0, PT, R0, UR6, PT ;  /* 0x0000000600007c0c */ /* 0x000fc8000bf03270 */
[----:B------:R-:W-:-:S05]  /*01d0*/  SEL R0, R5, 0xffffffff, !P0 ;  /* 0xffffffff05007807 */ /* 0x000fca0004000000 */
[----:B------:R2:W-:Y:S01]  /*01e0*/  STL [R1+0xcc], R0 ;  /* 0x0000cc0001007387 */ /* 0x0005e20000100800 */
[----:B------:R-:W-:Y:S05]  /*01f0*/  BRA `(.L_x_526) ;  /* 0x0000013000007947 */ /* 0x000fea0003800000 */
.L_x_522:
[----:B------:R-:W-:-:S04]  /*0200*/  ISETP.NE.U32.AND P0, PT, RZ, c[0x0][0x568], PT ;  /* 0x00015a00ff007a0c */ /* 0x000fc80003f05070 */
[----:B------:R-:W-:-:S13]  /*0210*/  ISETP.NE.AND.EX P0, PT, RZ, c[0x0][0x56c], PT, P0 ;  /* 0x00015b00ff007a0c */ /* 0x000fda0003f05300 */
[----:B------:R-:W-:Y:S05]  /*0220*/  @!P0 BRA `(.L_x_527) ;  /* 0x0000002000008947 */ /* 0x000fea0003800000 */
[----:B------:R1:W5:Y:S01]  /*0230*/  LDG.E R0, [R2.64] ;  /* 0x0000001602007981 */ /* 0x000362000c1e1900 */
[----:B------:R-:W-:Y:S05]  /*0240*/  BRA `(.L_x_528) ;  /* 0x0000009000007947 */ /* 0x000fea0003800000 */
.L_x_527:
        /* <DEDUP_REMOVED lines=8> */
.L_x_529:
[----:B------:R-:W-:-:S04]  /*02d0*/  MOV R0, c[0x0][0x54c] ;  /* 0x0001530000007a02 */ /* 0x000fc80000000f00 */
.L_x_528:
[----:B------:R-:W-:Y:S01]  /*02e0*/  USHF.L.U32 UR6, UR6, 0x7, URZ ;  /* 0x0000000706067899 */ /* 0x000fe2000800063f */
[----:B-----5:R-:W-:-:S05]  /*02f0*/  IMAD R0, R0, c[0x0][0x548], RZ ;  /* 0x0001520000007a24 */ /* 0x020fca00078e02ff */
[----:B------:R-:W-:-:S04]  /*0300*/  ISETP.LE.AND P0, PT, R0, UR6, PT ;  /* 0x0000000600007c0c */ /* 0x000fc8000bf03270 */
[----:B------:R-:W-:-:S05]  /*0310*/  SEL R0, R5, 0xffffffff, !P0 ;  /* 0xffffffff05007807 */ /* 0x000fca0004000000 */
[----:B------:R2:W-:Y:S04]  /*0320*/  STL [R1+0xcc], R0 ;  /* 0x0000cc0001007387 */ /* 0x0005e80000100800 */
.L_x_526:
[----:B------:R-:W3:Y:S02]  /*0330*/  LDL R40, [R1+0xcc] ;  /* 0x0000cc0001287983 */ /* 0x000ee40000100800 */
[----:B---3--:R-:W-:-:S13]  /*0340*/  ISETP.GE.AND P0, PT, R40, RZ, PT ;  /* 0x000000ff2800720c */ /* 0x008fda0003f06270 */
[----:B------:R-:W-:Y:S05]  /*0350*/  @!P0 EXIT ;  /* 0x000000000000894d */ /* 0x000fea0003800000 */
[----:B------:R-:W-:Y:S02]  /*0360*/  ISETP.NE.U32.AND P1, PT, RZ, c[0x0][0x370], PT ;  /* 0x0000dc00ff007a0c */ /* 0x000fe40003f25070 */
[----:B------:R-:W-:Y:S02]  /*0370*/  ISETP.NE.U32.AND P0, PT, RZ, c[0x0][0x360], PT ;  /* 0x0000d800ff007a0c */ /* 0x000fe40003f05070 */
[----:B------:R-:W-:Y:S02]  /*0380*/  ISETP.NE.AND.EX P1, PT, RZ, c[0x0][0x374], PT, P1 ;  /* 0x0000dd00ff007a0c */ /* 0x000fe40003f25310 */
[----:B------:R-:W-:Y:S02]  /*0390*/  ISETP.NE.AND.EX P0, PT, RZ, c[0x0][0x364], PT, P0 ;  /* 0x0000d900ff007a0c */ /* 0x000fe40003f05300 */
[----:B------:R-:W-:Y:S02]  /*03a0*/  ISETP.NE.U32.AND P4, PT, RZ, c[0x0][0x348], PT ;  /* 0x0000d200ff007a0c */ /* 0x000fe40003f85070 */
[----:B------:R-:W-:-:S02]  /*03b0*/  ISETP.NE.U32.AND P3, PT, RZ, c[0x0][0x350], PT ;  /* 0x0000d400ff007a0c */ /* 0x000fc40003f65070 */
[----:B------:R-:W-:Y:S02]  /*03c0*/  ISETP.NE.AND.EX P4, PT, RZ, c[0x0][0x34c], PT, P4 ;  /* 0x0000d300ff007a0c */ /* 0x000fe40003f85340 */
[----:B------:R-:W-:-:S03]  /*03d0*/  ISETP.NE.AND.EX P3, PT, RZ, c[0x0][0x354], PT, P3 ;  /* 0x0000d500ff007a0c */ /* 0x000fc60003f65330 */
[----:B------:R-:W-:-:S04]  /*03e0*/  @P1 IMAD.WIDE R4, R40, R23, c[0x0][0x370] ;  /* 0x0000dc0028041625 */ /* 0x000fc800078e0217 */
[----:B-1----:R-:W-:Y:S01]  /*03f0*/  @P0 IMAD.WIDE R2, R40, R23, c[0x0][0x360] ;  /* 0x0000d80028020625 */ /* 0x002fe200078e0217 */
[----:B------:R1:W3:Y:S01]  /*0400*/  @P1 LDG.E R8, [R4.64] ;  /* 0x0000001604081981 */ /* 0x0002e2000c1e1900 */
[----:B------:R-:W-:-:S03]  /*0410*/  CS2R R6, SRZ ;  /* 0x0000000000067805 */ /* 0x000fc6000001ff00 */
[----:B--2---:R2:W4:Y:S01]  /*0420*/  @P0 LDG.E R0, [R2.64] ;  /* 0x0000001602000981 */ /* 0x004522000c1e1900 */
[----:B-1----:R-:W-:-:S04]  /*0430*/  IMAD.WIDE R4, R40, R23, c[0x0][0x348] ;  /* 0x0000d20028047625 */ /* 0x002fc800078e0217 */
[----:B--2---:R-:W-:Y:S01]  /*0440*/  IMAD.WIDE R2, R40, R23, c[0x0][0x350] ;  /* 0x0000d40028027625 */ /* 0x004fe200078e0217 */
[----:B------:R1:W5:Y:S04]  /*0450*/  @P4 LDG.E R6, [R4.64] ;  /* 0x0000001604064981 */ /* 0x000368000c1e1900 */
[----:B------:R1:W5:Y:S01]  /*0460*/  @P3 LDG.E R7, [R2.64] ;  /* 0x0000001602073981 */ /* 0x000362000c1e1900 */
[----:B------:R-:W-:Y:S02]  /*0470*/  UMOV UR7, URZ ;  /* 0x0000003f00077c82 */ /* 0x000fe40008000000 */
[----:B------:R-:W-:Y:S02]  /*0480*/  ULDC UR19, c[0x0][0x168] ;  /* 0x00005a0000137ab9 */ /* 0x000fe40000000800 */
[----:B------:R-:W-:Y:S01]  /*0490*/  ULDC UR10, c[0x0][0x1d0] ;  /* 0x00007400000a7ab9 */ /* 0x000fe20000000800 */
[----:B---3--:R1:W2:Y:S08]  /*04a0*/  @P1 R2UR UR7, R8 ;  /* 0x00000000080713c2 */ /* 0x0082b000000e0000 */
[----:B----4-:R1:W3:Y:S02]  /*04b0*/  @P0 R2UR UR19, R0 ;  /* 0x00000000001303c2 */ /* 0x0102e400000e0000 */
[----:B-123--:R-:W-:Y:S05]  /*04c0*/  @P0 BRA `(.L_x_530) ;  /* 0x0000006000000947 */ /* 0x00efea0003800000 */
[----:B------:R-:W-:Y:S05]  /*04d0*/  @!P4 BRA `(.L_x_530) ;  /* 0x000000500000c947 */ /* 0x000fea0003800000 */
[----:B------:R1:W2:Y:S04]  /*04e0*/  LDG.E R0, [R4.64] ;  /* 0x0000001604007981 */ /* 0x0002a8000c1e1900 */
[----:B-1----:R-:W3:Y:S01]  /*04f0*/  LDG.E R4, [R4.64+0x4] ;  /* 0x0000041604047981 */ /* 0x002ee2000c1e1900 */
[----:B--2---:R-:W1:Y:S08]  /*0500*/  R2UR UR19, R0 ;  /* 0x00000000001373c2 */ /* 0x004e7000000e0000 */
[----:B---3--:R-:W1:Y:S02]  /*0510*/  R2UR UR4, R4 ;  /* 0x00000000040473c2 */ /* 0x008e6400000e0000 */
[----:B-1----:R-:W-:-:S06]  /*0520*/  UIADD3 UR19, -UR19, UR4, URZ ;  /* 0x0000000413137290 */ /* 0x002fcc000fffe13f */
.L_x_530:
[----:B------:R-:W-:-:S04]  /*0530*/  ISETP.NE.U32.AND P0, PT, RZ, c[0x0][0x368], PT ;  /* 0x0000da00ff007a0c */ /* 0x000fc80003f05070 */
[----:B------:R-:W-:-:S13]  /*0540*/  ISETP.NE.AND.EX P0, PT, RZ, c[0x0][0x36c], PT, P0 ;  /* 0x0000db00ff007a0c */ /* 0x000fda0003f05300 */
[----:B------:R-:W-:Y:S05]  /*0550*/  @!P0 BRA `(.L_x_531) ;  /* 0x0000004000008947 */ /* 0x000fea0003800000 */
[----:B------:R-:W-:-:S05]  /*0560*/  IMAD.WIDE R2, R40, R23, c[0x0][0x368] ;  /* 0x0000da0028027625 */ /* 0x000fca00078e0217 */
[----:B------:R-:W2:Y:S02]  /*0570*/  LDG.E R0, [R2.64] ;  /* 0x0000001602007981 */ /* 0x000ea4000c1e1900 */
[----:B--2---:R1:W2:Y:S02]  /*0580*/  R2UR UR10, R0 ;  /* 0x00000000000a73c2 */ /* 0x0042a400000e0000 */
[----:B-12---:R-:W-:Y:S05]  /*0590*/  BRA `(.L_x_532) ;  /* 0x0000006000007947 */ /* 0x006fea0003800000 */
.L_x_531:
[----:B------:R-:W-:Y:S05]  /*05a0*/  @!P3 BRA `(.L_x_532) ;  /* 0x000000500000b947 */ /* 0x000fea0003800000 */
[----:B------:R1:W2:Y:S04]  /*05b0*/  LDG.E R0, [R2.64] ;  /* 0x0000001602007981 */ /* 0x0002a8000c1e1900 */
[----:B-1----:R-:W3:Y:S01]  /*05c0*/  LDG.E R2, [R2.64+0x4] ;  /* 0x0000041602027981 */ /* 0x002ee2000c1e1900 */
[----:B--2---:R-:W1:Y:S08]  /*05d0*/  R2UR UR10, R0 ;  /* 0x00000000000a73c2 */ /* 0x004e7000000e0000 */
[----:B---3--:R-:W1:Y:S02]  /*05e0*/  R2UR UR4, R2 ;  /* 0x00000000020473c2 */ /* 0x008e6400000e0000 */
[----:B-1----:R-:W-:-:S06]  /*05f0*/  UIADD3 UR10, -UR10, UR4, URZ ;  /* 0x000000040a0a7290 */ /* 0x002fcc000fffe13f */
.L_x_532:
[----:B------:R-:W-:Y:S01]  /*0600*/  ULDC UR4, c[0x0][0x2c4] ;  /* 0x0000b10000047ab9 */ /* 0x000fe20000000800 */
[----:B-----5:R-:W-:Y:S01]  /*0610*/  IADD3 R25, R7, UR7, RZ ;  /* 0x0000000707197c10 */ /* 0x020fe2000fffe0ff */
[----:B------:R-:W-:Y:S01]  /*0620*/  UISETP.NE.AND UP1, UPT, UR4, 0x1, UPT ;  /* 0x000000010400788c */ /* 0x000fe2000bf25270 */
[----:B------:R-:W-:Y:S01]  /*0630*/  PLOP3.LUT P1, PT, PT, PT, PT, 0x80, 0x0 ;  /* 0x000000000000781c */ /* 0x000fe20003f2f070 */
[----:B------:R-:W-:Y:S01]  /*0640*/  UIADD3 UR10, -UR7, UR10, URZ ;  /* 0x0000000a070a7290 */ /* 0x000fe2000fffe13f */
[----:B------:R-:W-:Y:S01]  /*0650*/  CS2R R10, SRZ ;  /* 0x00000000000a7805 */ /* 0x000fe2000001ff00 */
[----:B------:R-:W-:Y:S01]  /*0660*/  ULDC.64 UR4, c[0x0][0x2c8] ;  /* 0x0000b20000047ab9 */ /* 0x000fe20000000a00 */
[----:B------:R-:W-:Y:S01]  /*0670*/  IMAD.MOV.U32 R130, RZ, RZ, RZ ;  /* 0x000000ffff827224 */ /* 0x000fe200078e00ff */
[----:B------:R-:W-:Y:S01]  /*0680*/  UIADD3 UR7, UR10, 0x40, -UR19 ;  /* 0x000000400a077890 */ /* 0x000fe2000fffe813 */
[----:B------:R-:W-:Y:S01]  /*0690*/  CS2R R128, SRZ ;  /* 0x0000000000807805 */ /* 0x000fe2000001ff00 */
[----:B------:R-:W-:Y:S01]  /*06a0*/  CS2R R14, SRZ ;  /* 0x00000000000e7805 */ /* 0x000fe2000001ff00 */
[----:B------:R-:W-:Y:S01]  /*06b0*/  IMAD.MOV.U32 R126, RZ, RZ, RZ ;  /* 0x000000ffff7e7224 */ /* 0x000fe200078e00ff */
[----:B------:R-:W-:Y:S01]  /*06c0*/  CS2R R124, SRZ ;  /* 0x00000000007c7805 */ /* 0x000fe2000001ff00 */
[----:B------:R-:W-:Y:S01]  /*06d0*/  @UP1 UIADD3 UR8, UR6, 0x7f, URZ ;  /* 0x0000007f06081890 */ /* 0x000fe2000fffe03f */
[----:B------:R-:W-:Y:S01]  /*06e0*/  MOV R122, RZ ;  /* 0x000000ff007a7202 */ /* 0x000fe20000000f00 */
[----:B------:R-:W-:Y:S01]  /*06f0*/  CS2R R120, SRZ ;  /* 0x0000000000787805 */ /* 0x000fe2000001ff00 */
[----:B------:R-:W-:Y:S01]  /*0700*/  CS2R R12, SRZ ;  /* 0x00000000000c7805 */ /* 0x000fe2000001ff00 */
[----:B------:R-:W-:Y:S01]  /*0710*/  UIMAD.WIDE.U32 UR8, UR8, UR4, URZ ;  /* 0x00000004080872a5 */ /* 0x000fe2000f8e003f */
[----:B------:R-:W-:Y:S01]  /*0720*/  IMAD.MOV.U32 R118, RZ, RZ, RZ ;  /* 0x000000ffff767224 */ /* 0x000fe200078e00ff */
[----:B------:R-:W-:Y:S01]  /*0730*/  UIADD3 UR4, UR6, 0x7f, URZ ;  /* 0x0000007f06047890 */ /* 0x000fe2000fffe03f */
[----:B------:R-:W-:Y:S01]  /*0740*/  CS2R R116, SRZ ;  /* 0x0000000000747805 */ /* 0x000fe2000001ff00 */
[----:B------:R-:W-:Y:S01]  /*0750*/  @UP1 USHF.R.U32.HI UR4, URZ, UR5, UR9 ;  /* 0x000000053f041299 */ /* 0x000fe20008011609 */
[----:B------:R-:W-:Y:S01]  /*0760*/  CS2R R16, SRZ ;  /* 0x0000000000107805 */ /* 0x000fe2000001ff00 */
[----:B------:R-:W-:Y:S01]  /*0770*/  UIADD3 UR5, UR10, 0x3f, URZ ;  /* 0x0000003f0a057890 */ /* 0x000fe2000fffe03f */
[----:B------:R-:W-:Y:S01]  /*0780*/  MOV R114, RZ ;  /* 0x000000ff00727202 */ /* 0x000fe20000000f00 */
[----:B------:R-:W-:Y:S01]  /*0790*/  UIADD3 UR7, UR7, UR4, URZ ;  /* 0x0000000407077290 */ /* 0x000fe2000fffe03f */
[----:B------:R-:W-:Y:S01]  /*07a0*/  CS2R R112, SRZ ;  /* 0x0000000000707805 */ /* 0x000fe2000001ff00 */
[----:B------:R-:W-:Y:S01]  /*07b0*/  USHF.R.S32.HI UR8, URZ, 0x1f, UR5 ;  /* 0x0000001f3f087899 */ /* 0x000fe20008011405 */
[----:B------:R-:W-:Y:S01]  /*07c0*/  CS2R R18, SRZ ;  /* 0x0000000000127805 */ /* 0x000fe2000001ff00 */
[----:B------:R-:W-:Y:S01]  /*07d0*/  USHF.R.S32.HI UR4, URZ, 0x1f, UR7 ;  /* 0x0000001f3f047899 */ /* 0x000fe20008011407 */
[----:B------:R-:W-:Y:S01]  /*07e0*/  IMAD.MOV.U32 R110, RZ, RZ, RZ ;  /* 0x000000ffff6e7224 */ /* 0x000fe200078e00ff */
[----:B------:R-:W-:Y:S01]  /*07f0*/  ULEA.HI UR8, UR8, UR5, URZ, 0x6 ;  /* 0x0000000508087291 */ /* 0x000fe2000f8f303f */
[----:B------:R-:W-:Y:S01]  /*0800*/  CS2R R108, SRZ ;  /* 0x00000000006c7805 */ /* 0x000fe2000001ff00 */
[----:B------:R-:W-:Y:S01]  /*0810*/  ULEA.HI UR4, UR4, UR7, URZ, 0x6 ;  /* 0x0000000704047291 */ /* 0x000fe2000f8f303f */
[----:B------:R-:W-:Y:S01]  /*0820*/  CS2R R106, SRZ ;  /* 0x00000000006a7805 */ /* 0x000fe2000001ff00 */
[----:B------:R-:W-:Y:S01]  /*0830*/  USHF.R.S32.HI UR8, URZ, 0x6, UR8 ;  /* 0x000000063f087899 */ /* 0x000fe20008011408 */
[----:B------:R-:W-:Y:S01]  /*0840*/  CS2R R104, SRZ ;  /* 0x0000000000687805 */ /* 0x000fe2000001ff00 */
[----:B------:R-:W-:Y:S01]  /*0850*/  USHF.R.S32.HI UR4, URZ, 0x6, UR4 ;  /* 0x000000063f047899 */ /* 0x000fe20008011404 */
[----:B------:R-:W-:Y:S01]  /*0860*/  CS2R R102, SRZ ;  /* 0x0000000000667805 */ /* 0x000fe2000001ff00 */
[----:B------:R-:W-:Y:S01]  /*0870*/  MOV R22, RZ ;  /* 0x000000ff00167202 */ /* 0x000fe20000000f00 */
[----:B------:R-:W-:Y:S01]  /*0880*/  IMAD.MOV.U32 R100, RZ, RZ, RZ ;  /* 0x000000ffff647224 */ /* 0x000fe200078e00ff */
[----:B------:R-:W-:Y:S01]  /*0890*/  UISETP.LT.AND UP0, UPT, UR8, UR4, UPT ;  /* 0x000000040800728c */ /* 0x000fe2000bf01270 */
[----:B------:R-:W-:Y:S01]  /*08a0*/  CS2R R98, SRZ ;  /* 0x0000000000627805 */ /* 0x000fe2000001ff00 */
[----:B------:R-:W-:Y:S01]  /*08b0*/  MOV R24, RZ ;  /* 0x000000ff00187202 */ /* 0x000fe20000000f00 */
[----:B------:R-:W-:Y:S01]  /*08c0*/  IMAD.MOV.U32 R96, RZ, RZ, RZ ;  /* 0x000000ffff607224 */ /* 0x000fe200078e00ff */
[----:B------:R-:W-:Y:S01]  /*08d0*/  USEL UR17, UR8, UR4, UP0 ;  /* 0x0000000408117287 */ /* 0x000fe20008000000 */
[----:B------:R-:W-:Y:S01]  /*08e0*/  CS2R R94, SRZ ;  /* 0x00000000005e7805 */ /* 0x000fe2000001ff00 */
[----:B------:R-:W-:Y:S01]  /*08f0*/  CS2R R92, SRZ ;  /* 0x00000000005c7805 */ /* 0x000fe2000001ff00 */
[----:B------:R-:W-:Y:S01]  /*0900*/  CS2R R90, SRZ ;  /* 0x00000000005a7805 */ /* 0x000fe2000001ff00 */
[----:B------:R-:W-:Y:S01]  /*0910*/  UISETP.GE.AND UP0, UPT, UR17, 0x1, UPT ;  /* 0x000000011100788c */ /* 0x000fe2000bf06270 */
[----:B------:R-:W-:Y:S01]  /*0920*/  CS2R R26, SRZ ;  /* 0x00000000001a7805 */ /* 0x000fe2000001ff00 */
[----:B------:R-:W-:Y:S01]  /*0930*/  MOV R88, RZ ;  /* 0x000000ff00587202 */ /* 0x000fe20000000f00 */
[----:B------:R-:W-:Y:S01]  /*0940*/  CS2R R86, SRZ ;  /* 0x0000000000567805 */ /* 0x000fe2000001ff00 */
[----:B------:R-:W-:Y:S01]  /*0950*/  IMAD.MOV.U32 R84, RZ, RZ, RZ ;  /* 0x000000ffff547224 */ /* 0x000fe200078e00ff */
[----:B------:R-:W-:Y:S01]  /*0960*/  CS2R R82, SRZ ;  /* 0x0000000000527805 */ /* 0x000fe2000001ff00 */
[----:B------:R-:W-:Y:S01]  /*0970*/  PLOP3.LUT P0, PT, PT, PT, UP0, 0x80, 0x0 ;  /* 0x000000000000781c */ /* 0x000fe20003f0f008 */
        /* <DEDUP_REMOVED lines=45> */
[----:B------:R-:W-:Y:S01]  /*0c50*/  ISETP.NE.U32.AND P2, PT, RZ, c[0x0][0x340], PT ;  /* 0x0000d000ff007a0c */ /* 0x000fe20003f45070 */
[----:B------:R-:W1:Y:S01]  /*0c60*/  S2R R26, SR_CTAID.Y ;  /* 0x00000000001a7919 */ /* 0x000e620000002600 */
[----:B------:R-:W-:-:S02]  /*0c70*/  SHF.R.S32.HI R90, RZ, 0x1f, R97 ;  /* 0x0000001fff5a7819 */ /* 0x000fc40000011461 */
[----:B------:R-:W-:Y:S02]  /*0c80*/  SHF.R.S32.HI R0, RZ, 0x1f, R6 ;  /* 0x0000001fff007819 */ /* 0x000fe40000011406 */
[----:B------:R-:W-:Y:S02]  /*0c90*/  PLOP3.LUT P1, PT, PT, PT, UP1, 0x80, 0x0 ;  /* 0x000000000000781c */ /* 0x000fe40003f2f018 */
[----:B------:R-:W-:Y:S02]  /*0ca0*/  PLOP3.LUT P0, PT, PT, PT, UP1, 0x80, 0x0 ;  /* 0x000000000000781c */ /* 0x000fe40003f0f018 */
[----:B------:R-:W-:Y:S01]  /*0cb0*/  SHF.R.S32.HI R11, RZ, 0x1f, R40 ;  /* 0x0000001fff0b7819 */ /* 0x000fe20000011428 */
[----:B------:R-:W-:Y:S01]  /*0cc0*/  UIADD3 UR9, UR17, -0x1, URZ ;  /* 0xffffffff11097890 */ /* 0x000fe2000fffe03f */
[----:B------:R-:W-:Y:S01]  /*0cd0*/  ISETP.NE.AND.EX P2, PT, RZ, c[0x0][0x344], PT, P2 ;  /* 0x0000d100ff007a0c */ /* 0x000fe20003f45320 */
[----:B------:R-:W-:Y:S02]  /*0ce0*/  ULDC UR4, c[0x0][0x2c4] ;  /* 0x0000b10000047ab9 */ /* 0x000fe40000000800 */
[----:B------:R-:W-:-:S10]  /*0cf0*/  ULDC.64 UR14, c[0x0][0x1e0] ;  /* 0x00007800000e7ab9 */ /* 0x000fd40000000a00 */
[----:B------:R-:W-:-:S05]  /*0d00*/  @P2 IMAD.WIDE R2, R40, R23, c[0x0][0x340] ;  /* 0x0000d00028022625 */ /* 0x000fca00078e0217 */
[----:B------:R2:W3:Y:S01]  /*0d10*/  @P2 LDG.E R12, [R2.64] ;  /* 0x00000016020c2981 */ /* 0x0004e2000c1e1900 */
[-C--:B------:R-:W-:Y:S01]  /*0d20*/  LEA.HI R5, R90, R97.reuse, RZ, 0x3 ;  /* 0x000000615a057211 */ /* 0x080fe200078f18ff */
[----:B------:R-:W-:Y:S01]  /*0d30*/  IMAD R0, R0, c[0x0][0x178], RZ ;  /* 0x00005e0000007a24 */ /* 0x000fe200078e02ff */
[----:B-1----:R-:W-:Y:S01]  /*0d40*/  SHF.R.S32.HI R27, RZ, 0x1f, R26 ;  /* 0x0000001fff1b7819 */ /* 0x002fe2000001141a */
[----:B------:R-:W-:Y:S01]  /*0d50*/  UIMAD UR4, UR19, UR4, URZ ;  /* 0x00000004130472a4 */ /* 0x000fe2000f8e023f */
[----:B------:R-:W-:Y:S01]  /*0d60*/  LOP3.LUT R4, R5, 0xfffffff8, RZ, 0xc0, !PT ;  /* 0xfffffff805047812 */ /* 0x000fe200078ec0ff */
[----:B------:R-:W-:Y:S01]  /*0d70*/  IMAD R0, R6, c[0x0][0x17c], R0 ;  /* 0x00005f0006007a24 */ /* 0x000fe200078e0200 */
[----:B------:R-:W-:Y:S01]  /*0d80*/  SHF.R.S32.HI R19, RZ, 0x3, R5 ;  /* 0x00000003ff137819 */ /* 0x000fe20000011405 */
[----:B------:R-:W-:Y:S01]  /*0d90*/  UMOV UR12, 0x6 ;  /* 0x00000006000c7882 */ /* 0x000fe20000000000 */
[----:B------:R-:W-:Y:S01]  /*0da0*/  LEA.HI R89, R90, R97, RZ, 0x5 ;  /* 0x000000615a597211 */ /* 0x000fe200078f28ff */
[----:B------:R-:W-:Y:S01]  /*0db0*/  IMAD.IADD R21, R97, 0x1, -R4 ;  /* 0x0000000161157824 */ /* 0x000fe200078e0a04 */
[----:B------:R-:W-:Y:S01]  /*0dc0*/  SEL R4, R40, RZ, !P4 ;  /* 0x000000ff28047207 */ /* 0x000fe20006000000 */
[----:B------:R-:W-:Y:S01]  /*0dd0*/  USHF.L.U32 UR8, UR14, 0x6, URZ ;  /* 0x000000060e087899 */ /* 0x000fe2000800063f */
[----:B------:R-:W-:Y:S01]  /*0de0*/  IADD3 R14, R19, UR6, RZ ;  /* 0x00000006130e7c10 */ /* 0x000fe2000fffe0ff */
[C---:B------:R-:W-:Y:S01]  /*0df0*/  IMAD R5, R21.reuse, 0x20, R19 ;  /* 0x0000002015057824 */ /* 0x040fe200078e0213 */
[----:B------:R-:W-:Y:S01]  /*0e00*/  USHF.L.U64.HI UR7, UR14, UR12, UR15 ;  /* 0x0000000c0e077299 */ /* 0x000fe2000801020f */
[----:B------:R-:W-:Y:S01]  /*0e10*/  IMAD.SHL.U32 R8, R21, 0x8, RZ ;  /* 0x0000000815087824 */ /* 0x000fe200078e00ff */
[----:B------:R-:W-:Y:S01]  /*0e20*/  USHF.R.S32.HI UR11, URZ, 0x1f, UR9 ;  /* 0x0000001f3f0b7899 */ /* 0x000fe20008011409 */
[----:B------:R-:W-:Y:S01]  /*0e30*/  IMAD.U32 R91, RZ, RZ, UR8 ;  /* 0x00000008ff5b7e24 */ /* 0x000fe2000f8e00ff */
[----:B------:R-:W-:Y:S01]  /*0e40*/  IADD3 R5, R5, UR6, RZ ;  /* 0x0000000605057c10 */ /* 0x000fe2000fffe0ff */
[----:B------:R-:W-:Y:S01]  /*0e50*/  UIMAD UR5, UR7, UR9, URZ ;  /* 0x00000009070572a4 */ /* 0x000fe2000f8e023f */
[C---:B------:R-:W-:Y:S01]  /*0e60*/  IADD3 R16, R8.reuse, 0x40, RZ ;  /* 0x0000004008107810 */ /* 0x040fe20007ffe0ff */
[----:B------:R-:W-:Y:S01]  /*0e70*/  USHF.L.U32 UR16, UR14, 0x5, URZ ;  /* 0x000000050e107899 */ /* 0x000fe2000800063f */
[C---:B------:R-:W-:Y:S01]  /*0e80*/  IADD3 R17, R8.reuse, 0x80, RZ ;  /* 0x0000008008117810 */ /* 0x040fe20007ffe0ff */
[----:B------:R-:W-:Y:S01]  /*0e90*/  @P1 IMAD.HI.U32 R7, R5, c[0x0][0x2c8], RZ ;  /* 0x0000b20005071a27 */ /* 0x000fe200078e00ff */
[----:B------:R-:W-:Y:S01]  /*0ea0*/  IADD3 R22, R8, 0xc0, RZ ;  /* 0x000000c008167810 */ /* 0x000fe20007ffe0ff */
[----:B------:R-:W-:Y:S01]  /*0eb0*/  UIMAD UR5, UR11, UR8, UR5 ;  /* 0x000000080b0572a4 */ /* 0x000fe2000f8e0205 */
[----:B------:R-:W-:Y:S01]  /*0ec0*/  BAR.SYNC.DEFER_BLOCKING 0x0 ;  /* 0x0000000000007b1d */ /* 0x000fe20000010000 */
[----:B--2---:R-:W-:Y:S01]  /*0ed0*/  IMAD.WIDE.U32 R2, R6, c[0x0][0x178], RZ ;  /* 0x00005e0006027a25 */ /* 0x004fe200078e00ff */
[----:B------:R-:W-:Y:S01]  /*0ee0*/  SEL R6, R11, RZ, !P4 ;  /* 0x000000ff0b067207 */ /* 0x000fe20006000000 */
[----:B------:R-:W-:Y:S01]  /*0ef0*/  UISETP.GE.AND UP0, UPT, UR17, 0x2, UPT ;  /* 0x000000021100788c */ /* 0x000fe2000bf06270 */
[----:B------:R-:W-:Y:S01]  /*0f00*/  ISETP.GE.AND P5, PT, R8, c[0x0][0x198], PT ;  /* 0x0000660008007a0c */ /* 0x000fe20003fa6270 */
[----:B------:R-:W-:Y:S01]  /*0f10*/  IMAD.IADD R3, R3, 0x1, R0 ;  /* 0x0000000103037824 */ /* 0x000fe200078e0200 */
[----:B------:R-:W-:Y:S01]  /*0f20*/  ISETP.GE.AND P4, PT, R16, c[0x0][0x198], PT ;  /* 0x0000660010007a0c */ /* 0x000fe20003f86270 */
[----:B------:R-:W-:Y:S01]  /*0f30*/  IMAD R0, R27, c[0x0][0x1b8], RZ ;  /* 0x00006e001b007a24 */ /* 0x000fe200078e02ff */
[----:B------:R-:W-:Y:S01]  /*0f40*/  SHF.R.S32.HI R88, RZ, 0x5, R89 ;  /* 0x00000005ff587819 */ /* 0x000fe20000011459 */
[----:B------:R-:W-:Y:S01]  /*0f50*/  IMAD.WIDE.U32 R2, R26, c[0x0][0x1b8], R2 ;  /* 0x00006e001a027a25 */ /* 0x000fe200078e0002 */
[----:B------:R-:W-:-:S03]  /*0f60*/  UIADD3 UR17, UR17, -0x2, URZ ;  /* 0xfffffffe11117890 */ /* 0x000fc6000fffe03f */
[----:B------:R-:W-:Y:S01]  /*0f70*/  IMAD R0, R26, c[0x0][0x1bc], R0 ;  /* 0x00006f001a007a24 */ /* 0x000fe200078e0200 */
[----:B------:R-:W-:Y:S01]  /*0f80*/  @UP0 UIMAD UR7, UR7, UR17, URZ ;  /* 0x00000011070702a4 */ /* 0x000fe2000f8e023f */
[----:B------:R-:W-:Y:S02]  /*0f90*/  IMAD R6, R6, c[0x0][0x1c0], RZ ;  /* 0x0000700006067a24 */ /* 0x000fe400078e02ff */
[----:B------:R-:W-:Y:S02]  /*0fa0*/  IMAD.IADD R3, R3, 0x1, R0 ;  /* 0x0000000103037824 */ /* 0x000fe400078e0200 */
[----:B------:R-:W-:Y:S01]  /*0fb0*/  IMAD.MOV.U32 R0, RZ, RZ, R5 ;  /* 0x000000ffff007224 */ /* 0x000fe200078e0005 */
        /* <DEDUP_REMOVED lines=15> */
[----:B------:R-:W-:Y:S01]  /*10b0*/  IMAD.WIDE.U32 R2, R4, c[0x0][0x1a8], R2 ;  /* 0x00006a0004027a25 */ /* 0x000fe200078e0002 */
[----:B------:R-:W-:Y:S02]  /*10c0*/  IADD3 R6, -R19, UR10, RZ ;  /* 0x0000000a13067c10 */ /* 0x000fe4000fffe1ff */
[----:B------:R-:W-:Y:S01]  /*10d0*/  LOP3.LUT R7, R0, 0x38, R8, 0xf8, !PT ;  /* 0x0000003800077812 */ /* 0x000fe200078ef808 */
[----:B------:R-:W-:Y:S01]  /*10e0*/  IMAD R9, R4, c[0x0][0x1ac], R5 ;  /* 0x00006b0004097a24 */ /* 0x000fe200078e0205 */
[----:B------:R-:W-:Y:S01]  /*10f0*/  SHF.R.U32.HI R4, RZ, 0x3, R0 ;  /* 0x00000003ff047819 */ /* 0x000fe20000011600 */
[----:B------:R-:W-:Y:S01]  /*1100*/  IMAD.U32 R5, RZ, RZ, UR9 ;  /* 0x00000009ff057e24 */ /* 0x000fe2000f8e00ff */
[C---:B------:R-:W-:Y:S01]  /*1110*/  LEA R18, P0, R2.reuse, c[0x0][0x160], 0x1 ;  /* 0x0000580002127a11 */ /* 0x040fe200078008ff */
[----:B------:R-:W-:Y:S01]  /*1120*/  IMAD.IADD R0, R3, 0x1, R9 ;  /* 0x0000000103007824 */ /* 0x000fe200078e0209 */
[----:B------:R-:W-:Y:S01]  /*1130*/  SHF.R.S32.HI R9, RZ, 0x1f, R8 ;  /* 0x0000001fff097819 */ /* 0x000fe20000011408 */
[----:B------:R-:W-:Y:S01]  /*1140*/  IMAD R20, R5, -0x40, R6 ;  /* 0xffffffc005147824 */ /* 0x000fe200078e0206 */
[----:B------:R-:W-:Y:S01]  /*1150*/  LOP3.LUT R5, R7, R4, RZ, 0x3c, !PT ;  /* 0x0000000407057212 */ /* 0x000fe200078e3cff */
[----:B------:R-:W-:Y:S01]  /*1160*/  SHFL.IDX PT, R6, R18, RZ, 0x181f ;  /* 0x00181fff12067589 */ /* 0x000fe200000e0000 */
[----:B------:R-:W-:-:S02]  /*1170*/  LEA.HI.X R15, R2, c[0x0][0x164], R0, 0x1, P0 ;  /* 0x00005900020f7a11 */ /* 0x000fc400000f0c00 */
[----:B------:R-:W-:Y:S02]  /*1180*/  ISETP.GE.AND P0, PT, R14, UR4, PT ;  /* 0x000000040e007c0c */ /* 0x000fe4000bf06270 */
[----:B------:R-:W-:Y:S01]  /*1190*/  LEA.HI R0, R90, R97, RZ, 0x6 ;  /* 0x000000615a007211 */ /* 0x000fe200078f30ff */
[----:B------:R-:W1:Y:S01]  /*11a0*/  SHFL.IDX PT, R7, R15, RZ, 0x181f ;  /* 0x00181fff0f077589 */ /* 0x000e6200000e0000 */
[----:B------:R-:W-:Y:S02]  /*11b0*/  IADD3 R4, R14, 0x20, RZ ;  /* 0x000000200e047810 */ /* 0x000fe40007ffe0ff */
[----:B------:R-:W-:Y:S02]  /*11c0*/  SHF.L.U32 R0, R0, 0x3, RZ ;  /* 0x0000000300007819 */ /* 0x000fe400000006ff */
[----:B------:R-:W-:Y:S02]  /*11d0*/  IADD3 R2, R14, 0x40, RZ ;  /* 0x000000400e027810 */ /* 0x000fe40007ffe0ff */
[----:B------:R-:W-:-:S02]  /*11e0*/  LOP3.LUT R10, R5, 0xfffffe00, R0, 0xf8, !PT ;  /* 0xfffffe00050a7812 */ /* 0x000fc400078ef800 */
[----:B------:R-:W-:Y:S02]  /*11f0*/  ISETP.GE.AND P1, PT, R4, UR4, PT ;  /* 0x0000000404007c0c */ /* 0x000fe4000bf26270 */
[----:B------:R-:W-:Y:S01]  /*1200*/  @!P0 SHF.R.S32.HI R5, RZ, 0x1f, R16 ;  /* 0x0000001fff058819 */ /* 0x000fe20000011410 */
[----:B------:R-:W-:Y:S01]  /*1210*/  IMAD.SHL.U32 R95, R10, 0x2, RZ ;  /* 0x000000020a5f7824 */ /* 0x000fe200078e00ff */
[----:B------:R-:W-:Y:S02]  /*1220*/  @!P0 SHF.R.S32.HI R4, RZ, 0x1f, R17 ;  /* 0x0000001fff048819 */ /* 0x000fe40000011411 */
[----:B------:R-:W-:Y:S02]  /*1230*/  ISETP.GE.AND P6, PT, R2, UR4, PT ;  /* 0x0000000402007c0c */ /* 0x000fe4000bfc6270 */
[----:B------:R-:W-:Y:S01]  /*1240*/  @!P0 SHF.R.S32.HI R0, RZ, 0x1f, R22 ;  /* 0x0000001fff008819 */ /* 0x000fe20000011416 */
[----:B------:R-:W-:Y:S01]  /*1250*/  STL [R1+0x48], R95 ;  /* 0x0000485f01007387 */ /* 0x000fe20000100800 */
[----:B------:R-:W-:-:S02]  /*1260*/  IADD3 R14, R14, 0x60, RZ ;  /* 0x000000600e0e7810 */ /* 0x000fc40007ffe0ff */
[----:B------:R-:W-:-:S04]  /*1270*/  @!P0 LEA.HI R0, R0, R22, RZ, 0x3 ;  /* 0x0000001600008211 */ /* 0x000fc800078f18ff */
[----:B------:R-:W-:Y:S02]  /*1280*/  @!P0 LOP3.LUT R0, R0, 0xfffffff8, RZ, 0xc0, !PT ;  /* 0xfffffff800008812 */ /* 0x000fe400078ec0ff */
[--C-:B---3--:R-:W-:Y:S01]  /*1290*/  @P2 SHF.R.S32.HI R3, RZ, 0x1f, R12.reuse ;  /* 0x0000001fff032819 */ /* 0x108fe2000001140c */
[----:B------:R-:W-:Y:S01]  /*12a0*/  @P2 IMAD.MOV.U32 R2, RZ, RZ, R12 ;  /* 0x000000ffff022224 */ /* 0x000fe200078e000c */
[----:B------:R-:W-:Y:S01]  /*12b0*/  @!P0 LEA.HI R12, R5, R16, RZ, 0x3 ;  /* 0x00000010050c8211 */ /* 0x000fe200078f18ff */
[----:B------:R-:W-:Y:S01]  /*12c0*/  @!P2 IMAD.MOV.U32 R2, RZ, RZ, R40 ;  /* 0x000000ffff02a224 */ /* 0x000fe200078e0028 */
[----:B------:R-:W-:Y:S01]  /*12d0*/  @!P0 LEA.HI R5, R4, R17, RZ, 0x3 ;  /* 0x0000001104058211 */ /* 0x000fe200078f18ff */
[----:B------:R-:W-:Y:S01]  /*12e0*/  @!P2 IMAD.MOV.U32 R3, RZ, RZ, R11 ;  /* 0x000000ffff03a224 */ /* 0x000fe200078e000b */
[----:B------:R-:W2:Y:S01]  /*12f0*/  SHFL.IDX PT, R4, R18, 0x1, 0x181f ;  /* 0x00381f0012047f89 */ /* 0x000ea200000e0000 */
[----:B------:R-:W-:Y:S02]  /*1300*/  @!P0 LOP3.LUT R12, R12, 0xfffffff8, RZ, 0xc0, !PT ;  /* 0xfffffff80c0c8812 */ /* 0x000fe400078ec0ff */
[----:B------:R-:W-:-:S02]  /*1310*/  @!P0 LOP3.LUT R10, R5, 0xfffffff8, RZ, 0xc0, !PT ;  /* 0xfffffff8050a8812 */ /* 0x000fc400078ec0ff */
[----:B------:R-:W-:Y:S01]  /*1320*/  SEL R23, R2, RZ, !P3 ;  /* 0x000000ff02177207 */ /* 0x000fe20005800000 */
[----:B------:R-:W3:Y:S01]  /*1330*/  SHFL.IDX PT, R5, R15, 0x1, 0x181f ;  /* 0x00381f000f057f89 */ /* 0x000ee200000e0000 */
[----:B------:R-:W-:Y:S01]  /*1340*/  SEL R24, R3, RZ, !P3 ;  /* 0x000000ff03187207 */ /* 0x000fe20005800000 */
[--C-:B-1----:R-:W-:Y:S01]  /*1350*/  @!P0 IMAD.WIDE R12, R12, 0x2, R6.reuse ;  /* 0x000000020c0c8825 */ /* 0x102fe200078e0206 */
[----:B------:R-:W-:Y:S02]  /*1360*/  @!P0 LEA R2, P2, R8, R6, 0x1 ;  /* 0x0000000608028211 */ /* 0x000fe400078408ff */
[----:B------:R-:W-:Y:S01]  /*1370*/  ISETP.GE.AND P3, PT, R17, c[0x0][0x198], PT ;  /* 0x0000660011007a0c */ /* 0x000fe20003f66270 */
[----:B------:R-:W-:Y:S01]  /*1380*/  @!P0 IMAD.WIDE R10, R10, 0x2, R6 ;  /* 0x000000020a0a8825 */ /* 0x000fe200078e0206 */
[----:B------:R-:W-:Y:S02]  /*1390*/  @!P0 LEA.HI.X R3, R8, R7, R9, 0x1, P2 ;  /* 0x0000000708038211 */ /* 0x000fe400010f0c09 */
[----:B------:R-:W-:Y:S01]  /*13a0*/  ISETP.GE.AND P2, PT, R22, c[0x0][0x198], PT ;  /* 0x0000660016007a0c */ /* 0x000fe20003f46270 */
[----:B------:R-:W-:Y:S01]  /*13b0*/  @!P0 IMAD.WIDE R6, R0, 0x2, R6 ;  /* 0x0000000200068825 */ /* 0x000fe200078e0206 */
[----:B------:R-:W-:Y:S01]  /*13c0*/  @!P1 SHF.R.S32.HI R0, RZ, 0x1f, R22 ;  /* 0x0000001fff009819 */ /* 0x000fe20000011416 */
[----:B------:R1:W-:Y:S03]  /*13d0*/  @!P0 LDGSTS.E.BYPASS.LTC128B.128 [R95+0x100], [R2.64], !P5 ;  /* 0x00100000025f8fae */ /* 0x0003e6000e901d56 */
[----:B------:R-:W-:Y:S01]  /*13e0*/  @!P1 LEA.HI R0, R0, R22, RZ, 0x3 ;  /* 0x0000001600009211 */ /* 0x000fe200078f18ff */
[----:B------:R4:W-:Y:S03]  /*13f0*/  @!P0 LDGSTS.E.BYPASS.LTC128B.128 [R95+0x4100], [R12.64], !P4 ;  /* 0x041000000c5f8fae */ /* 0x0009e6000e101d56 */
[----:B------:R-:W-:Y:S01]  /*1400*/  @!P1 LOP3.LUT R0, R0, 0xfffffff8, RZ, 0xc0, !PT ;  /* 0xfffffff800009812 */ /* 0x000fe200078ec0ff */
[----:B------:R5:W-:Y:S04]  /*1410*/  @!P0 LDGSTS.E.BYPASS.LTC128B.128 [R95+0x8100], [R10.64], !P3 ;  /* 0x081000000a5f8fae */ /* 0x000be8000d901d56 */
[----:B------:R2:W-:Y:S01]  /*1420*/  @!P0 LDGSTS.E.BYPASS.LTC128B.128 [R95+0xc100], [R6.64], !P2 ;  /* 0x0c100000065f8fae */ /* 0x0005e2000d101d56 */
[----:B-1----:R-:W-:-:S02]  /*1430*/  @!P1 SHF.R.S32.HI R3, RZ, 0x1f, R16 ;  /* 0x0000001fff039819 */ /* 0x002fc40000011410 */
[----:B------:R-:W-:Y:S02]  /*1440*/  @!P1 SHF.R.S32.HI R2, RZ, 0x1f, R17 ;  /* 0x0000001fff029819 */ /* 0x000fe40000011411 */
[----:B------:R-:W-:Y:S02]  /*1450*/  @!P1 LEA.HI R3, R3, R16, RZ, 0x3 ;  /* 0x0000001003039211 */ /* 0x000fe400078f18ff */
[----:B-----5:R-:W-:Y:S02]  /*1460*/  @!P1 LEA.HI R10, R2, R17, RZ, 0x3 ;  /* 0x00000011020a9211 */ /* 0x020fe400078f18ff */
[----:B------:R-:W1:Y:S01]  /*1470*/  SHFL.IDX PT, R2, R18, 0x2, 0x181f ;  /* 0x00581f0012027f89 */ /* 0x000e6200000e0000 */
[----:B----4-:R-:W-:Y:S02]  /*1480*/  @!P1 LOP3.LUT R12, R3, 0xfffffff8, RZ, 0xc0, !PT ;  /* 0xfffffff8030c9812 */ /* 0x010fe400078ec0ff */
[----:B--2---:R-:W-:Y:S01]  /*1490*/  @!P1 LEA R6, P0, R8, R4, 0x1 ;  /* 0x0000000408069211 */ /* 0x004fe200078008ff */
[----:B------:R-:W2:Y:S01]  /*14a0*/  SHFL.IDX PT, R3, R15, 0x2, 0x181f ;  /* 0x00581f000f037f89 */ /* 0x000ea200000e0000 */
[----:B------:R-:W-:Y:S01]  /*14b0*/  @!P1 LOP3.LUT R10, R10, 0xfffffff8, RZ, 0xc0, !PT ;  /* 0xfffffff80a0a9812 */ /* 0x000fe200078ec0ff */
[----:B---3--:R-:W-:Y:S01]  /*14c0*/  @!P1 IMAD.WIDE R12, R12, 0x2, R4 ;  /* 0x000000020c0c9825 */ /* 0x008fe200078e0204 */
[----:B------:R-:W-:-:S02]  /*14d0*/  @!P1 LEA.HI.X R7, R8, R5, R9, 0x1, P0 ;  /* 0x0000000508079211 */ /* 0x000fc400000f0c09 */
[----:B------:R-:W-:Y:S01]  /*14e0*/  ISETP.GE.AND P0, PT, R14, UR4, PT ;  /* 0x000000040e007c0c */ /* 0x000fe2000bf06270 */
[--C-:B------:R-:W-:Y:S01]  /*14f0*/  @!P1 IMAD.WIDE R10, R10, 0x2, R4.reuse ;  /* 0x000000020a0a9825 */ /* 0x100fe200078e0204 */
[----:B------:R-:W-:Y:S01]  /*1500*/  UMOV UR4, 0x5 ;  /* 0x0000000500047882 */ /* 0x000fe20000000000 */
[----:B------:R3:W-:Y:S01]  /*1510*/  @!P1 LDGSTS.E.BYPASS.LTC128B.128 [R95+0x1100], [R6.64], !P5 ;  /* 0x01100000065f9fae */ /* 0x0007e2000e901d56 */
[----:B------:R-:W-:Y:S01]  /*1520*/  USHF.L.U64.HI UR15, UR14, UR4, UR15 ;  /* 0x000000040e0f7299 */ /* 0x000fe2000801020f */
[----:B------:R-:W-:Y:S01]  /*1530*/  @!P1 IMAD.WIDE R4, R0, 0x2, R4 ;  /* 0x0000000200049825 */ /* 0x000fe200078e0204 */
[----:B------:R-:W-:Y:S01]  /*1540*/  @!P6 SHF.R.S32.HI R0, RZ, 0x1f, R22 ;  /* 0x0000001fff00e819 */ /* 0x000fe20000011416 */
[----:B------:R4:W-:Y:S03]  /*1550*/  @!P1 LDGSTS.E.BYPASS.LTC128B.128 [R95+0x5100], [R12.64], !P4 ;  /* 0x051000000c5f9fae */ /* 0x0009e6000e101d56 */
[----:B------:R-:W-:Y:S01]  /*1560*/  @!P6 LEA.HI R0, R0, R22, RZ, 0x3 ;  /* 0x000000160000e211 */ /* 0x000fe200078f18ff */
[----:B------:R2:W-:Y:S03]  /*1570*/  @!P1 LDGSTS.E.BYPASS.LTC128B.128 [R95+0x9100], [R10.64], !P3 ;  /* 0x091000000a5f9fae */ /* 0x0005e6000d901d56 */
[----:B------:R-:W-:Y:S01]  /*1580*/  @!P6 LOP3.LUT R0, R0, 0xfffffff8, RZ, 0xc0, !PT ;  /* 0xfffffff80000e812 */ /* 0x000fe200078ec0ff */
[----:B------:R5:W-:Y:S01]  /*1590*/  @!P1 LDGSTS.E.BYPASS.LTC128B.128 [R95+0xd100], [R4.64], !P2 ;  /* 0x0d100000045f9fae */ /* 0x000be2000d101d56 */
[----:B---3--:R-:W-:-:S04]  /*15a0*/  @!P6 SHF.R.S32.HI R6, RZ, 0x1f, R17 ;  /* 0x0000001fff06e819 */ /* 0x008fc80000011411 */
[----:B------:R-:W-:Y:S02]  /*15b0*/  @!P6 LEA.HI R7, R6, R17, RZ, 0x3 ;  /* 0x000000110607e211 */ /* 0x000fe400078f18ff */
[----:B-1----:R-:W-:Y:S02]  /*15c0*/  @!P6 LEA R6, P1, R8, R2, 0x1 ;  /* 0x000000020806e211 */ /* 0x002fe400078208ff */
[----:B----4-:R-:W-:Y:S01]  /*15d0*/  @!P6 LOP3.LUT R12, R7, 0xfffffff8, RZ, 0xc0, !PT ;  /* 0xfffffff8070ce812 */ /* 0x010fe200078ec0ff */
[----:B--2---:R-:W-:Y:S01]  /*15e0*/  @!P6 IMAD.WIDE R10, R0, 0x2, R2 ;  /* 0x00000002000ae825 */ /* 0x004fe200078e0202 */
[----:B------:R-:W-:Y:S02]  /*15f0*/  @!P6 LEA.HI.X R7, R8, R3, R9, 0x1, P1 ;  /* 0x000000030807e211 */ /* 0x000fe400008f0c09 */
[----:B-----5:R-:W-:Y:S01]  /*1600*/  @!P6 SHF.R.S32.HI R5, RZ, 0x1f, R16 ;  /* 0x0000001fff05e819 */ /* 0x020fe20000011410 */
[----:B------:R1:W-:Y:S01]  /*1610*/  SHFL.IDX PT, R4, R18, 0x3, 0x181f ;  /* 0x00781f0012047f89 */ /* 0x0003e200000e0000 */
[----:B------:R-:W-:Y:S01]  /*1620*/  @!P6 IMAD.WIDE R12, R12, 0x2, R2 ;  /* 0x000000020c0ce825 */ /* 0x000fe200078e0202 */
[----:B------:R-:W-:-:S02]  /*1630*/  SHF.R.S32.HI R0, RZ, 0x1f, R25 ;  /* 0x0000001fff007819 */ /* 0x000fc40000011419 */
[----:B------:R-:W-:Y:S01]  /*1640*/  @!P6 LEA.HI R14, R5, R16, RZ, 0x3 ;  /* 0x00000010050ee211 */ /* 0x000fe200078f18ff */
[----:B------:R2:W-:Y:S03]  /*1650*/  @!P6 LDGSTS.E.BYPASS.LTC128B.128 [R95+0x2100], [R6.64], !P5 ;  /* 0x02100000065fefae */ /* 0x0005e6000e901d56 */
[----:B------:R-:W-:Y:S01]  /*1660*/  @!P6 LOP3.LUT R14, R14, 0xfffffff8, RZ, 0xc0, !PT ;  /* 0xfffffff80e0ee812 */ /* 0x000fe200078ec0ff */
[----:B------:R3:W4:Y:S01]  /*1670*/  SHFL.IDX PT, R5, R15, 0x3, 0x181f ;  /* 0x00781f000f057f89 */ /* 0x00072200000e0000 */
[----:B-1----:R-:W-:-:S03]  /*1680*/  IADD3 R18, P1, R25, R19, RZ ;  /* 0x0000001319127210 */ /* 0x002fc60007f3e0ff */
[----:B---3--:R-:W-:Y:S01]  /*1690*/  @!P6 IMAD.WIDE R14, R14, 0x2, R2 ;  /* 0x000000020e0ee825 */ /* 0x008fe200078e0202 */
[----:B--2---:R-:W-:-:S04]  /*16a0*/  @!P0 SHF.R.S32.HI R6, RZ, 0x1f, R16 ;  /* 0x0000001fff068819 */ /* 0x004fc80000011410 */
[----:B------:R1:W-:Y:S01]  /*16b0*/  @!P6 LDGSTS.E.BYPASS.LTC128B.128 [R95+0x6100], [R14.64], !P4 ;  /* 0x061000000e5fefae */ /* 0x0003e2000e101d56 */
[----:B------:R-:W-:-:S03]  /*16c0*/  @!P0 LEA.HI R6, R6, R16, RZ, 0x3 ;  /* 0x0000001006068211 */ /* 0x000fc600078f18ff */
[----:B------:R2:W-:Y:S01]  /*16d0*/  @!P6 LDGSTS.E.BYPASS.LTC128B.128 [R95+0xa100], [R12.64], !P3 ;  /* 0x0a1000000c5fefae */ /* 0x0005e2000d901d56 */
[----:B------:R-:W-:-:S03]  /*16e0*/  @!P0 LOP3.LUT R6, R6, 0xfffffff8, RZ, 0xc0, !PT ;  /* 0xfffffff806068812 */ /* 0x000fc600078ec0ff */
[----:B------:R3:W-:Y:S01]  /*16f0*/  @!P6 LDGSTS.E.BYPASS.LTC128B.128 [R95+0xe100], [R10.64], !P2 ;  /* 0x0e1000000a5fefae */ /* 0x0007e2000d101d56 */
[----:B------:R-:W-:Y:S01]  /*1700*/  ISETP.GE.AND P6, PT, R20, 0x1, PT ;  /* 0x000000011400780c */ /* 0x000fe20003fc6270 */
[----:B----4-:R-:W-:Y:S01]  /*1710*/  @!P0 IMAD.WIDE R6, R6, 0x2, R4 ;  /* 0x0000000206068825 */ /* 0x010fe200078e0204 */
[----:B-1----:R-:W-:Y:S02]  /*1720*/  LEA.HI R14, R90, R97, RZ, 0x4 ;  /* 0x000000615a0e7211 */ /* 0x002fe400078f20ff */
[----:B--2---:R-:W-:Y:S02]  /*1730*/  LEA.HI.X.SX32 R13, R19, R0, 0x1, P1 ;  /* 0x00000000130d7211 */ /* 0x004fe400008f0eff */
[C---:B------:R-:W-:Y:S02]  /*1740*/  @!P0 LEA R2, P1, R8.reuse, R4, 0x1 ;  /* 0x0000000408028211 */ /* 0x040fe400078208ff */
[----:B------:R-:W-:Y:S01]  /*1750*/  SHF.R.S32.HI R12, RZ, 0x4, R14 ;  /* 0x00000004ff0c7819 */ /* 0x000fe2000001140e */
[----:B------:R-:W-:Y:S01]  /*1760*/  IMAD R0, R13, c[0x0][0x1e0], RZ ;  /* 0x000078000d007a24 */ /* 0x000fe200078e02ff */
[----:B------:R-:W-:-:S02]  /*1770*/  @!P0 LEA.HI.X R3, R8, R5, R9, 0x1, P1 ;  /* 0x0000000508038211 */ /* 0x000fc400008f0c09 */
[----:B---3--:R-:W-:Y:S01]  /*1780*/  LEA.HI R10, R14, R12, RZ, 0x1 ;  /* 0x0000000c0e0a7211 */ /* 0x008fe200078f08ff */
[----:B------:R-:W-:Y:S01]  /*1790*/  IMAD R11, R18, c[0x0][0x1e4], R0 ;  /* 0x00007900120b7a24 */ /* 0x000fe200078e0200 */
[----:B------:R-:W-:Y:S01]  /*17a0*/  @!P0 SHF.R.S32.HI R0, RZ, 0x1f, R17 ;  /* 0x0000001fff008819 */ /* 0x000fe20000011411 */
[----:B------:R1:W-:Y:S01]  /*17b0*/  @!P0 LDGSTS.E.BYPASS.LTC128B.128 [R95+0x3100], [R2.64], !P5 ;  /* 0x03100000025f8fae */ /* 0x0003e2000e901d56 */
[----:B------:R-:W-:Y:S02]  /*17c0*/  LOP3.LUT R10, R10, 0xfffffffe, RZ, 0xc0, !PT ;  /* 0xfffffffe0a0a7812 */ /* 0x000fe400078ec0ff */
[----:B------:R-:W-:Y:S01]  /*17d0*/  @!P0 LEA.HI R0, R0, R17, RZ, 0x3 ;  /* 0x0000001100008211 */ /* 0x000fe200078f18ff */
[----:B------:R2:W-:Y:S01]  /*17e0*/  @!P0 LDGSTS.E.BYPASS.LTC128B.128 [R95+0x7100], [R6.64], !P4 ;  /* 0x07100000065f8fae */ /* 0x0005e2000e101d56 */
[----:B------:R-:W-:Y:S01]  /*17f0*/  ISETP.GE.AND P1, PT, R20, 0x21, PT ;  /* 0x000000211400780c */ /* 0x000fe20003f26270 */
[----:B------:R-:W-:Y:S01]  /*1800*/  IMAD.IADD R12, R12, 0x1, -R10 ;  /* 0x000000010c0c7824 */ /* 0x000fe200078e0a0a */
[----:B------:R-:W-:Y:S01]  /*1810*/  ISETP.GE.AND P5, PT, R8, c[0x0][0x1d4], PT ;  /* 0x0000750008007a0c */ /* 0x000fe20003fa6270 */
[----:B------:R-:W-:Y:S01]  /*1820*/  IMAD R10, R27, c[0x0][0x1e8], RZ ;  /* 0x00007a001b0a7a24 */ /* 0x000fe200078e02ff */
[----:B------:R-:W-:-:S03]  /*1830*/  ISETP.GE.AND P4, PT, R16, c[0x0][0x1d4], PT ;  /* 0x0000750010007a0c */ /* 0x000fc60003f86270 */
[----:B------:R-:W-:Y:S02]  /*1840*/  IMAD R10, R26, c[0x0][0x1ec], R10 ;  /* 0x00007b001a0a7a24 */ /* 0x000fe400078e020a */
[----:B-1----:R-:W-:Y:S01]  /*1850*/  IMAD.WIDE.U32 R2, R18, c[0x0][0x1e0], R8 ;  /* 0x0000780012027a25 */ /* 0x002fe200078e0008 */
[----:B--2---:R-:W-:-:S03]  /*1860*/  @!P0 SHF.R.S32.HI R7, RZ, 0x1f, R22 ;  /* 0x0000001fff078819 */ /* 0x004fc60000011416 */
[----:B------:R-:W-:Y:S01]  /*1870*/  IMAD.IADD R3, R3, 0x1, R11 ;  /* 0x0000000103037824 */ /* 0x000fe200078e020b */
[----:B------:R-:W-:Y:S01]  /*1880*/  @!P0 LOP3.LUT R6, R0, 0xfffffff8, RZ, 0xc0, !PT ;  /* 0xfffffff800068812 */ /* 0x000fe200078ec0ff */
[----:B------:R-:W-:Y:S01]  /*1890*/  IMAD R11, R27, c[0x0][0x210], RZ ;  /* 0x000084001b0b7a24 */ /* 0x000fe200078e02ff */
[----:B------:R-:W-:Y:S01]  /*18a0*/  @!P0 LEA.HI R0, R7, R22, RZ, 0x3 ;  /* 0x0000001607008211 */ /* 0x000fe200078f18ff */
[----:B------:R-:W-:-:S03]  /*18b0*/  IMAD.WIDE.U32 R2, R26, c[0x0][0x1e8], R2 ;  /* 0x00007a001a027a25 */ /* 0x000fc600078e0002 */
[----:B------:R-:W-:Y:S01]  /*18c0*/  @!P0 LOP3.LUT R0, R0, 0xfffffff8, RZ, 0xc0, !PT ;  /* 0xfffffff800008812 */ /* 0x000fe200078ec0ff */
[----:B------:R-:W-:-:S04]  /*18d0*/  @!P0 IMAD.WIDE R6, R6, 0x2, R4 ;  /* 0x0000000206068825 */ /* 0x000fc800078e0204 */
[----:B------:R-:W-:Y:S01]  /*18e0*/  @!P0 IMAD.WIDE R4, R0, 0x2, R4 ;  /* 0x0000000200048825 */ /* 0x000fe200078e0204 */
[----:B------:R1:W-:Y:S01]  /*18f0*/  @!P0 LDGSTS.E.BYPASS.LTC128B.128 [R95+0xb100], [R6.64], !P3 ;  /* 0x0b100000065f8fae */ /* 0x0003e2000d901d56 */
[----:B------:R-:W-:Y:S02]  /*1900*/  ISETP.GE.AND P3, PT, R17, c[0x0][0x1d4], PT ;  /* 0x0000750011007a0c */ /* 0x000fe40003f66270 */
[----:B------:R-:W-:Y:S01]  /*1910*/  IMAD.IADD R3, R3, 0x1, R10 ;  /* 0x0000000103037824 */ /* 0x000fe200078e020a */
[----:B------:R2:W-:Y:S01]  /*1920*/  @!P0 LDGSTS.E.BYPASS.LTC128B.128 [R95+0xf100], [R4.64], !P2 ;  /* 0x0f100000045f8fae */ /* 0x0005e2000d101d56 */
[----:B------:R-:W-:Y:S01]  /*1930*/  IMAD R0, R24, c[0x0][0x1f0], RZ ;  /* 0x00007c0018007a24 */ /* 0x000fe200078e02ff */
[----:B------:R-:W-:Y:S01]  /*1940*/  LOP3.LUT R10, R14, 0xfffffff0, RZ, 0xc0, !PT ;  /* 0xfffffff00e0a7812 */ /* 0x000fe200078ec0ff */
[C---:B------:R-:W-:Y:S01]  /*1950*/  IMAD.WIDE.U32 R28, R23.reuse, c[0x0][0x1f0], R2 ;  /* 0x00007c00171c7a25 */ /* 0x040fe200078e0002 */
[----:B------:R-:W-:Y:S01]  /*1960*/  ISETP.GE.AND P2, PT, R22, c[0x0][0x1d4], PT ;  /* 0x0000750016007a0c */ /* 0x000fe20003f46270 */
[----:B------:R-:W0:Y:S02]  /*1970*/  LDGDEPBAR ;  /* 0x00000000000079af */ /* 0x000e240000000000 */
[----:B------:R-:W-:-:S02]  /*1980*/  IMAD R0, R23, c[0x0][0x1f4], R0 ;  /* 0x00007d0017007a24 */ /* 0x000fc400078e0200 */
[----:B------:R-:W-:Y:S01]  /*1990*/  IMAD.MOV.U32 R104, RZ, RZ, R28 ;  /* 0x000000ffff687224 */ /* 0x000fe200078e001c */
[----:B------:R3:W-:Y:S01]  /*19a0*/  STL.64 [R1+0xb0], R28 ;  /* 0x0000b01c01007387 */ /* 0x0007e20000100a00 */
[----:B------:R-:W-:Y:S02]  /*19b0*/  IMAD.IADD R105, R29, 0x1, R0 ;  /* 0x000000011d697824 */ /* 0x000fe400078e0200 */
[----:B------:R-:W-:Y:S02]  /*19c0*/  IMAD R0, R13, c[0x0][0x208], RZ ;  /* 0x000082000d007a24 */ /* 0x000fe400078e02ff */
[----:B------:R-:W-:Y:S01]  /*19d0*/  IMAD.WIDE.U32 R2, R91, UR9, R104 ;  /* 0x000000095b027c25 */ /* 0x000fe2000f8e0068 */
[----:B------:R-:W-:Y:S03]  /*19e0*/  STL.64 [R1+0x70], R104 ;  /* 0x0000706801007387 */ /* 0x000fe60000100a00 */
[----:B------:R-:W-:Y:S01]  /*19f0*/  IMAD.IADD R10, R97, 0x1, -R10 ;  /* 0x00000001610a7824 */ /* 0x000fe200078e0a0a */
[----:B------:R-:W-:Y:S01]  /*1a00*/  IADD3 R3, R3, UR5, RZ ;  /* 0x0000000503037c10 */ /* 0x000fe2000fffe0ff */
[----:B------:R-:W-:Y:S01]  /*1a10*/  IMAD R11, R26, c[0x0][0x214], R11 ;  /* 0x000085001a0b7a24 */ /* 0x000fe200078e020b */
[----:B------:R-:W-:Y:S01]  /*1a20*/  ULDC.64 UR4, c[0x0][0x208] ;  /* 0x0000820000047ab9 */ /* 0x000fe20000000a00 */
[C---:B-1----:R-:W-:Y:S01]  /*1a30*/  IMAD R6, R18.reuse, c[0x0][0x20c], R0 ;  /* 0x0000830012067a24 */ /* 0x042fe200078e0200 */
[----:B------:R-:W-:Y:S01]  /*1a40*/  SHF.L.U32 R7, R19, 0x3, RZ ;  /* 0x0000000313077819 */ /* 0x000fe200000006ff */
[----:B------:R-:W-:Y:S01]  /*1a50*/  IMAD.SHL.U32 R0, R21, 0x40, RZ ;  /* 0x0000004015007824 */ /* 0x000fe200078e00ff */
[----:B------:R-:W-:Y:S01]  /*1a60*/  UIMAD.WIDE.U32 UR20, UR9, UR4, URZ ;  /* 0x00000004091472a5 */ /* 0x000fe2000f8e003f */
[----:B--2---:R-:W-:Y:S01]  /*1a70*/  IMAD.WIDE.U32 R4, R18, c[0x0][0x208], R8 ;  /* 0x0000820012047a25 */ /* 0x004fe200078e0008 */
[----:B------:R-:W-:Y:S01]  /*1a80*/  @P6 LEA R8, P0, R2, c[0x0][0x1c8], 0x1 ;  /* 0x0000720002086a11 */ /* 0x000fe200078008ff */
[----:B------:R-:W-:Y:S01]  /*1a90*/  UIMAD UR11, UR11, UR4, URZ ;  /* 0x000000040b0b72a4 */ /* 0x000fe2000f8e023f */
[----:B------:R-:W-:Y:S01]  /*1aa0*/  LOP3.LUT R0, R0, 0x1c0, RZ, 0xc0, !PT ;  /* 0x000001c000007812 */ /* 0x000fe200078ec0ff */
[----:B------:R-:W-:Y:S01]  /*1ab0*/  IMAD.IADD R5, R5, 0x1, R6 ;  /* 0x0000000105057824 */ /* 0x000fe200078e0206 */
[C---:B------:R-:W-:Y:S01]  /*1ac0*/  @P6 LEA.HI.X R9, R2.reuse, c[0x0][0x1cc], R3, 0x1, P0 ;  /* 0x0000730002096a11 */ /* 0x040fe200000f0c03 */
[----:B------:R-:W-:Y:S01]  /*1ad0*/  UIMAD UR11, UR9, UR5, UR11 ;  /* 0x00000005090b72a4 */ /* 0x000fe2000f8e020b */
[----:B------:R-:W-:Y:S01]  /*1ae0*/  @P1 IADD3 R2, P0, R2, UR16, RZ ;  /* 0x0000001002021c10 */ /* 0x000fe2000ff1e0ff */
[----:B------:R-:W-:Y:S01]  /*1af0*/  USHF.L.U32 UR13, UR4, 0x6, URZ ;  /* 0x00000006040d7899 */ /* 0x000fe2000800063f */
[----:B------:R-:W-:Y:S01]  /*1b00*/  LOP3.LUT R7, R0, 0x8, R7, 0xf8, !PT ;  /* 0x0000000800077812 */ /* 0x000fe200078ef807 */
[----:B------:R1:W-:Y:S01]  /*1b10*/  @P6 LDGSTS.E.BYPASS.LTC128B.128 [R95+0x10100], [R8.64], !P5 ;  /* 0x10100000085f6fae */ /* 0x0003e2000e901d56 */
[----:B------:R-:W-:Y:S01]  /*1b20*/  SHF.R.U32.HI R0, RZ, 0x3, R0 ;  /* 0x00000003ff007819 */ /* 0x000fe20000011600 */
[----:B------:R-:W-:Y:S01]  /*1b30*/  UIADD3 UR11, UR21, UR11, URZ ;  /* 0x0000000b150b7290 */ /* 0x000fe2000fffe03f */
[----:B------:R-:W-:Y:S01]  /*1b40*/  @P1 IADD3.X R3, R3, UR15, RZ, P0, !PT ;  /* 0x0000000f03031c10 */ /* 0x000fe200087fe4ff */
[----:B------:R1:W-:Y:S01]  /*1b50*/  @P6 LDGSTS.E.BYPASS.LTC128B.128 [R95+0x12100], [R8.64+0x80], !P4 ;  /* 0x12100080085f6fae */ /* 0x0003e2000e101d56 */
[C---:B------:R-:W-:Y:S01]  /*1b60*/  @P1 LEA R6, P0, R2.reuse, c[0x0][0x1c8], 0x1 ;  /* 0x0000720002061a11 */ /* 0x040fe200078008ff */
[----:B------:R-:W-:Y:S01]  /*1b70*/  USHF.L.U64.HI UR12, UR4, UR12, UR5 ;  /* 0x0000000c040c7299 */ /* 0x000fe20008010205 */
[----:B------:R-:W-:Y:S01]  /*1b80*/  LOP3.LUT R0, R7, R0, RZ, 0x3c, !PT ;  /* 0x0000000007007212 */ /* 0x000fe200078e3cff */
[----:B------:R1:W-:Y:S01]  /*1b90*/  @P6 LDGSTS.E.BYPASS.LTC128B.128 [R95+0x14100], [R8.64+0x100], !P3 ;  /* 0x14100100085f6fae */ /* 0x0003e2000d901d56 */
[----:B------:R-:W-:Y:S01]  /*1ba0*/  @P1 LEA.HI.X R7, R2, c[0x0][0x1cc], R3, 0x1, P0 ;  /* 0x0000730002071a11 */ /* 0x000fe200000f0c03 */
[----:B------:R-:W-:Y:S01]  /*1bb0*/  IMAD.U32 R13, RZ, RZ, UR11 ;  /* 0x0000000bff0d7e24 */ /* 0x000fe2000f8e00ff */
[----:B------:R-:W-:Y:S01]  /*1bc0*/  SHF.R.S32.HI R2, RZ, 0x1f, R10 ;  /* 0x0000001fff027819 */ /* 0x000fe2000001140a */
[----:B------:R-:W-:Y:S01]  /*1bd0*/  IMAD R0, R12, 0x200, R0 ;  /* 0x000002000c007824 */ /* 0x000fe200078e0200 */
[----:B------:R-:W-:Y:S01]  /*1be0*/  LOP3.LUT P0, RZ, R21, 0x2, RZ, 0xc0, !PT ;  /* 0x0000000215ff7812 */ /* 0x000fe2000780c0ff */
[----:B------:R1:W-:Y:S01]  /*1bf0*/  @P6 LDGSTS.E.BYPASS.LTC128B.128 [R95+0x16100], [R8.64+0x180], !P2 ;  /* 0x16100180085f6fae */ /* 0x0003e2000d101d56 */
[----:B------:R-:W-:Y:S01]  /*1c00*/  LEA.HI R14, R2, R10, RZ, 0x3 ;  /* 0x0000000a020e7211 */ /* 0x000fe200078f18ff */
[----:B------:R-:W-:Y:S01]  /*1c10*/  IMAD.SHL.U32 R248, R0, 0x2, RZ ;  /* 0x0000000200f87824 */ /* 0x000fe200078e00ff */
[----:B------:R-:W-:Y:S01]  /*1c20*/  UIMAD UR11, UR9, -0x40, UR10 ;  /* 0xffffffc0090b78a4 */ /* 0x000fe2000f8e020a */
[----:B------:R2:W-:Y:S01]  /*1c30*/  @P1 LDGSTS.E.BYPASS.LTC128B.128 [R95+0x11100], [R6.64], !P5 ;  /* 0x11100000065f1fae */ /* 0x0005e2000e901d56 */
[----:B------:R-:W-:Y:S01]  /*1c40*/  LOP3.LUT R0, R14, 0xfffffff8, RZ, 0xc0, !PT ;  /* 0xfffffff80e007812 */ /* 0x000fe200078ec0ff */
[----:B------:R-:W-:Y:S01]  /*1c50*/  IMAD.WIDE.U32 R2, R26, c[0x0][0x210], R4 ;  /* 0x000084001a027a25 */ /* 0x000fe200078e0004 */
[C---:B------:R-:W-:Y:S01]  /*1c60*/  IADD3 R4, R248.reuse, 0x10100, RZ ;  /* 0x00010100f8047810 */ /* 0x040fe20007ffe0ff */
[----:B------:R2:W-:Y:S01]  /*1c70*/  @P1 LDGSTS.E.BYPASS.LTC128B.128 [R95+0x13100], [R6.64+0x80], !P4 ;  /* 0x13100080065f1fae */ /* 0x0005e2000e101d56 */
[----:B------:R-:W-:Y:S01]  /*1c80*/  IADD3 R94, R248, 0x10120, RZ ;  /* 0x00010120f85e7810 */ /* 0x000fe20007ffe0ff */
[----:B------:R-:W-:Y:S01]  /*1c90*/  IMAD.IADD R10, R10, 0x1, -R0 ;  /* 0x000000010a0a7824 */ /* 0x000fe200078e0a00 */
[----:B------:R-:W-:Y:S01]  /*1ca0*/  SEL R5, RZ, 0x1, P5 ;  /* 0x00000001ff057807 */ /* 0x000fe20002800000 */
[----:B------:R2:W-:Y:S01]  /*1cb0*/  @P1 LDGSTS.E.BYPASS.LTC128B.128 [R95+0x15100], [R6.64+0x100], !P3 ;  /* 0x15100100065f1fae */ /* 0x0005e2000d901d56 */
[----:B------:R-:W-:Y:S01]  /*1cc0*/  IMAD R0, R24, c[0x0][0x218], RZ ;  /* 0x0000860018007a24 */ /* 0x000fe200078e02ff */
[----:B------:R-:W-:Y:S01]  /*1cd0*/  @P0 IADD3 R94, R4, -0x20, RZ ;  /* 0xffffffe0045e0810 */ /* 0x000fe20007ffe0ff */
[----:B------:R-:W-:Y:S01]  /*1ce0*/  IMAD.IADD R3, R3, 0x1, R11 ;  /* 0x0000000103037824 */ /* 0x000fe200078e020b */
[----:B------:R2:W-:Y:S01]  /*1cf0*/  @P1 LDGSTS.E.BYPASS.LTC128B.128 [R95+0x17100], [R6.64+0x180], !P2 ;  /* 0x17100180065f1fae */ /* 0x0005e2000d101d56 */
[C---:B------:R-:W-:Y:S01]  /*1d00*/  IMAD R4, R23.reuse, c[0x0][0x21c], R0 ;  /* 0x0000870017047a24 */ /* 0x040fe200078e0200 */
[----:B------:R-:W-:Y:S01]  /*1d10*/  SEL R11, RZ, 0x4, P3 ;  /* 0x00000004ff0b7807 */ /* 0x000fe20001800000 */
[C---:B------:R-:W-:Y:S01]  /*1d20*/  IMAD.SHL.U32 R0, R10.reuse, 0x40, RZ ;  /* 0x000000400a007824 */ /* 0x040fe200078e00ff */
[----:B------:R-:W0:Y:S01]  /*1d30*/  LDGDEPBAR ;  /* 0x00000000000079af */ /* 0x000e220000000000 */
[----:B---3--:R-:W-:Y:S01]  /*1d40*/  IMAD.WIDE.U32 R28, R23, c[0x0][0x218], R2 ;  /* 0x00008600171c7a25 */ /* 0x008fe200078e0002 */
[----:B------:R-:W-:Y:S01]  /*1d50*/  LOP3.LUT P1, RZ, R10, 0x2, RZ, 0xc0, !PT ;  /* 0x000000020aff7812 */ /* 0x000fe2000782c0ff */
[----:B------:R-:W-:Y:S01]  /*1d60*/  UMOV UR4, 0xffffffc0 ;  /* 0xffffffc000047882 */ /* 0x000fe20000000000 */
[----:B------:R-:W-:Y:S01]  /*1d70*/  LOP3.LUT R0, R0, 0x1c0, RZ, 0xc0, !PT ;  /* 0x000001c000007812 */ /* 0x000fe200078ec0ff */
[----:B------:R-:W-:Y:S01]  /*1d80*/  IMAD.U32 R3, RZ, RZ, UR21 ;  /* 0x00000015ff037e24 */ /* 0x000fe2000f8e00ff */
[----:B------:R-:W-:Y:S01]  /*1d90*/  IADD3 R17, R29, R4, RZ ;  /* 0x000000041d117210 */ /* 0x000fe20007ffe0ff */
[----:B------:R-:W-:Y:S01]  /*1da0*/  IMAD.SHL.U32 R3, R12, 0x8, RZ ;  /* 0x000000080c037824 */ /* 0x000fe200078e00ff */
[----:B------:R-:W-:Y:S01]  /*1db0*/  SEL R12, RZ, 0x2, P4 ;  /* 0x00000002ff0c7807 */ /* 0x000fe20002000000 */
[----:B------:R-:W-:Y:S01]  /*1dc0*/  IMAD.U32 R2, RZ, RZ, UR20 ;  /* 0x00000014ff027e24 */ /* 0x000fe2000f8e00ff */
[----:B------:R-:W-:Y:S01]  /*1dd0*/  LOP3.LUT P6, RZ, R10, 0x4, RZ, 0xc0, !PT ;  /* 0x000000040aff7812 */ /* 0x000fe200078cc0ff */
[----:B------:R-:W-:Y:S01]  /*1de0*/  STL [R1+0x8], R94 ;  /* 0x0000085e01007387 */ /* 0x000fe20000100800 */
[----:B------:R-:W-:Y:S01]  /*1df0*/  LOP3.LUT R3, R0, 0x8, R3, 0xf8, !PT ;  /* 0x0000000800037812 */ /* 0x000fe200078ef803 */
[----:B------:R-:W-:Y:S01]  /*1e00*/  UIMAD UR4, UR9, UR4, 0x1 ;  /* 0x00000001090474a4 */ /* 0x000fe2000f8e0204 */
[----:B------:R-:W-:Y:S01]  /*1e10*/  SHF.R.U32.HI R0, RZ, 0x3, R0 ;  /* 0x00000003ff007819 */ /* 0x000fe20000011600 */
[----:B------:R-:W-:Y:S01]  /*1e20*/  STL.64 [R1+0xb8], R28 ;  /* 0x0000b81c01007387 */ /* 0x000fe20000100a00 */
[----:B------:R-:W-:-:S02]  /*1e30*/  IADD3 R11, R11, R12, R5 ;  /* 0x0000000c0b0b7210 */ /* 0x000fc40007ffe005 */
[----:B------:R-:W-:Y:S01]  /*1e40*/  LOP3.LUT R5, R3, R0, RZ, 0x3c, !PT ;  /* 0x0000000003057212 */ /* 0x000fe200078e3cff */
[----:B------:R-:W-:Y:S01]  /*1e50*/  IMAD.SHL.U32 R3, R14, 0x40, RZ ;  /* 0x000000400e037824 */ /* 0x000fe200078e00ff */
[C---:B------:R-:W-:Y:S01]  /*1e60*/  LEA R4, P0, R2.reuse, R28, 0x6 ;  /* 0x0000001c02047211 */ /* 0x040fe200078030ff */
[----:B------:R-:W-:Y:S01]  /*1e70*/  STL [R1+0x94], R17 ;  /* 0x0000941101007387 */ /* 0x000fe20000100800 */
[----:B------:R-:W-:Y:S02]  /*1e80*/  SEL R0, RZ, 0x8, P2 ;  /* 0x00000008ff007807 */ /* 0x000fe40001000000 */
[----:B------:R-:W-:Y:S01]  /*1e90*/  LEA.HI.X R2, R2, R17, R13, 0x6, P0 ;  /* 0x0000001102027211 */ /* 0x000fe200000f340d */
[----:B------:R-:W-:-:S04]  /*1ea0*/  DEPBAR.LE SB0, 0x1 ;  /* 0x000080400000791a */ /* 0x000fc80000000000 */
[----:B------:R-:W-:Y:S01]  /*1eb0*/  BAR.SYNC.DEFER_BLOCKING 0x0 ;  /* 0x0000000000007b1d */ /* 0x000fe20000010000 */
[C---:B--2---:R-:W-:Y:S01]  /*1ec0*/  LEA R6, P0, R4.reuse, c[0x0][0x1f8], 0x1 ;  /* 0x00007e0004067a11 */ /* 0x044fe200078008ff */
[----:B------:R-:W-:Y:S01]  /*1ed0*/  IMAD.IADD R11, R11, 0x1, R0 ;  /* 0x000000010b0b7824 */ /* 0x000fe200078e0200 */
[----:B------:R-:W-:Y:S01]  /*1ee0*/  LOP3.LUT R3, R5, 0xfffffe00, R3, 0xf8, !PT ;  /* 0xfffffe0005037812 */ /* 0x000fe200078ef803 */
[----:B------:R-:W-:Y:S01]  /*1ef0*/  IMAD.MOV.U32 R0, RZ, RZ, 0x20 ;  /* 0x00000020ff007424 */ /* 0x000fe200078e00ff */
[----:B------:R-:W-:Y:S01]  /*1f00*/  LEA.HI.X R7, R4, c[0x0][0x1fc], R2, 0x1, P0 ;  /* 0x00007f0004077a11 */ /* 0x000fe200000f0c02 */
[----:B------:R-:W-:Y:S01]  /*1f10*/  IMAD.MOV.U32 R4, RZ, RZ, 0x10 ;  /* 0x00000010ff047424 */ /* 0x000fe200078e00ff */
[----:B------:R-:W-:Y:S01]  /*1f20*/  IADD3 R5, -R19, UR11, RZ ;  /* 0x0000000b13057c10 */ /* 0x000fe2000fffe1ff */
[----:B------:R-:W-:Y:S01]  /*1f30*/  IMAD R232, R88, 0x400, R3 ;  /* 0x0000040058e87824 */ /* 0x000fe200078e0203 */
[----:B------:R-:W-:Y:S01]  /*1f40*/  SEL R0, R0, 0xffffffe0, !P6 ;  /* 0xffffffe000007807 */ /* 0x000fe20007000000 */
[----:B------:R-:W-:Y:S01]  /*1f50*/  IMAD.MOV.U32 R2, RZ, RZ, 0x40 ;  /* 0x00000040ff027424 */ /* 0x000fe200078e00ff */
[----:B------:R-:W-:Y:S01]  /*1f60*/  SEL R4, R4, 0xfffffff0, !P1 ;  /* 0xfffffff004047807 */ /* 0x000fe20004800000 */
[----:B------:R-:W-:Y:S01]  /*1f70*/  IMAD.SHL.U32 R249, R3, 0x2, RZ ;  /* 0x0000000203f97824 */ /* 0x000fe200078e00ff */
[C---:B------:R-:W-:Y:S01]  /*1f80*/  LEA R240, R232.reuse, 0x100, 0x1 ;  /* 0x00000100e8f07811 */ /* 0x040fe200078e08ff */
[----:B------:R-:W-:Y:S01]  /*1f90*/  IMAD.SHL.U32 R232, R232, 0x2, RZ ;  /* 0x00000002e8e87824 */ /* 0x000fe200078e00ff */
[----:B-1----:R-:W-:Y:S01]  /*1fa0*/  IADD3 R8, P0, R6, UR13, RZ ;  /* 0x0000000d06087c10 */ /* 0x002fe2000ff1e0ff */
[C-C-:B------:R-:W-:Y:S01]  /*1fb0*/  IMAD R250, R4.reuse, 0x2, R249.reuse ;  /* 0x0000000204fa7824 */ /* 0x140fe200078e02f9 */
[----:B------:R-:W-:Y:S01]  /*1fc0*/  LOP3.LUT P6, RZ, R11, 0x2, RZ, 0xc0, !PT ;  /* 0x000000020bff7812 */ /* 0x000fe200078cc0ff */
[--C-:B------:R-:W-:Y:S01]  /*1fd0*/  IMAD R236, R4, 0x2, R240.reuse ;  /* 0x0000000204ec7824 */ /* 0x100fe200078e02f0 */
[----:B------:R-:W-:Y:S01]  /*1fe0*/  ISETP.LT.OR P1, PT, R5, 0x1, P5 ;  /* 0x000000010500780c */ /* 0x000fe20002f21670 */
[C---:B------:R-:W-:Y:S01]  /*1ff0*/  IMAD R240, R0.reuse, 0x2, R240 ;  /* 0x0000000200f07824 */ /* 0x040fe200078e02f0 */
[----:B------:R-:W-:Y:S01]  /*2000*/  IADD3.X R9, R7, UR12, RZ, P0, !PT ;  /* 0x0000000c07097c10 */ /* 0x000fe200087fe4ff */
[C---:B------:R-:W-:Y:S01]  /*2010*/  IMAD R244, R0.reuse, 0x2, R236 ;  /* 0x0000000200f47824 */ /* 0x040fe200078e02ec */
[C---:B------:R-:W-:Y:S01]  /*2020*/  ISETP.LT.OR P0, PT, R5.reuse, 0x1, !P6 ;  /* 0x000000010500780c */ /* 0x040fe20007701670 */
[----:B------:R-:W-:Y:S01]  /*2030*/  LDSM.16.M88.4 R168, [R232+0x100] ;  /* 0x00010000e8a8783b */ /* 0x000fe20000000200 */
[----:B------:R-:W-:Y:S01]  /*2040*/  P2R R12, PR, RZ, 0x10 ;  /* 0x00000010ff0c7803 */ /* 0x000fe20000000000 */
[C---:B------:R-:W-:Y:S01]  /*2050*/  IMAD R124, R0.reuse, 0x2, R249 ;  /* 0x00000002007c7824 */ /* 0x040fe200078e02f9 */
[----:B------:R-:W-:Y:S01]  /*2060*/  ISETP.LT.OR P6, PT, R5, 0x21, !P6 ;  /* 0x000000210500780c */ /* 0x000fe200077c1670 */
[----:B------:R-:W-:Y:S01]  /*2070*/  LDSM.16.M88.4 R200, [R232+0x4100] ;  /* 0x00410000e8c8783b */ /* 0x000fe20000000200 */
[----:B------:R-:W-:-:S03]  /*2080*/  IMAD R252, R0, 0x2, R250 ;  /* 0x0000000200fc7824 */ /* 0x000fc600078e02fa */
[----:B------:R-:W-:Y:S04]  /*2090*/  LDSM.16.M88.4 R216, [R232+0x8100] ;  /* 0x00810000e8d8783b */ /* 0x000fe80000000200 */
[----:B------:R-:W-:Y:S04]  /*20a0*/  LDSM.16.M88.4 R172, [R236] ;  /* 0x00000000ecac783b */ /* 0x000fe80000000200 */
        /* <DEDUP_REMOVED lines=16> */
[----:B------:R-:W-:Y:S04]  /*21b0*/  LDSM.16.M88.4 R24, [R248+0x10900] ;  /* 0x01090000f818783b */ /* 0x000fe80000000200 */
[----:B------:R-:W1:Y:S04]  /*21c0*/  LDSM.16.M88.4 R28, [R248+0x11100] ;  /* 0x01110000f81c783b */ /* 0x000e680000000200 */
[----:B------:R-:W2:Y:S04]  /*21d0*/  LDSM.16.M88.4 R36, [R248+0x11900] ;  /* 0x01190000f824783b */ /* 0x000ea80000000200 */
[----:B------:R-:W-:Y:S04]  /*21e0*/  LDSM.16.M88.4 R44, [R94] ;  /* 0x000000005e2c783b */ /* 0x000fe80000000200 */
[----:B------:R-:W3:Y:S04]  /*21f0*/  LDSM.16.M88.4 R56, [R94+0x800] ;  /* 0x000800005e38783b */ /* 0x000ee80000000200 */
[----:B------:R-:W4:Y:S04]  /*2200*/  LDSM.16.M88.4 R64, [R94+0x1000] ;  /* 0x001000005e40783b */ /* 0x000f280000000200 */
[----:B------:R-:W5:Y:S04]  /*2210*/  LDSM.16.M88.4 R72, [R94+0x1800] ;  /* 0x001800005e48783b */ /* 0x000f680000000200 */
        /* <DEDUP_REMOVED lines=10> */
[----:B------:R-:W-:-:S04]  /*22c0*/  LOP3.LUT P0, RZ, R21, 0x4, RZ, 0xc0, !PT ;  /* 0x0000000415ff7812 */ /* 0x000fc8000780c0ff */
[----:B------:R-:W-:Y:S01]  /*22d0*/  SEL R2, R2, 0xffffffc0, !P0 ;  /* 0xffffffc002027807 */ /* 0x000fe20004000000 */
[C---:B------:R-:W-:Y:S01]  /*22e0*/  HMMA.16816.F32.BF16 R20, R168.reuse, R24, RZ ;  /* 0x00000018a814723c */ /* 0x040fe200000418ff */
[----:B------:R-:W-:Y:S02]  /*22f0*/  LOP3.LUT P0, RZ, R11, 0x8, RZ, 0xc0, !PT ;  /* 0x000000080bff7812 */ /* 0x000fe4000780c0ff */
[----:B------:R-:W-:Y:S01]  /*2300*/  IADD3 R251, R2, R94, RZ ;  /* 0x0000005e02fb7210 */ /* 0x000fe20007ffe0ff */
[----:B------:R-:W-:Y:S01]  /*2310*/  IMAD.IADD R92, R248, 0x1, R2 ;  /* 0x00000001f85c7824 */ /* 0x000fe200078e0202 */
[C---:B------:R-:W-:Y:S02]  /*2320*/  ISETP.LT.OR P4, PT, R5.reuse, 0x1, !P0 ;  /* 0x000000010500780c */ /* 0x040fe40004781670 */
[----:B------:R-:W-:Y:S01]  /*2330*/  ISETP.LT.OR P0, PT, R5, 0x21, !P0 ;  /* 0x000000210500780c */ /* 0x000fe20004701670 */
[----:B------:R-:W-:Y:S01]  /*2340*/  HMMA.16816.F32.BF16 R24, R168, R26, RZ ;  /* 0x0000001aa818723c */ /* 0x000fe200000418ff */
[----:B------:R-:W-:Y:S01]  /*2350*/  LOP3.LUT R2, R89, 0xffffffe0, RZ, 0xc0, !PT ;  /* 0xffffffe059027812 */ /* 0x000fe200078ec0ff */
[----:B------:R-:W-:Y:S04]  /*2360*/  STL [R1+0x4], R92 ;  /* 0x0000045c01007387 */ /* 0x000fe80000100800 */
[----:B------:R-:W-:-:S02]  /*2370*/  IMAD.IADD R2, R97, 0x1, -R2 ;  /* 0x0000000161027824 */ /* 0x000fc400078e0a02 */
[----:B------:R-:W-:Y:S02]  /*2380*/  HMMA.16816.F32.BF16 R40, R168, R30, RZ ;  /* 0x0000001ea828723c */ /* 0x000fe400000418ff */
[----:B------:R1:W-:Y:S01]  /*2390*/  LDGSTS.E.BYPASS.LTC128B.128 [R95+0x6100], [R6.64+0x180], !P4 ;  /* 0x06100180065f7fae */ /* 0x0003e2000e101d56 */
[----:B------:R-:W-:Y:S02]  /*23a0*/  ISETP.LT.OR P4, PT, R5, 0x21, P5 ;  /* 0x000000210500780c */ /* 0x000fe40002f81670 */
[----:B------:R-:W-:-:S03]  /*23b0*/  LEA.HI R5, R90, R97, RZ, 0x2 ;  /* 0x000000615a057211 */ /* 0x000fc600078f10ff */
[----:B--2---:R-:W-:Y:S01]  /*23c0*/  HMMA.16816.F32.BF16 R48, R168, R36, RZ ;  /* 0x00000024a830723c */ /* 0x004fe200000418ff */
[----:B------:R-:W-:-:S05]  /*23d0*/  LOP3.LUT R5, R5, 0xfffffffc, RZ, 0xc0, !PT ;  /* 0xfffffffc05057812 */ /* 0x000fca00078ec0ff */
[----:B------:R-:W-:Y:S02]  /*23e0*/  IMAD.IADD R5, R97, 0x1, -R5 ;  /* 0x0000000161057824 */ /* 0x000fe400078e0a05 */
[----:B------:R2:W-:Y:S01]  /*23f0*/  LDGSTS.E.BYPASS.LTC128B.128 [R95+0x1100], [R8.64], !P4 ;  /* 0x01100000085f7fae */ /* 0x0005e2000e101d56 */
[----:B------:R-:W-:Y:S01]  /*2400*/  ISETP.NE.AND P4, PT, R12, RZ, PT ;  /* 0x000000ff0c00720c */ /* 0x000fe20003f85270 */
[C---:B------:R-:W-:Y:S02]  /*2410*/  HMMA.16816.F32.BF16 R52, R168.reuse, R38, RZ ;  /* 0x00000026a834723c */ /* 0x040fe400000418ff */
[----:B------:R2:W-:Y:S04]  /*2420*/  LDGSTS.E.BYPASS.LTC128B.128 [R95+0x3100], [R8.64+0x80], !P6 ;  /* 0x03100080085f7fae */ /* 0x0005e8000f101d56 */
[----:B------:R2:W-:Y:S01]  /*2430*/  LDGSTS.E.BYPASS.LTC128B.128 [R95+0x5100], [R8.64+0x100], !P1 ;  /* 0x05100100085f7fae */ /* 0x0005e2000c901d56 */
[----:B------:R-:W-:Y:S01]  /*2440*/  PLOP3.LUT P1, PT, PT, PT, UP1, 0x80, 0x0 ;  /* 0x000000000000781c */ /* 0x000fe20003f2f018 */
[----:B------:R-:W-:Y:S02]  /*2450*/  HMMA.16816.F32.BF16 R12, R168, R16, RZ ;  /* 0x00000010a80c723c */ /* 0x000fe400000418ff */
[----:B------:R2:W-:Y:S01]  /*2460*/  LDGSTS.E.BYPASS.LTC128B.128 [R95+0x7100], [R8.64+0x180], !P0 ;  /* 0x07100180085f7fae */ /* 0x0005e2000c101d56 */
[----:B-1----:R-:W-:-:S02]  /*2470*/  SHF.R.S32.HI R6, RZ, 0x1f, R88 ;  /* 0x0000001fff067819 */ /* 0x002fc40000011458 */
[----:B------:R-:W-:Y:S01]  /*2480*/  LEA.HI R7, R5, R5, RZ, 0x1 ;  /* 0x0000000505077211 */ /* 0x000fe200078f08ff */
[----:B------:R-:W1:Y:S01]  /*2490*/  LDSM.16.M88.4 R68, [R92+0x10100] ;  /* 0x010100005c44783b */ /* 0x000e620000000200 */
[----:B------:R-:W-:Y:S01]  /*24a0*/  LEA.HI R6, R6, R88, RZ, 0x3 ;  /* 0x0000005806067211 */ /* 0x000fe200078f18ff */
[----:B------:R-:W-:Y:S01]  /*24b0*/  HMMA.16816.F32.BF16 R16, R168, R18, RZ ;  /* 0x00000012a810723c */ /* 0x000fe200000418ff */
[----:B------:R-:W-:Y:S01]  /*24c0*/  LOP3.LUT R7, R7, 0x1ffffffe, RZ, 0xc0, !PT ;  /* 0x1ffffffe07077812 */ /* 0x000fe200078ec0ff */
[----:B------:R-:W1:Y:S01]  /*24d0*/  LDSM.16.M88.4 R60, [R92+0x10900] ;  /* 0x010900005c3c783b */ /* 0x000e620000000200 */
[----:B------:R-:W-:-:S03]  /*24e0*/  PLOP3.LUT P0, PT, PT, PT, UP1, 0x80, 0x0 ;  /* 0x000000000000781c */ /* 0x000fc60003f0f018 */
[----:B------:R-:W1:Y:S01]  /*24f0*/  LDSM.16.M88.4 R76, [R92+0x11100] ;  /* 0x011100005c4c783b */ /* 0x000e620000000200 */
[----:B------:R-:W-:Y:S01]  /*2500*/  IMAD.IADD R7, R5, 0x1, -R7 ;  /* 0x0000000105077824 */ /* 0x000fe200078e0a07 */
[C---:B---3--:R-:W-:Y:S02]  /*2510*/  HMMA.16816.F32.BF16 R20, R172.reuse, R56, R20 ;  /* 0x00000038ac14723c */ /* 0x048fe40000041814 */
[----:B------:R-:W3:Y:S04]  /*2520*/  LDSM.16.M88.4 R80, [R92+0x11900] ;  /* 0x011900005c50783b */ /* 0x000ee80000000200 */
[----:B------:R-:W1:Y:S02]  /*2530*/  LDSM.16.M88.4 R84, [R251] ;  /* 0x00000000fb54783b */ /* 0x000e640000000200 */
[C---:B------:R-:W-:Y:S02]  /*2540*/  HMMA.16816.F32.BF16 R24, R172.reuse, R58, R24 ;  /* 0x0000003aac18723c */ /* 0x040fe40000041818 */
[----:B------:R-:W-:Y:S04]  /*2550*/  LDSM.16.M88.4 R56, [R248+0x13100] ;  /* 0x01310000f838783b */ /* 0x000fe80000000200 */
[----:B------:R-:W0:Y:S02]  /*2560*/  LDGDEPBAR ;  /* 0x00000000000079af */ /* 0x000e240000000000 */
[C---:B--2---:R-:W-:Y:S02]  /*2570*/  HMMA.16816.F32.BF16 R8, R172.reuse, R44, R12 ;  /* 0x0000002cac08723c */ /* 0x044fe4000004180c */
[----:B------:R-:W2:Y:S06]  /*2580*/  LDSM.16.M88.4 R12, [R251+0x800] ;  /* 0x00080000fb0c783b */ /* 0x000eac0000000200 */
[C---:B------:R-:W-:Y:S01]  /*2590*/  HMMA.16816.F32.BF16 R16, R172.reuse, R46, R16 ;  /* 0x0000002eac10723c */ /* 0x040fe20000041810 */
[----:B------:R-:W-:Y:S07]  /*25a0*/  LDSM.16.M88.4 R44, [R248+0x12900] ;  /* 0x01290000f82c783b */ /* 0x000fee0000000200 */
[C---:B----4-:R-:W-:Y:S08]  /*25b0*/  HMMA.16816.F32.BF16 R28, R172.reuse, R64, R32 ;  /* 0x00000040ac1c723c */ /* 0x050ff00000041820 */
[C---:B------:R-:W-:Y:S01]  /*25c0*/  HMMA.16816.F32.BF16 R32, R172.reuse, R66, R40 ;  /* 0x00000042ac20723c */ /* 0x040fe20000041828 */
[----:B------:R-:W-:Y:S07]  /*25d0*/  LDSM.16.M88.4 R64, [R248+0x13900] ;  /* 0x01390000f840783b */ /* 0x000fee0000000200 */
[C---:B-----5:R-:W-:Y:S01]  /*25e0*/  HMMA.16816.F32.BF16 R36, R172.reuse, R72, R48 ;  /* 0x00000048ac24723c */ /* 0x060fe20000041830 */
[----:B------:R-:W4:Y:S07]  /*25f0*/  LDSM.16.M88.4 R48, [R251+0x1000] ;  /* 0x00100000fb30783b */ /* 0x000f2e0000000200 */
[----:B------:R-:W-:Y:S01]  /*2600*/  HMMA.16816.F32.BF16 R40, R172, R74, R52 ;  /* 0x0000004aac28723c */ /* 0x000fe20000041834 */
[----:B------:R-:W5:Y:S04]  /*2610*/  LDSM.16.M88.4 R52, [R251+0x1800] ;  /* 0x00180000fb34783b */ /* 0x000f680000000200 */
[----:B------:R-:W-:Y:S03]  /*2620*/  LDSM.16.M88.4 R72, [R92+0x12100] ;  /* 0x012100005c48783b */ /* 0x000fe60000000200 */
[C---:B-1----:R-:W-:Y:S08]  /*2630*/  HMMA.16816.F32.BF16 R8, R192.reuse, R68, R8 ;  /* 0x00000044c008723c */ /* 0x042ff00000041808 */
[C---:B------:R-:W-:Y:S01]  /*2640*/  HMMA.16816.F32.BF16 R16, R192.reuse, R70, R16 ;  /* 0x00000046c010723c */ /* 0x040fe20000041810 */
[----:B------:R-:W1:Y:S07]  /*2650*/  LDSM.16.M88.4 R68, [R248+0x12100] ;  /* 0x01210000f844783b */ /* 0x000e6e0000000200 */
[C---:B------:R-:W-:Y:S08]  /*2660*/  HMMA.16816.F32.BF16 R20, R192.reuse, R60, R20 ;  /* 0x0000003cc014723c */ /* 0x040ff00000041814 */
[C---:B------:R-:W-:Y:S01]  /*2670*/  HMMA.16816.F32.BF16 R24, R192.reuse, R62, R24 ;  /* 0x0000003ec018723c */ /* 0x040fe20000041818 */
[----:B------:R-:W-:Y:S07]  /*2680*/  LDSM.16.M88.4 R60, [R94+0x3800] ;  /* 0x003800005e3c783b */ /* 0x000fee0000000200 */
[C---:B------:R-:W-:Y:S08]  /*2690*/  HMMA.16816.F32.BF16 R28, R192.reuse, R76, R28 ;  /* 0x0000004cc01c723c */ /* 0x040ff0000004181c */
[C---:B------:R-:W-:Y:S01]  /*26a0*/  HMMA.16816.F32.BF16 R32, R192.reuse, R78, R32 ;  /* 0x0000004ec020723c */ /* 0x040fe20000041820 */
[----:B------:R-:W1:Y:S07]  /*26b0*/  LDSM.16.M88.4 R76, [R94+0x2000] ;  /* 0x002000005e4c783b */ /* 0x000e6e0000000200 */
[C---:B---3--:R-:W-:Y:S08]  /*26c0*/  HMMA.16816.F32.BF16 R36, R192.reuse, R80, R36 ;  /* 0x00000050c024723c */ /* 0x048ff00000041824 */
[----:B------:R-:W-:Y:S01]  /*26d0*/  HMMA.16816.F32.BF16 R40, R192, R82, R40 ;  /* 0x00000052c028723c */ /* 0x000fe20000041828 */
[----:B------:R-:W-:Y:S07]  /*26e0*/  LDSM.16.M88.4 R80, [R251+0x2000] ;  /* 0x00200000fb50783b */ /* 0x000fee0000000200 */
[C---:B------:R-:W-:Y:S08]  /*26f0*/  HMMA.16816.F32.BF16 R8, R196.reuse, R84, R8 ;  /* 0x00000054c408723c */ /* 0x040ff00000041808 */
[C---:B------:R-:W-:Y:S08]  /*2700*/  HMMA.16816.F32.BF16 R16, R196.reuse, R86, R16 ;  /* 0x00000056c410723c */ /* 0x040ff00000041810 */
[C---:B--2---:R-:W-:Y:S08]  /*2710*/  HMMA.16816.F32.BF16 R20, R196.reuse, R12, R20 ;  /* 0x0000000cc414723c */ /* 0x044ff00000041814 */
[C---:B------:R-:W-:Y:S01]  /*2720*/  HMMA.16816.F32.BF16 R24, R196.reuse, R14, R24 ;  /* 0x0000000ec418723c */ /* 0x040fe20000041818 */
[----:B------:R-:W2:Y:S07]  /*2730*/  LDSM.16.M88.4 R12, [R94+0x2800] ;  /* 0x002800005e0c783b */ /* 0x000eae0000000200 */
[C---:B----4-:R-:W-:Y:S08]  /*2740*/  HMMA.16816.F32.BF16 R28, R196.reuse, R48, R28 ;  /* 0x00000030c41c723c */ /* 0x050ff0000004181c */
[C---:B------:R-:W-:Y:S01]  /*2750*/  HMMA.16816.F32.BF16 R32, R196.reuse, R50, R32 ;  /* 0x00000032c420723c */ /* 0x040fe20000041820 */
[----:B------:R-:W-:Y:S07]  /*2760*/  LDSM.16.M88.4 R48, [R92+0x12900] ;  /* 0x012900005c30783b */ /* 0x000fee0000000200 */
[C---:B-----5:R-:W-:Y:S08]  /*2770*/  HMMA.16816.F32.BF16 R36, R196.reuse, R52, R36 ;  /* 0x00000034c424723c */ /* 0x060ff00000041824 */
[----:B------:R-:W-:Y:S01]  /*2780*/  HMMA.16816.F32.BF16 R40, R196, R54, R40 ;  /* 0x00000036c428723c */ /* 0x000fe20000041828 */
[----:B------:R-:W3:Y:S07]  /*2790*/  LDSM.16.M88.4 R52, [R94+0x3000] ;  /* 0x003000005e34783b */ /* 0x000eee0000000200 */
[C---:B-1----:R-:W-:Y:S08]  /*27a0*/  HMMA.16816.F32.BF16 R8, R200.reuse, R68, R8 ;  /* 0x00000044c808723c */ /* 0x042ff00000041808 */
[C---:B------:R-:W-:Y:S01]  /*27b0*/  HMMA.16816.F32.BF16 R16, R200.reuse, R70, R16 ;  /* 0x00000046c810723c */ /* 0x040fe20000041810 */
[----:B------:R-:W-:Y:S07]  /*27c0*/  LDSM.16.M88.4 R68, [R92+0x13900] ;  /* 0x013900005c44783b */ /* 0x000fee0000000200 */
[C---:B------:R-:W-:Y:S08]  /*27d0*/  HMMA.16816.F32.BF16 R20, R200.reuse, R44, R20 ;  /* 0x0000002cc814723c */ /* 0x040ff00000041814 */
[C---:B------:R-:W-:Y:S01]  /*27e0*/  HMMA.16816.F32.BF16 R24, R200.reuse, R46, R24 ;  /* 0x0000002ec818723c */ /* 0x040fe20000041818 */
[----:B------:R-:W-:Y:S07]  /*27f0*/  LDSM.16.M88.4 R44, [R251+0x2800] ;  /* 0x00280000fb2c783b */ /* 0x000fee0000000200 */
        /* <DEDUP_REMOVED lines=8> */
[----:B------:R-:W-:Y:S07]  /*2880*/  LDSM.16.M88.4 R76, [R248+0x14100] ;  /* 0x01410000f84c783b */ /* 0x000fee0000000200 */
[C---:B--2---:R-:W-:Y:S08]  /*2890*/  HMMA.16816.F32.BF16 R20, R204.reuse, R12, R20 ;  /* 0x0000000ccc14723c */ /* 0x044ff00000041814 */
[C---:B------:R-:W-:Y:S08]  /*28a0*/  HMMA.16816.F32.BF16 R24, R204.reuse, R14, R24 ;  /* 0x0000000ecc18723c */ /* 0x040ff00000041818 */
[C---:B---3--:R-:W-:Y:S08]  /*28b0*/  HMMA.16816.F32.BF16 R28, R204.reuse, R52, R28 ;  /* 0x00000034cc1c723c */ /* 0x048ff0000004181c */
[C---:B------:R-:W-:Y:S01]  /*28c0*/  HMMA.16816.F32.BF16 R32, R204.reuse, R54, R32 ;  /* 0x00000036cc20723c */ /* 0x040fe20000041820 */
[----:B------:R-:W2:Y:S07]  /*28d0*/  LDSM.16.M88.4 R52, [R251+0x3000] ;  /* 0x00300000fb34783b */ /* 0x000eae0000000200 */
[C---:B------:R-:W-:Y:S08]  /*28e0*/  HMMA.16816.F32.BF16 R36, R204.reuse, R60, R36 ;  /* 0x0000003ccc24723c */ /* 0x040ff00000041824 */
[----:B------:R-:W-:Y:S01]  /*28f0*/  HMMA.16816.F32.BF16 R40, R204, R62, R40 ;  /* 0x0000003ecc28723c */ /* 0x000fe20000041828 */
[----:B------:R-:W-:Y:S07]  /*2900*/  LDSM.16.M88.4 R60, [R248+0x15100] ;  /* 0x01510000f83c783b */ /* 0x000fee0000000200 */
[C---:B------:R-:W-:Y:S08]  /*2910*/  HMMA.16816.F32.BF16 R8, R208.reuse, R72, R8 ;  /* 0x00000048d008723c */ /* 0x040ff00000041808 */
[C---:B------:R-:W-:Y:S01]  /*2920*/  HMMA.16816.F32.BF16 R16, R208.reuse, R74, R16 ;  /* 0x0000004ad010723c */ /* 0x040fe20000041810 */
[----:B------:R-:W-:Y:S07]  /*2930*/  LDSM.16.M88.4 R72, [R248+0x15900] ;  /* 0x01590000f848783b */ /* 0x000fee0000000200 */
[C---:B------:R-:W-:Y:S08]  /*2940*/  HMMA.16816.F32.BF16 R20, R208.reuse, R48, R20 ;  /* 0x00000030d014723c */ /* 0x040ff00000041814 */
[C---:B------:R-:W-:Y:S01]  /*2950*/  HMMA.16816.F32.BF16 R24, R208.reuse, R50, R24 ;  /* 0x00000032d018723c */ /* 0x040fe20000041818 */
[----:B------:R-:W3:Y:S07]  /*2960*/  LDSM.16.M88.4 R48, [R248+0x14900] ;  /* 0x01490000f830783b */ /* 0x000eee0000000200 */
[C---:B-1----:R-:W-:Y:S08]  /*2970*/  HMMA.16816.F32.BF16 R28, R208.reuse, R56, R28 ;  /* 0x00000038d01c723c */ /* 0x042ff0000004181c */
[C---:B------:R-:W-:Y:S01]  /*2980*/  HMMA.16816.F32.BF16 R32, R208.reuse, R58, R32 ;  /* 0x0000003ad020723c */ /* 0x040fe20000041820 */
[----:B------:R-:W-:Y:S07]  /*2990*/  LDSM.16.M88.4 R56, [R94+0x5000] ;  /* 0x005000005e38783b */ /* 0x000fee0000000200 */
        /* <DEDUP_REMOVED lines=8> */
[----:B------:R-:W4:Y:S07]  /*2a20*/  LDSM.16.M88.4 R44, [R94+0x4800] ;  /* 0x004800005e2c783b */ /* 0x000f2e0000000200 */
[C---:B--2---:R-:W-:Y:S08]  /*2a30*/  HMMA.16816.F32.BF16 R28, R212.reuse, R52, R28 ;  /* 0x00000034d41c723c */ /* 0x044ff0000004181c */
[C---:B------:R-:W-:Y:S01]  /*2a40*/  HMMA.16816.F32.BF16 R32, R212.reuse, R54, R32 ;  /* 0x00000036d420723c */ /* 0x040fe20000041820 */
[----:B------:R-:W-:Y:S07]  /*2a50*/  LDSM.16.M88.4 R52, [R92+0x14900] ;  /* 0x014900005c34783b */ /* 0x000fee0000000200 */
[C---:B------:R-:W-:Y:S08]  /*2a60*/  HMMA.16816.F32.BF16 R36, R212.reuse, R64, R36 ;  /* 0x00000040d424723c */ /* 0x040ff00000041824 */
[----:B------:R-:W-:Y:S01]  /*2a70*/  HMMA.16816.F32.BF16 R40, R212, R66, R40 ;  /* 0x00000042d428723c */ /* 0x000fe20000041828 */
[----:B------:R-:W-:Y:S07]  /*2a80*/  LDSM.16.M88.4 R64, [R92+0x15100] ;  /* 0x015100005c40783b */ /* 0x000fee0000000200 */
[C---:B------:R-:W-:Y:S08]  /*2a90*/  HMMA.16816.F32.BF16 R16, R216.reuse, R76, R12 ;  /* 0x0000004cd810723c */ /* 0x040ff0000004180c */
[C---:B------:R-:W-:Y:S01]  /*2aa0*/  HMMA.16816.F32.BF16 R12, R216.reuse, R78, R8 ;  /* 0x0000004ed80c723c */ /* 0x040fe20000041808 */
[----:B------:R-:W2:Y:S07]  /*2ab0*/  LDSM.16.M88.4 R76, [R92+0x14100] ;  /* 0x014100005c4c783b */ /* 0x000eae0000000200 */
[C---:B---3--:R-:W-:Y:S08]  /*2ac0*/  HMMA.16816.F32.BF16 R8, R216.reuse, R48, R20 ;  /* 0x00000030d808723c */ /* 0x048ff00000041814 */
[C---:B------:R-:W-:Y:S01]  /*2ad0*/  HMMA.16816.F32.BF16 R24, R216.reuse, R50, R24 ;  /* 0x00000032d818723c */ /* 0x040fe20000041818 */
[----:B------:R-:W-:Y:S07]  /*2ae0*/  LDSM.16.M88.4 R48, [R251+0x4800] ;  /* 0x00480000fb30783b */ /* 0x000fee0000000200 */
[C---:B------:R-:W-:Y:S08]  /*2af0*/  HMMA.16816.F32.BF16 R28, R216.reuse, R60, R28 ;  /* 0x0000003cd81c723c */ /* 0x040ff0000004181c */
[C---:B------:R-:W-:Y:S01]  /*2b00*/  HMMA.16816.F32.BF16 R32, R216.reuse, R62, R32 ;  /* 0x0000003ed820723c */ /* 0x040fe20000041820 */
[----:B------:R-:W-:Y:S07]  /*2b10*/  LDSM.16.M88.4 R60, [R251+0x5000] ;  /* 0x00500000fb3c783b */ /* 0x000fee0000000200 */
[C---:B------:R-:W-:Y:S08]  /*2b20*/  HMMA.16816.F32.BF16 R36, R216.reuse, R72, R36 ;  /* 0x00000048d824723c */ /* 0x040ff00000041824 */
[----:B------:R-:W-:Y:S01]  /*2b30*/  HMMA.16816.F32.BF16 R40, R216, R74, R40 ;  /* 0x0000004ad828723c */ /* 0x000fe20000041828 */
[----:B------:R-:W3:Y:S07]  /*2b40*/  LDSM.16.M88.4 R72, [R92+0x15900] ;  /* 0x015900005c48783b */ /* 0x000eee0000000200 */
[C---:B-1----:R-:W-:Y:S08]  /*2b50*/  HMMA.16816.F32.BF16 R20, R220.reuse, R80, R16 ;  /* 0x00000050dc14723c */ /* 0x042ff00000041810 */
[C---:B------:R-:W-:Y:S01]  /*2b60*/  HMMA.16816.F32.BF16 R16, R220.reuse, R82, R12 ;  /* 0x00000052dc10723c */ /* 0x040fe2000004180c */
[----:B------:R-:W1:Y:S07]  /*2b70*/  LDSM.16.M88.4 R80, [R251+0x4000] ;  /* 0x00400000fb50783b */ /* 0x000e6e0000000200 */
[C---:B----4-:R-:W-:Y:S08]  /*2b80*/  HMMA.16816.F32.BF16 R12, R220.reuse, R44, R8 ;  /* 0x0000002cdc0c723c */ /* 0x050ff00000041808 */
[C---:B------:R-:W-:Y:S01]  /*2b90*/  HMMA.16816.F32.BF16 R8, R220.reuse, R46, R24 ;  /* 0x0000002edc08723c */ /* 0x040fe20000041818 */
[----:B------:R-:W-:Y:S07]  /*2ba0*/  LDSM.16.M88.4 R44, [R248+0x16900] ;  /* 0x01690000f82c783b */ /* 0x000fee0000000200 */
[C---:B------:R-:W-:Y:S08]  /*2bb0*/  HMMA.16816.F32.BF16 R28, R220.reuse, R56, R28 ;  /* 0x00000038dc1c723c */ /* 0x040ff0000004181c */
[C---:B------:R-:W-:Y:S01]  /*2bc0*/  HMMA.16816.F32.BF16 R32, R220.reuse, R58, R32 ;  /* 0x0000003adc20723c */ /* 0x040fe20000041820 */
[----:B------:R-:W-:Y:S07]  /*2bd0*/  LDSM.16.M88.4 R56, [R248+0x17100] ;  /* 0x01710000f838783b */ /* 0x000fee0000000200 */
[C---:B------:R-:W-:Y:S08]  /*2be0*/  HMMA.16816.F32.BF16 R36, R220.reuse, R68, R36 ;  /* 0x00000044dc24723c */ /* 0x040ff00000041824 */
[----:B------:R-:W-:Y:S01]  /*2bf0*/  HMMA.16816.F32.BF16 R40, R220, R70, R40 ;  /* 0x00000046dc28723c */ /* 0x000fe20000041828 */
[----:B------:R-:W4:Y:S07]  /*2c00*/  LDSM.16.M88.4 R68, [R251+0x5800] ;  /* 0x00580000fb44783b */ /* 0x000f2e0000000200 */
[C---:B--2---:R-:W-:Y:S08]  /*2c10*/  HMMA.16816.F32.BF16 R24, R224.reuse, R76, R20 ;  /* 0x0000004ce018723c */ /* 0x044ff00000041814 */
[C---:B------:R-:W-:Y:S01]  /*2c20*/  HMMA.16816.F32.BF16 R20, R224.reuse, R78, R16 ;  /* 0x0000004ee014723c */ /* 0x040fe20000041810 */
[----:B------:R-:W2:Y:S07]  /*2c30*/  LDSM.16.M88.4 R76, [R248+0x16100] ;  /* 0x01610000f84c783b */ /* 0x000eae0000000200 */
[C---:B------:R-:W-:Y:S08]  /*2c40*/  HMMA.16816.F32.BF16 R16, R224.reuse, R52, R12 ;  /* 0x00000034e010723c */ /* 0x040ff0000004180c */
[C---:B------:R-:W-:Y:S01]  /*2c50*/  HMMA.16816.F32.BF16 R12, R224.reuse, R54, R8 ;  /* 0x00000036e00c723c */ /* 0x040fe20000041808 */
[----:B------:R-:W-:Y:S07]  /*2c60*/  LDSM.16.M88.4 R52, [R94+0x6800] ;  /* 0x006800005e34783b */ /* 0x000fee0000000200 */
[C---:B------:R-:W-:Y:S08]  /*2c70*/  HMMA.16816.F32.BF16 R8, R224.reuse, R64, R28 ;  /* 0x00000040e008723c */ /* 0x040ff0000004181c */
[C---:B------:R-:W-:Y:S01]  /*2c80*/  HMMA.16816.F32.BF16 R32, R224.reuse, R66, R32 ;  /* 0x00000042e020723c */ /* 0x040fe20000041820 */
[----:B------:R-:W5:Y:S07]  /*2c90*/  LDSM.16.M88.4 R64, [R248+0x17900] ;  /* 0x01790000f840783b */ /* 0x000f6e0000000200 */
[C---:B---3--:R-:W-:Y:S08]  /*2ca0*/  HMMA.16816.F32.BF16 R36, R224.reuse, R72, R36 ;  /* 0x00000048e024723c */ /* 0x048ff00000041824 */
[----:B------:R-:W-:Y:S01]  /*2cb0*/  HMMA.16816.F32.BF16 R40, R224, R74, R40 ;  /* 0x0000004ae028723c */ /* 0x000fe20000041828 */
[----:B------:R-:W-:Y:S07]  /*2cc0*/  LDSM.16.M88.4 R72, [R94+0x7800] ;  /* 0x007800005e48783b */ /* 0x000fee0000000200 */
        /* <DEDUP_REMOVED lines=8> */
[----:B------:R-:W3:Y:S07]  /*2d50*/  LDSM.16.M88.4 R60, [R94+0x7000] ;  /* 0x007000005e3c783b */ /* 0x000eee0000000200 */
[C---:B----4-:R-:W-:Y:S08]  /*2d60*/  HMMA.16816.F32.BF16 R36, R228.reuse, R68, R36 ;  /* 0x00000044e424723c */ /* 0x050ff00000041824 */
[----:B------:R-:W-:Y:S01]  /*2d70*/  HMMA.16816.F32.BF16 R40, R228, R70, R40 ;  /* 0x00000046e428723c */ /* 0x000fe20000041828 */
[----:B------:R-:W-:Y:S07]  /*2d80*/  LDSM.16.M88.4 R68, [R251+0x6000] ;  /* 0x00600000fb44783b */ /* 0x000fee0000000200 */
[C---:B--2---:R-:W-:Y:S08]  /*2d90*/  HMMA.16816.F32.BF16 R32, R232.reuse, R76, R28 ;  /* 0x0000004ce820723c */ /* 0x044ff0000004181c */
[C---:B------:R-:W-:Y:S08]  /*2da0*/  HMMA.16816.F32.BF16 R28, R232.reuse, R78, R24 ;  /* 0x0000004ee81c723c */ /* 0x040ff00000041818 */
[C---:B------:R-:W-:Y:S08]  /*2db0*/  HMMA.16816.F32.BF16 R24, R232.reuse, R44, R20 ;  /* 0x0000002ce818723c */ /* 0x040ff00000041814 */
[C---:B------:R-:W-:Y:S01]  /*2dc0*/  HMMA.16816.F32.BF16 R20, R232.reuse, R46, R16 ;  /* 0x0000002ee814723c */ /* 0x040fe20000041810 */
[----:B------:R-:W2:Y:S07]  /*2dd0*/  LDSM.16.M88.4 R44, [R92+0x16100] ;  /* 0x016100005c2c783b */ /* 0x000eae0000000200 */
[C---:B------:R-:W-:Y:S08]  /*2de0*/  HMMA.16816.F32.BF16 R16, R232.reuse, R56, R12 ;  /* 0x00000038e810723c */ /* 0x040ff0000004180c */
[C---:B------:R-:W-:Y:S01]  /*2df0*/  HMMA.16816.F32.BF16 R12, R232.reuse, R58, R8 ;  /* 0x0000003ae80c723c */ /* 0x040fe20000041808 */
[----:B------:R-:W4:Y:S07]  /*2e00*/  LDSM.16.M88.4 R56, [R92+0x17100] ;  /* 0x017100005c38783b */ /* 0x000f2e0000000200 */
[C---:B-----5:R-:W-:Y:S08]  /*2e10*/  HMMA.16816.F32.BF16 R8, R232.reuse, R64, R36 ;  /* 0x00000040e808723c */ /* 0x060ff00000041824 */
[----:B------:R-:W-:Y:S01]  /*2e20*/  HMMA.16816.F32.BF16 R40, R232, R66, R40 ;  /* 0x00000042e828723c */ /* 0x000fe20000041828 */
[----:B------:R-:W5:Y:S07]  /*2e30*/  LDSM.16.M88.4 R64, [R92+0x17900] ;  /* 0x017900005c40783b */ /* 0x000f6e0000000200 */
[C---:B-1----:R-:W-:Y:S08]  /*2e40*/  HMMA.16816.F32.BF16 R36, R236.reuse, R80, R32 ;  /* 0x00000050ec24723c */ /* 0x042ff00000041820 */
[C---:B------:R-:W-:Y:S08]  /*2e50*/  HMMA.16816.F32.BF16 R32, R236.reuse, R82, R28 ;  /* 0x00000052ec20723c */ /* 0x040ff0000004181c */
[C---:B------:R-:W-:Y:S08]  /*2e60*/  HMMA.16816.F32.BF16 R28, R236.reuse, R52, R24 ;  /* 0x00000034ec1c723c */ /* 0x040ff00000041818 */
[C---:B------:R-:W-:Y:S08]  /*2e70*/  HMMA.16816.F32.BF16 R24, R236.reuse, R54, R20 ;  /* 0x00000036ec18723c */ /* 0x040ff00000041814 */
[C---:B---3--:R-:W-:Y:S08]  /*2e80*/  HMMA.16816.F32.BF16 R20, R236.reuse, R60, R16 ;  /* 0x0000003cec14723c */ /* 0x048ff00000041810 */
[C---:B------:R-:W-:Y:S08]  /*2e90*/  HMMA.16816.F32.BF16 R16, R236.reuse, R62, R12 ;  /* 0x0000003eec10723c */ /* 0x040ff0000004180c */
[----:B------:R-:W-:Y:S08]  /*2ea0*/  HMMA.16816.F32.BF16 R8, R236, R72, R8 ;  /* 0x00000048ec08723c */ /* 0x000ff00000041808 */
[C---:B--2---:R-:W-:Y:S08]  /*2eb0*/  HMMA.16816.F32.BF16 R36, R240.reuse, R44, R36 ;  /* 0x0000002cf024723c */ /* 0x044ff00000041824 */
[C---:B------:R-:W-:Y:S08]  /*2ec0*/  HMMA.16816.F32.BF16 R32, R240.reuse, R46, R32 ;  /* 0x0000002ef020723c */ /* 0x040ff00000041820 */
[C---:B------:R-:W-:Y:S08]  /*2ed0*/  HMMA.16816.F32.BF16 R44, R240.reuse, R48, R28 ;  /* 0x00000030f02c723c */ /* 0x040ff0000004181c */
[C---:B----4-:R-:W-:Y:S08]  /*2ee0*/  HMMA.16816.F32.BF16 R28, R240.reuse, R56, R20 ;  /* 0x00000038f01c723c */ /* 0x050ff00000041814 */
[C---:B------:R-:W-:Y:S01]  /*2ef0*/  HMMA.16816.F32.BF16 R52, R240.reuse, R58, R16 ;  /* 0x0000003af034723c */ /* 0x040fe20000041810 */
[----:B------:R-:W1:Y:S07]  /*2f00*/  LDSM.16.M88.4 R16, [R251+0x7000] ;  /* 0x00700000fb10783b */ /* 0x000e6e0000000200 */
[----:B-----5:R-:W-:Y:S07]  /*2f10*/  HMMA.16816.F32.BF16 R56, R240, R64, R8 ;  /* 0x00000040f038723c */ /* 0x020fee0000041808 */
[----:B------:R-:W-:Y:S01]  /*2f20*/  SHF.R.S32.HI R9, RZ, 0x1f, R2 ;  /* 0x0000001fff097819 */ /* 0x000fe20000011402 */
[----:B------:R-:W-:Y:S01]  /*2f30*/  HMMA.16816.F32.BF16 R12, R236, R74, R40 ;  /* 0x0000004aec0c723c */ /* 0x000fe20000041828 */
[----:B------:R-:W-:Y:S01]  /*2f40*/  LOP3.LUT R8, R6, 0xffffff8, RZ, 0xc0, !PT ;  /* 0x0ffffff806087812 */ /* 0x000fe200078ec0ff */
[----:B------:R-:W-:Y:S01]  /*2f50*/  IMAD.U32 R10, RZ, RZ, UR16 ;  /* 0x00000010ff0a7e24 */ /* 0x000fe2000f8e00ff */
[----:B------:R-:W-:-:S03]  /*2f60*/  LEA.HI R6, R9, R2, RZ, 0x2 ;  /* 0x0000000209067211 */ /* 0x000fc600078f10ff */
[----:B------:R-:W-:Y:S01]  /*2f70*/  IMAD.IADD R9, R88, 0x1, -R8 ;  /* 0x0000000158097824 */ /* 0x000fe200078e0a08 */
[----:B------:R-:W-:Y:S01]  /*2f80*/  LEA.HI.SX32 R8, R6, UR6, 0x1e ;  /* 0x0000000606087c11 */ /* 0x000fe2000f8ff2ff */
[----:B------:R-:W-:Y:S01]  /*2f90*/  HMMA.16816.F32.BF16 R40, R240, R50, R24 ;  /* 0x00000032f028723c */ /* 0x000fe20000041818 */
[----:B------:R-:W2:Y:S03]  /*2fa0*/  LDSM.16.M88.4 R24, [R251+0x6800] ;  /* 0x00680000fb18783b */ /* 0x000ea60000000200 */
[----:B------:R-:W-:-:S04]  /*2fb0*/  IMAD R5, R9, 0x10, R8 ;  /* 0x0000001009057824 */ /* 0x000fc800078e0208 */
[----:B------:R-:W-:Y:S01]  /*2fc0*/  IMAD R76, R7, 0x8, R5 ;  /* 0x00000008074c7824 */ /* 0x000fe200078e0205 */
[----:B------:R-:W-:Y:S03]  /*2fd0*/  HMMA.16816.F32.BF16 R60, R244, R68, R36 ;  /* 0x00000044f43c723c */ /* 0x000fe60000041824 */
[----:B------:R-:W-:Y:S01]  /*2fe0*/  @P1 IMAD.HI.U32 R7, R76, c[0x0][0x2c8], RZ ;  /* 0x0000b2004c071a27 */ /* 0x000fe200078e00ff */
[----:B------:R-:W-:Y:S03]  /*2ff0*/  STL [R1+0xc4], R76 ;  /* 0x0000c44c01007387 */ /* 0x000fe60000100800 */
[----:B------:R-:W-:Y:S01]  /*3000*/  IMAD.MOV.U32 R5, RZ, RZ, R76 ;  /* 0x000000ffff057224 */ /* 0x000fe200078e004c */
[----:B------:R-:W-:Y:S01]  /*3010*/  @P0 SHF.R.U32.HI R5, RZ, c[0x0][0x2cc], R7 ;  /* 0x0000b300ff050a19 */ /* 0x000fe20000011607 */
[----:B------:R-:W-:Y:S01]  /*3020*/  HMMA.16816.F32.BF16 R64, R240, R66, R12 ;  /* 0x00000042f040723c */ /* 0x000fe2000004180c */
[----:B------:R-:W3:Y:S01]  /*3030*/  LDSM.16.M88.4 R12, [R251+0x7800] ;  /* 0x00780000fb0c783b */ /* 0x000ee20000000200 */
[----:B------:R-:W-:-:S04]  /*3040*/  DEPBAR.LE SB0, 0x0 ;  /* 0x000080000000791a */ /* 0x000fc80000000000 */
[----:B------:R-:W4:Y:S02]  /*3050*/  SHFL.IDX PT, R8, R5, RZ, 0x1c1f ;  /* 0x001c1fff05087589 */ /* 0x000f2400000e0000 */
[C---:B------:R-:W-:Y:S02]  /*3060*/  HMMA.16816.F32.BF16 R20, R244.reuse, R70, R32 ;  /* 0x00000046f414723c */ /* 0x040fe40000041820 */
[----:B------:R5:W3:Y:S06]  /*3070*/  SHFL.IDX PT, R7, R5, 0x1, 0x1c1f ;  /* 0x003c1f0005077f89 */ /* 0x000aec00000e0000 */
[C---:B-1----:R-:W-:Y:S08]  /*3080*/  HMMA.16816.F32.BF16 R36, R244.reuse, R18, R52 ;  /* 0x00000012f424723c */ /* 0x042ff00000041834 */
[C---:B--2---:R-:W-:Y:S08]  /*3090*/  HMMA.16816.F32.BF16 R44, R244.reuse, R24, R44 ;  /* 0x00000018f42c723c */ /* 0x044ff0000004182c */
[----:B------:R-:W-:Y:S01]  /*30a0*/  HMMA.16816.F32.BF16 R48, R244, R26, R40 ;  /* 0x0000001af430723c */ /* 0x000fe20000041828 */
[----:B-----5:R-:W-:-:S05]  /*30b0*/  LOP3.LUT R5, R6, 0x7ffffffc, RZ, 0xc0, !PT ;  /* 0x7ffffffc06057812 */ /* 0x020fca00078ec0ff */
[----:B------:R-:W-:Y:S02]  /*30c0*/  IMAD.IADD R5, R2, 0x1, -R5 ;  /* 0x0000000102057824 */ /* 0x000fe400078e0a05 */
[----:B------:R-:W-:Y:S01]  /*30d0*/  IMAD.U32 R2, RZ, RZ, UR4 ;  /* 0x00000004ff027e24 */ /* 0x000fe2000f8e00ff */
[----:B------:R-:W-:Y:S01]  /*30e0*/  HMMA.16816.F32.BF16 R40, R244, R16, R28 ;  /* 0x00000010f428723c */ /* 0x000fe2000004181c */
[----:B------:R-:W-:Y:S01]  /*30f0*/  IMAD.SHL.U32 R9, R5, 0x2, RZ ;  /* 0x0000000205097824 */ /* 0x000fe200078e00ff */
[----:B------:R-:W-:-:S04]  /*3100*/  @UP0 USHF.R.S32.HI UR4, URZ, 0x1f, UR17 ;  /* 0x0000001f3f040899 */ /* 0x000fc80008011411 */
[C---:B------:R-:W-:Y:S01]  /*3110*/  IADD3 R2, -R9.reuse, UR10, R2 ;  /* 0x0000000a09027c10 */ /* 0x040fe2000fffe102 */
[----:B------:R1:W-:Y:S01]  /*3120*/  STL [R1+0xc8], R9 ;  /* 0x0000c80901007387 */ /* 0x0003e20000100800 */
[----:B------:R-:W-:Y:S01]  /*3130*/  IADD3 R6, -R9, UR11, RZ ;  /* 0x0000000b09067c10 */ /* 0x000fe2000fffe1ff */
[C---:B---3--:R-:W-:Y:S01]  /*3140*/  HMMA.16816.F32.BF16 R28, R244.reuse, R14, R64 ;  /* 0x0000000ef41c723c */ /* 0x048fe20000041840 */
[----:B------:R-:W-:Y:S01]  /*3150*/  IADD3 R2, R2, -UR19, RZ ;  /* 0x8000001302027c10 */ /* 0x000fe2000fffe0ff */
[----:B------:R-:W-:Y:S01]  /*3160*/  @UP0 UIMAD UR4, UR4, UR8, UR7 ;  /* 0x00000008040402a4 */ /* 0x000fe2000f8e0207 */
[----:B------:R-:W-:Y:S03]  /*3170*/  STL [R1], R124 ;  /* 0x0000007c01007387 */ /* 0x000fe60000100800 */
[C---:B----4-:R-:W-:Y:S01]  /*3180*/  IMAD.IADD R5, R2.reuse, 0x1, R8 ;  /* 0x0000000102057824 */ /* 0x050fe200078e0208 */
[----:B------:R-:W-:Y:S01]  /*3190*/  IADD3 R2, R2, R7, RZ ;  /* 0x0000000702027210 */ /* 0x000fe20007ffe0ff */
[----:B------:R-:W-:Y:S03]  /*31a0*/  HMMA.16816.F32.BF16 R32, R244, R12, R56 ;  /* 0x0000000cf420723c */ /* 0x000fe60000041838 */
[----:B------:R-:W-:-:S02]  /*31b0*/  IMNMX R5, R6, R5, PT ;  /* 0x0000000506057217 */ /* 0x000fc40003800200 */
[----:B------:R-:W-:Y:S01]  /*31c0*/  IMNMX R2, R6, R2, PT ;  /* 0x0000000206027217 */ /* 0x000fe20003800200 */
[----:B------:R-:W-:Y:S01]  /*31d0*/  BAR.SYNC.DEFER_BLOCKING 0x0 ;  /* 0x0000000000007b1d */ /* 0x000fe20000010000 */
[C---:B------:R-:W-:Y:S02]  /*31e0*/  ISETP.GT.AND P6, PT, R5.reuse, 0x1, PT ;  /* 0x000000010500780c */ /* 0x040fe40003fc4270 */
[----:B------:R-:W-:Y:S02]  /*31f0*/  ISETP.GT.AND P0, PT, R5, RZ, PT ;  /* 0x000000ff0500720c */ /* 0x000fe40003f04270 */
[----:B------:R-:W-:Y:S02]  /*3200*/  ISETP.GT.AND P1, PT, R2, RZ, PT ;  /* 0x000000ff0200720c */ /* 0x000fe40003f24270 */
[----:B------:R-:W-:Y:S02]  /*3210*/  FSEL R7, R61, -INF , P6 ;  /* 0xff8000003d077808 */ /* 0x000fe40003000000 */
[----:B------:R-:W-:-:S02]  /*3220*/  FSEL R6, R60, -INF , P0 ;  /* 0xff8000003c067808 */ /* 0x000fc40000000000 */
[C---:B------:R-:W-:Y:S02]  /*3230*/  ISETP.GT.AND P6, PT, R5.reuse, 0x8, PT ;  /* 0x000000080500780c */ /* 0x040fe40003fc4270 */
[----:B------:R-:W-:Y:S02]  /*3240*/  ISETP.GT.AND P0, PT, R2, 0x1, PT ;  /* 0x000000010200780c */ /* 0x000fe40003f04270 */
[----:B------:R-:W-:Y:S02]  /*3250*/  FSEL R14, R62, -INF , P1 ;  /* 0xff8000003e0e7808 */ /* 0x000fe40000800000 */
[----:B------:R-:W-:Y:S02]  /*3260*/  ISETP.GT.AND P1, PT, R5, 0x9, PT ;  /* 0x000000090500780c */ /* 0x000fe40003f24270 */
[----:B------:R-:W-:Y:S02]  /*3270*/  FSEL R11, R20, -INF , P6 ;  /* 0xff800000140b7808 */ /* 0x000fe40003000000 */
[----:B------:R-:W-:-:S02]  /*3280*/  FMNMX.FTZ R8, R6, R7, !PT ;  /* 0x0000000706087209 */ /* 0x000fc40007810000 */
[----:B------:R-:W-:Y:S02]  /*3290*/  FSEL R15, R63, -INF , P0 ;  /* 0xff8000003f0f7808 */ /* 0x000fe40000000000 */
[C---:B------:R-:W-:Y:S02]  /*32a0*/  ISETP.GT.AND P0, PT, R2.reuse, 0x8, PT ;  /* 0x000000080200780c */ /* 0x040fe40003f04270 */
[----:B------:R-:W-:Y:S02]  /*32b0*/  FSEL R12, R21, -INF , P1 ;  /* 0xff800000150c7808 */ /* 0x000fe40000800000 */
[----:B------:R-:W-:Y:S02]  /*32c0*/  ISETP.GT.AND P6, PT, R5, 0x10, PT ;  /* 0x000000100500780c */ /* 0x000fe40003fc4270 */
[----:B------:R-:W-:Y:S02]  /*32d0*/  FMNMX.FTZ R8, R11, R8, !PT ;  /* 0x000000080b087209 */ /* 0x000fe40007810000 */
[----:B------:R-:W-:-:S02]  /*32e0*/  ISETP.GT.AND P1, PT, R2, 0x9, PT ;  /* 0x000000090200780c */ /* 0x000fc40003f24270 */
        /* <DEDUP_REMOVED lines=8> */
[----:B------:R-:W-:Y:S02]  /*3370*/  ISETP.GT.AND P0, PT, R5, 0x19, PT ;  /* 0x000000190500780c */ /* 0x000fe40003f04270 */
[----:B------:R-:W-:Y:S02]  /*3380*/  FSEL R24, R48, -INF , P1 ;  /* 0xff80000030187808 */ /* 0x000fe40000800000 */
[----:B------:R-:W-:Y:S02]  /*3390*/  FMNMX.FTZ R8, R19, R8, !PT ;  /* 0x0000000813087209 */ /* 0x000fe40007810000 */
[----:B------:R-:W-:-:S02]  /*33a0*/  ISETP.GT.AND P1, PT, R2, 0x10, PT ;  /* 0x000000100200780c */ /* 0x000fc40003f24270 */
[----:B------:R-:W-:Y:S02]  /*33b0*/  FSEL R27, R49, -INF , P0 ;  /* 0xff800000311b7808 */ /* 0x000fe40000000000 */
[C---:B------:R-:W-:Y:S02]  /*33c0*/  ISETP.GT.AND P6, PT, R5.reuse, 0x20, PT ;  /* 0x000000200500780c */ /* 0x040fe40003fc4270 */
[----:B------:R-:W-:Y:S02]  /*33d0*/  FMNMX.FTZ R8, R24, R8, !PT ;  /* 0x0000000818087209 */ /* 0x000fe40007810000 */
[----:B------:R-:W-:Y:S02]  /*33e0*/  ISETP.GT.AND P0, PT, R2, 0x11, PT ;  /* 0x000000110200780c */ /* 0x000fe40003f04270 */
        /* <DEDUP_REMOVED lines=8> */
[----:B-1----:R-:W-:Y:S02]  /*3470*/  FMNMX.FTZ R9, R14, R15, !PT ;  /* 0x0000000f0e097209 */ /* 0x002fe40007810000 */
[----:B------:R-:W-:Y:S02]  /*3480*/  ISETP.GT.AND P1, PT, R5, 0x29, PT ;  /* 0x000000290500780c */ /* 0x000fe40003f24270 */
[----:B------:R-:W-:Y:S02]  /*3490*/  FSEL R96, R36, -INF , P0 ;  /* 0xff80000024607808 */ /* 0x000fe40000000000 */
[----:B------:R-:W-:Y:S02]  /*34a0*/  FMNMX.FTZ R8, R97, R8, !PT ;  /* 0x0000000861087209 */ /* 0x000fe40007810000 */
[----:B------:R-:W-:Y:S02]  /*34b0*/  FMNMX.FTZ R9, R16, R9, !PT ;  /* 0x0000000910097209 */ /* 0x000fe40007810000 */
[----:B------:R-:W-:-:S02]  /*34c0*/  FSEL R99, R37, -INF , P1 ;  /* 0xff80000025637808 */ /* 0x000fc40000800000 */
[----:B------:R-:W-:Y:S02]  /*34d0*/  ISETP.GT.AND P0, PT, R2, 0x18, PT ;  /* 0x000000180200780c */ /* 0x000fe40003f04270 */
[C---:B------:R-:W-:Y:S02]  /*34e0*/  ISETP.GT.AND P1, PT, R5.reuse, 0x31, PT ;  /* 0x000000310500780c */ /* 0x040fe40003f24270 */
[----:B------:R-:W-:Y:S02]  /*34f0*/  ISETP.GT.AND P6, PT, R5, 0x30, PT ;  /* 0x000000300500780c */ /* 0x000fe40003fc4270 */
[----:B------:R-:W-:Y:S02]  /*3500*/  FMNMX.FTZ R8, R96, R8, !PT ;  /* 0x0000000860087209 */ /* 0x000fe40007810000 */
[----:B------:R-:W-:Y:S02]  /*3510*/  FMNMX.FTZ R9, R18, R9, !PT ;  /* 0x0000000912097209 */ /* 0x000fe40007810000 */
[----:B------:R-:W-:-:S02]  /*3520*/  FSEL R37, R50, -INF , P0 ;  /* 0xff80000032257808 */ /* 0x000fc40000000000 */
[----:B------:R-:W-:Y:S02]  /*3530*/  FSEL R102, R33, -INF , P1 ;  /* 0xff80000021667808 */ /* 0x000fe40000800000 */
[----:B------:R-:W-:Y:S02]  /*3540*/  FSEL R103, R32, -INF , P6 ;  /* 0xff80000020677808 */ /* 0x000fe40003000000 */
[----:B------:R-:W-:Y:S02]  /*3550*/  FMNMX.FTZ R8, R99, R8, !PT ;  /* 0x0000000863087209 */ /* 0x000fe40007810000 */
[C---:B------:R-:W-:Y:S02]  /*3560*/  ISETP.GT.AND P0, PT, R5.reuse, 0x38, PT ;  /* 0x000000380500780c */ /* 0x040fe40003f04270 */
[----:B------:R-:W-:Y:S02]  /*3570*/  ISETP.GT.AND P1, PT, R5, 0x39, PT ;  /* 0x000000390500780c */ /* 0x000fe40003f24270 */
[----:B------:R-:W-:-:S02]  /*3580*/  FMNMX.FTZ R5, R26, R9, !PT ;  /* 0x000000091a057209 */ /* 0x000fc40007810000 */
[----:B------:R-:W-:Y:S02]  /*3590*/  FMNMX.FTZ R8, R103, R8, !PT ;  /* 0x0000000867087209 */ /* 0x000fe40007810000 */
[----:B------:R-:W-:Y:S02]  /*35a0*/  FSEL R101, R28, -INF , P0 ;  /* 0xff8000001c657808 */ /* 0x000fe40000000000 */
[----:B------:R-:W-:Y:S02]  /*35b0*/  ISETP.GT.AND P0, PT, R2, 0x19, PT ;  /* 0x000000190200780c */ /* 0x000fe40003f04270 */
[----:B------:R-:W-:Y:S02]  /*35c0*/  FMNMX.FTZ R5, R25, R5, !PT ;  /* 0x0000000519057209 */ /* 0x000fe40007810000 */
[----:B------:R-:W-:Y:S02]  /*35d0*/  FMNMX.FTZ R165, R102, R8, !PT ;  /* 0x0000000866a57209 */ /* 0x000fe40007810000 */
[----:B------:R-:W-:-:S02]  /*35e0*/  FSEL R100, R29, -INF , P1 ;  /* 0xff8000001d647808 */ /* 0x000fc40000800000 */
[----:B------:R-:W-:Y:S02]  /*35f0*/  FSEL R36, R51, -INF , P0 ;  /* 0xff80000033247808 */ /* 0x000fe40000000000 */
[C---:B------:R-:W-:Y:S02]  /*3600*/  ISETP.GT.AND P1, PT, R2.reuse, 0x20, PT ;  /* 0x000000200200780c */ /* 0x040fe40003f24270 */
[----:B------:R-:W-:Y:S02]  /*3610*/  FMNMX.FTZ R5, R37, R5, !PT ;  /* 0x0000000525057209 */ /* 0x000fe40007810000 */
[----:B------:R-:W-:Y:S02]  /*3620*/  FMNMX.FTZ R165, R101, R165, !PT ;  /* 0x000000a565a57209 */ /* 0x000fe40007810000 */
[----:B------:R-:W-:Y:S02]  /*3630*/  ISETP.GT.AND P0, PT, R2, 0x21, PT ;  /* 0x000000210200780c */ /* 0x000fe40003f04270 */
[----:B------:R-:W-:-:S02]  /*3640*/  FSEL R85, R42, -INF , P1 ;  /* 0xff8000002a557808 */ /* 0x000fc40000800000 */
[----:B------:R-:W-:Y:S02]  /*3650*/  FMNMX.FTZ R5, R36, R5, !PT ;  /* 0x0000000524057209 */ /* 0x000fe40007810000 */
[----:B------:R-:W-:Y:S02]  /*3660*/  FMNMX.FTZ R165, R100, R165, !PT ;  /* 0x000000a564a57209 */ /* 0x000fe40007810000 */
[----:B------:R-:W-:Y:S02]  /*3670*/  FSEL R84, R43, -INF , P0 ;  /* 0xff8000002b547808 */ /* 0x000fe40000000000 */
[C---:B------:R-:W-:Y:S01]  /*3680*/  ISETP.GT.AND P1, PT, R2.reuse, 0x28, PT ;  /* 0x000000280200780c */ /* 0x040fe20003f24270 */
[----:B------:R-:W1:Y:S01]  /*3690*/  SHFL.BFLY PT, R8, R165, 0x2, 0x1f ;  /* 0x0c401f00a5087f89 */ /* 0x000e6200000e0000 */
[----:B------:R-:W-:Y:S02]  /*36a0*/  FMNMX.FTZ R5, R85, R5, !PT ;  /* 0x0000000555057209 */ /* 0x000fe40007810000 */
[----:B------:R-:W-:-:S02]  /*36b0*/  ISETP.GT.AND P0, PT, R2, 0x29, PT ;  /* 0x000000290200780c */ /* 0x000fc40003f04270 */
[----:B------:R-:W-:Y:S02]  /*36c0*/  FSEL R87, R38, -INF , P1 ;  /* 0xff80000026577808 */ /* 0x000fe40000800000 */
        /* <DEDUP_REMOVED lines=14> */
[----:B------:R-:W-:Y:S02]  /*37b0*/  FMNMX.FTZ R2, R125, R2, !PT ;  /* 0x000000027d027209 */ /* 0x000fe40007810000 */
[----:B-1----:R-:W-:Y:S02]  /*37c0*/  FMNMX.FTZ R165, R165, R8, !PT ;  /* 0x00000008a5a57209 */ /* 0x002fe40007810000 */
[----:B------:R-:W-:-:S02]  /*37d0*/  FMNMX.FTZ R2, R52, R2, !PT ;  /* 0x0000000234027209 */ /* 0x000fc40007810000 */
[----:B------:R-:W-:Y:S01]  /*37e0*/  PLOP3.LUT P0, PT, PT, PT, UP0, 0x80, 0x0 ;  /* 0x000000000000781c */ /* 0x000fe20003f0f008 */
[----:B------:R-:W1:Y:S04]  /*37f0*/  SHFL.BFLY PT, R5, R165, 0x1, 0x1f ;  /* 0x0c201f00a5057f89 */ /* 0x000e6800000e0000 */
[----:B------:R-:W2:Y:S08]  /*3800*/  SHFL.BFLY PT, R164, R2, 0x2, 0x1f ;  /* 0x0c401f0002a47f89 */ /* 0x000eb000000e0000 */
[----:B------:R-:W-:Y:S01]  /*3810*/  @P0 IMAD.WIDE.U32 R8, R91, UR17, R104 ;  /* 0x000000115b080c25 */ /* 0x000fe2000f8e0068 */
[----:B-1----:R-:W-:-:S02]  /*3820*/  FMNMX.FTZ R165, R165, R5, !PT ;  /* 0x00000005a5a57209 */ /* 0x002fc40007810000 */
[----:B--2---:R-:W-:-:S03]  /*3830*/  FMNMX.FTZ R164, R2, R164, !PT ;  /* 0x000000a402a47209 */ /* 0x004fc60007810000 */
[C---:B------:R-:W-:Y:S01]  /*3840*/  FMUL.FTZ R5, R165.reuse, c[0x0][0x2d0] ;  /* 0x0000b400a5057a20 */ /* 0x040fe20000410000 */
[----:B------:R-:W-:Y:S01]  /*3850*/  FSETP.NEU.FTZ.AND P1, PT, R165, -INF , PT ;  /* 0xff800000a500780b */ /* 0x000fe20003f3d000 */
[----:B------:R-:W1:Y:S03]  /*3860*/  SHFL.BFLY PT, R17, R164, 0x1, 0x1f ;  /* 0x0c201f00a4117f89 */ /* 0x000e6600000e0000 */
[----:B------:R-:W-:Y:S02]  /*3870*/  FSEL R2, R5, RZ, P1 ;  /* 0x000000ff05027208 */ /* 0x000fe40000800000 */
[----:B------:R-:W-:Y:S01]  /*3880*/  @P0 IADD3 R5, R9, UR4, RZ ;  /* 0x0000000409050c10 */ /* 0x000fe2000fffe0ff */
[----:B------:R-:W-:Y:S02]  /*3890*/  ULDC.64 UR4, c[0x0][0x2c8] ;  /* 0x0000b20000047ab9 */ /* 0x000fe40000000a00 */
[--C-:B------:R-:W-:Y:S01]  /*38a0*/  FFMA.FTZ R6, R6, c[0x0][0x2d0], -R2.reuse ;  /* 0x0000b40006067a23 */ /* 0x100fe20000010802 */
[----:B------:R-:W-:Y:S01]  /*38b0*/  UIMAD.WIDE.U32 UR8, UR6, UR4, URZ ;  /* 0x00000004060872a5 */ /* 0x000fe2000f8e003f */
[----:B------:R-:W-:-:S02]  /*38c0*/  FFMA.FTZ R9, R7, c[0x0][0x2d0], -R2 ;  /* 0x0000b40007097a23 */ /* 0x000fc40000010802 */
[----:B------:R2:W-:Y:S04]  /*38d0*/  MUFU.EX2 R82, R6 ;  /* 0x0000000600527308 */ /* 0x0005e80000000800 */
[----:B------:R-:W-:Y:S02]  /*38e0*/  @UP1 UMOV UR7, UR9 ;  /* 0x0000000900071c82 */ /* 0x000fe40008000000 */
[----:B------:R-:W-:Y:S02]  /*38f0*/  @UP1 USHF.R.U32.HI UR6, URZ, UR5, UR7 ;  /* 0x000000053f061299 */ /* 0x000fe40008011607 */
[----:B------:R3:W-:Y:S02]  /*3900*/  MUFU.EX2 R81, R9 ;  /* 0x0000000900517308 */ /* 0x0007e40000000800 */
[----:B------:R-:W-:Y:S01]  /*3910*/  UIADD3 UR6, UR6, UR10, -UR19 ;  /* 0x0000000a06067290 */ /* 0x000fe2000fffe813 */
[----:B-1----:R-:W-:-:S03]  /*3920*/  FMNMX.FTZ R164, R164, R17, !PT ;  /* 0x00000011a4a47209 */ /* 0x002fc60007810000 */
[----:B------:R-:W-:Y:S01]  /*3930*/  USHF.R.S32.HI UR4, URZ, 0x1f, UR6 ;  /* 0x0000001f3f047899 */ /* 0x000fe20008011406 */
[----:B--2---:R-:W-:-:S03]  /*3940*/  @P0 LEA R6, P1, R8, c[0x0][0x1c8], 0x1 ;  /* 0x0000720008060a11 */ /* 0x004fc600078208ff */
[----:B------:R-:W-:Y:S01]  /*3950*/  ULEA.HI UR4, UR4, UR6, URZ, 0x6 ;  /* 0x0000000604047291 */ /* 0x000fe2000f8f303f */
[----:B------:R-:W-:Y:S01]  /*3960*/  @P0 LEA.HI.X R7, R8, c[0x0][0x1cc], R5, 0x1, P1 ;  /* 0x0000730008070a11 */ /* 0x000fe200008f0c05 */
[----:B------:R-:W-:Y:S02]  /*3970*/  IMAD.U32 R8, RZ, RZ, UR16 ;  /* 0x00000010ff087e24 */ /* 0x000fe4000f8e00ff */
[----:B------:R-:W-:Y:S01]  /*3980*/  FFMA.FTZ R5, R11, c[0x0][0x2d0], -R2 ;  /* 0x0000b4000b057a23 */ /* 0x000fe20000010802 */
[----:B------:R-:W-:Y:S01]  /*3990*/  USHF.R.S32.HI UR9, URZ, 0x6, UR4 ;  /* 0x000000063f097899 */ /* 0x000fe20008011404 */
[----:B---3--:R-:W-:Y:S01]  /*39a0*/  IMAD.U32 R9, RZ, RZ, UR15 ;  /* 0x0000000fff097e24 */ /* 0x008fe2000f8e00ff */
[----:B------:R-:W-:Y:S01]  /*39b0*/  @P0 LEA R8, P1, R8, R6, 0x1 ;  /* 0x0000000608080211 */ /* 0x000fe200078208ff */
[----:B------:R1:W-:Y:S01]  /*39c0*/  MUFU.EX2 R83, R5 ;  /* 0x0000000500537308 */ /* 0x0003e20000000800 */
[----:B------:R2:W-:Y:S01]  /*39d0*/  @P0 LDGSTS.E.BYPASS.LTC128B.128 [R95+0x10100], [R6.64], !P5 ;  /* 0x10100000065f0fae */ /* 0x0005e2000e901d56 */
[----:B------:R-:W-:Y:S01]  /*39e0*/  UISETP.LT.AND UP0, UPT, URZ, UR9, UPT ;  /* 0x000000093f00728c */ /* 0x000fe2000bf01270 */
[----:B------:R-:W-:-:S02]  /*39f0*/  @P0 LEA.HI.X R9, R10, R7, R9, 0x1, P1 ;  /* 0x000000070a090211 */ /* 0x000fc400008f0c09 */
[----:B------:R-:W-:Y:S01]  /*3a00*/  FSETP.NEU.FTZ.AND P1, PT, R164, -INF , PT ;  /* 0xff800000a400780b */ /* 0x000fe20003f3d000 */
[----:B------:R2:W-:Y:S01]  /*3a10*/  @P0 LDGSTS.E.BYPASS.LTC128B.128 [R95+0x12100], [R6.64+0x80], !P4 ;  /* 0x12100080065f0fae */ /* 0x0005e2000e101d56 */
[----:B------:R-:W-:-:S03]  /*3a20*/  USEL UR9, URZ, UR9, !UP0 ;  /* 0x000000093f097287 */ /* 0x000fc6000c000000 */
[----:B------:R2:W-:Y:S01]  /*3a30*/  @P0 LDGSTS.E.BYPASS.LTC128B.128 [R95+0x14100], [R6.64+0x100], !P3 ;  /* 0x14100100065f0fae */ /* 0x0005e2000d901d56 */
[----:B------:R-:W-:-:S03]  /*3a40*/  UISETP.GE.AND UP0, UPT, UR17, UR9, UPT ;  /* 0x000000091100728c */ /* 0x000fc6000bf06270 */
[----:B------:R2:W-:Y:S01]  /*3a50*/  @P0 LDGSTS.E.BYPASS.LTC128B.128 [R95+0x16100], [R6.64+0x180], !P2 ;  /* 0x16100180065f0fae */ /* 0x0005e2000d101d56 */
[----:B-1----:R-:W-:Y:S02]  /*3a60*/  FFMA.FTZ R5, R12, c[0x0][0x2d0], -R2 ;  /* 0x0000b4000c057a23 */ /* 0x002fe40000010802 */
[----:B------:R-:W-:Y:S01]  /*3a70*/  FMUL.FTZ R12, R164, c[0x0][0x2d0] ;  /* 0x0000b400a40c7a20 */ /* 0x000fe20000410000 */
[----:B------:R1:W-:Y:S01]  /*3a80*/  @P0 LDGSTS.E.BYPASS.LTC128B.128 [R95+0x11100], [R8.64], !P5 ;  /* 0x11100000085f0fae */ /* 0x0003e2000e901d56 */
[----:B------:R3:W4:Y:S03]  /*3a90*/  MUFU.EX2 R104, R5 ;  /* 0x0000000500687308 */ /* 0x0007260000000800 */
[----:B------:R-:W-:Y:S01]  /*3aa0*/  FSEL R12, R12, RZ, P1 ;  /* 0x000000ff0c0c7208 */ /* 0x000fe20000800000 */
[----:B------:R1:W-:Y:S04]  /*3ab0*/  @P0 LDGSTS.E.BYPASS.LTC128B.128 [R95+0x13100], [R8.64+0x80], !P4 ;  /* 0x13100080085f0fae */ /* 0x0003e8000e101d56 */
[--C-:B------:R-:W-:Y:S01]  /*3ac0*/  FFMA.FTZ R3, R14, c[0x0][0x2d0], -R12.reuse ;  /* 0x0000b4000e037a23 */ /* 0x100fe2000001080c */
[----:B------:R1:W-:Y:S01]  /*3ad0*/  @P0 LDGSTS.E.BYPASS.LTC128B.128 [R95+0x15100], [R8.64+0x100], !P3 ;  /* 0x15100100085f0fae */ /* 0x0003e2000d901d56 */
[----:B------:R-:W-:-:S02]  /*3ae0*/  FFMA.FTZ R0, R37, c[0x0][0x2d0], -R12 ;  /* 0x0000b40025007a23 */ /* 0x000fc4000001080c */
[----:B------:R5:W-:Y:S01]  /*3af0*/  MUFU.EX2 R14, R3 ;  /* 0x00000003000e7308 */ /* 0x000be20000000800 */
[----:B------:R1:W-:Y:S01]  /*3b00*/  @P0 LDGSTS.E.BYPASS.LTC128B.128 [R95+0x17100], [R8.64+0x180], !P2 ;  /* 0x17100180085f0fae */ /* 0x0003e2000d101d56 */
[----:B------:R-:W-:Y:S01]  /*3b10*/  PLOP3.LUT P0, PT, PT, PT, UP0, 0x80, 0x0 ;  /* 0x000000000000781c */ /* 0x000fe20003f0f008 */
[----:B---3--:R-:W-:Y:S02]  /*3b20*/  FFMA.FTZ R5, R13, c[0x0][0x2d0], -R2 ;  /* 0x0000b4000d057a23 */ /* 0x008fe40000010802 */
[----:B------:R-:W3:Y:S01]  /*3b30*/  LDSM.16.MT88.4 R20, [R249+0x100] ;  /* 0x00010000f914783b */ /* 0x000ee20000004200 */
[----:B----4-:R-:W-:Y:S02]  /*3b40*/  F2FP.BF16.PACK_AB R10, R104, R83 ;  /* 0x00000053680a723e */ /* 0x010fe400000010ff */
[----:B------:R2:W-:Y:S01]  /*3b50*/  MUFU.EX2 R105, R5 ;  /* 0x0000000500697308 */ /* 0x0005e20000000800 */
[----:B------:R-:W-:Y:S04]  /*3b60*/  LDSM.16.MT88.4 R32, [R250+0x900] ;  /* 0x00090000fa20783b */ /* 0x000fe80000004200 */
[----:B------:R-:W-:Y:S01]  /*3b70*/  LDSM.16.MT88.4 R40, [R249+0x900] ;  /* 0x00090000f928783b */ /* 0x000fe20000004200 */
[----:B-----5:R-:W-:-:S02]  /*3b80*/  FFMA.FTZ R3, R15, c[0x0][0x2d0], -R12 ;  /* 0x0000b4000f037a23 */ /* 0x020fc4000001080c */
[----:B------:R4:W-:Y:S01]  /*3b90*/  MUFU.EX2 R107, R0 ;  /* 0x00000000006b7308 */ /* 0x0009e20000000800 */
[----:B------:R-:W-:Y:S01]  /*3ba0*/  IMAD.MOV.U32 R15, RZ, RZ, R52 ;  /* 0x000000ffff0f7224 */ /* 0x000fe200078e0034 */
[----:B------:R-:W-:Y:S04]  /*3bb0*/  LDSM.16.MT88.4 R72, [R124+0x900] ;  /* 0x000900007c48783b */ /* 0x000fe80000004200 */
[----:B------:R-:W-:Y:S02]  /*3bc0*/  LDSM.16.MT88.4 R52, [R124+0x100] ;  /* 0x000100007c34783b */ /* 0x000fe40000004200 */
[----:B------:R5:W5:Y:S02]  /*3bd0*/  MUFU.EX2 R13, R3 ;  /* 0x00000003000d7308 */ /* 0x000b640000000800 */
[----:B--2---:R-:W2:Y:S01]  /*3be0*/  LDSM.16.MT88.4 R4, [R250+0x100] ;  /* 0x00010000fa04783b */ /* 0x004ea20000004200 */
[----:B-1----:R-:W-:-:S03]  /*3bf0*/  F2FP.BF16.PACK_AB R8, R81, R82 ;  /* 0x000000525108723e */ /* 0x002fc600000010ff */
[----:B------:R-:W1:Y:S01]  /*3c00*/  LDSM.16.MT88.4 R28, [R252+0x100] ;  /* 0x00010000fc1c783b */ /* 0x000e620000004200 */
[----:B----4-:R-:W-:-:S03]  /*3c10*/  FFMA.FTZ R0, R36, c[0x0][0x2d0], -R12 ;  /* 0x0000b40024007a23 */ /* 0x010fc6000001080c */
[----:B------:R-:W-:Y:S01]  /*3c20*/  LDSM.16.MT88.4 R68, [R250+0x2100] ;  /* 0x00210000fa44783b */ /* 0x000fe20000004200 */
[----:B------:R-:W-:Y:S03]  /*3c30*/  MUFU.EX2 R126, R0 ;  /* 0x00000000007e7308 */ /* 0x000fe60000000800 */
[----:B------:R-:W4:Y:S01]  /*3c40*/  LDSM.16.MT88.4 R60, [R249+0x2100] ;  /* 0x00210000f93c783b */ /* 0x000f220000004200 */
[--C-:B-----5:R-:W-:Y:S01]  /*3c50*/  FFMA.FTZ R3, R16, c[0x0][0x2d0], -R12.reuse ;  /* 0x0000b40010037a23 */ /* 0x120fe2000001080c */
[----:B------:R-:W-:Y:S02]  /*3c60*/  F2FP.BF16.PACK_AB R9, R13, R14 ;  /* 0x0000000e0d09723e */ /* 0x000fe400000010ff */
[----:B------:R-:W5:Y:S01]  /*3c70*/  LDSM.16.MT88.4 R76, [R124+0x2100] ;  /* 0x002100007c4c783b */ /* 0x000f620000004200 */
[----:B------:R3:W-:Y:S03]  /*3c80*/  MUFU.EX2 R80, R3 ;  /* 0x0000000300507308 */ /* 0x0007e60000000800 */
[----:B------:R-:W0:Y:S01]  /*3c90*/  LDGDEPBAR ;  /* 0x00000000000079af */ /* 0x000e220000000000 */
[----:B---3--:R-:W-:-:S04]  /*3ca0*/  FFMA.FTZ R3, R18, c[0x0][0x2d0], -R12 ;  /* 0x0000b40012037a23 */ /* 0x008fc8000001080c */
[----:B------:R3:W1:Y:S02]  /*3cb0*/  MUFU.EX2 R167, R3 ;  /* 0x0000000300a77308 */ /* 0x0006640000000800 */
[----:B---3--:R-:W-:Y:S01]  /*3cc0*/  FFMA.FTZ R3, R19, c[0x0][0x2d0], -R2 ;  /* 0x0000b40013037a23 */ /* 0x008fe20000010802 */
[----:B-1----:R-:W-:-:S05]  /*3cd0*/  F2FP.BF16.PACK_AB R11, R167, R80 ;  /* 0x00000050a70b723e */ /* 0x002fca00000010ff */
[----:B------:R1:W-:Y:S02]  /*3ce0*/  MUFU.EX2 R108, R3 ;  /* 0x00000003006c7308 */ /* 0x0003e40000000800 */
[C---:B------:R-:W-:Y:S08]  /*3cf0*/  HMMA.16816.F32.BF16 R48, R8.reuse, R20, RZ ;  /* 0x000000140830723c */ /* 0x040ff000000418ff */
[----:B------:R-:W-:Y:S01]  /*3d00*/  HMMA.16816.F32.BF16 R44, R8, R22, RZ ;  /* 0x00000016082c723c */ /* 0x000fe200000418ff */
[----:B-1----:R-:W-:-:S04]  /*3d10*/  FFMA.FTZ R3, R24, c[0x0][0x2d0], -R2 ;  /* 0x0000b40018037a23 */ /* 0x002fc80000010802 */
[----:B------:R1:W-:Y:S03]  /*3d20*/  MUFU.EX2 R88, R3 ;  /* 0x0000000300587308 */ /* 0x0003e60000000800 */
[C---:B--2---:R-:W-:Y:S07]  /*3d30*/  HMMA.16816.F32.BF16 R20, R8.reuse, R6, RZ ;  /* 0x000000060814723c */ /* 0x044fee00000418ff */
[----:B------:R-:W-:Y:S01]  /*3d40*/  F2FP.BF16.PACK_AB R7, R126, R107 ;  /* 0x0000006b7e07723e */ /* 0x000fe200000010ff */
[----:B------:R-:W-:Y:S01]  /*3d50*/  HMMA.16816.F32.BF16 R16, R8, R52, RZ ;  /* 0x000000340810723c */ /* 0x000fe200000418ff */
[----:B-1----:R-:W-:-:S07]  /*3d60*/  FFMA.FTZ R3, R27, c[0x0][0x2d0], -R2 ;  /* 0x0000b4001b037a23 */ /* 0x002fce0000010802 */
[C---:B------:R-:W-:Y:S01]  /*3d70*/  HMMA.16816.F32.BF16 R64, R8.reuse, R54, RZ ;  /* 0x000000360840723c */ /* 0x040fe200000418ff */
[----:B------:R1:W2:Y:S07]  /*3d80*/  MUFU.EX2 R95, R3 ;  /* 0x00000003005f7308 */ /* 0x0002ae0000000800 */
[C---:B------:R-:W-:Y:S08]  /*3d90*/  HMMA.16816.F32.BF16 R52, R8.reuse, R28, RZ ;  /* 0x0000001c0834723c */ /* 0x040ff000000418ff */
[----:B------:R-:W-:Y:S01]  /*3da0*/  HMMA.16816.F32.BF16 R36, R8, R30, RZ ;  /* 0x0000001e0824723c */ /* 0x000fe200000418ff */
[----:B-1----:R-:W-:Y:S01]  /*3db0*/  FFMA.FTZ R3, R26, c[0x0][0x2d0], -R12 ;  /* 0x0000b4001a037a23 */ /* 0x002fe2000001080c */
[----:B--2---:R-:W-:-:S03]  /*3dc0*/  F2FP.BF16.PACK_AB R6, R95, R88 ;  /* 0x000000585f06723e */ /* 0x004fc600000010ff */
[----:B------:R1:W-:Y:S03]  /*3dd0*/  MUFU.EX2 R90, R3 ;  /* 0x00000003005a7308 */ /* 0x0003e60000000800 */
[----:B----4-:R-:W-:Y:S01]  /*3de0*/  HMMA.16816.F32.BF16 R28, R8, R62, RZ ;  /* 0x0000003e081c723c */ /* 0x010fe200000418ff */
[----:B-1----:R-:W-:-:S07]  /*3df0*/  FFMA.FTZ R3, R25, c[0x0][0x2d0], -R12 ;  /* 0x0000b40019037a23 */ /* 0x002fce000001080c */
[----:B------:R-:W-:Y:S01]  /*3e00*/  HMMA.16816.F32.BF16 R24, R8, R4, RZ ;  /* 0x000000040818723c */ /* 0x000fe200000418ff */
[----:B------:R-:W1:Y:S06]  /*3e10*/  MUFU.EX2 R109, R3 ;  /* 0x00000003006d7308 */ /* 0x000e6c0000000800 */
[----:B------:R-:W-:Y:S02]  /*3e20*/  F2FP.BF16.PACK_AB R4, R108, R105 ;  /* 0x000000696c04723e */ /* 0x000fe400000010ff */
[----:B-1----:R-:W-:Y:S11]  /*3e30*/  F2FP.BF16.PACK_AB R5, R109, R90 ;  /* 0x0000005a6d05723e */ /* 0x002ff600000010ff */
[----:B------:R-:W-:Y:S04]  /*3e40*/  @!UPT UIADD3 URZ, URZ, URZ, URZ ;  /* 0x0000003f3f3ff290 */ /* 0x000fe8000fffe03f */
[C---:B------:R-:W-:Y:S08]  /*3e50*/  HMMA.16816.F32.BF16 R56, R4.reuse, R32, R24 ;  /* 0x000000200438723c */ /* 0x040ff00000041818 */
[C---:B------:R-:W-:Y:S01]  /*3e60*/  HMMA.16816.F32.BF16 R132, R4.reuse, R40, R48 ;  /* 0x000000280484723c */ /* 0x040fe20000041830 */
[----:B------:R-:W-:Y:S07]  /*3e70*/  LDSM.16.MT88.4 R48, [R252+0x900] ;  /* 0x00090000fc30783b */ /* 0x000fee0000004200 */
[C---:B------:R-:W-:Y:S01]  /*3e80*/  HMMA.16816.F32.BF16 R140, R4.reuse, R42, R44 ;  /* 0x0000002a048c723c */ /* 0x040fe2000004182c */
[----:B------:R-:W1:Y:S04]  /*3e90*/  LDSM.16.MT88.4 R40, [R250+0x2900] ;  /* 0x00290000fa28783b */ /* 0x000e680000004200 */
[----:B------:R-:W2:Y:S03]  /*3ea0*/  LDSM.16.MT88.4 R44, [R249+0x2900] ;  /* 0x00290000f92c783b */ /* 0x000ea60000004200 */
[----:B------:R-:W-:Y:S01]  /*3eb0*/  HMMA.16816.F32.BF16 R16, R4, R72, R16 ;  /* 0x000000480410723c */ /* 0x000fe20000041810 */
[----:B------:R-:W-:Y:S01]  /*3ec0*/  IMAD.MOV.U32 R114, RZ, RZ, R58 ;  /* 0x000000ffff727224 */ /* 0x000fe200078e003a */
[----:B------:R-:W-:Y:S01]  /*3ed0*/  MOV R110, R57 ;  /* 0x00000039006e7202 */ /* 0x000fe20000000f00 */
[----:B------:R-:W-:-:S02]  /*3ee0*/  IMAD.MOV.U32 R113, RZ, RZ, R59 ;  /* 0x000000ffff717224 */ /* 0x000fc400078e003b */
[----:B------:R-:W-:Y:S02]  /*3ef0*/  IMAD.MOV.U32 R111, RZ, RZ, R56 ;  /* 0x000000ffff6f7224 */ /* 0x000fe400078e0038 */
[----:B------:R-:W3:Y:S01]  /*3f00*/  LDSM.16.MT88.4 R56, [R124+0x2900] ;  /* 0x002900007c38783b */ /* 0x000ee20000004200 */
[----:B------:R-:W-:Y:S08]  /*3f10*/  HMMA.16816.F32.BF16 R148, R4, R34, R20 ;  /* 0x000000220494723c */ /* 0x000ff00000041814 */
[C---:B------:R-:W-:Y:S08]  /*3f20*/  HMMA.16816.F32.BF16 R24, R8.reuse, R68, RZ ;  /* 0x000000440818723c */ /* 0x040ff000000418ff */
[----:B------:R-:W-:Y:S01]  /*3f30*/  HMMA.16816.F32.BF16 R20, R8, R70, RZ ;  /* 0x000000460814723c */ /* 0x000fe200000418ff */
[----:B------:R-:W4:Y:S01]  /*3f40*/  LDSM.16.MT88.4 R68, [R252+0x2100] ;  /* 0x00210000fc44783b */ /* 0x000f220000004200 */
[----:B------:R-:W-:-:S02]  /*3f50*/  IMAD.MOV.U32 R166, RZ, RZ, R16 ;  /* 0x000000ffffa67224 */ /* 0x000fc400078e0010 */
[----:B------:R-:W-:Y:S02]  /*3f60*/  IMAD.MOV.U32 R127, RZ, RZ, R17 ;  /* 0x000000ffff7f7224 */ /* 0x000fe400078e0011 */
[----:B------:R-:W-:Y:S02]  /*3f70*/  IMAD.MOV.U32 R3, RZ, RZ, R18 ;  /* 0x000000ffff037224 */ /* 0x000fe400078e0012 */
[----:B------:R-:W-:Y:S01]  /*3f80*/  IMAD.MOV.U32 R0, RZ, RZ, R19 ;  /* 0x000000ffff007224 */ /* 0x000fe200078e0013 */
[----:B------:R-:W-:Y:S08]  /*3f90*/  HMMA.16816.F32.BF16 R32, R8, R60, RZ ;  /* 0x0000003c0820723c */ /* 0x000ff000000418ff */
[----:B------:R-:W-:Y:S01]  /*3fa0*/  HMMA.16816.F32.BF16 R156, R4, R74, R64 ;  /* 0x0000004a049c723c */ /* 0x000fe20000041840 */
[----:B------:R-:W3:Y:S07]  /*3fb0*/  LDSM.16.MT88.4 R64, [R249+0x4100] ;  /* 0x00410000f940783b */ /* 0x000eee0000004200 */
[C---:B-----5:R-:W-:Y:S08]  /*3fc0*/  HMMA.16816.F32.BF16 R16, R8.reuse, R76, RZ ;  /* 0x0000004c0810723c */ /* 0x060ff000000418ff */
[----:B------:R-:W-:Y:S08]  /*3fd0*/  HMMA.16816.F32.BF16 R60, R8, R78, RZ ;  /* 0x0000004e083c723c */ /* 0x000ff000000418ff */
[C---:B-1----:R-:W-:Y:S01]  /*3fe0*/  HMMA.16816.F32.BF16 R184, R4.reuse, R40, R24 ;  /* 0x0000002804b8723c */ /* 0x042fe20000041818 */
[----:B------:R-:W1:Y:S07]  /*3ff0*/  LDSM.16.MT88.4 R24, [R252+0x2900] ;  /* 0x00290000fc18783b */ /* 0x000e6e0000004200 */
[C---:B--2---:R-:W-:Y:S01]  /*4000*/  HMMA.16816.F32.BF16 R72, R4.reuse, R46, R28 ;  /* 0x0000002e0448723c */ /* 0x044fe2000004181c */
[----:B------:R-:W2:Y:S07]  /*4010*/  LDSM.16.MT88.4 R28, [R250+0x4100] ;  /* 0x00410000fa1c783b */ /* 0x000eae0000004200 */
[C---:B------:R-:W-:Y:S01]  /*4020*/  HMMA.16816.F32.BF16 R188, R4.reuse, R44, R32 ;  /* 0x0000002c04bc723c */ /* 0x040fe20000041820 */
[----:B------:R-:W5:Y:S07]  /*4030*/  LDSM.16.MT88.4 R44, [R249+0x4900] ;  /* 0x00490000f92c783b */ /* 0x000f6e0000004200 */
[C---:B---3--:R-:W-:Y:S08]  /*4040*/  HMMA.16816.F32.BF16 R180, R4.reuse, R56, R16 ;  /* 0x0000003804b4723c */ /* 0x048ff00000041810 */
[C---:B------:R-:W-:Y:S01]  /*4050*/  HMMA.16816.F32.BF16 R160, R4.reuse, R58, R60 ;  /* 0x0000003a04a0723c */ /* 0x040fe2000004183c */
[----:B------:R-:W3:Y:S04]  /*4060*/  LDSM.16.MT88.4 R56, [R124+0x4100] ;  /* 0x004100007c38783b */ /* 0x000ee80000004200 */
[----:B------:R-:W-:Y:S03]  /*4070*/  LDSM.16.MT88.4 R60, [R252+0x4100] ;  /* 0x00410000fc3c783b */ /* 0x000fe60000004200 */
[----:B------:R-:W-:Y:S01]  /*4080*/  HMMA.16816.F32.BF16 R76, R4, R42, R20 ;  /* 0x0000002a044c723c */ /* 0x000fe20000041814 */
[----:B------:R-:W1:Y:S07]  /*4090*/  LDSM.16.MT88.4 R40, [R250+0x4900] ;  /* 0x00490000fa28783b */ /* 0x000e6e0000004200 */
[C---:B----4-:R-:W-:Y:S07]  /*40a0*/  HMMA.16816.F32.BF16 R20, R8.reuse, R68, RZ ;  /* 0x000000440814723c */ /* 0x050fee00000418ff */
[----:B------:R-:W-:Y:S01]  /*40b0*/  IMAD.MOV.U32 R68, RZ, RZ, R95 ;  /* 0x000000ffff447224 */ /* 0x000fe200078e005f */
[----:B------:R-:W-:Y:S01]  /*40c0*/  HMMA.16816.F32.BF16 R16, R8, R70, RZ ;  /* 0x000000460810723c */ /* 0x000fe200000418ff */
[----:B------:R-:W-:-:S06]  /*40d0*/  IMAD.MOV.U32 R69, RZ, RZ, R104 ;  /* 0x000000ffff457224 */ /* 0x000fcc00078e0068 */
[----:B------:R-:W-:Y:S01]  /*40e0*/  IMAD.MOV.U32 R71, RZ, RZ, R94 ;  /* 0x000000ffff477224 */ /* 0x000fe200078e005e */
[----:B------:R-:W-:Y:S01]  /*40f0*/  HMMA.16816.F32.BF16 R176, R4, R50, R36 ;  /* 0x0000003204b0723c */ /* 0x000fe20000041824 */
[----:B------:R-:W-:-:S07]  /*4100*/  IMAD.MOV.U32 R70, RZ, RZ, R93 ;  /* 0x000000ffff467224 */ /* 0x000fce00078e005d */
[C---:B------:R-:W-:Y:S08]  /*4110*/  HMMA.16816.F32.BF16 R36, R8.reuse, R64, RZ ;  /* 0x000000400824723c */ /* 0x040ff000000418ff */
[----:B------:R-:W-:Y:S01]  /*4120*/  HMMA.16816.F32.BF16 R32, R8, R66, RZ ;  /* 0x000000420820723c */ /* 0x000fe200000418ff */
[----:B------:R-:W4:Y:S07]  /*4130*/  LDSM.16.MT88.4 R64, [R249+0x6100] ;  /* 0x00610000f940783b */ /* 0x000f2e0000004200 */
[C---:B------:R-:W-:Y:S01]  /*4140*/  HMMA.16816.F32.BF16 R116, R4.reuse, R48, R52 ;  /* 0x000000300474723c */ /* 0x040fe20000041834 */
[----:B------:R-:W3:Y:S04]  /*4150*/  LDSM.16.MT88.4 R52, [R124+0x4900] ;  /* 0x004900007c34783b */ /* 0x000ee80000004200 */
[----:B------:R-:W-:Y:S03]  /*4160*/  LDSM.16.MT88.4 R48, [R252+0x4900] ;  /* 0x00490000fc30783b */ /* 0x000fe60000004200 */
[C---:B-1----:R-:W-:Y:S08]  /*4170*/  HMMA.16816.F32.BF16 R152, R4.reuse, R24, R20 ;  /* 0x000000180498723c */ /* 0x042ff00000041814 */
[----:B------:R-:W-:Y:S08]  /*4180*/  HMMA.16816.F32.BF16 R144, R4, R26, R16 ;  /* 0x0000001a0490723c */ /* 0x000ff00000041810 */
[----:B--2---:R-:W-:Y:S01]  /*4190*/  HMMA.16816.F32.BF16 R20, R8, R28, RZ ;  /* 0x0000001c0814723c */ /* 0x004fe200000418ff */
[----:B------:R-:W-:-:S02]  /*41a0*/  IMAD.MOV.U32 R112, RZ, RZ, R116 ;  /* 0x000000ffff707224 */ /* 0x000fc400078e0074 */
[----:B------:R-:W-:Y:S02]  /*41b0*/  IMAD.MOV.U32 R106, RZ, RZ, R117 ;  /* 0x000000ffff6a7224 */ /* 0x000fe400078e0075 */
[----:B------:R-:W-:Y:S02]  /*41c0*/  IMAD.MOV.U32 R91, RZ, RZ, R119 ;  /* 0x000000ffff5b7224 */ /* 0x000fe400078e0077 */
[----:B------:R-:W-:Y:S01]  /*41d0*/  IMAD.MOV.U32 R89, RZ, RZ, R118 ;  /* 0x000000ffff597224 */ /* 0x000fe200078e0076 */
[----:B------:R-:W-:Y:S08]  /*41e0*/  HMMA.16816.F32.BF16 R16, R8, R30, RZ ;  /* 0x0000001e0810723c */ /* 0x000ff000000418ff */
[C---:B-----5:R-:W-:Y:S01]  /*41f0*/  HMMA.16816.F32.BF16 R136, R4.reuse, R44, R36 ;  /* 0x0000002c0488723c */ /* 0x060fe20000041824 */
[----:B------:R-:W-:Y:S07]  /*4200*/  LDSM.16.MT88.4 R36, [R250+0x6100] ;  /* 0x00610000fa24783b */ /* 0x000fee0000004200 */
[----:B------:R-:W-:Y:S01]  /*4210*/  HMMA.16816.F32.BF16 R120, R4, R46, R32 ;  /* 0x0000002e0478723c */ /* 0x000fe20000041820 */
[----:B------:R-:W1:Y:S07]  /*4220*/  LDSM.16.MT88.4 R44, [R249+0x6900] ;  /* 0x00690000f92c783b */ /* 0x000e6e0000004200 */
[C---:B---3--:R-:W-:Y:S07]  /*4230*/  HMMA.16816.F32.BF16 R28, R8.reuse, R58, RZ ;  /* 0x0000003a081c723c */ /* 0x048fee00000418ff */
[----:B------:R-:W-:Y:S01]  /*4240*/  IMAD.MOV.U32 R58, RZ, RZ, R109 ;  /* 0x000000ffff3a7224 */ /* 0x000fe200078e006d */
[----:B------:R-:W-:Y:S01]  /*4250*/  HMMA.16816.F32.BF16 R32, R8, R56, RZ ;  /* 0x000000380820723c */ /* 0x000fe200000418ff */
[----:B------:R-:W-:-:S06]  /*4260*/  IMAD.MOV.U32 R59, RZ, RZ, R108 ;  /* 0x000000ffff3b7224 */ /* 0x000fcc00078e006c */
[----:B------:R-:W-:Y:S01]  /*4270*/  MOV R56, R111 ;  /* 0x0000006f00387202 */ /* 0x000fe20000000f00 */
[----:B------:R-:W-:Y:S01]  /*4280*/  HMMA.16816.F32.BF16 R128, R4, R40, R20 ;  /* 0x000000280480723c */ /* 0x000fe20000041814 */
[----:B------:R-:W-:-:S06]  /*4290*/  IMAD.MOV.U32 R57, RZ, RZ, R110 ;  /* 0x000000ffff397224 */ /* 0x000fcc00078e006e */
[----:B------:R-:W-:Y:S01]  /*42a0*/  IMAD.MOV.U32 R40, RZ, RZ, R114 ;  /* 0x000000ffff287224 */ /* 0x000fe200078e0072 */
[----:B------:R-:W-:Y:S01]  /*42b0*/  HMMA.16816.F32.BF16 R116, R4, R42, R16 ;  /* 0x0000002a0474723c */ /* 0x000fe20000041810 */
[----:B------:R-:W-:-:S06]  /*42c0*/  IMAD.MOV.U32 R41, RZ, RZ, R106 ;  /* 0x000000ffff297224 */ /* 0x000fcc00078e006a */
[----:B------:R-:W-:Y:S01]  /*42d0*/  IMAD.MOV.U32 R42, RZ, RZ, R113 ;  /* 0x000000ffff2a7224 */ /* 0x000fe200078e0071 */
[----:B------:R-:W-:Y:S01]  /*42e0*/  HMMA.16816.F32.BF16 R20, R8, R62, RZ ;  /* 0x0000003e0814723c */ /* 0x000fe200000418ff */
[----:B------:R-:W-:-:S06]  /*42f0*/  IMAD.MOV.U32 R43, RZ, RZ, R112 ;  /* 0x000000ffff2b7224 */ /* 0x000fcc00078e0070 */
[----:B------:R-:W-:Y:S01]  /*4300*/  MOV R62, R91 ;  /* 0x0000005b003e7202 */ /* 0x000fe20000000f00 */
[----:B----4-:R-:W-:Y:S01]  /*4310*/  HMMA.16816.F32.BF16 R16, R8, R64, RZ ;  /* 0x000000400810723c */ /* 0x010fe200000418ff */
[----:B------:R-:W-:-:S06]  /*4320*/  IMAD.MOV.U32 R63, RZ, RZ, R105 ;  /* 0x000000ffff3f7224 */ /* 0x000fcc00078e0069 */
[----:B------:R-:W-:Y:S01]  /*4330*/  IMAD.MOV.U32 R64, RZ, RZ, R90 ;  /* 0x000000ffff407224 */ /* 0x000fe200078e005a */
[----:B------:R-:W-:Y:S01]  /*4340*/  HMMA.16816.F32.BF16 R108, R4, R54, R28 ;  /* 0x00000036046c723c */ /* 0x000fe2000004181c */
[----:B------:R-:W2:Y:S01]  /*4350*/  LDSM.16.MT88.4 R28, [R250+0x6900] ;  /* 0x00690000fa1c783b */ /* 0x000ea20000004200 */
[----:B------:R-:W-:-:S06]  /*4360*/  IMAD.MOV.U32 R65, RZ, RZ, R89 ;  /* 0x000000ffff417224 */ /* 0x000fcc00078e0059 */
[----:B------:R-:W-:Y:S07]  /*4370*/  HMMA.16816.F32.BF16 R112, R4, R52, R32 ;  /* 0x000000340470723c */ /* 0x000fee0000041820 */
[----:B------:R-:W-:Y:S01]  /*4380*/  IMAD.MOV.U32 R35, RZ, RZ, R88 ;  /* 0x000000ffff237224 */ /* 0x000fe200078e0058 */
[----:B------:R-:W-:Y:S07]  /*4390*/  HMMA.16816.F32.BF16 R24, R8, R60, RZ ;  /* 0x0000003c0818723c */ /* 0x000fee00000418ff */
[----:B------:R-:W-:Y:S01]  /*43a0*/  IMAD.MOV.U32 R61, RZ, RZ, R92 ;  /* 0x000000ffff3d7224 */ /* 0x000fe200078e005c */
[----:B-1----:R-:W-:Y:S01]  /*43b0*/  HMMA.16816.F32.BF16 R88, R4, R44, R16 ;  /* 0x0000002c0458723c */ /* 0x002fe20000041810 */
[----:B------:R-:W-:-:S06]  /*43c0*/  IMAD.MOV.U32 R60, RZ, RZ, R107 ;  /* 0x000000ffff3c7224 */ /* 0x000fcc00078e006b */
[----:B------:R-:W-:Y:S01]  /*43d0*/  IMAD.MOV.U32 R45, RZ, RZ, R35 ;  /* 0x000000ffff2d7224 */ /* 0x000fe200078e0023 */
[----:B------:R-:W-:Y:S01]  /*43e0*/  HMMA.16816.F32.BF16 R92, R4, R50, R20 ;  /* 0x00000032045c723c */ /* 0x000fe20000041814 */
[----:B------:R-:W1:Y:S01]  /*43f0*/  LDSM.16.MT88.4 R32, [R124+0x6100] ;  /* 0x006100007c20783b */ /* 0x000e620000004200 */
[----:B------:R-:W-:-:S06]  /*4400*/  IMAD.MOV.U32 R44, RZ, RZ, R58 ;  /* 0x000000ffff2c7224 */ /* 0x000fcc00078e003a */
[C---:B------:R-:W-:Y:S07]  /*4410*/  HMMA.16816.F32.BF16 R20, R8.reuse, R36, RZ ;  /* 0x000000240814723c */ /* 0x040fee00000418ff */
[----:B------:R-:W-:Y:S01]  /*4420*/  IMAD.MOV.U32 R37, RZ, RZ, R57 ;  /* 0x000000ffff257224 */ /* 0x000fe200078e0039 */
[----:B------:R-:W-:Y:S01]  /*4430*/  HMMA.16816.F32.BF16 R16, R8, R38, RZ ;  /* 0x000000260810723c */ /* 0x000fe200000418ff */
[----:B------:R-:W-:-:S06]  /*4440*/  IMAD.MOV.U32 R36, RZ, RZ, R42 ;  /* 0x000000ffff247224 */ /* 0x000fcc00078e002a */
[----:B------:R-:W-:Y:S01]  /*4450*/  IMAD.MOV.U32 R38, RZ, RZ, R43 ;  /* 0x000000ffff267224 */ /* 0x000fe200078e002b */
[----:B------:R-:W-:Y:S01]  /*4460*/  HMMA.16816.F32.BF16 R104, R4, R48, R24 ;  /* 0x000000300468723c */ /* 0x000fe20000041818 */
[----:B------:R-:W-:-:S07]  /*4470*/  IMAD.MOV.U32 R39, RZ, RZ, R40 ;  /* 0x000000ffff277224 */ /* 0x000fce00078e0028 */
[----:B--2---:R-:W-:Y:S01]  /*4480*/  HMMA.16816.F32.BF16 R52, R4, R28, R20 ;  /* 0x0000001c0434723c */ /* 0x004fe20000041814 */
[----:B------:R-:W2:Y:S07]  /*4490*/  LDSM.16.MT88.4 R20, [R124+0x6900] ;  /* 0x006900007c14783b */ /* 0x000eae0000004200 */
[----:B------:R-:W-:Y:S07]  /*44a0*/  HMMA.16816.F32.BF16 R24, R8, R66, RZ ;  /* 0x000000420818723c */ /* 0x000fee00000418ff */
[----:B------:R-:W-:Y:S01]  /*44b0*/  IMAD.MOV.U32 R67, RZ, RZ, R59 ;  /* 0x000000ffff437224 */ /* 0x000fe200078e003b */
[----:B------:R-:W-:Y:S01]  /*44c0*/  HMMA.16816.F32.BF16 R48, R4, R30, R16 ;  /* 0x0000001e0430723c */ /* 0x000fe20000041810 */
[----:B------:R-:W-:-:S07]  /*44d0*/  IMAD.MOV.U32 R66, RZ, RZ, R56 ;  /* 0x000000ffff427224 */ /* 0x000fce00078e0038 */
[----:B-1----:R-:W-:Y:S07]  /*44e0*/  HMMA.16816.F32.BF16 R16, R8, R32, RZ ;  /* 0x000000200810723c */ /* 0x002fee00000418ff */
[----:B------:R-:W-:Y:S01]  /*44f0*/  MOV R33, R127 ;  /* 0x0000007f00217202 */ /* 0x000fe20000000f00 */
[----:B------:R-:W-:Y:S01]  /*4500*/  HMMA.16816.F32.BF16 R56, R4, R46, R24 ;  /* 0x0000002e0438723c */ /* 0x000fe20000041818 */
[----:B------:R-:W-:-:S06]  /*4510*/  IMAD.MOV.U32 R32, RZ, RZ, R166 ;  /* 0x000000ffff207224 */ /* 0x000fcc00078e00a6 */
[----:B------:R-:W-:Y:S01]  /*4520*/  MOV R27, R41 ;  /* 0x00000029001b7202 */ /* 0x000fe20000000f00 */
[----:B------:R-:W-:Y:S02]  /*4530*/  IMAD.MOV.U32 R47, RZ, RZ, R0 ;  /* 0x000000ffff2f7224 */ /* 0x000fe400078e0000 */
[--C-:B------:R-:W-:Y:S02]  /*4540*/  FFMA.FTZ R0, R98, c[0x0][0x2d0], -R2.reuse ;  /* 0x0000b40062007a23 */ /* 0x100fe40000010802 */
[----:B------:R-:W-:Y:S02]  /*4550*/  IMAD.MOV.U32 R98, RZ, RZ, R65 ;  /* 0x000000ffff627224 */ /* 0x000fe400078e0041 */
[----:B------:R-:W-:Y:S01]  /*4560*/  IMAD.MOV.U32 R65, RZ, RZ, R63 ;  /* 0x000000ffff417224 */ /* 0x000fe200078e003f */
[----:B------:R-:W-:Y:S01]  /*4570*/  MOV R63, R15 ;  /* 0x0000000f003f7202 */ /* 0x000fe20000000f00 */
[----:B--2---:R-:W-:Y:S01]  /*4580*/  HMMA.16816.F32.BF16 R40, R4, R20, R16 ;  /* 0x000000140428723c */ /* 0x004fe20000041810 */
[----:B------:R-:W-:-:S02]  /*4590*/  FFMA.FTZ R15, R103, c[0x0][0x2d0], -R2 ;  /* 0x0000b400670f7a23 */ /* 0x000fc40000010802 */
[----:B------:R-:W-:Y:S02]  /*45a0*/  IMAD.MOV.U32 R46, RZ, RZ, R3 ;  /* 0x000000ffff2e7224 */ /* 0x000fe400078e0003 */
[----:B------:R-:W-:Y:S02]  /*45b0*/  IMAD.MOV.U32 R103, RZ, RZ, R47 ;  /* 0x000000ffff677224 */ /* 0x000fe400078e002f */
[----:B------:R-:W-:Y:S01]  /*45c0*/  FADD.FTZ R3, R82, R81 ;  /* 0x0000005152037221 */ /* 0x000fe20000010000 */
[----:B------:R-:W-:Y:S01]  /*45d0*/  HMMA.16816.F32.BF16 R16, R8, R34, RZ ;  /* 0x000000220810723c */ /* 0x000fe200000418ff */
[----:B------:R-:W-:Y:S02]  /*45e0*/  IMAD.MOV.U32 R81, RZ, RZ, R44 ;  /* 0x000000ffff517224 */ /* 0x000fe400078e002c */
[----:B------:R-:W-:Y:S02]  /*45f0*/  IMAD.MOV.U32 R82, RZ, RZ, R67 ;  /* 0x000000ffff527224 */ /* 0x000fe400078e0043 */
[----:B------:R-:W-:-:S02]  /*4600*/  FADD.FTZ R3, R83, R3 ;  /* 0x0000000353037221 */ /* 0x000fc40000010000 */
[----:B------:R-:W-:Y:S02]  /*4610*/  IMAD.MOV.U32 R34, RZ, RZ, R38 ;  /* 0x000000ffff227224 */ /* 0x000fe400078e0026 */
[----:B------:R-:W-:Y:S02]  /*4620*/  IMAD.MOV.U32 R38, RZ, RZ, R39 ;  /* 0x000000ffff267224 */ /* 0x000fe400078e0027 */
[----:B------:R-:W-:Y:S02]  /*4630*/  IMAD.MOV.U32 R35, RZ, RZ, R27 ;  /* 0x000000ffff237224 */ /* 0x000fe400078e001b */
[----:B------:R-:W-:Y:S02]  /*4640*/  IMAD.MOV.U32 R39, RZ, RZ, R36 ;  /* 0x000000ffff277224 */ /* 0x000fe400078e0024 */
[----:B------:R-:W-:Y:S02]  /*4650*/  IMAD.MOV.U32 R36, RZ, RZ, R66 ;  /* 0x000000ffff247224 */ /* 0x000fe400078e0042 */
[----:B------:R-:W-:-:S02]  /*4660*/  IMAD.MOV.U32 R66, RZ, RZ, R64 ;  /* 0x000000ffff427224 */ /* 0x000fc400078e0040 */
[----:B------:R-:W-:Y:S02]  /*4670*/  IMAD.MOV.U32 R64, RZ, RZ, R61 ;  /* 0x000000ffff407224 */ /* 0x000fe400078e003d */
[----:B------:R-:W-:Y:S02]  /*4680*/  IMAD.MOV.U32 R61, RZ, RZ, R70 ;  /* 0x000000ffff3d7224 */ /* 0x000fe400078e0046 */
[----:B------:R-:W-:Y:S01]  /*4690*/  IMAD.MOV.U32 R70, RZ, RZ, R71 ;  /* 0x000000ffff467224 */ /* 0x000fe200078e0047 */
[----:B------:R-:W-:Y:S01]  /*46a0*/  HMMA.16816.F32.BF16 R28, R4, R22, R16 ;  /* 0x00000016041c723c */ /* 0x000fe20000041810 */
[----:B------:R-:W1:Y:S01]  /*46b0*/  LDSM.16.MT88.4 R16, [R252+0x6100] ;  /* 0x00610000fc10783b */ /* 0x000e620000004200 */
[----:B------:R-:W-:Y:S02]  /*46c0*/  IMAD.MOV.U32 R71, RZ, RZ, R68 ;  /* 0x000000ffff477224 */ /* 0x000fe400078e0044 */
[----:B------:R-:W-:-:S04]  /*46d0*/  IMAD.MOV.U32 R68, RZ, RZ, R126 ;  /* 0x000000ffff447224 */ /* 0x000fc800078e007e */
[C---:B-1----:R-:W-:Y:S08]  /*46e0*/  HMMA.16816.F32.BF16 R20, R8.reuse, R16, RZ ;  /* 0x000000100814723c */ /* 0x042ff000000418ff */
[----:B------:R-:W-:Y:S01]  /*46f0*/  HMMA.16816.F32.BF16 R8, R8, R18, RZ ;  /* 0x000000120808723c */ /* 0x000fe200000418ff */
[----:B------:R-:W1:Y:S11]  /*4700*/  LDSM.16.MT88.4 R16, [R252+0x6900] ;  /* 0x00690000fc10783b */ /* 0x000e760000004200 */
[----:B------:R-:W-:Y:S04]  /*4710*/  @!UPT UIADD3 URZ, URZ, URZ, URZ ;  /* 0x0000003f3f3ff290 */ /* 0x000fe8000fffe03f */
[C---:B-1----:R-:W-:Y:S07]  /*4720*/  HMMA.16816.F32.BF16 R24, R4.reuse, R16, R20 ;  /* 0x000000100418723c */ /* 0x042fee0000041814 */
[----:B------:R-:W-:Y:S01]  /*4730*/  IMAD.MOV.U32 R16, RZ, RZ, R124 ;  /* 0x000000ffff107224 */ /* 0x000fe200078e007c */
[----:B------:R-:W-:Y:S01]  /*4740*/  HMMA.16816.F32.BF16 R20, R4, R18, R8 ;  /* 0x000000120414723c */ /* 0x000fe20000041808 */
[----:B------:R1:W-:Y:S01]  /*4750*/  MUFU.EX2 R18, R0 ;  /* 0x0000000000127308 */ /* 0x0003e20000000800 */
[----:B------:R-:W2:Y:S01]  /*4760*/  LDSM.16.MT88.4 R8, [R249+0x1100] ;  /* 0x00110000f908783b */ /* 0x000ea20000004200 */
[----:B-1----:R-:W-:-:S02]  /*4770*/  FFMA.FTZ R0, R97, c[0x0][0x2d0], -R2 ;  /* 0x0000b40061007a23 */ /* 0x002fc40000010802 */
[----:B------:R-:W-:-:S04]  /*4780*/  IMAD.MOV.U32 R97, RZ, RZ, R35 ;  /* 0x000000ffff617224 */ /* 0x000fc800078e0023 */
[----:B------:R1:W3:Y:S02]  /*4790*/  MUFU.EX2 R126, R0 ;  /* 0x00000000007e7308 */ /* 0x0002e40000000800 */
[----:B-1----:R-:W-:Y:S01]  /*47a0*/  FFMA.FTZ R0, R96, c[0x0][0x2d0], -R2 ;  /* 0x0000b40060007a23 */ /* 0x002fe20000010802 */
[----:B---3--:R-:W-:Y:S01]  /*47b0*/  F2FP.BF16.PACK_AB R4, R126, R18 ;  /* 0x000000127e04723e */ /* 0x008fe200000010ff */
[----:B------:R-:W-:-:S04]  /*47c0*/  IMAD.MOV.U32 R96, RZ, RZ, R34 ;  /* 0x000000ffff607224 */ /* 0x000fc800078e0022 */
[----:B------:R1:W-:Y:S02]  /*47d0*/  MUFU.EX2 R127, R0 ;  /* 0x00000000007f7308 */ /* 0x0003e40000000800 */
[----:B-1----:R-:W-:Y:S02]  /*47e0*/  FFMA.FTZ R0, R99, c[0x0][0x2d0], -R2 ;  /* 0x0000b40063007a23 */ /* 0x002fe40000010802 */
[----:B------:R-:W-:-:S04]  /*47f0*/  IMAD.MOV.U32 R99, RZ, RZ, R62 ;  /* 0x000000ffff637224 */ /* 0x000fc800078e003e */
[----:B------:R1:W3:Y:S01]  /*4800*/  MUFU.EX2 R166, R0 ;  /* 0x0000000000a67308 */ /* 0x0002e20000000800 */
[----:B------:R-:W-:Y:S02]  /*4810*/  IMAD.MOV.U32 R62, RZ, RZ, R60 ;  /* 0x000000ffff3e7224 */ /* 0x000fe400078e003c */
[----:B------:R-:W-:Y:S02]  /*4820*/  IMAD.MOV.U32 R60, RZ, RZ, R125 ;  /* 0x000000ffff3c7224 */ /* 0x000fe400078e007d */
[----:B-1----:R-:W-:Y:S01]  /*4830*/  FFMA.FTZ R0, R85, c[0x0][0x2d0], -R12 ;  /* 0x0000b40055007a23 */ /* 0x002fe2000001080c */
[----:B---3--:R-:W-:Y:S01]  /*4840*/  F2FP.BF16.PACK_AB R6, R166, R127 ;  /* 0x0000007fa606723e */ /* 0x008fe200000010ff */
[----:B------:R-:W-:Y:S02]  /*4850*/  IMAD.MOV.U32 R85, RZ, RZ, R64 ;  /* 0x000000ffff557224 */ /* 0x000fe400078e0040 */
[----:B------:R1:W-:Y:S02]  /*4860*/  MUFU.EX2 R124, R0 ;  /* 0x00000000007c7308 */ /* 0x0003e40000000800 */
        /* <DEDUP_REMOVED lines=9> */
[----:B------:R-:W1:Y:S02]  /*4900*/  MUFU.EX2 R125, R0 ;  /* 0x00000000007d7308 */ /* 0x000e640000000800 */
[----:B-1----:R-:W-:Y:S01]  /*4910*/  F2FP.BF16.PACK_AB R7, R125, R19 ;  /* 0x000000137d07723e */ /* 0x002fe200000010ff */
[----:B------:R-:W-:Y:S02]  /*4920*/  FADD.FTZ R0, R14, R13 ;  /* 0x0000000d0e007221 */ /* 0x000fe40000010000 */
[--C-:B------:R-:W-:Y:S02]  /*4930*/  FFMA.FTZ R14, R102, c[0x0][0x2d0], -R2.reuse ;  /* 0x0000b400660e7a23 */ /* 0x100fe40000010802 */
[--C-:B------:R-:W-:Y:S02]  /*4940*/  FFMA.FTZ R13, R101, c[0x0][0x2d0], -R2.reuse ;  /* 0x0000b400650d7a23 */ /* 0x100fe40000010802 */
[----:B------:R-:W-:Y:S01]  /*4950*/  FFMA.FTZ R2, R100, c[0x0][0x2d0], -R2 ;  /* 0x0000b40064027a23 */ /* 0x000fe20000010802 */
[----:B--2---:R-:W-:Y:S01]  /*4960*/  HMMA.16816.F32.BF16 R132, R4, R8, R132 ;  /* 0x000000080484723c */ /* 0x004fe20000041884 */
[----:B------:R-:W-:-:S02]  /*4970*/  IMAD.MOV.U32 R100, RZ, RZ, R32 ;  /* 0x000000ffff647224 */ /* 0x000fc400078e0020 */
[----:B------:R-:W-:Y:S02]  /*4980*/  IMAD.MOV.U32 R101, RZ, RZ, R33 ;  /* 0x000000ffff657224 */ /* 0x000fe400078e0021 */
[----:B------:R-:W-:Y:S02]  /*4990*/  IMAD.MOV.U32 R102, RZ, RZ, R46 ;  /* 0x000000ffff667224 */ /* 0x000fe400078e002e */
[----:B------:R-:W-:Y:S01]  /*49a0*/  FADD.FTZ R16, R80, R0 ;  /* 0x0000000050107221 */ /* 0x000fe20000010000 */
[----:B------:R-:W-:Y:S01]  /*49b0*/  HMMA.16816.F32.BF16 R32, R4, R10, R140 ;  /* 0x0000000a0420723c */ /* 0x000fe2000004188c */
[----:B------:R-:W1:Y:S01]  /*49c0*/  LDSM.16.MT88.4 R8, [R250+0x1100] ;  /* 0x00110000fa08783b */ /* 0x000e620000004200 */
[----:B------:R-:W-:-:S06]  /*49d0*/  IMAD.MOV.U32 R0, RZ, RZ, R70 ;  /* 0x000000ffff007224 */ /* 0x000fcc00078e0046 */
[C---:B-1----:R-:W-:Y:S08]  /*49e0*/  HMMA.16816.F32.BF16 R140, R4.reuse, R8, R36 ;  /* 0x00000008048c723c */ /* 0x042ff00000041824 */
[C---:B------:R-:W-:Y:S01]  /*49f0*/  HMMA.16816.F32.BF16 R36, R4.reuse, R10, R148 ;  /* 0x0000000a0424723c */ /* 0x040fe20000041894 */
[----:B------:R-:W1:Y:S07]  /*4a00*/  LDSM.16.MT88.4 R8, [R86+0x1100] ;  /* 0x001100005608783b */ /* 0x000e6e0000004200 */
[C---:B-1----:R-:W-:Y:S07]  /*4a10*/  HMMA.16816.F32.BF16 R148, R4.reuse, R8, R100 ;  /* 0x000000080494723c */ /* 0x042fee0000041864 */
[----:B------:R-:W-:Y:S01]  /*4a20*/  IMAD.MOV.U32 R103, RZ, RZ, R61 ;  /* 0x000000ffff677224 */ /* 0x000fe200078e003d */
[----:B------:R-:W-:Y:S01]  /*4a30*/  HMMA.16816.F32.BF16 R44, R4, R10, R156 ;  /* 0x0000000a042c723c */ /* 0x000fe2000004189c */
[----:B------:R-:W1:Y:S01]  /*4a40*/  LDSM.16.MT88.4 R8, [R252+0x1100] ;  /* 0x00110000fc08783b */ /* 0x000e620000004200 */
[----:B------:R-:W-:-:S02]  /*4a50*/  IMAD.MOV.U32 R100, RZ, RZ, R71 ;  /* 0x000000ffff647224 */ /* 0x000fc400078e0047 */
[----:B------:R-:W-:Y:S02]  /*4a60*/  IMAD.MOV.U32 R101, RZ, RZ, R68 ;  /* 0x000000ffff657224 */ /* 0x000fe400078e0044 */
[----:B------:R-:W-:Y:S02]  /*4a70*/  IMAD.MOV.U32 R102, RZ, RZ, R69 ;  /* 0x000000ffff667224 */ /* 0x000fe400078e0045 */
[----:B-1----:R-:W-:Y:S07]  /*4a80*/  HMMA.16816.F32.BF16 R156, R4, R8, R96 ;  /* 0x00000008049c723c */ /* 0x002fee0000041860 */
[----:B------:R-:W-:Y:S01]  /*4a90*/  MOV R97, R62 ;  /* 0x0000003e00617202 */ /* 0x000fe20000000f00 */
[----:B------:R-:W-:-:S02]  /*4aa0*/  IMAD.MOV.U32 R96, RZ, RZ, R63 ;  /* 0x000000ffff607224 */ /* 0x000fc400078e003f */
[----:B------:R-:W-:Y:S02]  /*4ab0*/  IMAD.MOV.U32 R99, RZ, RZ, R60 ;  /* 0x000000ffff637224 */ /* 0x000fe400078e003c */
[----:B------:R-:W-:Y:S01]  /*4ac0*/  HMMA.16816.F32.BF16 R60, R4, R10, R176 ;  /* 0x0000000a043c723c */ /* 0x000fe200000418b0 */
[----:B------:R-:W1:Y:S01]  /*4ad0*/  LDSM.16.MT88.4 R8, [R249+0x3100] ;  /* 0x00310000f908783b */ /* 0x000e620000004200 */
[----:B------:R-:W-:-:S06]  /*4ae0*/  IMAD.MOV.U32 R98, RZ, RZ, R65 ;  /* 0x000000ffff627224 */ /* 0x000fcc00078e0041 */
[C---:B-1----:R-:W-:Y:S07]  /*4af0*/  HMMA.16816.F32.BF16 R64, R4.reuse, R8, R188 ;  /* 0x000000080440723c */ /* 0x042fee00000418bc */
[----:B------:R-:W-:Y:S01]  /*4b00*/  IMAD.MOV.U32 R188, RZ, RZ, R87 ;  /* 0x000000ffffbc7224 */ /* 0x000fe200078e0057 */
[----:B------:R-:W-:Y:S01]  /*4b10*/  HMMA.16816.F32.BF16 R68, R4, R10, R72 ;  /* 0x0000000a0444723c */ /* 0x000fe20000041848 */
[----:B------:R-:W1:Y:S01]  /*4b20*/  LDSM.16.MT88.4 R8, [R250+0x3100] ;  /* 0x00310000fa08783b */ /* 0x000e620000004200 */
[----:B------:R-:W-:-:S02]  /*4b30*/  IMAD.MOV.U32 R189, RZ, RZ, R82 ;  /* 0x000000ffffbd7224 */ /* 0x000fc400078e0052 */
[----:B------:R-:W-:Y:S02]  /*4b40*/  IMAD.MOV.U32 R190, RZ, RZ, R81 ;  /* 0x000000ffffbe7224 */ /* 0x000fe400078e0051 */
[----:B------:R-:W-:Y:S02]  /*4b50*/  IMAD.MOV.U32 R191, RZ, RZ, R84 ;  /* 0x000000ffffbf7224 */ /* 0x000fe400078e0054 */
[C---:B-1----:R-:W-:Y:S07]  /*4b60*/  HMMA.16816.F32.BF16 R72, R4.reuse, R8, R184 ;  /* 0x000000080448723c */ /* 0x042fee00000418b8 */
[----:B------:R-:W-:Y:S01]  /*4b70*/  IMAD.MOV.U32 R186, RZ, RZ, R86 ;  /* 0x000000ffffba7224 */ /* 0x000fe200078e0056 */
[----:B------:R-:W-:Y:S01]  /*4b80*/  HMMA.16816.F32.BF16 R76, R4, R10, R76 ;  /* 0x0000000a044c723c */ /* 0x000fe2000004184c */
[----:B------:R-:W-:-:S03]  /*4b90*/  IMAD.MOV.U32 R187, RZ, RZ, R85 ;  /* 0x000000ffffbb7224 */ /* 0x000fc600078e0055 */
[----:B------:R-:W1:Y:S04]  /*4ba0*/  LDSM.16.MT88.4 R8, [R186+0x3100] ;  /* 0x00310000ba08783b */ /* 0x000e680000004200 */
[C---:B-1----:R-:W-:Y:S08]  /*4bb0*/  HMMA.16816.F32.BF16 R180, R4.reuse, R8, R180 ;  /* 0x0000000804b4723c */ /* 0x042ff000000418b4 */
[----:B------:R-:W-:Y:S11]  /*4bc0*/  HMMA.16816.F32.BF16 R8, R4, R10, R160 ;  /* 0x0000000a0408723c */ /* 0x000ff600000418a0 */
[----:B------:R-:W-:Y:S05]  /*4bd0*/  @!UPT UIADD3 URZ, URZ, URZ, URZ ;  /* 0x0000003f3f3ff290 */ /* 0x000fea000fffe03f */
[----:B------:R-:W-:Y:S01]  /*4be0*/  IMAD.MOV.U32 R179, RZ, RZ, R180 ;  /* 0x000000ffffb37224 */ /* 0x000fe200078e00b4 */
[----:B------:R-:W-:Y:S01]  /*4bf0*/  MOV R176, R183 ;  /* 0x000000b700b07202 */ /* 0x000fe20000000f00 */
[----:B------:R-:W-:Y:S02]  /*4c00*/  IMAD.MOV.U32 R178, RZ, RZ, R181 ;  /* 0x000000ffffb27224 */ /* 0x000fe400078e00b5 */
[----:B------:R-:W-:-:S04]  /*4c10*/  IMAD.MOV.U32 R177, RZ, RZ, R182 ;  /* 0x000000ffffb17224 */ /* 0x000fc800078e00b6 */
[----:B------:R-:W-:Y:S02]  /*4c20*/  IMAD.MOV.U32 R183, RZ, RZ, R8 ;  /* 0x000000ffffb77224 */ /* 0x000fe400078e0008 */
[----:B------:R-:W-:Y:S02]  /*4c30*/  IMAD.MOV.U32 R182, RZ, RZ, R9 ;  /* 0x000000ffffb67224 */ /* 0x000fe400078e0009 */
[----:B------:R-:W-:Y:S02]  /*4c40*/  IMAD.MOV.U32 R181, RZ, RZ, R10 ;  /* 0x000000ffffb57224 */ /* 0x000fe400078e000a */
[----:B------:R-:W-:Y:S02]  /*4c50*/  IMAD.MOV.U32 R180, RZ, RZ, R11 ;  /* 0x000000ffffb47224 */ /* 0x000fe400078e000b */
[----:B------:R-:W1:Y:S02]  /*4c60*/  LDSM.16.MT88.4 R8, [R252+0x3100] ;  /* 0x00310000fc08783b */ /* 0x000e640000004200 */
        /* <DEDUP_REMOVED lines=11> */
[----:B------:R-:W-:-:S02]  /*4d20*/  IMAD.MOV.U32 R0, RZ, RZ, R103 ;  /* 0x000000ffff007224 */ /* 0x000fc400078e0067 */
[----:B------:R-:W-:Y:S02]  /*4d30*/  FADD.FTZ R3, R147, R3 ;  /* 0x0000000393037221 */ /* 0x000fe40000010000 */
[----:B------:R-:W-:Y:S02]  /*4d40*/  FFMA.FTZ R0, R0, c[0x0][0x2d0], -R12 ;  /* 0x0000b40000007a23 */ /* 0x000fe4000001080c */
[----:B------:R-:W-:Y:S01]  /*4d50*/  FADD.FTZ R3, R154, R3 ;  /* 0x000000039a037221 */ /* 0x000fe20000010000 */
[C---:B-1----:R-:W-:Y:S08]  /*4d60*/  HMMA.16816.F32.BF16 R96, R4.reuse, R8, R136 ;  /* 0x000000080460723c */ /* 0x042ff00000041888 */
[C---:B------:R-:W-:Y:S01]  /*4d70*/  HMMA.16816.F32.BF16 R100, R4.reuse, R10, R120 ;  /* 0x0000000a0464723c */ /* 0x040fe20000041878 */
[----:B------:R-:W1:Y:S07]  /*4d80*/  LDSM.16.MT88.4 R8, [R250+0x5100] ;  /* 0x00510000fa08783b */ /* 0x000e6e0000004200 */
[----:B-1----:R-:W-:Y:S11]  /*4d90*/  HMMA.16816.F32.BF16 R128, R4, R8, R128 ;  /* 0x000000080480723c */ /* 0x002ff60000041880 */
[----:B------:R-:W-:Y:S11]  /*4da0*/  @!UPT UIADD3 URZ, URZ, URZ, URZ ;  /* 0x0000003f3f3ff290 */ /* 0x000ff6000fffe03f */
[----:B------:R-:W-:Y:S02]  /*4db0*/  @!UPT UIADD3 URZ, URZ, URZ, URZ ;  /* 0x0000003f3f3ff290 */ /* 0x000fe4000fffe03f */
[----:B------:R-:W-:Y:S02]  /*4dc0*/  IMAD.MOV.U32 R139, RZ, RZ, R128 ;  /* 0x000000ffff8b7224 */ /* 0x000fe400078e0080 */
[----:B------:R-:W-:Y:S01]  /*4dd0*/  IMAD.MOV.U32 R138, RZ, RZ, R129 ;  /* 0x000000ffff8a7224 */ /* 0x000fe200078e0081 */
[----:B------:R-:W-:Y:S01]  /*4de0*/  MOV R129, R189 ;  /* 0x000000bd00817202 */ /* 0x000fe20000000f00 */
[----:B------:R-:W-:Y:S02]  /*4df0*/  IMAD.MOV.U32 R137, RZ, RZ, R130 ;  /* 0x000000ffff897224 */ /* 0x000fe400078e0082 */
[----:B------:R-:W-:Y:S02]  /*4e00*/  IMAD.MOV.U32 R136, RZ, RZ, R131 ;  /* 0x000000ffff887224 */ /* 0x000fe400078e0083 */
[----:B------:R-:W-:Y:S02]  /*4e10*/  IMAD.MOV.U32 R128, RZ, RZ, R188 ;  /* 0x000000ffff807224 */ /* 0x000fe400078e00bc */
[----:B------:R-:W-:-:S02]  /*4e20*/  IMAD.MOV.U32 R130, RZ, RZ, R190 ;  /* 0x000000ffff827224 */ /* 0x000fc400078e00be */
[----:B------:R-:W-:Y:S02]  /*4e30*/  IMAD.MOV.U32 R131, RZ, RZ, R191 ;  /* 0x000000ffff837224 */ /* 0x000fe400078e00bf */
[----:B------:R-:W-:Y:S07]  /*4e40*/  HMMA.16816.F32.BF16 R188, R4, R10, R116 ;  /* 0x0000000a04bc723c */ /* 0x000fee0000041874 */
[----:B------:R-:W-:Y:S02]  /*4e50*/  IMAD.MOV.U32 R118, RZ, RZ, R186 ;  /* 0x000000ffff767224 */ /* 0x000fe400078e00ba */
[----:B------:R-:W-:-:S03]  /*4e60*/  IMAD.MOV.U32 R119, RZ, RZ, R187 ;  /* 0x000000ffff777224 */ /* 0x000fc600078e00bb */
[----:B------:R-:W1:Y:S02]  /*4e70*/  LDSM.16.MT88.4 R8, [R118+0x5100] ;  /* 0x005100007608783b */ /* 0x000e640000004200 */
[C---:B-1----:R-:W-:Y:S08]  /*4e80*/  HMMA.16816.F32.BF16 R120, R4.reuse, R8, R112 ;  /* 0x000000080478723c */ /* 0x042ff00000041870 */
[C---:B------:R-:W-:Y:S01]  /*4e90*/  HMMA.16816.F32.BF16 R112, R4.reuse, R10, R108 ;  /* 0x0000000a0470723c */ /* 0x040fe2000004186c */
[----:B------:R-:W1:Y:S07]  /*4ea0*/  LDSM.16.MT88.4 R8, [R252+0x5100] ;  /* 0x00510000fc08783b */ /* 0x000e6e0000004200 */
[C---:B-1----:R-:W-:Y:S08]  /*4eb0*/  HMMA.16816.F32.BF16 R108, R4.reuse, R8, R104 ;  /* 0x00000008046c723c */ /* 0x042ff00000041868 */
[----:B------:R-:W-:Y:S01]  /*4ec0*/  HMMA.16816.F32.BF16 R104, R4, R10, R92 ;  /* 0x0000000a0468723c */ /* 0x000fe2000004185c */
[----:B------:R-:W1:Y:S06]  /*4ed0*/  LDSM.16.MT88.4 R8, [R249+0x7100] ;  /* 0x00710000f908783b */ /* 0x000e6c0000004200 */
[----:B------:R-:W-:-:S02]  /*4ee0*/  IMAD.MOV.U32 R92, RZ, RZ, R144 ;  /* 0x000000ffff5c7224 */ /* 0x000fc400078e0090 */
[----:B------:R-:W-:Y:S01]  /*4ef0*/  IMAD.MOV.U32 R93, RZ, RZ, R145 ;  /* 0x000000ffff5d7224 */ /* 0x000fe200078e0091 */
[----:B------:R-:W-:Y:S01]  /*4f00*/  MOV R145, R177 ;  /* 0x000000b100917202 */ /* 0x000fe20000000f00 */
[----:B------:R-:W-:Y:S02]  /*4f10*/  IMAD.MOV.U32 R94, RZ, RZ, R146 ;  /* 0x000000ffff5e7224 */ /* 0x000fe400078e0092 */
[----:B------:R-:W-:Y:S02]  /*4f20*/  IMAD.MOV.U32 R95, RZ, RZ, R183 ;  /* 0x000000ffff5f7224 */ /* 0x000fe400078e00b7 */
[----:B------:R-:W-:Y:S02]  /*4f30*/  IMAD.MOV.U32 R144, RZ, RZ, R178 ;  /* 0x000000ffff907224 */ /* 0x000fe400078e00b2 */
[----:B------:R-:W-:Y:S01]  /*4f40*/  IMAD.MOV.U32 R146, RZ, RZ, R176 ;  /* 0x000000ffff927224 */ /* 0x000fe200078e00b0 */
[C---:B-1----:R-:W-:Y:S08]  /*4f50*/  HMMA.16816.F32.BF16 R88, R4.reuse, R8, R88 ;  /* 0x000000080458723c */ /* 0x042ff00000041858 */
[----:B------:R-:W-:Y:S01]  /*4f60*/  HMMA.16816.F32.BF16 R184, R4, R10, R56 ;  /* 0x0000000a04b8723c */ /* 0x000fe20000041838 */
[----:B------:R-:W1:Y:S06]  /*4f70*/  LDSM.16.MT88.4 R8, [R250+0x7100] ;  /* 0x00710000fa08783b */ /* 0x000e6c0000004200 */
[----:B------:R-:W-:-:S02]  /*4f80*/  IMAD.MOV.U32 R58, RZ, RZ, R118 ;  /* 0x000000ffff3a7224 */ /* 0x000fc400078e0076 */
[----:B------:R-:W-:Y:S02]  /*4f90*/  IMAD.MOV.U32 R59, RZ, RZ, R119 ;  /* 0x000000ffff3b7224 */ /* 0x000fe400078e0077 */
        /* <DEDUP_REMOVED lines=16> */
[C---:B-1----:R-:W-:Y:S07]  /*50a0*/  HMMA.16816.F32.BF16 R180, R4.reuse, R8, R52 ;  /* 0x0000000804b4723c */ /* 0x042fee0000041834 */
[----:B------:R-:W-:Y:S01]  /*50b0*/  IMAD.MOV.U32 R52, RZ, RZ, R89 ;  /* 0x000000ffff347224 */ /* 0x000fe200078e0059 */
[----:B------:R-:W-:Y:S01]  /*50c0*/  HMMA.16816.F32.BF16 R176, R4, R10, R48 ;  /* 0x0000000a04b0723c */ /* 0x000fe20000041830 */
[----:B------:R-:W1:Y:S01]  /*50d0*/  LDSM.16.MT88.4 R8, [R58+0x7100] ;  /* 0x007100003a08783b */ /* 0x000e620000004200 */
[----:B------:R-:W-:-:S02]  /*50e0*/  IMAD.MOV.U32 R53, RZ, RZ, R90 ;  /* 0x000000ffff357224 */ /* 0x000fc400078e005a */
[----:B------:R-:W-:Y:S01]  /*50f0*/  IMAD.MOV.U32 R54, RZ, RZ, R91 ;  /* 0x000000ffff367224 */ /* 0x000fe200078e005b */
[----:B------:R-:W-:Y:S01]  /*5100*/  MOV R91, R130 ;  /* 0x00000082005b7202 */ /* 0x000fe20000000f00 */
[----:B------:R-:W-:Y:S02]  /*5110*/  IMAD.MOV.U32 R89, RZ, RZ, R128 ;  /* 0x000000ffff597224 */ /* 0x000fe400078e0080 */
[----:B------:R-:W-:Y:S02]  /*5120*/  IMAD.MOV.U32 R51, RZ, RZ, R88 ;  /* 0x000000ffff337224 */ /* 0x000fe400078e0058 */
[----:B------:R-:W-:Y:S02]  /*5130*/  IMAD.MOV.U32 R90, RZ, RZ, R129 ;  /* 0x000000ffff5a7224 */ /* 0x000fe400078e0081 */
[----:B------:R-:W-:Y:S02]  /*5140*/  IMAD.MOV.U32 R128, RZ, RZ, R131 ;  /* 0x000000ffff807224 */ /* 0x000fe400078e0083 */
[----:B------:R-:W-:-:S02]  /*5150*/  IMAD.MOV.U32 R129, RZ, RZ, R144 ;  /* 0x000000ffff817224 */ /* 0x000fc400078e0090 */
[----:B------:R-:W-:Y:S02]  /*5160*/  IMAD.MOV.U32 R130, RZ, RZ, R145 ;  /* 0x000000ffff827224 */ /* 0x000fe400078e0091 */
[----:B------:R-:W-:Y:S02]  /*5170*/  IMAD.MOV.U32 R131, RZ, RZ, R146 ;  /* 0x000000ffff837224 */ /* 0x000fe400078e0092 */
[----:B------:R-:W-:Y:S01]  /*5180*/  LDSM.16.MT88.4 R144, [R250+0x1900] ;  /* 0x00190000fa90783b */ /* 0x000fe20000004200 */
[----:B------:R-:W-:Y:S02]  /*5190*/  IMAD.MOV.U32 R55, RZ, RZ, R92 ;  /* 0x000000ffff377224 */ /* 0x000fe400078e005c */
[----:B------:R-:W-:Y:S02]  /*51a0*/  IMAD.MOV.U32 R88, RZ, RZ, R95 ;  /* 0x000000ffff587224 */ /* 0x000fe400078e005f */
[----:B------:R-:W-:Y:S02]  /*51b0*/  IMAD.MOV.U32 R92, RZ, RZ, R139 ;  /* 0x000000ffff5c7224 */ /* 0x000fe400078e008b */
[----:B------:R-:W-:-:S02]  /*51c0*/  IMAD.MOV.U32 R95, RZ, RZ, R136 ;  /* 0x000000ffff5f7224 */ /* 0x000fc400078e0088 */
[----:B------:R-:W-:Y:S01]  /*51d0*/  LDSM.16.MT88.4 R136, [R249+0x1900] ;  /* 0x00190000f988783b */ /* 0x000fe20000004200 */
[C---:B-1----:R-:W-:Y:S03]  /*51e0*/  HMMA.16816.F32.BF16 R116, R4.reuse, R8, R40 ;  /* 0x000000080474723c */ /* 0x042fe60000041828 */
[----:B------:R-:W-:Y:S05]  /*51f0*/  LDSM.16.MT88.4 R40, [R249+0x3900] ;  /* 0x00390000f928783b */ /* 0x000fea0000004200 */
[C---:B------:R-:W-:Y:S01]  /*5200*/  HMMA.16816.F32.BF16 R28, R4.reuse, R10, R28 ;  /* 0x0000000a041c723c */ /* 0x040fe2000004181c */
[----:B------:R-:W1:Y:S07]  /*5210*/  LDSM.16.MT88.4 R8, [R252+0x7100] ;  /* 0x00710000fc08783b */ /* 0x000e6e0000004200 */
[C---:B-1----:R-:W-:Y:S01]  /*5220*/  HMMA.16816.F32.BF16 R24, R4.reuse, R8, R24 ;  /* 0x000000080418723c */ /* 0x042fe20000041818 */
[----:B------:R1:W-:Y:S07]  /*5230*/  MUFU.EX2 R8, R15 ;  /* 0x0000000f00087308 */ /* 0x0003ee0000000800 */
[----:B------:R-:W-:Y:S01]  /*5240*/  HMMA.16816.F32.BF16 R20, R4, R10, R20 ;  /* 0x0000000a0414723c */ /* 0x000fe20000041814 */
[----:B------:R2:W-:Y:S06]  /*5250*/  MUFU.EX2 R5, R0 ;  /* 0x0000000000057308 */ /* 0x0005ec0000000800 */
[----:B------:R-:W-:-:S02]  /*5260*/  FFMA.FTZ R4, R152, c[0x0][0x2d0], -R12 ;  /* 0x0000b40098047a23 */ /* 0x000fc4000001080c */
[----:B------:R3:W-:Y:S01]  /*5270*/  MUFU.EX2 R11, R2 ;  /* 0x00000002000b7308 */ /* 0x0007e20000000800 */
[----:B-1----:R-:W-:Y:S02]  /*5280*/  IMAD.MOV.U32 R15, RZ, RZ, R160 ;  /* 0x000000ffff0f7224 */ /* 0x002fe400078e00a0 */
[----:B--2---:R-:W-:-:S05]  /*5290*/  FFMA.FTZ R0, R59, c[0x0][0x2d0], -R12 ;  /* 0x0000b4003b007a23 */ /* 0x004fca000001080c */
[----:B------:R1:W2:Y:S01]  /*52a0*/  MUFU.EX2 R10, R14 ;  /* 0x0000000e000a7308 */ /* 0x0002a20000000800 */
[----:B------:R-:W-:Y:S02]  /*52b0*/  IMAD.MOV.U32 R59, RZ, RZ, R155 ;  /* 0x000000ffff3b7224 */ /* 0x000fe400078e009b */
[----:B---3--:R-:W-:-:S05]  /*52c0*/  FFMA.FTZ R2, R153, c[0x0][0x2d0], -R12 ;  /* 0x0000b40099027a23 */ /* 0x008fca000001080c */
[----:B------:R3:W4:Y:S01]  /*52d0*/  MUFU.EX2 R7, R0 ;  /* 0x0000000000077308 */ /* 0x0007220000000800 */
[----:B------:R-:W5:Y:S01]  /*52e0*/  LDSM.16.MT88.4 R152, [R58+0x1900] ;  /* 0x001900003a98783b */ /* 0x000f620000004200 */
[----:B------:R-:W-:-:S06]  /*52f0*/  IMAD.MOV.U32 R12, RZ, RZ, R163 ;  /* 0x000000ffff0c7224 */ /* 0x000fcc00078e00a3 */
[----:B------:R2:W-:Y:S01]  /*5300*/  MUFU.EX2 R6, R2 ;  /* 0x0000000200067308 */ /* 0x0005e20000000800 */
[----:B-1----:R-:W-:Y:S02]  /*5310*/  IMAD.MOV.U32 R14, RZ, RZ, R161 ;  /* 0x000000ffff0e7224 */ /* 0x002fe400078e00a1 */
[----:B---3--:R-:W-:-:S05]  /*5320*/  FADD.FTZ R0, R167, R16 ;  /* 0x00000010a7007221 */ /* 0x008fca0000010000 */
[----:B------:R-:W1:Y:S01]  /*5330*/  MUFU.EX2 R9, R13 ;  /* 0x0000000d00097308 */ /* 0x000e620000000800 */
[----:B------:R-:W-:Y:S01]  /*5340*/  IMAD.MOV.U32 R167, RZ, RZ, R55 ;  /* 0x000000ffffa77224 */ /* 0x000fe200078e0037 */
[----:B------:R-:W-:Y:S01]  /*5350*/  MOV R16, R57 ;  /* 0x0000003900107202 */ /* 0x000fe20000000f00 */
[----:B------:R-:W-:Y:S02]  /*5360*/  IMAD.MOV.U32 R55, RZ, RZ, R131 ;  /* 0x000000ffff377224 */ /* 0x000fe400078e0083 */
[----:B--2---:R-:W-:-:S03]  /*5370*/  FADD.FTZ R2, R51, R0 ;  /* 0x0000000033027221 */ /* 0x004fc60000010000 */
[----:B------:R-:W2:Y:S01]  /*5380*/  MUFU.EX2 R4, R4 ;  /* 0x0000000400047308 */ /* 0x000ea20000000800 */
[----:B------:R-:W3:Y:S01]  /*5390*/  LDSM.16.MT88.4 R48, [R250+0x3900] ;  /* 0x00390000fa30783b */ /* 0x000ee20000004200 */
[----:B------:R-:W-:Y:S02]  /*53a0*/  FADD.FTZ R0, R52, R3 ;  /* 0x0000000334007221 */ /* 0x000fe40000010000 */
[----:B------:R-:W-:Y:S02]  /*53b0*/  FADD.FTZ R2, R53, R2 ;  /* 0x0000000235027221 */ /* 0x000fe40000010000 */
[----:B------:R-:W-:Y:S02]  /*53c0*/  FADD.FTZ R0, R54, R0 ;  /* 0x0000000036007221 */ /* 0x000fe40000010000 */
[----:B------:R-:W-:Y:S01]  /*53d0*/  IMAD.MOV.U32 R52, RZ, RZ, R128 ;  /* 0x000000ffff347224 */ /* 0x000fe200078e0080 */
[----:B------:R-:W-:Y:S01]  /*53e0*/  F2FP.BF16.PACK_AB R128, R10, R8 ;  /* 0x000000080a80723e */ /* 0x000fe200000010ff */
[----:B------:R-:W-:Y:S01]  /*53f0*/  IMAD.MOV.U32 R53, RZ, RZ, R129 ;  /* 0x000000ffff357224 */ /* 0x000fe200078e0081 */
[----:B----4-:R-:W-:Y:S01]  /*5400*/  F2FP.BF16.PACK_AB R129, R7, R5 ;  /* 0x000000050781723e */ /* 0x010fe200000010ff */
[----:B------:R-:W-:Y:S01]  /*5410*/  IMAD.MOV.U32 R54, RZ, RZ, R130 ;  /* 0x000000ffff367224 */ /* 0x000fe200078e0082 */
[----:B-1----:R-:W-:Y:S01]  /*5420*/  F2FP.BF16.PACK_AB R130, R11, R9 ;  /* 0x000000090b82723e */ /* 0x002fe200000010ff */
[----:B------:R-:W-:Y:S01]  /*5430*/  IMAD.MOV.U32 R13, RZ, RZ, R162 ;  /* 0x000000ffff0d7224 */ /* 0x000fe200078e00a2 */
[----:B--2---:R-:W-:Y:S01]  /*5440*/  F2FP.BF16.PACK_AB R131, R6, R4 ;  /* 0x000000040683723e */ /* 0x004fe200000010ff */
[----:B------:R-:W1:Y:S01]  /*5450*/  LDSM.16.MT88.4 R160, [R252+0x1900] ;  /* 0x00190000fca0783b */ /* 0x000e620000004200 */
[----:B------:R-:W-:-:S04]  /*5460*/  IMAD.MOV.U32 R3, RZ, RZ, R56 ;  /* 0x000000ffff037224 */ /* 0x000fc800078e0038 */
[----:B------:R-:W-:Y:S01]  /*5470*/  FADD.FTZ R0, R3, R0 ;  /* 0x0000000003007221 */ /* 0x000fe20000010000 */
[----:B------:R-:W-:Y:S03]  /*5480*/  HMMA.16816.F32.BF16 R140, R128, R144, R140 ;  /* 0x00000090808c723c */ /* 0x000fe6000004188c */
[----:B------:R-:W-:-:S04]  /*5490*/  FADD.FTZ R0, R18, R0 ;  /* 0x0000000012007221 */ /* 0x000fc80000010000 */
[----:B------:R-:W-:Y:S01]  /*54a0*/  FADD.FTZ R0, R126, R0 ;  /* 0x000000007e007221 */ /* 0x000fe20000010000 */
[----:B------:R-:W-:Y:S03]  /*54b0*/  HMMA.16816.F32.BF16 R144, R128, R146, R36 ;  /* 0x000000928090723c */ /* 0x000fe60000041824 */
[----:B------:R-:W-:-:S05]  /*54c0*/  FADD.FTZ R0, R127, R0 ;  /* 0x000000007f007221 */ /* 0x000fca0000010000 */
[C---:B-----5:R-:W-:Y:S08]  /*54d0*/  HMMA.16816.F32.BF16 R148, R128.reuse, R152, R148 ;  /* 0x000000988094723c */ /* 0x060ff00000041894 */
[C---:B------:R-:W-:Y:S08]  /*54e0*/  HMMA.16816.F32.BF16 R152, R128.reuse, R154, R44 ;  /* 0x0000009a8098723c */ /* 0x040ff0000004182c */
[C---:B------:R-:W-:Y:S01]  /*54f0*/  HMMA.16816.F32.BF16 R36, R128.reuse, R40, R64 ;  /* 0x000000288024723c */ /* 0x040fe20000041840 */
[----:B------:R-:W2:Y:S07]  /*5500*/  LDSM.16.MT88.4 R64, [R252+0x3900] ;  /* 0x00390000fc40783b */ /* 0x000eae0000004200 */
[C---:B---3--:R-:W-:Y:S01]  /*5510*/  HMMA.16816.F32.BF16 R44, R128.reuse, R48, R72 ;  /* 0x00000030802c723c */ /* 0x048fe20000041848 */
[----:B------:R-:W3:Y:S07]  /*5520*/  LDSM.16.MT88.4 R72, [R249+0x5900] ;  /* 0x00590000f948783b */ /* 0x000eee0000004200 */
[C---:B------:R-:W-:Y:S08]  /*5530*/  HMMA.16816.F32.BF16 R132, R128.reuse, R136, R132 ;  /* 0x000000888084723c */ /* 0x040ff00000041884 */
[C---:B------:R-:W-:Y:S07]  /*5540*/  HMMA.16816.F32.BF16 R136, R128.reuse, R138, R32 ;  /* 0x0000008a8088723c */ /* 0x040fee0000041820 */
[----:B------:R-:W-:Y:S01]  /*5550*/  IMAD.MOV.U32 R34, RZ, RZ, R58 ;  /* 0x000000ffff227224 */ /* 0x000fe200078e003a */
[----:B-1----:R-:W-:Y:S01]  /*5560*/  HMMA.16816.F32.BF16 R156, R128, R160, R156 ;  /* 0x000000a0809c723c */ /* 0x002fe2000004189c */
[----:B------:R-:W-:-:S03]  /*5570*/  IMAD.MOV.U32 R35, RZ, RZ, R59 ;  /* 0x000000ffff237224 */ /* 0x000fc600078e003b */
[----:B------:R-:W1:Y:S01]  /*5580*/  LDSM.16.MT88.4 R56, [R34+0x3900] ;  /* 0x003900002238783b */ /* 0x000e620000004200 */
[----:B------:R-:W-:-:S03]  /*5590*/  FADD.FTZ R2, R35, R2 ;  /* 0x0000000223027221 */ /* 0x000fc60000010000 */
[----:B------:R-:W-:Y:S01]  /*55a0*/  HMMA.16816.F32.BF16 R160, R128, R162, R60 ;  /* 0x000000a280a0723c */ /* 0x000fe2000004183c */
[----:B------:R-:W-:-:S04]  /*55b0*/  FADD.FTZ R2, R167, R2 ;  /* 0x00000002a7027221 */ /* 0x000fc80000010000 */
[----:B------:R-:W-:Y:S02]  /*55c0*/  FADD.FTZ R3, R124, R2 ;  /* 0x000000027c037221 */ /* 0x000fe40000010000 */
[----:B------:R-:W-:Y:S01]  /*55d0*/  FADD.FTZ R2, R166, R0 ;  /* 0x00000000a6027221 */ /* 0x000fe20000010000 */
[C---:B------:R-:W-:Y:S01]  /*55e0*/  HMMA.16816.F32.BF16 R40, R128.reuse, R42, R68 ;  /* 0x0000002a8028723c */ /* 0x040fe20000041844 */
[----:B------:R-:W-:Y:S02]  /*55f0*/  FADD.FTZ R3, R17, R3 ;  /* 0x0000000311037221 */ /* 0x000fe40000010000 */
[----:B------:R-:W-:Y:S02]  /*5600*/  FADD.FTZ R2, R8, R2 ;  /* 0x0000000208027221 */ /* 0x000fe40000010000 */
[----:B------:R-:W-:Y:S02]  /*5610*/  FADD.FTZ R3, R19, R3 ;  /* 0x0000000313037221 */ /* 0x000fe40000010000 */
[----:B------:R-:W-:Y:S01]  /*5620*/  FADD.FTZ R2, R10, R2 ;  /* 0x000000020a027221 */ /* 0x000fe20000010000 */
[----:B--2---:R-:W-:Y:S01]  /*5630*/  HMMA.16816.F32.BF16 R60, R128, R64, R80 ;  /* 0x00000040803c723c */ /* 0x004fe20000041850 */
[----:B------:R-:W2:Y:S01]  /*5640*/  LDSM.16.MT88.4 R80, [R250+0x5900] ;  /* 0x00590000fa50783b */ /* 0x000ea20000004200 */
[----:B------:R-:W-:-:S02]  /*5650*/  FADD.FTZ R0, R125, R3 ;  /* 0x000000037d007221 */ /* 0x000fc40000010000 */
[----:B------:R-:W-:Y:S02]  /*5660*/  FADD.FTZ R2, R9, R2 ;  /* 0x0000000209027221 */ /* 0x000fe40000010000 */
[----:B------:R-:W-:Y:S02]  /*5670*/  FADD.FTZ R0, R5, R0 ;  /* 0x0000000005007221 */ /* 0x000fe40000010000 */
[----:B---3--:R-:W-:Y:S01]  /*5680*/  HMMA.16816.F32.BF16 R68, R128, R72, R96 ;  /* 0x000000488044723c */ /* 0x008fe20000041860 */
[----:B------:R-:W3:Y:S01]  /*5690*/  LDSM.16.MT88.4 R96, [R252+0x5900] ;  /* 0x00590000fc60783b */ /* 0x000ee20000004200 */
[----:B------:R-:W-:Y:S02]  /*56a0*/  FADD.FTZ R0, R7, R0 ;  /* 0x0000000007007221 */ /* 0x000fe40000010000 */
[----:B------:R-:W-:Y:S02]  /*56b0*/  FADD.FTZ R3, R11, R2 ;  /* 0x000000020b037221 */ /* 0x000fe40000010000 */
[----:B------:R-:W-:-:S02]  /*56c0*/  FADD.FTZ R0, R4, R0 ;  /* 0x0000000004007221 */ /* 0x000fc40000010000 */
[----:B------:R-:W-:Y:S01]  /*56d0*/  HMMA.16816.F32.BF16 R48, R128, R50, R76 ;  /* 0x000000328030723c */ /* 0x000fe2000004184c */
[----:B------:R4:W-:Y:S01]  /*56e0*/  STL [R1+0x64], R3 ;  /* 0x0000640301007387 */ /* 0x0009e20000100800 */
[----:B------:R-:W-:Y:S01]  /*56f0*/  FADD.FTZ R2, R6, R0 ;  /* 0x0000000006027221 */ /* 0x000fe20000010000 */
[----:B------:R-:W-:-:S04]  /*5700*/  IADD3 R0, R16, 0x800, RZ ;  /* 0x0000080010007810 */ /* 0x000fc80007ffe0ff */
[----:B------:R5:W-:Y:S01]  /*5710*/  STL [R1+0x68], R2 ;  /* 0x0000680201007387 */ /* 0x000be20000100800 */
[C---:B-1----:R-:W-:Y:S03]  /*5720*/  HMMA.16816.F32.BF16 R52, R128.reuse, R56, R52 ;  /* 0x000000388034723c */ /* 0x042fe60000041834 */
[----:B------:R1:W-:Y:S05]  /*5730*/  STL [R1+0x44], R0 ;  /* 0x0000440001007387 */ /* 0x0003ea0000100800 */
[C---:B------:R-:W-:Y:S01]  /*5740*/  HMMA.16816.F32.BF16 R56, R128.reuse, R58, R88 ;  /* 0x0000003a8038723c */ /* 0x040fe20000041858 */
[----:B------:R-:W3:Y:S07]  /*5750*/  LDSM.16.MT88.4 R88, [R34+0x5900] ;  /* 0x005900002258783b */ /* 0x000eee0000004200 */
[----:B------:R-:W-:Y:S01]  /*5760*/  HMMA.16816.F32.BF16 R64, R128, R66, R84 ;  /* 0x000000428040723c */ /* 0x000fe20000041854 */
[----:B----4-:R-:W-:-:S05]  /*5770*/  IADD3 R3, R16, 0x1000, RZ ;  /* 0x0000100010037810 */ /* 0x010fca0007ffe0ff */
[----:B------:R4:W-:Y:S02]  /*5780*/  STL [R1+0x40], R3 ;  /* 0x0000400301007387 */ /* 0x0009e40000100800 */
[----:B--2---:R-:W-:Y:S01]  /*5790*/  HMMA.16816.F32.BF16 R76, R128, R80, R92 ;  /* 0x00000050804c723c */ /* 0x004fe2000004185c */
[C---:B-----5:R-:W-:Y:S02]  /*57a0*/  IADD3 R2, R16.reuse, 0x1800, RZ ;  /* 0x0000180010027810 */ /* 0x060fe40007ffe0ff */
[----:B-1----:R-:W-:-:S03]  /*57b0*/  IADD3 R0, R16, 0x2000, RZ ;  /* 0x0000200010007810 */ /* 0x002fc60007ffe0ff */
[----:B------:R1:W-:Y:S02]  /*57c0*/  STL [R1+0x3c], R2 ;  /* 0x00003c0201007387 */ /* 0x0003e40000100800 */
[C---:B---3--:R-:W-:Y:S02]  /*57d0*/  HMMA.16816.F32.BF16 R92, R128.reuse, R96, R108 ;  /* 0x00000060805c723c */ /* 0x048fe4000004186c */
[----:B------:R2:W-:Y:S06]  /*57e0*/  STL [R1+0x38], R0 ;  /* 0x0000380001007387 */ /* 0x0005ec0000100800 */
[C---:B------:R-:W-:Y:S01]  /*57f0*/  HMMA.16816.F32.BF16 R96, R128.reuse, R98, R104 ;  /* 0x000000628060723c */ /* 0x040fe20000041868 */
[----:B------:R-:W3:Y:S07]  /*5800*/  LDSM.16.MT88.4 R104, [R249+0x7900] ;  /* 0x00790000f968783b */ /* 0x000eee0000004200 */
[----:B------:R-:W-:Y:S01]  /*5810*/  HMMA.16816.F32.BF16 R72, R128, R74, R100 ;  /* 0x0000004a8048723c */ /* 0x000fe20000041864 */
[----:B----4-:R-:W-:-:S02]  /*5820*/  IADD3 R3, R16, 0x3800, RZ ;  /* 0x0000380010037810 */ /* 0x010fc40007ffe0ff */
[----:B-1----:R-:W-:-:S05]  /*5830*/  IADD3 R2, R16, 0x2800, RZ ;  /* 0x0000280010027810 */ /* 0x002fca0007ffe0ff */
[----:B------:R-:W-:Y:S01]  /*5840*/  HMMA.16816.F32.BF16 R84, R128, R88, R120 ;  /* 0x000000588054723c */ /* 0x000fe20000041878 */
[----:B------:R-:W1:Y:S01]  /*5850*/  LDSM.16.MT88.4 R120, [R34+0x7900] ;  /* 0x007900002278783b */ /* 0x000e620000004200 */
[----:B--2---:R-:W-:-:S03]  /*5860*/  IADD3 R0, R16, 0x3000, RZ ;  /* 0x0000300010007810 */ /* 0x004fc60007ffe0ff */
[----:B------:R2:W-:Y:S03]  /*5870*/  STL [R1+0x34], R2 ;  /* 0x0000340201007387 */ /* 0x0005e60000100800 */
[C---:B------:R-:W-:Y:S01]  /*5880*/  HMMA.16816.F32.BF16 R88, R128.reuse, R90, R112 ;  /* 0x0000005a8058723c */ /* 0x040fe20000041870 */
[----:B------:R-:W4:Y:S04]  /*5890*/  LDSM.16.MT88.4 R112, [R250+0x7900] ;  /* 0x00790000fa70783b */ /* 0x000f280000004200 */
[----:B------:R5:W-:Y:S03]  /*58a0*/  STL [R1+0x30], R0 ;  /* 0x0000300001007387 */ /* 0x000be60000100800 */
[C---:B------:R-:W-:Y:S01]  /*58b0*/  HMMA.16816.F32.BF16 R80, R128.reuse, R82, R188 ;  /* 0x000000528050723c */ /* 0x040fe200000418bc */
[----:B------:R1:W-:Y:S07]  /*58c0*/  STL [R1+0x2c], R3 ;  /* 0x00002c0301007387 */ /* 0x0003ee0000100800 */
[----:B---3--:R-:W-:Y:S01]  /*58d0*/  HMMA.16816.F32.BF16 R100, R128, R104, R12 ;  /* 0x000000688064723c */ /* 0x008fe2000004180c */
[----:B------:R-:W3:Y:S01]  /*58e0*/  LDSM.16.MT88.4 R12, [R252+0x7900] ;  /* 0x00790000fc0c783b */ /* 0x000ee20000004200 */
[----:B--2---:R-:W-:-:S06]  /*58f0*/  IADD3 R2, R16, 0x4000, RZ ;  /* 0x0000400010027810 */ /* 0x004fcc0007ffe0ff */
[----:B------:R-:W-:Y:S01]  /*5900*/  HMMA.16816.F32.BF16 R104, R128, R106, R184 ;  /* 0x0000006a8068723c */ /* 0x000fe200000418b8 */
[----:B------:R2:W-:Y:S01]  /*5910*/  STL [R1+0x28], R2 ;  /* 0x0000280201007387 */ /* 0x0005e20000100800 */
[----:B-----5:R-:W-:-:S06]  /*5920*/  IADD3 R0, R16, 0x4800, RZ ;  /* 0x0000480010007810 */ /* 0x020fcc0007ffe0ff */
[C---:B-1----:R-:W-:Y:S01]  /*5930*/  HMMA.16816.F32.BF16 R116, R128.reuse, R120, R116 ;  /* 0x000000788074723c */ /* 0x042fe20000041874 */
[C---:B------:R-:W-:Y:S01]  /*5940*/  IADD3 R3, R16.reuse, 0x5000, RZ ;  /* 0x0000500010037810 */ /* 0x040fe20007ffe0ff */
[----:B------:R1:W-:Y:S04]  /*5950*/  STL [R1+0x24], R0 ;  /* 0x0000240001007387 */ /* 0x0003e80000100800 */
[----:B------:R5:W-:Y:S02]  /*5960*/  STL [R1+0x20], R3 ;  /* 0x0000200301007387 */ /* 0x000be40000100800 */
[C---:B----4-:R-:W-:Y:S08]  /*5970*/  HMMA.16816.F32.BF16 R108, R128.reuse, R112, R180 ;  /* 0x00000070806c723c */ /* 0x050ff000000418b4 */
[----:B------:R-:W-:Y:S01]  /*5980*/  HMMA.16816.F32.BF16 R112, R128, R114, R176 ;  /* 0x000000728070723c */ /* 0x000fe200000418b0 */
[----:B--2---:R-:W-:-:S05]  /*5990*/  IADD3 R2, R16, 0x5800, RZ ;  /* 0x0000580010027810 */ /* 0x004fca0007ffe0ff */
[----:B------:R2:W-:Y:S02]  /*59a0*/  STL [R1+0x1c], R2 ;  /* 0x00001c0201007387 */ /* 0x0005e40000100800 */
[----:B------:R-:W-:Y:S01]  /*59b0*/  HMMA.16816.F32.BF16 R120, R128, R122, R28 ;  /* 0x0000007a8078723c */ /* 0x000fe2000004181c */
[C---:B-1----:R-:W-:Y:S02]  /*59c0*/  IADD3 R0, R16.reuse, 0x6000, RZ ;  /* 0x0000600010007810 */ /* 0x042fe40007ffe0ff */
[----:B-----5:R-:W-:-:S03]  /*59d0*/  IADD3 R3, R16, 0x6800, RZ ;  /* 0x0000680010037810 */ /* 0x020fc60007ffe0ff */
[----:B------:R1:W-:Y:S02]  /*59e0*/  STL [R1+0x18], R0 ;  /* 0x0000180001007387 */ /* 0x0003e40000100800 */
[C---:B---3--:R-:W-:Y:S02]  /*59f0*/  HMMA.16816.F32.BF16 R124, R128.reuse, R12, R24 ;  /* 0x0000000c807c723c */ /* 0x048fe40000041818 */
[----:B------:R3:W-:Y:S06]  /*5a00*/  STL [R1+0x14], R3 ;  /* 0x0000140301007387 */ /* 0x0007ec0000100800 */
[----:B------:R-:W-:Y:S01]  /*5a10*/  HMMA.16816.F32.BF16 R128, R128, R14, R20 ;  /* 0x0000000e8080723c */ /* 0x000fe20000041814 */
[----:B--2---:R-:W-:-:S02]  /*5a20*/  IADD3 R2, R16, 0x7000, RZ ;  /* 0x0000700010027810 */ /* 0x004fc40007ffe0ff */
[----:B-1----:R-:W-:-:S05]  /*5a30*/  IADD3 R0, R16, 0x7800, RZ ;  /* 0x0000780010007810 */ /* 0x002fca0007ffe0ff */
[----:B------:R3:W-:Y:S04]  /*5a40*/  STL [R1+0xc], R0 ;  /* 0x00000c0001007387 */ /* 0x0007e80000100800 */
[----:B------:R3:W-:Y:S01]  /*5a50*/  STL [R1+0x10], R2 ;  /* 0x0000100201007387 */ /* 0x0007e20000100800 */
[----:B------:R-:W-:Y:S05]  /*5a60*/  @!P0 BRA `(.L_x_534) ;  /* 0x000040c000008947 */ /* 0x000fea0003800000 */
[----:B------:R-:W2:Y:S04]  /*5a70*/  LDL R16, [R1+0xc4] ;  /* 0x0000c40001107983 */ /* 0x000ea80000100800 */
[----:B------:R-:W4:Y:S04]  /*5a80*/  LDL.64 R188, [R1+0xb8] ;  /* 0x0000b80001bc7983 */ /* 0x000f280000100a00 */
[----:B------:R-:W5:Y:S04]  /*5a90*/  LDL.64 R190, [R1+0x90] ;  /* 0x0000900001be7983 */ /* 0x000f680000100a00 */
[----:B---3--:R-:W3:Y:S04]  /*5aa0*/  LDL.64 R32, [R1+0xb0] ;  /* 0x0000b00001207983 */ /* 0x008ee80000100a00 */
[----:B------:R-:W3:Y:S01]  /*5ab0*/  LDL.64 R34, [R1+0x70] ;  /* 0x0000700001227983 */ /* 0x000ee20000100a00 */
[----:B------:R-:W-:-:S02]  /*5ac0*/  PLOP3.LUT P1, PT, PT, PT, UP1, 0x80, 0x0 ;  /* 0x000000000000781c */ /* 0x000fc40003f2f018 */
[----:B------:R-:W-:Y:S01]  /*5ad0*/  PLOP3.LUT P0, PT, PT, PT, UP1, 0x80, 0x0 ;  /* 0x000000000000781c */ /* 0x000fe20003f0f018 */
[----:B------:R-:W-:Y:S01]  /*5ae0*/  IMAD.MOV.U32 R166, RZ, RZ, R164 ;  /* 0x000000ffffa67224 */ /* 0x000fe200078e00a4 */
[----:B------:R-:W-:Y:S02]  /*5af0*/  UMOV UR18, UR17 ;  /* 0x0000001100127c82 */ /* 0x000fe40008000000 */
[----:B------:R-:W-:Y:S02]  /*5b00*/  UMOV UR8, 0xffffffc0 ;  /* 0xffffffc000087882 */ /* 0x000fe40000000000 */
[----:B------:R-:W-:Y:S02]  /*5b10*/  ULDC.64 UR6, c[0x0][0x208] ;  /* 0x0000820000067ab9 */ /* 0x000fe40000000a00 */
[----:B------:R-:W-:-:S03]  /*5b20*/  ULDC.64 UR4, c[0x0][0x1e0] ;  /* 0x0000780000047ab9 */ /* 0x000fc60000000a00 */
[----:B--2---:R-:W-:Y:S01]  /*5b30*/  @P1 IMAD.HI.U32 R0, R16, c[0x0][0x2c8], RZ ;  /* 0x0000b20010001a27 */ /* 0x004fe200078e00ff */
[----:B----4-:R-:W-:-:S04]  /*5b40*/  IADD3 R3, P6, R188, 0x40, RZ ;  /* 0x00000040bc037810 */ /* 0x010fc80007fde0ff */
[----:B------:R-:W-:Y:S02]  /*5b50*/  @P0 SHF.R.U32.HI R0, RZ, c[0x0][0x2cc], R0 ;  /* 0x0000b300ff000a19 */ /* 0x000fe40000011600 */
[C---:B------:R-:W-:Y:S01]  /*5b60*/  IADD3 R2, P1, R188.reuse, 0x80, RZ ;  /* 0x00000080bc027810 */ /* 0x040fe20007f3e0ff */
[----:B------:R5:W-:Y:S04]  /*5b70*/  STL [R1+0xac], R3 ;  /* 0x0000ac0301007387 */ /* 0x000be80000100800 */
[----:B------:R1:W-:Y:S04]  /*5b80*/  @P0 STL [R1+0xc0], R0 ;  /* 0x0000c00001000387 */ /* 0x0003e80000100800 */
[----:B------:R3:W-:Y:S01]  /*5b90*/  STL [R1+0xa4], R2 ;  /* 0x0000a40201007387 */ /* 0x0007e20000100800 */
[----:B-----5:R-:W-:Y:S01]  /*5ba0*/  IMAD.X R3, RZ, RZ, R191, P6 ;  /* 0x000000ffff037224 */ /* 0x020fe200030e06bf */
[----:B-1----:R-:W-:-:S02]  /*5bb0*/  IADD3 R0, P0, R188, 0xc0, RZ ;  /* 0x000000c0bc007810 */ /* 0x002fc40007f1e0ff */
[----:B---3--:R-:W-:-:S03]  /*5bc0*/  IADD3 R2, P6, R32, 0x40, RZ ;  /* 0x0000004020027810 */ /* 0x008fc60007fde0ff */
[----:B------:R1:W-:Y:S04]  /*5bd0*/  STL [R1+0x9c], R0 ;  /* 0x00009c0001007387 */ /* 0x0003e80000100800 */
[----:B------:R2:W-:Y:S04]  /*5be0*/  STL [R1+0xa8], R3 ;  /* 0x0000a80301007387 */ /* 0x0005e80000100800 */
[----:B------:R3:W-:Y:S01]  /*5bf0*/  STL [R1+0x8c], R2 ;  /* 0x00008c0201007387 */ /* 0x0007e20000100800 */
[----:B------:R-:W-:Y:S02]  /*5c00*/  IMAD.X R4, RZ, RZ, R35, P6 ;  /* 0x000000ffff047224 */ /* 0x000fe400030e0623 */
[----:B-1----:R-:W-:Y:S01]  /*5c10*/  IMAD.X R0, RZ, RZ, R191, P1 ;  /* 0x000000ffff007224 */ /* 0x002fe200008e06bf */
[----:B--2---:R-:W-:-:S04]  /*5c20*/  IADD3 R3, P1, R32, 0x80, RZ ;  /* 0x0000008020037810 */ /* 0x004fc80007f3e0ff */
[----:B------:R1:W-:Y:S01]  /*5c30*/  STL [R1+0xa0], R0 ;  /* 0x0000a00001007387 */ /* 0x0003e20000100800 */
[----:B---3--:R-:W-:-:S03]  /*5c40*/  IMAD.X R2, RZ, RZ, R191, P0 ;  /* 0x000000ffff027224 */ /* 0x008fc600000e06bf */
[----:B------:R-:W-:Y:S04]  /*5c50*/  STL [R1+0x84], R3 ;  /* 0x0000840301007387 */ /* 0x000fe80000100800 */
[----:B------:R2:W-:Y:S01]  /*5c60*/  STL [R1+0x98], R2 ;  /* 0x0000980201007387 */ /* 0x0005e20000100800 */
[----:B-1----:R-:W-:-:S05]  /*5c70*/  IADD3 R0, P0, R32, 0xc0, RZ ;  /* 0x000000c020007810 */ /* 0x002fca0007f1e0ff */
[----:B------:R1:W-:Y:S01]  /*5c80*/  STL [R1+0x7c], R0 ;  /* 0x00007c0001007387 */ /* 0x0003e20000100800 */
[----:B--2---:R-:W-:-:S03]  /*5c90*/  IMAD.X R2, RZ, RZ, R35, P1 ;  /* 0x000000ffff027224 */ /* 0x004fc600008e0623 */
[----:B------:R2:W-:Y:S04]  /*5ca0*/  STL [R1+0x88], R4 ;  /* 0x0000880401007387 */ /* 0x0005e80000100800 */
[----:B------:R2:W-:Y:S01]  /*5cb0*/  STL [R1+0x80], R2 ;  /* 0x0000800201007387 */ /* 0x0005e20000100800 */
[----:B-1----:R-:W-:-:S05]  /*5cc0*/  IMAD.X R0, RZ, RZ, R35, P0 ;  /* 0x000000ffff007224 */ /* 0x002fca00000e0623 */
[----:B------:R2:W-:Y:S01]  /*5cd0*/  STL [R1+0x78], R0 ;  /* 0x0000780001007387 */ /* 0x0005e20000100800 */
[----:B------:R-:W-:-:S03]  /*5ce0*/  IMAD.MOV.U32 R3, RZ, RZ, R165 ;  /* 0x000000ffff037224 */ /* 0x000fc600078e00a5 */
.L_x_535:
[----:B------:R-:W3:Y:S01]  /*5cf0*/  LDL.64 R28, [R1+0xb8] ;  /* 0x0000b800011c7983 */ /* 0x000ee20000100a00 */
[----:B------:R-:W-:Y:S01]  /*5d00*/  UISETP.GE.AND UP2, UPT, UR18, URZ, UPT ;  /* 0x0000003f1200728c */ /* 0x000fe2000bf46270 */
[----:B------:R-:W-:Y:S04]  /*5d10*/  DEPBAR.LE SB0, 0x0 ;  /* 0x000080000000791a */ /* 0x000fe80000000000 */
[----:B------:R-:W4:Y:S01]  /*5d20*/  LDL R27, [R1+0xac] ;  /* 0x0000ac00011b7983 */ /* 0x000f220000100800 */
[----:B------:R-:W-:Y:S01]  /*5d30*/  PLOP3.LUT P0, PT, PT, PT, UP2, 0x80, 0x0 ;  /* 0x000000000000781c */ /* 0x000fe20003f0f028 */
[----:B------:R-:W-:Y:S03]  /*5d40*/  UIADD3 UR17, UR18, -0x1, URZ ;  /* 0xffffffff12117890 */ /* 0x000fe6000fffe03f */
[----:B--2---:R-:W2:Y:S01]  /*5d50*/  LDL.64 R22, [R1+0x90] ;  /* 0x0000900001167983 */ /* 0x004ea20000100a00 */
[----:B------:R-:W-:Y:S02]  /*5d60*/  @UP2 USHF.R.S32.HI UR11, URZ, 0x1f, UR18 ;  /* 0x0000001f3f0b2899 */ /* 0x000fe40008011412 */
[----:B------:R-:W-:Y:S02]  /*5d70*/  @UP2 UIMAD.WIDE.U32 UR20, UR18, UR6, URZ ;  /* 0x00000006121422a5 */ /* 0x000fe4000f8e003f */
[----:B------:R-:W2:Y:S01]  /*5d80*/  LDL R26, [R1+0xa8] ;  /* 0x0000a800011a7983 */ /* 0x000ea20000100800 */
[----:B------:R-:W-:Y:S02]  /*5d90*/  @UP2 UIMAD UR11, UR11, UR6, URZ ;  /* 0x000000060b0b22a4 */ /* 0x000fe4000f8e023f */
[----:B------:R-:W-:Y:S02]  /*5da0*/  @UP2 USHF.L.U32 UR14, UR20, 0x6, URZ ;  /* 0x00000006140e2899 */ /* 0x000fe4000800063f */
[----:B------:R-:W2:Y:S01]  /*5db0*/  LDL R25, [R1+0xa4] ;  /* 0x0000a40001197983 */ /* 0x000ea20000100800 */
[----:B------:R-:W-:Y:S04]  /*5dc0*/  @UP2 UIMAD UR11, UR18, UR7, UR11 ;  /* 0x00000007120b22a4 */ /* 0x000fe8000f8e020b */
[----:B------:R-:W2:Y:S01]  /*5dd0*/  LDL R24, [R1+0x9c] ;  /* 0x00009c0001187983 */ /* 0x000ea20000100800 */
[----:B------:R-:W-:Y:S04]  /*5de0*/  @UP2 UIADD3 UR11, UR21, UR11, URZ ;  /* 0x0000000b150b2290 */ /* 0x000fe8000fffe03f */
[----:B------:R-:W2:Y:S01]  /*5df0*/  LDL R30, [R1+0xa0] ;  /* 0x0000a000011e7983 */ /* 0x000ea20000100800 */
[----:B------:R-:W-:Y:S04]  /*5e00*/  @UP2 USHF.L.U64.HI UR11, UR20, 0x6, UR11 ;  /* 0x00000006140b2899 */ /* 0x000fe8000801020b */
[----:B------:R-:W2:Y:S05]  /*5e10*/  LDL R32, [R1+0x98] ;  /* 0x0000980001207983 */ /* 0x000eaa0000100800 */
[----:B------:R-:W2:Y:S05]  /*5e20*/  LDL R176, [R1+0x8] ;  /* 0x0000080001b07983 */ /* 0x000eaa0000100800 */
[----:B------:R-:W2:Y:S05]  /*5e30*/  LDL R167, [R1+0x44] ;  /* 0x0000440001a77983 */ /* 0x000eaa0000100800 */
[----:B------:R-:W-:Y:S05]  /*5e40*/  STL [R1+0x12c], R128 ;  /* 0x00012c8001007387 */ /* 0x000fea0000100800 */
[----:B------:R-:W-:Y:S05]  /*5e50*/  STL [R1+0x128], R129 ;  /* 0x0001288101007387 */ /* 0x000fea0000100800 */
[----:B------:R1:W-:Y:S05]  /*5e60*/  STL [R1+0x124], R130 ;  /* 0x0001248201007387 */ /* 0x0003ea0000100800 */
[----:B------:R1:W-:Y:S05]  /*5e70*/  STL [R1+0x120], R131 ;  /* 0x0001208301007387 */ /* 0x0003ea0000100800 */
[----:B------:R-:W-:Y:S06]  /*5e80*/  BAR.SYNC.DEFER_BLOCKING 0x0 ;  /* 0x0000000000007b1d */ /* 0x000fec0000010000 */
[----:B------:R-:W2:Y:S05]  /*5e90*/  LDSM.16.M88.4 R8, [R248+0x10100] ;  /* 0x01010000f808783b */ /* 0x000eaa0000000200 */
[----:B-1----:R-:W2:Y:S05]  /*5ea0*/  LDL R130, [R1+0x40] ;  /* 0x0000400001827983 */ /* 0x002eaa0000100800 */
[----:B------:R-:W2:Y:S05]  /*5eb0*/  LDL R129, [R1+0x3c] ;  /* 0x00003c0001817983 */ /* 0x000eaa0000100800 */
[----:B------:R-:W2:Y:S05]  /*5ec0*/  LDL R128, [R1+0x48] ;  /* 0x0000480001807983 */ /* 0x000eaa0000100800 */
[----:B------:R-:W1:Y:S05]  /*5ed0*/  LDSM.16.M88.4 R16, [R248+0x10900] ;  /* 0x01090000f810783b */ /* 0x000e6a0000000200 */
[----:B------:R-:W2:Y:S01]  /*5ee0*/  LDL R131, [R1+0x38] ;  /* 0x0000380001837983 */ /* 0x000ea20000100800 */
[----:B---3--:R-:W-:Y:S02]  /*5ef0*/  @P0 IADD3 R0, P6, R28, UR14, RZ ;  /* 0x0000000e1c000c10 */ /* 0x008fe4000ffde0ff */
[----:B----4-:R-:W-:Y:S02]  /*5f00*/  @P0 IADD3 R2, P1, R27, UR14, RZ ;  /* 0x0000000e1b020c10 */ /* 0x010fe4000ff3e0ff */
[----:B--2---:R-:W-:Y:S02]  /*5f10*/  @P0 IADD3.X R4, R23, UR11, RZ, P6, !PT ;  /* 0x0000000b17040c10 */ /* 0x004fe4000b7fe4ff */
[----:B------:R-:W-:Y:S02]  /*5f20*/  @P0 LEA R14, P6, R0, c[0x0][0x1f8], 0x1 ;  /* 0x00007e00000e0a11 */ /* 0x000fe400078c08ff */
[----:B------:R-:W-:Y:S02]  /*5f30*/  @P0 IADD3.X R5, R26, UR11, RZ, P1, !PT ;  /* 0x0000000b1a050c10 */ /* 0x000fe40008ffe4ff */
[----:B------:R-:W-:Y:S02]  /*5f40*/  @P0 LEA R12, P1, R2, c[0x0][0x1f8], 0x1 ;  /* 0x00007e00020c0a11 */ /* 0x000fe400078208ff */
[----:B------:R-:W-:Y:S02]  /*5f50*/  @P0 LEA.HI.X R15, R0, c[0x0][0x1fc], R4, 0x1, P6 ;  /* 0x00007f00000f0a11 */ /* 0x000fe400030f0c04 */
[----:B------:R-:W-:Y:S02]  /*5f60*/  @P0 IADD3 R0, P6, R25, UR14, RZ ;  /* 0x0000000e19000c10 */ /* 0x000fe4000ffde0ff */
[----:B------:R-:W-:Y:S02]  /*5f70*/  @P0 LEA.HI.X R13, R2, c[0x0][0x1fc], R5, 0x1, P1 ;  /* 0x00007f00020d0a11 */ /* 0x000fe400008f0c05 */
[----:B------:R-:W-:Y:S01]  /*5f80*/  @P0 IADD3 R2, P1, R24, UR14, RZ ;  /* 0x0000000e18020c10 */ /* 0x000fe2000ff3e0ff */
[----:B------:R-:W-:Y:S01]  /*5f90*/  @UP2 ULEA UR14, UP0, UR6, UR14, 0x5 ;  /* 0x0000000e060e2291 */ /* 0x000fe2000f80283f */
[----:B------:R-:W-:Y:S02]  /*5fa0*/  @P0 IADD3.X R4, R30, UR11, RZ, P6, !PT ;  /* 0x0000000b1e040c10 */ /* 0x000fe4000b7fe4ff */
[----:B------:R-:W-:Y:S02]  /*5fb0*/  @P0 LEA R6, P6, R0, c[0x0][0x1f8], 0x1 ;  /* 0x00007e0000060a11 */ /* 0x000fe400078c08ff */
[----:B------:R-:W-:Y:S01]  /*5fc0*/  @P0 IADD3.X R5, R32, UR11, RZ, P1, !PT ;  /* 0x0000000b20050c10 */ /* 0x000fe20008ffe4ff */
[----:B------:R-:W-:Y:S01]  /*5fd0*/  @UP2 ULEA.HI.X UR11, UR6, UR11, UR7, 0x5, UP0 ;  /* 0x0000000b060b2291 */ /* 0x000fe200080f2c07 */
[----:B------:R-:W-:Y:S01]  /*5fe0*/  @P0 LEA R20, P1, R2, c[0x0][0x1f8], 0x1 ;  /* 0x00007e0002140a11 */ /* 0x000fe200078208ff */
[----:B------:R-:W-:Y:S01]  /*5ff0*/  UISETP.GE.AND UP2, UPT, UR18, 0x1, UPT ;  /* 0x000000011200788c */ /* 0x000fe2000bf46270 */
[----:B------:R-:W-:Y:S01]  /*6000*/  @P0 LEA.HI.X R7, R0, c[0x0][0x1fc], R4, 0x1, P6 ;  /* 0x00007f0000070a11 */ /* 0x000fe200030f0c04 */
[----:B------:R-:W-:Y:S01]  /*6010*/  LDSM.16.M88.4 R176, [R176] ;  /* 0x00000000b0b0783b */ /* 0x000fe20000000200 */
[----:B------:R-:W-:Y:S02]  /*6020*/  @P0 LEA.HI.X R21, R2, c[0x0][0x1fc], R5, 0x1, P1 ;  /* 0x00007f0002150a11 */ /* 0x000fe400008f0c05 */
[----:B------:R-:W-:Y:S02]  /*6030*/  @P0 IADD3 R0, P1, R27, UR14, RZ ;  /* 0x0000000e1b000c10 */ /* 0x000fe4000ff3e0ff */
[----:B------:R-:W-:Y:S01]  /*6040*/  @P0 IADD3 R4, P6, R28, UR14, RZ ;  /* 0x0000000e1c040c10 */ /* 0x000fe2000ffde0ff */
[----:B------:R-:W-:Y:S01]  /*6050*/  LDSM.16.M88.4 R180, [R167] ;  /* 0x00000000a7b4783b */ /* 0x000fe20000000200 */
[----:B------:R-:W-:Y:S02]  /*6060*/  @P0 IADD3.X R5, R26, UR11, RZ, P1, !PT ;  /* 0x0000000b1a050c10 */ /* 0x000fe40008ffe4ff */
[C---:B------:R-:W-:Y:S01]  /*6070*/  @P0 LEA R28, P1, R0.reuse, c[0x0][0x1f8], 0x1 ;  /* 0x00007e00001c0a11 */ /* 0x040fe200078208ff */
[----:B------:R-:W-:Y:S01]  /*6080*/  @UP2 UIMAD.WIDE.U32 UR20, UR17, UR4, URZ ;  /* 0x00000004111422a5 */ /* 0x000fe2000f8e003f */
[----:B------:R-:W-:Y:S02]  /*6090*/  @P0 IADD3.X R2, R23, UR11, RZ, P6, !PT ;  /* 0x0000000b17020c10 */ /* 0x000fe4000b7fe4ff */
[----:B------:R-:W-:Y:S02]  /*60a0*/  @P0 LEA.HI.X R29, R0, c[0x0][0x1fc], R5, 0x1, P1 ;  /* 0x00007f00001d0a11 */ /* 0x000fe400008f0c05 */
[----:B------:R-:W-:Y:S02]  /*60b0*/  @P0 IADD3 R0, P1, R24, UR14, RZ ;  /* 0x0000000e18000c10 */ /* 0x000fe4000ff3e0ff */
[----:B------:R-:W-:Y:S02]  /*60c0*/  @P0 LEA R22, P6, R4, c[0x0][0x1f8], 0x1 ;  /* 0x00007e0004160a11 */ /* 0x000fe400078c08ff */
[----:B------:R-:W-:Y:S02]  /*60d0*/  @P0 IADD3.X R5, R32, UR11, RZ, P1, !PT ;  /* 0x0000000b20050c10 */ /* 0x000fe40008ffe4ff */
[----:B------:R-:W-:Y:S01]  /*60e0*/  @P0 LEA R164, P1, R0, c[0x0][0x1f8], 0x1 ;  /* 0x00007e0000a40a11 */ /* 0x000fe200078208ff */
[----:B------:R-:W-:Y:S01]  /*60f0*/  LDSM.16.M88.4 R32, [R248+0x11900] ;  /* 0x01190000f820783b */ /* 0x000fe20000000200 */
[----:B------:R-:W-:Y:S02]  /*6100*/  @P0 LEA.HI.X R23, R4, c[0x0][0x1fc], R2, 0x1, P6 ;  /* 0x00007f0004170a11 */ /* 0x000fe400030f0c02 */
[----:B------:R-:W-:Y:S02]  /*6110*/  @P0 LEA.HI.X R165, R0, c[0x0][0x1fc], R5, 0x1, P1 ;  /* 0x00007f0000a50a11 */ /* 0x000fe400008f0c05 */
[----:B------:R-:W2:Y:S01]  /*6120*/  LDL R0, [R1+0x4] ;  /* 0x0000040001007983 */ /* 0x000ea20000100800 */
[----:B------:R-:W-:Y:S01]  /*6130*/  @P0 IADD3 R2, P6, R25, UR14, RZ ;  /* 0x0000000e19020c10 */ /* 0x000fe2000ffde0ff */
[----:B------:R-:W-:Y:S03]  /*6140*/  @UP2 USHF.L.U32 UR14, UR20, 0x6, URZ ;  /* 0x00000006140e2899 */ /* 0x000fe6000800063f */
[----:B------:R-:W3:Y:S01]  /*6150*/  LDSM.16.M88.4 R24, [R248+0x11100] ;  /* 0x01110000f818783b */ /* 0x000ee20000000200 */
[----:B------:R-:W-:Y:S01]  /*6160*/  @P0 IADD3.X R4, R30, UR11, RZ, P6, !PT ;  /* 0x0000000b1e040c10 */ /* 0x000fe2000b7fe4ff */
[----:B------:R-:W-:Y:S01]  /*6170*/  UIMAD UR11, UR18, UR8, 0x1 ;  /* 0x00000001120b74a4 */ /* 0x000fe2000f8e0208 */
[C---:B------:R-:W-:Y:S04]  /*6180*/  @P0 LEA R30, P6, R2.reuse, c[0x0][0x1f8], 0x1 ;  /* 0x00007e00021e0a11 */ /* 0x040fe800078c08ff */
[----:B------:R-:W-:Y:S02]  /*6190*/  @P0 LEA.HI.X R31, R2, c[0x0][0x1fc], R4, 0x1, P6 ;  /* 0x00007f00021f0a11 */ /* 0x000fe400030f0c04 */
[----:B------:R-:W4:Y:S05]  /*61a0*/  LDL R2, [R1+0x2c] ;  /* 0x00002c0001027983 */ /* 0x000f2a0000100800 */
[----:B------:R1:W3:Y:S05]  /*61b0*/  LDSM.16.M88.4 R184, [R130] ;  /* 0x0000000082b8783b */ /* 0x0002ea0000000200 */
[----:B------:R1:W3:Y:S05]  /*61c0*/  LDSM.16.M88.4 R188, [R129] ;  /* 0x0000000081bc783b */ /* 0x0002ea0000000200 */
[----:B------:R-:W-:Y:S01]  /*61d0*/  @!PT LDS RZ, [RZ] ;  /* 0x00000000fffff984 */ /* 0x000fe20000000800 */
[----:B------:R-:W-:Y:S01]  /*61e0*/  @!PT LDS RZ, [RZ] ;  /* 0x00000000fffff984 */ /* 0x000fe20000000800 */
[----:B------:R-:W-:Y:S01]  /*61f0*/  @!PT LDS RZ, [RZ] ;  /* 0x00000000fffff984 */ /* 0x000fe20000000800 */
[----:B------:R3:W-:Y:S05]  /*6200*/  @P0 LDGSTS.E.BYPASS.LTC128B.128 [R128+0x100], [R14.64], !P5 ;  /* 0x001000000e800fae */ /* 0x0007ea000e901d56 */
[----:B------:R3:W-:Y:S05]  /*6210*/  @P0 LDGSTS.E.BYPASS.LTC128B.128 [R128+0x2100], [R12.64], !P4 ;  /* 0x021000000c800fae */ /* 0x0007ea000e101d56 */
[----:B------:R3:W-:Y:S05]  /*6220*/  @P0 LDGSTS.E.BYPASS.LTC128B.128 [R128+0x4100], [R6.64], !P3 ;  /* 0x0410000006800fae */ /* 0x0007ea000d901d56 */
[----:B-1----:R-:W4:Y:S05]  /*6230*/  LDL R130, [R1+0x34] ;  /* 0x0000340001827983 */ /* 0x002f2a0000100800 */
[----:B------:R-:W4:Y:S05]  /*6240*/  LDL R129, [R1+0x30] ;  /* 0x0000300001817983 */ /* 0x000f2a0000100800 */
[----:B------:R1:W-:Y:S05]  /*6250*/  @P0 LDGSTS.E.BYPASS.LTC128B.128 [R128+0x6100], [R20.64], !P2 ;  /* 0x0610000014800fae */ /* 0x0003ea000d101d56 */
[----:B------:R1:W-:Y:S05]  /*6260*/  @P0 LDGSTS.E.BYPASS.LTC128B.128 [R128+0x1100], [R22.64], !P5 ;  /* 0x0110000016800fae */ /* 0x0003ea000e901d56 */
[----:B------:R1:W-:Y:S01]  /*6270*/  @P0 LDGSTS.E.BYPASS.LTC128B.128 [R128+0x3100], [R28.64], !P4 ;  /* 0x031000001c800fae */ /* 0x0003e2000e101d56 */
[C---:B---3-5:R-:W-:Y:S04]  /*6280*/  HMMA.16816.F32.BF16 R4, R168.reuse, R8, RZ ;  /* 0x00000008a804723c */ /* 0x068fe800000418ff */
[----:B------:R3:W-:Y:S04]  /*6290*/  @P0 LDGSTS.E.BYPASS.LTC128B.128 [R128+0x5100], [R30.64], !P3 ;  /* 0x051000001e800fae */ /* 0x0007e8000d901d56 */
[C---:B------:R-:W-:Y:S01]  /*62a0*/  HMMA.16816.F32.BF16 R8, R168.reuse, R10, RZ ;  /* 0x0000000aa808723c */ /* 0x040fe200000418ff */
[----:B------:R2:W-:Y:S01]  /*62b0*/  @P0 LDGSTS.E.BYPASS.LTC128B.128 [R128+0x7100], [R164.64], !P2 ;  /* 0x07100000a4800fae */ /* 0x0005e2000d101d56 */
[----:B------:R-:W-:Y:S04]  /*62c0*/  PLOP3.LUT P0, PT, PT, PT, UP1, 0x80, 0x0 ;  /* 0x000000000000781c */ /* 0x000fe80003f0f018 */
[----:B------:R-:W0:Y:S02]  /*62d0*/  LDGDEPBAR ;  /* 0x00000000000079af */ /* 0x000e240000000000 */
[C---:B------:R-:W-:Y:S03]  /*62e0*/  HMMA.16816.F32.BF16 R12, R168.reuse, R16, RZ ;  /* 0x00000010a80c723c */ /* 0x040fe600000418ff */
[----:B------:R-:W-:Y:S05]  /*62f0*/  STL [R1+0xdc], R168 ;  /* 0x0000dca801007387 */ /* 0x000fea0000100800 */
[C---:B------:R-:W-:Y:S01]  /*6300*/  HMMA.16816.F32.BF16 R16, R168.reuse, R18, RZ ;  /* 0x00000012a810723c */ /* 0x040fe200000418ff */
[----:B------:R-:W-:Y:S05]  /*6310*/  STL [R1+0xd8], R169 ;  /* 0x0000d8a901007387 */ /* 0x000fea0000100800 */
[----:B------:R-:W-:Y:S02]  /*6320*/  STL [R1+0xd4], R170 ;  /* 0x0000d4aa01007387 */ /* 0x000fe40000100800 */
[C---:B-1----:R-:W-:Y:S03]  /*6330*/  HMMA.16816.F32.BF16 R20, R168.reuse, R24, RZ ;  /* 0x00000018a814723c */ /* 0x042fe600000418ff */
[----:B------:R-:W-:Y:S05]  /*6340*/  STL [R1+0xd0], R171 ;  /* 0x0000d0ab01007387 */ /* 0x000fea0000100800 */
[C---:B------:R-:W-:Y:S01]  /*6350*/  HMMA.16816.F32.BF16 R24, R168.reuse, R26, RZ ;  /* 0x0000001aa818723c */ /* 0x040fe200000418ff */
[----:B------:R-:W-:Y:S05]  /*6360*/  STL [R1+0xec], R172 ;  /* 0x0000ecac01007387 */ /* 0x000fea0000100800 */
[----:B------:R-:W-:Y:S02]  /*6370*/  STL [R1+0xe8], R173 ;  /* 0x0000e8ad01007387 */ /* 0x000fe40000100800 */
[C---:B---3--:R-:W-:Y:S03]  /*6380*/  HMMA.16816.F32.BF16 R28, R168.reuse, R32, RZ ;  /* 0x00000020a81c723c */ /* 0x048fe600000418ff */
        /* <DEDUP_REMOVED lines=23> */
[----:B--2---:R-:W1:Y:S05]  /*6500*/  LDSM.16.M88.4 R176, [R0+0x10100] ;  /* 0x0101000000b0783b */ /* 0x004e6a0000000200 */
[----:B------:R-:W2:Y:S05]  /*6510*/  LDSM.16.M88.4 R180, [R0+0x10900] ;  /* 0x0109000000b4783b */ /* 0x000eaa0000000200 */
[----:B------:R-:W3:Y:S01]  /*6520*/  LDSM.16.M88.4 R184, [R0+0x11100] ;  /* 0x0111000000b8783b */ /* 0x000ee20000000200 */
[C---:B-1----:R-:W-:Y:S08]  /*6530*/  HMMA.16816.F32.BF16 R4, R192.reuse, R176, R4 ;  /* 0x000000b0c004723c */ /* 0x042ff00000041804 */
[C---:B------:R-:W-:Y:S01]  /*6540*/  HMMA.16816.F32.BF16 R8, R192.reuse, R178, R8 ;  /* 0x000000b2c008723c */ /* 0x040fe20000041808 */
[----:B------:R-:W1:Y:S07]  /*6550*/  LDSM.16.M88.4 R176, [R0+0x11900] ;  /* 0x0119000000b0783b */ /* 0x000e6e0000000200 */
[C---:B--2---:R-:W-:Y:S08]  /*6560*/  HMMA.16816.F32.BF16 R12, R192.reuse, R180, R12 ;  /* 0x000000b4c00c723c */ /* 0x044ff0000004180c */
[C---:B------:R-:W-:Y:S01]  /*6570*/  HMMA.16816.F32.BF16 R16, R192.reuse, R182, R16 ;  /* 0x000000b6c010723c */ /* 0x040fe20000041810 */
[----:B------:R-:W2:Y:S07]  /*6580*/  LDSM.16.M88.4 R180, [R251] ;  /* 0x00000000fbb4783b */ /* 0x000eae0000000200 */
[C---:B---3--:R-:W-:Y:S08]  /*6590*/  HMMA.16816.F32.BF16 R20, R192.reuse, R184, R20 ;  /* 0x000000b8c014723c */ /* 0x048ff00000041814 */
        /* <DEDUP_REMOVED lines=22> */
[----:B------:R1:W1:Y:S07]  /*6700*/  LDSM.16.M88.4 R176, [R131] ;  /* 0x0000000083b0783b */ /* 0x00026e0000000200 */
[C---:B--2---:R-:W-:Y:S08]  /*6710*/  HMMA.16816.F32.BF16 R20, R200.reuse, R180, R20 ;  /* 0x000000b4c814723c */ /* 0x044ff00000041814 */
[C---:B------:R-:W-:Y:S01]  /*6720*/  HMMA.16816.F32.BF16 R24, R200.reuse, R182, R24 ;  /* 0x000000b6c818723c */ /* 0x040fe20000041818 */
[----:B----4-:R2:W4:Y:S07]  /*6730*/  LDSM.16.M88.4 R180, [R130] ;  /* 0x0000000082b4783b */ /* 0x01052e0000000200 */
[C---:B---3--:R-:W-:Y:S01]  /*6740*/  HMMA.16816.F32.BF16 R28, R200.reuse, R184, R28 ;  /* 0x000000b8c81c723c */ /* 0x048fe2000004181c */
[----:B-1----:R-:W3:Y:S07]  /*6750*/  LDL R131, [R1+0x28] ;  /* 0x0000280001837983 */ /* 0x002eee0000100800 */
[----:B------:R-:W-:Y:S01]  /*6760*/  HMMA.16816.F32.BF16 R32, R200, R186, R32 ;  /* 0x000000bac820723c */ /* 0x000fe20000041820 */
[----:B------:R1:W4:Y:S05]  /*6770*/  LDSM.16.M88.4 R184, [R129] ;  /* 0x0000000081b8783b */ /* 0x00032a0000000200 */
[----:B--2---:R-:W2:Y:S02]  /*6780*/  LDL R130, [R1+0x24] ;  /* 0x0000240001827983 */ /* 0x004ea40000100800 */
[C---:B------:R-:W-:Y:S08]  /*6790*/  HMMA.16816.F32.BF16 R4, R204.reuse, R176, R4 ;  /* 0x000000b0cc04723c */ /* 0x040ff00000041804 */
[C---:B------:R-:W-:Y:S01]  /*67a0*/  HMMA.16816.F32.BF16 R8, R204.reuse, R178, R8 ;  /* 0x000000b2cc08723c */ /* 0x040fe20000041808 */
[----:B------:R4:W4:Y:S05]  /*67b0*/  LDSM.16.M88.4 R176, [R2] ;  /* 0x0000000002b0783b */ /* 0x00092a0000000200 */
[----:B-1----:R-:W2:Y:S02]  /*67c0*/  LDL R129, [R1+0x20] ;  /* 0x0000200001817983 */ /* 0x002ea40000100800 */
[C---:B----4-:R-:W-:Y:S08]  /*67d0*/  HMMA.16816.F32.BF16 R12, R204.reuse, R180, R12 ;  /* 0x000000b4cc0c723c */ /* 0x050ff0000004180c */
[C---:B------:R-:W-:Y:S01]  /*67e0*/  HMMA.16816.F32.BF16 R16, R204.reuse, R182, R16 ;  /* 0x000000b6cc10723c */ /* 0x040fe20000041810 */
[----:B------:R-:W1:Y:S07]  /*67f0*/  LDSM.16.M88.4 R180, [R0+0x12100] ;  /* 0x0121000000b4783b */ /* 0x000e6e0000000200 */
[C---:B------:R-:W-:Y:S01]  /*6800*/  HMMA.16816.F32.BF16 R20, R204.reuse, R184, R20 ;  /* 0x000000b8cc14723c */ /* 0x040fe20000041814 */
[----:B------:R-:W2:Y:S07]  /*6810*/  LDL R2, [R1+0x1c] ;  /* 0x00001c0001027983 */ /* 0x000eae0000100800 */
        /* <DEDUP_REMOVED lines=51> */
[----:B---3--:R-:W3:Y:S07]  /*6b50*/  LDL R2, [R1+0x18] ;  /* 0x0000180001027983 */ /* 0x008eee0000100800 */
        /* <DEDUP_REMOVED lines=38> */
[----:B----4-:R-:W-:Y:S05]  /*6dc0*/  LDSM.16.M88.4 R176, [R131] ;  /* 0x0000000083b0783b */ /* 0x010fea0000000200 */
[----:B--2---:R1:W-:Y:S05]  /*6dd0*/  LDSM.16.M88.4 R180, [R129] ;  /* 0x0000000081b4783b */ /* 0x0043ea0000000200 */
[----:B---3--:R2:W3:Y:S05]  /*6de0*/  LDSM.16.M88.4 R184, [R2] ;  /* 0x0000000002b8783b */ /* 0x0084ea0000000200 */
[----:B-1----:R-:W4:Y:S05]  /*6df0*/  LDL R129, [R1+0xc8] ;  /* 0x0000c80001817983 */ /* 0x002f2a0000100800 */
[----:B--2---:R-:W2:Y:S01]  /*6e00*/  LDL R2, [R1+0xc0] ;  /* 0x0000c00001027983 */ /* 0x004ea20000100800 */
[C---:B---3--:R-:W-:Y:S08]  /*6e10*/  HMMA.16816.F32.BF16 R4, R236.reuse, R184, R4 ;  /* 0x000000b8ec04723c */ /* 0x048ff00000041804 */
[C---:B------:R-:W-:Y:S01]  /*6e20*/  HMMA.16816.F32.BF16 R8, R236.reuse, R186, R8 ;  /* 0x000000baec08723c */ /* 0x040fe20000041808 */
[----:B------:R-:W1:Y:S07]  /*6e30*/  LDSM.16.M88.4 R184, [R130] ;  /* 0x0000000082b8783b */ /* 0x000e6e0000000200 */
[C---:B------:R-:W-:Y:S08]  /*6e40*/  HMMA.16816.F32.BF16 R12, R236.reuse, R176, R12 ;  /* 0x000000b0ec0c723c */ /* 0x040ff0000004180c */
[C---:B------:R-:W-:Y:S01]  /*6e50*/  HMMA.16816.F32.BF16 R16, R236.reuse, R178, R16 ;  /* 0x000000b2ec10723c */ /* 0x040fe20000041810 */
[----:B------:R-:W3:Y:S07]  /*6e60*/  LDSM.16.M88.4 R176, [R0+0x16100] ;  /* 0x0161000000b0783b */ /* 0x000eee0000000200 */
[C---:B------:R-:W-:Y:S08]  /*6e70*/  HMMA.16816.F32.BF16 R20, R236.reuse, R180, R20 ;  /* 0x000000b4ec14723c */ /* 0x040ff00000041814 */
[C---:B------:R-:W-:Y:S01]  /*6e80*/  HMMA.16816.F32.BF16 R24, R236.reuse, R182, R24 ;  /* 0x000000b6ec18723c */ /* 0x040fe20000041818 */
[----:B------:R-:W3:Y:S07]  /*6e90*/  LDSM.16.M88.4 R180, [R0+0x16900] ;  /* 0x0169000000b4783b */ /* 0x000eee0000000200 */
[C---:B-1----:R-:W-:Y:S08]  /*6ea0*/  HMMA.16816.F32.BF16 R28, R236.reuse, R184, R28 ;  /* 0x000000b8ec1c723c */ /* 0x042ff0000004181c */
[----:B------:R-:W-:Y:S01]  /*6eb0*/  HMMA.16816.F32.BF16 R32, R236, R186, R32 ;  /* 0x000000baec20723c */ /* 0x000fe20000041820 */
[----:B------:R-:W1:Y:S07]  /*6ec0*/  LDSM.16.M88.4 R184, [R0+0x17100] ;  /* 0x0171000000b8783b */ /* 0x000e6e0000000200 */
[C---:B---3--:R-:W-:Y:S08]  /*6ed0*/  HMMA.16816.F32.BF16 R4, R240.reuse, R176, R4 ;  /* 0x000000b0f004723c */ /* 0x048ff00000041804 */
[C---:B------:R-:W-:Y:S01]  /*6ee0*/  HMMA.16816.F32.BF16 R8, R240.reuse, R178, R8 ;  /* 0x000000b2f008723c */ /* 0x040fe20000041808 */
[----:B------:R3:W1:Y:S07]  /*6ef0*/  LDSM.16.M88.4 R176, [R0+0x17900] ;  /* 0x0179000000b0783b */ /* 0x00066e0000000200 */
[C---:B------:R-:W-:Y:S08]  /*6f00*/  HMMA.16816.F32.BF16 R12, R240.reuse, R180, R12 ;  /* 0x000000b4f00c723c */ /* 0x040ff0000004180c */
[C---:B------:R-:W-:Y:S01]  /*6f10*/  HMMA.16816.F32.BF16 R16, R240.reuse, R182, R16 ;  /* 0x000000b6f010723c */ /* 0x040fe20000041810 */
[----:B------:R-:W1:Y:S05]  /*6f20*/  LDSM.16.M88.4 R180, [R251+0x6000] ;  /* 0x00600000fbb4783b */ /* 0x000e6a0000000200 */
[----:B---3--:R3:W2:Y:S02]  /*6f30*/  LDL R0, [R1+0xc4] ;  /* 0x0000c40001007983 */ /* 0x0086a40000100800 */
[C---:B-1----:R-:W-:Y:S08]  /*6f40*/  HMMA.16816.F32.BF16 R20, R240.reuse, R184, R20 ;  /* 0x000000b8f014723c */ /* 0x042ff00000041814 */
[C---:B------:R-:W-:Y:S01]  /*6f50*/  HMMA.16816.F32.BF16 R24, R240.reuse, R186, R24 ;  /* 0x000000baf018723c */ /* 0x040fe20000041818 */
[----:B------:R-:W1:Y:S07]  /*6f60*/  LDSM.16.M88.4 R184, [R251+0x6800] ;  /* 0x00680000fbb8783b */ /* 0x000e6e0000000200 */
[C---:B------:R-:W-:Y:S08]  /*6f70*/  HMMA.16816.F32.BF16 R28, R240.reuse, R176, R28 ;  /* 0x000000b0f01c723c */ /* 0x040ff0000004181c */
[----:B------:R-:W-:Y:S01]  /*6f80*/  HMMA.16816.F32.BF16 R32, R240, R178, R32 ;  /* 0x000000b2f020723c */ /* 0x000fe20000041820 */
[----:B------:R-:W3:Y:S07]  /*6f90*/  LDSM.16.M88.4 R176, [R251+0x7000] ;  /* 0x00700000fbb0783b */ /* 0x000eee0000000200 */
[C---:B------:R-:W-:Y:S08]  /*6fa0*/  HMMA.16816.F32.BF16 R4, R244.reuse, R180, R4 ;  /* 0x000000b4f404723c */ /* 0x040ff00000041804 */
[C---:B------:R-:W-:Y:S01]  /*6fb0*/  HMMA.16816.F32.BF16 R8, R244.reuse, R182, R8 ;  /* 0x000000b6f408723c */ /* 0x040fe20000041808 */
[----:B------:R-:W3:Y:S01]  /*6fc0*/  LDSM.16.M88.4 R180, [R251+0x7800] ;  /* 0x00780000fbb4783b */ /* 0x000ee20000000200 */
[----:B------:R-:W-:Y:S04]  /*6fd0*/  DEPBAR.LE SB0, 0x0 ;  /* 0x000080000000791a */ /* 0x000fe80000000000 */
[----:B------:R-:W-:Y:S02]  /*6fe0*/  BAR.SYNC.DEFER_BLOCKING 0x0 ;  /* 0x0000000000007b1d */ /* 0x000fe40000010000 */
[C---:B-1----:R-:W-:Y:S08]  /*6ff0*/  HMMA.16816.F32.BF16 R12, R244.reuse, R184, R12 ;  /* 0x000000b8f40c723c */ /* 0x042ff0000004180c */
[C---:B------:R-:W-:Y:S08]  /*7000*/  HMMA.16816.F32.BF16 R16, R244.reuse, R186, R16 ;  /* 0x000000baf410723c */ /* 0x040ff00000041810 */
[C---:B---3--:R-:W-:Y:S08]  /*7010*/  HMMA.16816.F32.BF16 R20, R244.reuse, R176, R20 ;  /* 0x000000b0f414723c */ /* 0x048ff00000041814 */
[C---:B------:R-:W-:Y:S08]  /*7020*/  HMMA.16816.F32.BF16 R24, R244.reuse, R178, R24 ;  /* 0x000000b2f418723c */ /* 0x040ff00000041818 */
[C---:B------:R-:W-:Y:S08]  /*7030*/  HMMA.16816.F32.BF16 R28, R244.reuse, R180, R28 ;  /* 0x000000b4f41c723c */ /* 0x040ff0000004181c */
[----:B------:R-:W-:Y:S04]  /*7040*/  HMMA.16816.F32.BF16 R32, R244, R182, R32 ;  /* 0x000000b6f420723c */ /* 0x000fe80000041820 */
[----:B--2---:R-:W-:Y:S05]  /*7050*/  @P0 MOV R0, R2 ;  /* 0x0000000200000202 */ /* 0x004fea0000000f00 */
[----:B------:R-:W-:Y:S05]  /*7060*/  SHFL.IDX PT, R164, R0, 0x1, 0x1c1f ;  /* 0x003c1f0000a47f89 */ /* 0x000fea00000e0000 */
[----:B------:R1:W2:Y:S02]  /*7070*/  SHFL.IDX PT, R2, R0, RZ, 0x1c1f ;  /* 0x001c1fff00027589 */ /* 0x0002a400000e0000 */
[----:B-1----:R-:W-:Y:S05]  /*7080*/  IMAD.U32 R0, RZ, RZ, UR10 ;  /* 0x0000000aff007e24 */ /* 0x002fea000f8e00ff */
[----:B----4-:R-:W-:Y:S01]  /*7090*/  IADD3 R0, R0, UR11, -R129 ;  /* 0x0000000b00007c10 */ /* 0x010fe2000fffe881 */
[----:B------:R-:W-:Y:S03]  /*70a0*/  @UP2 USHF.R.S32.HI UR11, URZ, 0x1f, UR17 ;  /* 0x0000001f3f0b2899 */ /* 0x000fe60008011411 */
[----:B------:R-:W-:Y:S01]  /*70b0*/  IADD3 R0, R0, -UR19, RZ ;  /* 0x8000001300007c10 */ /* 0x000fe2000fffe0ff */
[----:B------:R-:W-:Y:S03]  /*70c0*/  @UP2 UIMAD UR11, UR11, UR4, URZ ;  /* 0x000000040b0b22a4 */ /* 0x000fe6000f8e023f */
[C---:B--2---:R-:W-:Y:S01]  /*70d0*/  IADD3 R2, R0.reuse, R2, RZ ;  /* 0x0000000200027210 */ /* 0x044fe20007ffe0ff */
[----:B------:R-:W-:Y:S01]  /*70e0*/  IMAD.IADD R0, R0, 0x1, R164 ;  /* 0x0000000100007824 */ /* 0x000fe200078e02a4 */
[----:B------:R-:W-:Y:S02]  /*70f0*/  @UP2 UIMAD UR11, UR17, UR5, UR11 ;  /* 0x00000005110b22a4 */ /* 0x000fe4000f8e020b */
[C---:B------:R-:W-:Y:S02]  /*7100*/  ISETP.GT.AND P0, PT, R2.reuse, RZ, PT ;  /* 0x000000ff0200720c */ /* 0x040fe40003f04270 */
[----:B------:R-:W-:Y:S01]  /*7110*/  ISETP.GT.AND P6, PT, R2, 0x1, PT ;  /* 0x000000010200780c */ /* 0x000fe20003fc4270 */
[----:B------:R-:W-:Y:S01]  /*7120*/  @UP2 UIADD3 UR11, UR21, UR11, URZ ;  /* 0x0000000b150b2290 */ /* 0x000fe2000fffe03f */
[----:B------:R-:W-:Y:S02]  /*7130*/  FSEL R188, R4, -INF , P0 ;  /* 0xff80000004bc7808 */ /* 0x000fe40000000000 */
[----:B------:R-:W-:Y:S01]  /*7140*/  ISETP.GT.AND P0, PT, R0, 0x1, PT ;  /* 0x000000010000780c */ /* 0x000fe20003f04270 */
[----:B------:R-:W-:Y:S01]  /*7150*/  @UP2 USHF.L.U64.HI UR11, UR20, 0x6, UR11 ;  /* 0x00000006140b2899 */ /* 0x000fe2000801020b */
[----:B------:R-:W-:Y:S02]  /*7160*/  FSEL R189, R5, -INF , P6 ;  /* 0xff80000005bd7808 */ /* 0x000fe40003000000 */
[----:B------:R-:W-:Y:S02]  /*7170*/  FSEL R190, R7, -INF , P0 ;  /* 0xff80000007be7808 */ /* 0x000fe40000000000 */
[C---:B------:R-:W-:Y:S02]  /*7180*/  ISETP.GT.AND P0, PT, R2.reuse, 0x8, PT ;  /* 0x000000080200780c */ /* 0x040fe40003f04270 */
[----:B------:R-:W-:Y:S02]  /*7190*/  ISETP.GT.AND P6, PT, R2, 0x9, PT ;  /* 0x000000090200780c */ /* 0x000fe40003fc4270 */
[----:B------:R-:W-:Y:S02]  /*71a0*/  FSEL R164, R8, -INF , P0 ;  /* 0xff80000008a47808 */ /* 0x000fe40000000000 */
[----:B------:R-:W-:Y:S02]  /*71b0*/  ISETP.GT.AND P0, PT, R0, 0x9, PT ;  /* 0x000000090000780c */ /* 0x000fe40003f04270 */
        /* <DEDUP_REMOVED lines=8> */
[----:B------:R-:W-:Y:S02]  /*7240*/  ISETP.GT.AND P0, PT, R2, 0x18, PT ;  /* 0x000000180200780c */ /* 0x000fe40003f04270 */
[----:B------:R-:W-:Y:S02]  /*7250*/  ISETP.GT.AND P1, PT, R0, RZ, PT ;  /* 0x000000ff0000720c */ /* 0x000fe40003f24270 */
[----:B------:R-:W-:Y:S02]  /*7260*/  FSEL R187, R16, -INF , P0 ;  /* 0xff80000010bb7808 */ /* 0x000fe40000000000 */
[----:B------:R-:W-:Y:S01]  /*7270*/  ISETP.GT.AND P0, PT, R0, 0x19, PT ;  /* 0x000000190000780c */ /* 0x000fe20003f04270 */
[----:B------:R-:W2:Y:S01]  /*7280*/  LDL R16, [R1+0x78] ;  /* 0x0000780001107983 */ /* 0x000ea20000100800 */
[----:B------:R-:W-:Y:S02]  /*7290*/  ISETP.GT.AND P6, PT, R2, 0x19, PT ;  /* 0x000000190200780c */ /* 0x000fe40003fc4270 */
[----:B------:R-:W-:Y:S02]  /*72a0*/  FSEL R167, R19, -INF , P0 ;  /* 0xff80000013a77808 */ /* 0x000fe40000000000 */
[----:B------:R-:W-:Y:S01]  /*72b0*/  FSEL R200, R17, -INF , P6 ;  /* 0xff80000011c87808 */ /* 0x000fe20003000000 */
[----:B------:R-:W3:Y:S01]  /*72c0*/  LDL R19, [R1+0x84] ;  /* 0x0000840001137983 */ /* 0x000ee20000100800 */
[----:B------:R-:W-:Y:S02]  /*72d0*/  FSEL R191, R6, -INF , P1 ;  /* 0xff80000006bf7808 */ /* 0x000fe40000800000 */
[----:B------:R-:W-:Y:S02]  /*72e0*/  ISETP.GT.AND P0, PT, R2, 0x20, PT ;  /* 0x000000200200780c */ /* 0x000fe40003f04270 */
[----:B------:R-:W-:Y:S01]  /*72f0*/  ISETP.GT.AND P1, PT, R0, 0x8, PT ;  /* 0x000000080000780c */ /* 0x000fe20003f24270 */
[----:B------:R-:W4:Y:S01]  /*7300*/  LDL R17, [R1+0x7c] ;  /* 0x00007c0001117983 */ /* 0x000f220000100800 */
[----:B------:R-:W-:Y:S02]  /*7310*/  ISETP.GT.AND P6, PT, R2, 0x21, PT ;  /* 0x000000210200780c */ /* 0x000fe40003fc4270 */
[----:B------:R-:W-:Y:S02]  /*7320*/  FSEL R201, R20, -INF , P0 ;  /* 0xff80000014c97808 */ /* 0x000fe40000000000 */
[----:B------:R-:W-:Y:S01]  /*7330*/  FSEL R202, R21, -INF , P6 ;  /* 0xff80000015ca7808 */ /* 0x000fe20003000000 */
[----:B------:R-:W2:Y:S01]  /*7340*/  LDL R20, [R1+0x88] ;  /* 0x0000880001147983 */ /* 0x000ea20000100800 */
[----:B------:R-:W-:Y:S02]  /*7350*/  ISETP.GT.AND P6, PT, R2, 0x28, PT ;  /* 0x000000280200780c */ /* 0x000fe40003fc4270 */
[----:B------:R-:W-:Y:S02]  /*7360*/  ISETP.GT.AND P0, PT, R0, 0x21, PT ;  /* 0x000000210000780c */ /* 0x000fe40003f04270 */
[----:B------:R-:W-:Y:S01]  /*7370*/  FSEL R184, R10, -INF , P1 ;  /* 0xff8000000ab87808 */ /* 0x000fe20000800000 */
[----:B------:R-:W2:Y:S01]  /*7380*/  LDL R21, [R1+0x8c] ;  /* 0x00008c0001157983 */ /* 0x000ea20000100800 */
[----:B------:R-:W-:Y:S02]  /*7390*/  ISETP.GT.AND P1, PT, R0, 0x10, PT ;  /* 0x000000100000780c */ /* 0x000fe40003f24270 */
[----:B------:R-:W-:Y:S02]  /*73a0*/  FSEL R196, R23, -INF , P0 ;  /* 0xff80000017c47808 */ /* 0x000fe40000000000 */
[----:B------:R-:W-:Y:S02]  /*73b0*/  FSEL R131, R14, -INF , P1 ;  /* 0xff8000000e837808 */ /* 0x000fe40000800000 */
[----:B------:R-:W-:Y:S02]  /*73c0*/  FSEL R197, R24, -INF , P6 ;  /* 0xff80000018c57808 */ /* 0x000fe40003000000 */
[----:B------:R-:W-:Y:S02]  /*73d0*/  ISETP.GT.AND P1, PT, R0, 0x18, PT ;  /* 0x000000180000780c */ /* 0x000fe40003f24270 */
[C---:B------:R-:W-:Y:S02]  /*73e0*/  ISETP.GT.AND P6, PT, R2.reuse, 0x31, PT ;  /* 0x000000310200780c */ /* 0x040fe40003fc4270 */
[----:B------:R-:W-:Y:S02]  /*73f0*/  ISETP.GT.AND P0, PT, R2, 0x30, PT ;  /* 0x000000300200780c */ /* 0x000fe40003f04270 */
[----:B------:R-:W-:Y:S02]  /*7400*/  FSEL R193, R29, -INF , P6 ;  /* 0xff8000001dc17808 */ /* 0x000fe40003000000 */
[----:B------:R-:W-:Y:S02]  /*7410*/  FSEL R168, R18, -INF , P1 ;  /* 0xff80000012a87808 */ /* 0x000fe40000800000 */
[----:B------:R-:W-:Y:S01]  /*7420*/  FSEL R192, R28, -INF , P0 ;  /* 0xff8000001cc07808 */ /* 0x000fe20000000000 */
[----:B------:R-:W2:Y:S01]  /*7430*/  LDL R18, [R1+0x80] ;  /* 0x0000800001127983 */ /* 0x000ea20000100800 */
[----:B------:R-:W-:Y:S02]  /*7440*/  ISETP.GT.AND P1, PT, R0, 0x20, PT ;  /* 0x000000200000780c */ /* 0x000fe40003f24270 */
[----:B------:R-:W-:Y:S02]  /*7450*/  FMNMX.FTZ R4, R188, R3, !PT ;  /* 0x00000003bc047209 */ /* 0x000fe40007810000 */
[----:B------:R-:W2:Y:S01]  /*7460*/  LDL.64 R28, [R1+0xb0] ;  /* 0x0000b000011c7983 */ /* 0x000ea20000100a00 */
[----:B------:R-:W-:Y:S02]  /*7470*/  FSEL R203, R22, -INF , P1 ;  /* 0xff80000016cb7808 */ /* 0x000fe40000800000 */
[----:B------:R-:W-:Y:S02]  /*7480*/  FMNMX.FTZ R4, R189, R4, !PT ;  /* 0x00000004bd047209 */ /* 0x000fe40007810000 */
[----:B------:R-:W3:Y:S01]  /*7490*/  LDL.64 R22, [R1+0x70] ;  /* 0x0000700001167983 */ /* 0x000ee20000100a00 */
[----:B------:R-:W-:Y:S02]  /*74a0*/  FMNMX.FTZ R5, R191, R166, !PT ;  /* 0x000000a6bf057209 */ /* 0x000fe40007810000 */
[----:B------:R-:W-:Y:S02]  /*74b0*/  FMNMX.FTZ R4, R164, R4, !PT ;  /* 0x00000004a4047209 */ /* 0x000fe40007810000 */
[----:B------:R-:W-:Y:S02]  /*74c0*/  ISETP.GT.AND P1, PT, R2, 0x29, PT ;  /* 0x000000290200780c */ /* 0x000fe40003f24270 */
[----:B------:R-:W-:Y:S02]  /*74d0*/  FMNMX.FTZ R4, R185, R4, !PT ;  /* 0x00000004b9047209 */ /* 0x000fe40007810000 */
[----:B------:R-:W-:Y:S02]  /*74e0*/  MOV R24, R169 ;  /* 0x000000a900187202 */ /* 0x000fe40000000f00 */
[----:B------:R-:W-:Y:S02]  /*74f0*/  FMNMX.FTZ R4, R129, R4, !PT ;  /* 0x0000000481047209 */ /* 0x000fe40007810000 */
[----:B------:R-:W-:Y:S01]  /*7500*/  FSEL R198, R25, -INF , P1 ;  /* 0xff80000019c67808 */ /* 0x000fe20000800000 */
[----:B------:R-:W-:Y:S01]  /*7510*/  IMAD.MOV.U32 R25, RZ, RZ, R168 ;  /* 0x000000ffff197224 */ /* 0x000fe200078e00a8 */
[----:B------:R-:W-:Y:S02]  /*7520*/  FMNMX.FTZ R4, R130, R4, !PT ;  /* 0x0000000482047209 */ /* 0x000fe40007810000 */
[C---:B------:R-:W-:Y:S02]  /*7530*/  ISETP.GT.AND P1, PT, R2.reuse, 0x38, PT ;  /* 0x000000380200780c */ /* 0x040fe40003f24270 */
[----:B------:R-:W-:Y:S02]  /*7540*/  FMNMX.FTZ R4, R187, R4, !PT ;  /* 0x00000004bb047209 */ /* 0x000fe40007810000 */
[----:B------:R-:W-:Y:S02]  /*7550*/  ISETP.GT.AND P0, PT, R2, 0x39, PT ;  /* 0x000000390200780c */ /* 0x000fe40003f04270 */
[----:B------:R-:W-:Y:S02]  /*7560*/  FMNMX.FTZ R165, R200, R4, !PT ;  /* 0x00000004c8a57209 */ /* 0x000fe40007810000 */
[----:B------:R-:W-:Y:S02]  /*7570*/  FMNMX.FTZ R4, R190, R5, !PT ;  /* 0x00000005be047209 */ /* 0x000fe40007810000 */
[----:B------:R-:W-:Y:S02]  /*7580*/  FMNMX.FTZ R165, R201, R165, !PT ;  /* 0x000000a5c9a57209 */ /* 0x000fe40007810000 */
[----:B------:R-:W-:Y:S02]  /*7590*/  FMNMX.FTZ R4, R184, R4, !PT ;  /* 0x00000004b8047209 */ /* 0x000fe40007810000 */
[----:B------:R-:W-:Y:S02]  /*75a0*/  FMNMX.FTZ R165, R202, R165, !PT ;  /* 0x000000a5caa57209 */ /* 0x000fe40007810000 */
[----:B------:R-:W-:Y:S02]  /*75b0*/  FMNMX.FTZ R4, R186, R4, !PT ;  /* 0x00000004ba047209 */ /* 0x000fe40007810000 */
[----:B------:R-:W-:Y:S02]  /*75c0*/  FSEL R194, R32, -INF , P1 ;  /* 0xff80000020c27808 */ /* 0x000fe40000800000 */
[----:B------:R-:W-:Y:S02]  /*75d0*/  FMNMX.FTZ R4, R131, R4, !PT ;  /* 0x0000000483047209 */ /* 0x000fe40007810000 */
[----:B------:R-:W-:Y:S02]  /*75e0*/  FMNMX.FTZ R165, R197, R165, !PT ;  /* 0x000000a5c5a57209 */ /* 0x000fe40007810000 */
[----:B------:R-:W-:Y:S02]  /*75f0*/  FMNMX.FTZ R2, R24, R4, !PT ;  /* 0x0000000418027209 */ /* 0x000fe40007810000 */
[----:B------:R-:W-:Y:S02]  /*7600*/  MOV R32, R167 ;  /* 0x000000a700207202 */ /* 0x000fe40000000f00 */
[----:B------:R-:W-:Y:S02]  /*7610*/  FMNMX.FTZ R2, R25, R2, !PT ;  /* 0x0000000219027209 */ /* 0x000fe40007810000 */
[----:B------:R-:W-:Y:S02]  /*7620*/  FMNMX.FTZ R165, R198, R165, !PT ;  /* 0x000000a5c6a57209 */ /* 0x000fe40007810000 */
[----:B------:R-:W-:Y:S02]  /*7630*/  FMNMX.FTZ R2, R32, R2, !PT ;  /* 0x0000000220027209 */ /* 0x000fe40007810000 */
[----:B------:R-:W-:Y:S02]  /*7640*/  FMNMX.FTZ R165, R192, R165, !PT ;  /* 0x000000a5c0a57209 */ /* 0x000fe40007810000 */
[----:B------:R-:W-:Y:S02]  /*7650*/  FMNMX.FTZ R2, R203, R2, !PT ;  /* 0x00000002cb027209 */ /* 0x000fe40007810000 */
[----:B------:R-:W-:Y:S02]  /*7660*/  ISETP.GT.AND P1, PT, R0, 0x28, PT ;  /* 0x000000280000780c */ /* 0x000fe40003f24270 */
[----:B------:R-:W-:Y:S02]  /*7670*/  FMNMX.FTZ R165, R193, R165, !PT ;  /* 0x000000a5c1a57209 */ /* 0x000fe40007810000 */
[----:B------:R-:W-:Y:S02]  /*7680*/  FSEL R195, R33, -INF , P0 ;  /* 0xff80000021c37808 */ /* 0x000fe40000000000 */
[----:B------:R-:W-:Y:S02]  /*7690*/  FSEL R183, R26, -INF , P1 ;  /* 0xff8000001ab77808 */ /* 0x000fe40000800000 */
[----:B------:R-:W-:Y:S02]  /*76a0*/  FMNMX.FTZ R2, R196, R2, !PT ;  /* 0x00000002c4027209 */ /* 0x000fe40007810000 */
[----:B------:R-:W-:Y:S02]  /*76b0*/  ISETP.GT.AND P0, PT, R0, 0x29, PT ;  /* 0x000000290000780c */ /* 0x000fe40003f04270 */
[----:B------:R-:W-:Y:S02]  /*76c0*/  FMNMX.FTZ R165, R194, R165, !PT ;  /* 0x000000a5c2a57209 */ /* 0x000fe40007810000 */
[----:B------:R-:W-:Y:S02]  /*76d0*/  FSEL R199, R27, -INF , P0 ;  /* 0xff8000001bc77808 */ /* 0x000fe40000000000 */
[----:B------:R-:W-:Y:S02]  /*76e0*/  ISETP.GT.AND P1, PT, R0, 0x30, PT ;  /* 0x000000300000780c */ /* 0x000fe40003f24270 */
[----:B------:R-:W-:Y:S02]  /*76f0*/  FMNMX.FTZ R2, R183, R2, !PT ;  /* 0x00000002b7027209 */ /* 0x000fe40007810000 */
[----:B------:R-:W-:Y:S02]  /*7700*/  FMNMX.FTZ R165, R195, R165, !PT ;  /* 0x000000a5c3a57209 */ /* 0x000fe40007810000 */
[----:B------:R-:W-:Y:S02]  /*7710*/  FMNMX.FTZ R2, R199, R2, !PT ;  /* 0x00000002c7027209 */ /* 0x000fe40007810000 */
[----:B------:R-:W-:Y:S01]  /*7720*/  FSEL R172, R30, -INF , P1 ;  /* 0xff8000001eac7808 */ /* 0x000fe20000800000 */
[----:B------:R-:W1:Y:S01]  /*7730*/  SHFL.BFLY PT, R4, R165, 0x2, 0x1f ;  /* 0x0c401f00a5047f89 */ /* 0x000e6200000e0000 */
[----:B------:R-:W-:Y:S02]  /*7740*/  ISETP.GT.AND P0, PT, R0, 0x31, PT ;  /* 0x000000310000780c */ /* 0x000fe40003f04270 */
[----:B------:R-:W-:Y:S02]  /*7750*/  FMNMX.FTZ R2, R172, R2, !PT ;  /* 0x00000002ac027209 */ /* 0x000fe40007810000 */
[----:B------:R-:W-:Y:S02]  /*7760*/  FSEL R173, R31, -INF , P0 ;  /* 0xff8000001fad7808 */ /* 0x000fe40000000000 */
[C---:B------:R-:W-:Y:S02]  /*7770*/  ISETP.GT.AND P1, PT, R0.reuse, 0x38, PT ;  /* 0x000000380000780c */ /* 0x040fe40003f24270 */
[----:B------:R-:W-:Y:S02]  /*7780*/  ISETP.GT.AND P0, PT, R0, 0x39, PT ;  /* 0x000000390000780c */ /* 0x000fe40003f04270 */
[----:B------:R-:W-:Y:S02]  /*7790*/  FSEL R174, R34, -INF , P1 ;  /* 0xff80000022ae7808 */ /* 0x000fe40000800000 */
[----:B------:R-:W-:Y:S02]  /*77a0*/  FMNMX.FTZ R0, R173, R2, !PT ;  /* 0x00000002ad007209 */ /* 0x000fe40007810000 */
[----:B------:R-:W-:Y:S02]  /*77b0*/  PLOP3.LUT P6, PT, PT, PT, UP2, 0x80, 0x0 ;  /* 0x000000000000781c */ /* 0x000fe40003fcf028 */
[----:B------:R-:W-:Y:S02]  /*77c0*/  FMNMX.FTZ R0, R174, R0, !PT ;  /* 0x00000000ae007209 */ /* 0x000fe40007810000 */
[----:B------:R-:W-:Y:S04]  /*77d0*/  FSEL R167, R35, -INF , P0 ;  /* 0xff80000023a77808 */ /* 0x000fe80000000000 */
[----:B------:R-:W-:Y:S02]  /*77e0*/  FMNMX.FTZ R0, R167, R0, !PT ;  /* 0x00000000a7007209 */ /* 0x000fe40007810000 */
[----:B-1----:R-:W-:Y:S03]  /*77f0*/  FMNMX.FTZ R165, R165, R4, !PT ;  /* 0x00000004a5a57209 */ /* 0x002fe60007810000 */
[----:B------:R-:W1:Y:S05]  /*7800*/  SHFL.BFLY PT, R2, R0, 0x2, 0x1f ;  /* 0x0c401f0000027f89 */ /* 0x000e6a00000e0000 */
[----:B------:R-:W1:Y:S02]  /*7810*/  SHFL.BFLY PT, R11, R165, 0x1, 0x1f ;  /* 0x0c201f00a50b7f89 */ /* 0x000e6400000e0000 */
[----:B-1----:R-:W-:Y:S05]  /*7820*/  FMNMX.FTZ R0, R0, R2, !PT ;  /* 0x0000000200007209 */ /* 0x002fea0007810000 */
[----:B------:R-:W1:Y:S01]  /*7830*/  SHFL.BFLY PT, R2, R0, 0x1, 0x1f ;  /* 0x0c201f0000027f89 */ /* 0x000e6200000e0000 */
[----:B------:R-:W-:Y:S05]  /*7840*/  FMNMX.FTZ R165, R165, R11, !PT ;  /* 0x0000000ba5a57209 */ /* 0x000fea0007810000 */
[----:B------:R-:W-:Y:S01]  /*7850*/  FMUL.FTZ R180, R165, c[0x0][0x2d0] ;  /* 0x0000b400a5b47a20 */ /* 0x000fe20000410000 */
[----:B--2---:R-:W-:Y:S04]  /*7860*/  @P6 IADD3 R5, P1, R28, UR14, RZ ;  /* 0x0000000e1c056c10 */ /* 0x004fe8000ff3e0ff */
[----:B------:R-:W-:Y:S02]  /*7870*/  @P6 LEA R6, P0, R5, c[0x0][0x1c8], 0x1 ;  /* 0x0000720005066a11 */ /* 0x000fe400078008ff */
[----:B---3--:R-:W-:Y:S02]  /*7880*/  @P6 IADD3.X R7, R23, UR11, RZ, P1, !PT ;  /* 0x0000000b17076c10 */ /* 0x008fe40008ffe4ff */
[----:B------:R-:W-:Y:S02]  /*7890*/  @P6 IADD3 R4, P1, R21, UR14, RZ ;  /* 0x0000000e15046c10 */ /* 0x000fe4000ff3e0ff */
[----:B------:R-:W-:Y:S02]  /*78a0*/  @P6 LEA.HI.X R7, R5, c[0x0][0x1cc], R7, 0x1, P0 ;  /* 0x0000730005076a11 */ /* 0x000fe400000f0c07 */
[----:B------:R-:W-:Y:S02]  /*78b0*/  @P6 IADD3.X R9, R20, UR11, RZ, P1, !PT ;  /* 0x0000000b14096c10 */ /* 0x000fe40008ffe4ff */
[C---:B------:R-:W-:Y:S01]  /*78c0*/  @P6 LEA R8, P0, R4.reuse, c[0x0][0x1c8], 0x1 ;  /* 0x0000720004086a11 */ /* 0x040fe200078008ff */
[----:B------:R2:W-:Y:S01]  /*78d0*/  @P6 LDGSTS.E.BYPASS.LTC128B.128 [R128+0x10100], [R6.64], !P5 ;  /* 0x1010000006806fae */ /* 0x0005e2000e901d56 */
[----:B------:R-:W-:Y:S02]  /*78e0*/  @P6 IADD3 R5, P1, R19, UR14, RZ ;  /* 0x0000000e13056c10 */ /* 0x000fe4000ff3e0ff */
[----:B------:R-:W-:Y:S02]  /*78f0*/  @P6 LEA.HI.X R9, R4, c[0x0][0x1cc], R9, 0x1, P0 ;  /* 0x0000730004096a11 */ /* 0x000fe400000f0c09 */
[----:B------:R-:W-:Y:S02]  /*7900*/  @P6 LEA R12, P0, R5, c[0x0][0x1c8], 0x1 ;  /* 0x00007200050c6a11 */ /* 0x000fe400078008ff */
[----:B------:R-:W-:Y:S01]  /*7910*/  @P6 IADD3.X R10, R18, UR11, RZ, P1, !PT ;  /* 0x0000000b120a6c10 */ /* 0x000fe20008ffe4ff */
[----:B------:R3:W-:Y:S01]  /*7920*/  @P6 LDGSTS.E.BYPASS.LTC128B.128 [R128+0x12100], [R8.64], !P4 ;  /* 0x1210000008806fae */ /* 0x0007e2000e101d56 */
[----:B----4-:R-:W-:Y:S01]  /*7930*/  @P6 IADD3 R4, P1, R17, UR14, RZ ;  /* 0x0000000e11046c10 */ /* 0x010fe2000ff3e0ff */
[----:B------:R-:W-:Y:S01]  /*7940*/  @UP2 UIADD3 UR14, UP0, UR16, UR14, URZ ;  /* 0x0000000e100e2290 */ /* 0x000fe2000ff1e03f */
[----:B------:R-:W-:Y:S02]  /*7950*/  @P6 LEA.HI.X R13, R5, c[0x0][0x1cc], R10, 0x1, P0 ;  /* 0x00007300050d6a11 */ /* 0x000fe400000f0c0a */
[----:B------:R-:W-:Y:S02]  /*7960*/  @P6 LEA R14, P0, R4, c[0x0][0x1c8], 0x1 ;  /* 0x00007200040e6a11 */ /* 0x000fe400078008ff */
[----:B------:R-:W-:Y:S01]  /*7970*/  @P6 IADD3.X R5, R16, UR11, RZ, P1, !PT ;  /* 0x0000000b10056c10 */ /* 0x000fe20008ffe4ff */
[----:B------:R4:W-:Y:S01]  /*7980*/  @P6 LDGSTS.E.BYPASS.LTC128B.128 [R128+0x14100], [R12.64], !P3 ;  /* 0x141000000c806fae */ /* 0x0009e2000d901d56 */
[----:B------:R-:W-:Y:S01]  /*7990*/  @UP2 UIADD3.X UR11, UR15, UR11, URZ, UP0, !UPT ;  /* 0x0000000b0f0b2290 */ /* 0x000fe200087fe43f */
[----:B------:R-:W-:Y:S01]  /*79a0*/  FSETP.NEU.FTZ.AND P1, PT, R165, -INF , PT ;  /* 0xff800000a500780b */ /* 0x000fe20003f3d000 */
[----:B------:R-:W-:Y:S01]  /*79b0*/  UISETP.GT.AND UP0, UPT, UR18, UR9, UPT ;  /* 0x000000091200728c */ /* 0x000fe2000bf04270 */
[----:B------:R-:W-:Y:S02]  /*79c0*/  @P6 LEA.HI.X R15, R4, c[0x0][0x1cc], R5, 0x1, P0 ;  /* 0x00007300040f6a11 */ /* 0x000fe400000f0c05 */
[----:B------:R-:W-:Y:S01]  /*79d0*/  @P6 IADD3 R4, P0, R28, UR14, RZ ;  /* 0x0000000e1c046c10 */ /* 0x000fe2000ff1e0ff */
[----:B------:R-:W-:Y:S01]  /*79e0*/  UMOV UR18, UR17 ;  /* 0x0000001100127c82 */ /* 0x000fe20008000000 */
[----:B------:R-:W-:Y:S01]  /*79f0*/  FSEL R180, R180, RZ, P1 ;  /* 0x000000ffb4b47208 */ /* 0x000fe20000800000 */
[----:B------:R3:W-:Y:S01]  /*7a00*/  @P6 LDGSTS.E.BYPASS.LTC128B.128 [R128+0x16100], [R14.64], !P2 ;  /* 0x161000000e806fae */ /* 0x0007e2000d101d56 */
[----:B------:R-:W-:Y:S02]  /*7a10*/  @P6 IADD3.X R5, R23, UR11, RZ, P0, !PT ;  /* 0x0000000b17056c10 */ /* 0x000fe400087fe4ff */
[----:B------:R-:W-:Y:S01]  /*7a20*/  @P6 LEA R10, P0, R4, c[0x0][0x1c8], 0x1 ;  /* 0x00007200040a6a11 */ /* 0x000fe200078008ff */
[--C-:B------:R-:W-:Y:S02]  /*7a30*/  FFMA.FTZ R188, R188, c[0x0][0x2d0], -R180.reuse ;  /* 0x0000b400bcbc7a23 */ /* 0x100fe400000108b4 */
[--C-:B------:R-:W-:Y:S01]  /*7a40*/  FFMA.FTZ R189, R189, c[0x0][0x2d0], -R180.reuse ;  /* 0x0000b400bdbd7a23 */ /* 0x100fe200000108b4 */
[----:B------:R-:W-:Y:S01]  /*7a50*/  @P6 LEA.HI.X R11, R4, c[0x0][0x1cc], R5, 0x1, P0 ;  /* 0x00007300040b6a11 */ /* 0x000fe200000f0c05 */
[--C-:B------:R-:W-:Y:S01]  /*7a60*/  FFMA.FTZ R185, R185, c[0x0][0x2d0], -R180.reuse ;  /* 0x0000b400b9b97a23 */ /* 0x100fe200000108b4 */
[----:B------:R-:W-:Y:S01]  /*7a70*/  @P6 IADD3 R4, P0, R21, UR14, RZ ;  /* 0x0000000e15046c10 */ /* 0x000fe2000ff1e0ff */
[----:B------:R3:W-:Y:S02]  /*7a80*/  MUFU.EX2 R175, R189 ;  /* 0x000000bd00af7308 */ /* 0x0007e40000000800 */
[----:B------:R3:W-:Y:S01]  /*7a90*/  @P6 LDGSTS.E.BYPASS.LTC128B.128 [R128+0x11100], [R10.64], !P5 ;  /* 0x111000000a806fae */ /* 0x0007e2000e901d56 */
[----:B------:R-:W-:Y:S02]  /*7aa0*/  @P6 IADD3.X R5, R20, UR11, RZ, P0, !PT ;  /* 0x0000000b14056c10 */ /* 0x000fe400087fe4ff */
[----:B--2---:R-:W-:Y:S01]  /*7ab0*/  @P6 LEA R6, P0, R4, c[0x0][0x1c8], 0x1 ;  /* 0x0000720004066a11 */ /* 0x004fe200078008ff */
[----:B----4-:R-:W-:Y:S03]  /*7ac0*/  FFMA.FTZ R12, R164, c[0x0][0x2d0], -R180 ;  /* 0x0000b400a40c7a23 */ /* 0x010fe600000108b4 */
[----:B------:R-:W-:Y:S01]  /*7ad0*/  @P6 LEA.HI.X R7, R4, c[0x0][0x1cc], R5, 0x1, P0 ;  /* 0x0000730004076a11 */ /* 0x000fe200000f0c05 */
[----:B------:R2:W-:Y:S01]  /*7ae0*/  MUFU.EX2 R171, R185 ;  /* 0x000000b900ab7308 */ /* 0x0005e20000000800 */
[----:B------:R-:W-:Y:S02]  /*7af0*/  @P6 IADD3 R4, P0, R19, UR14, RZ ;  /* 0x0000000e13046c10 */ /* 0x000fe4000ff1e0ff */
[----:B-1----:R-:W-:Y:S01]  /*7b00*/  FMNMX.FTZ R164, R0, R2, !PT ;  /* 0x0000000200a47209 */ /* 0x002fe20007810000 */
[----:B------:R1:W-:Y:S01]  /*7b10*/  @P6 LDGSTS.E.BYPASS.LTC128B.128 [R128+0x13100], [R6.64], !P4 ;  /* 0x1310000006806fae */ /* 0x0003e2000e101d56 */
[----:B------:R-:W-:Y:S02]  /*7b20*/  @P6 IADD3.X R5, R18, UR11, RZ, P0, !PT ;  /* 0x0000000b12056c10 */ /* 0x000fe400087fe4ff */
[----:B---3--:R-:W-:Y:S01]  /*7b30*/  @P6 LEA R8, P0, R4, c[0x0][0x1c8], 0x1 ;  /* 0x0000720004086a11 */ /* 0x008fe200078008ff */
[----:B------:R-:W-:Y:S01]  /*7b40*/  FMUL.FTZ R181, R164, c[0x0][0x2d0] ;  /* 0x0000b400a4b57a20 */ /* 0x000fe20000410000 */
[----:B------:R-:W-:Y:S01]  /*7b50*/  FSEL R0, R165, RZ, P1 ;  /* 0x000000ffa5007208 */ /* 0x000fe20000800000 */
[----:B------:R-:W3:Y:S01]  /*7b60*/  MUFU.EX2 R169, R12 ;  /* 0x0000000c00a97308 */ /* 0x000ee20000000800 */
[----:B------:R-:W-:Y:S02]  /*7b70*/  @P6 LEA.HI.X R9, R4, c[0x0][0x1cc], R5, 0x1, P0 ;  /* 0x0000730004096a11 */ /* 0x000fe400000f0c05 */
[----:B------:R-:W-:Y:S01]  /*7b80*/  @P6 IADD3 R2, P0, R17, UR14, RZ ;  /* 0x0000000e11026c10 */ /* 0x000fe2000ff1e0ff */
[----:B------:R-:W-:Y:S02]  /*7b90*/  FADD.FTZ R0, -R0, R3 ;  /* 0x0000000300007221 */ /* 0x000fe40000010100 */
[----:B------:R1:W-:Y:S01]  /*7ba0*/  @P6 LDGSTS.E.BYPASS.LTC128B.128 [R128+0x15100], [R8.64], !P3 ;  /* 0x1510000008806fae */ /* 0x0003e2000d901d56 */
[----:B------:R-:W-:Y:S01]  /*7bb0*/  @P6 LEA R4, P1, R2, c[0x0][0x1c8], 0x1 ;  /* 0x0000720002046a11 */ /* 0x000fe200078208ff */
[----:B------:R-:W-:Y:S01]  /*7bc0*/  FMUL.FTZ R0, R0, c[0x0][0x2d0] ;  /* 0x0000b40000007a20 */ /* 0x000fe20000410000 */
[----:B------:R-:W-:Y:S01]  /*7bd0*/  @P6 IADD3.X R5, R16, UR11, RZ, P0, !PT ;  /* 0x0000000b10056c10 */ /* 0x000fe200087fe4ff */
[----:B------:R-:W4:Y:S01]  /*7be0*/  MUFU.EX2 R188, R188 ;  /* 0x000000bc00bc7308 */ /* 0x000f220000000800 */
[----:B------:R-:W-:Y:S01]  /*7bf0*/  FSETP.NEU.FTZ.AND P0, PT, R164, -INF , PT ;  /* 0xff800000a400780b */ /* 0x000fe20003f1d000 */
[----:B------:R-:W-:Y:S01]  /*7c00*/  IMAD.MOV.U32 R189, RZ, RZ, R32 ;  /* 0x000000ffffbd7224 */ /* 0x000fe200078e0020 */
[----:B------:R-:W-:Y:S02]  /*7c10*/  @P6 LEA.HI.X R5, R2, c[0x0][0x1cc], R5, 0x1, P1 ;  /* 0x0000730002056a11 */ /* 0x000fe400008f0c05 */
[----:B------:R-:W-:Y:S02]  /*7c20*/  FSEL R181, R181, RZ, P0 ;  /* 0x000000ffb5b57208 */ /* 0x000fe40000000000 */
[----:B------:R-:W-:Y:S01]  /*7c30*/  FSEL R2, R164, RZ, P0 ;  /* 0x000000ffa4027208 */ /* 0x000fe20000000000 */
[----:B------:R1:W-:Y:S01]  /*7c40*/  @P6 LDGSTS.E.BYPASS.LTC128B.128 [R128+0x17100], [R4.64], !P2 ;  /* 0x1710000004806fae */ /* 0x0003e2000d101d56 */
[----:B--2---:R-:W-:Y:S01]  /*7c50*/  MOV R185, R25 ;  /* 0x0000001900b97202 */ /* 0x004fe20000000f00 */
[--C-:B------:R-:W-:Y:S01]  /*7c60*/  FFMA.FTZ R186, R186, c[0x0][0x2d0], -R181.reuse ;  /* 0x0000b400baba7a23 */ /* 0x100fe200000108b5 */
[----:B------:R2:W1:Y:S01]  /*7c70*/  MUFU.EX2 R3, R0 ;  /* 0x0000000000037308 */ /* 0x0004620000000800 */
[--C-:B------:R-:W-:Y:S01]  /*7c80*/  FFMA.FTZ R190, R190, c[0x0][0x2d0], -R181.reuse ;  /* 0x0000b400bebe7a23 */ /* 0x100fe200000108b5 */
[----:B------:R-:W-:Y:S01]  /*7c90*/  LDSM.16.MT88.4 R20, [R250+0x100] ;  /* 0x00010000fa14783b */ /* 0x000fe20000004200 */
[--C-:B------:R-:W-:Y:S01]  /*7ca0*/  FFMA.FTZ R184, R184, c[0x0][0x2d0], -R181.reuse ;  /* 0x0000b400b8b87a23 */ /* 0x100fe200000108b5 */
[----:B---3--:R-:W-:Y:S01]  /*7cb0*/  F2FP.BF16.PACK_AB R178, R171, R169 ;  /* 0x000000a9abb2723e */ /* 0x008fe200000010ff */
[--C-:B------:R-:W-:Y:S01]  /*7cc0*/  FFMA.FTZ R191, R191, c[0x0][0x2d0], -R181.reuse ;  /* 0x0000b400bfbf7a23 */ /* 0x100fe200000108b5 */
[----:B------:R-:W-:Y:S01]  /*7cd0*/  PLOP3.LUT P0, PT, PT, PT, UP0, 0x80, 0x0 ;  /* 0x000000000000781c */ /* 0x000fe20003f0f008 */
[----:B------:R-:W0:Y:S03]  /*7ce0*/  LDGDEPBAR ;  /* 0x00000000000079af */ /* 0x000e260000000000 */
[----:B------:R-:W3:Y:S01]  /*7cf0*/  MUFU.EX2 R12, R186 ;  /* 0x000000ba000c7308 */ /* 0x000ee20000000800 */
[----:B----4-:R-:W-:Y:S09]  /*7d00*/  F2FP.BF16.PACK_AB R176, R175, R188 ;  /* 0x000000bcafb0723e */ /* 0x010ff200000010ff */
[----:B------:R-:W-:Y:S01]  /*7d10*/  MUFU.EX2 R168, R190 ;  /* 0x000000be00a87308 */ /* 0x000fe20000000800 */
[----:B-1----:R-:W4:Y:S01]  /*7d20*/  LDL.LU R128, [R1+0x12c] ;  /* 0x00012c0001807983 */ /* 0x002f220000300800 */
[----:B--2---:R-:W-:Y:S02]  /*7d30*/  FADD.FTZ R0, -R2, R166 ;  /* 0x000000a602007221 */ /* 0x004fe40000010100 */
[C---:B------:R-:W-:Y:S02]  /*7d40*/  FMUL.FTZ R4, R3.reuse, R132 ;  /* 0x0000008403047220 */ /* 0x040fe40000410000 */
[----:B------:R-:W2:Y:S01]  /*7d50*/  LDL R26, [R1] ;  /* 0x00000000011a7983 */ /* 0x000ea20000100800 */
[----:B------:R-:W-:Y:S03]  /*7d60*/  FMUL.FTZ R0, R0, c[0x0][0x2d0] ;  /* 0x0000b40000007a20 */ /* 0x000fe60000410000 */
[----:B------:R-:W1:Y:S01]  /*7d70*/  MUFU.EX2 R170, R184 ;  /* 0x000000b800aa7308 */ /* 0x000e620000000800 */
[C---:B------:R-:W-:Y:S02]  /*7d80*/  FMUL.FTZ R5, R3.reuse, R133 ;  /* 0x0000008503057220 */ /* 0x040fe40000410000 */
[----:B---3--:R-:W-:Y:S02]  /*7d90*/  IMAD.MOV.U32 R166, RZ, RZ, R12 ;  /* 0x000000ffffa67224 */ /* 0x008fe400078e000c */
[----:B------:R-:W3:Y:S01]  /*7da0*/  LDSM.16.MT88.4 R12, [R249+0x100] ;  /* 0x00010000f90c783b */ /* 0x000ee20000004200 */
[C---:B------:R-:W-:Y:S02]  /*7db0*/  FMUL.FTZ R8, R3.reuse, R136 ;  /* 0x0000008803087220 */ /* 0x040fe40000410000 */
[C---:B------:R-:W-:Y:S02]  /*7dc0*/  FMUL.FTZ R9, R3.reuse, R137 ;  /* 0x0000008903097220 */ /* 0x040fe40000410000 */
[----:B------:R-:W1:Y:S01]  /*7dd0*/  MUFU.EX2 R182, R191 ;  /* 0x000000bf00b67308 */ /* 0x000e620000000800 */
[C---:B------:R-:W-:Y:S02]  /*7de0*/  FMUL.FTZ R16, R3.reuse, R144 ;  /* 0x0000009003107220 */ /* 0x040fe40000410000 */
[C---:B------:R-:W-:Y:S01]  /*7df0*/  FMUL.FTZ R17, R3.reuse, R145 ;  /* 0x0000009103117220 */ /* 0x040fe20000410000 */
[----:B------:R-:W-:Y:S01]  /*7e00*/  MOV R145, R188 ;  /* 0x000000bc00917202 */ /* 0x000fe20000000f00 */
[C---:B------:R-:W-:Y:S02]  /*7e10*/  FMUL.FTZ R25, R3.reuse, R153 ;  /* 0x0000009903197220 */ /* 0x040fe40000410000 */
[C---:B------:R-:W-:Y:S02]  /*7e20*/  FMUL.FTZ R32, R3.reuse, R160 ;  /* 0x000000a003207220 */ /* 0x040fe40000410000 */
[C---:B------:R-:W-:Y:S01]  /*7e30*/  FMUL.FTZ R33, R3.reuse, R161 ;  /* 0x000000a103217220 */ /* 0x040fe20000410000 */
[----:B------:R-:W3:Y:S01]  /*7e40*/  MUFU.EX2 R0, R0 ;  /* 0x0000000000007308 */ /* 0x000ee20000000800 */
[C---:B------:R-:W-:Y:S02]  /*7e50*/  FMUL.FTZ R36, R3.reuse, R36 ;  /* 0x0000002403247220 */ /* 0x040fe40000410000 */
[C---:B------:R-:W-:Y:S01]  /*7e60*/  FMUL.FTZ R37, R3.reuse, R37 ;  /* 0x0000002503257220 */ /* 0x040fe20000410000 */
[----:B-1----:R-:W-:Y:S01]  /*7e70*/  F2FP.BF16.PACK_AB R179, R166, R170 ;  /* 0x000000aaa6b3723e */ /* 0x002fe200000010ff */
[C---:B------:R-:W-:Y:S02]  /*7e80*/  FMUL.FTZ R40, R3.reuse, R40 ;  /* 0x0000002803287220 */ /* 0x040fe40000410000 */
[C---:B------:R-:W-:Y:S02]  /*7e90*/  FMUL.FTZ R41, R3.reuse, R41 ;  /* 0x0000002903297220 */ /* 0x040fe40000410000 */
[C---:B------:R-:W-:Y:S02]  /*7ea0*/  FMUL.FTZ R44, R3.reuse, R44 ;  /* 0x0000002c032c7220 */ /* 0x040fe40000410000 */
[C---:B------:R-:W-:Y:S02]  /*7eb0*/  FMUL.FTZ R45, R3.reuse, R45 ;  /* 0x0000002d032d7220 */ /* 0x040fe40000410000 */
[C---:B------:R-:W-:Y:S01]  /*7ec0*/  FMUL.FTZ R48, R3.reuse, R48 ;  /* 0x0000003003307220 */ /* 0x040fe20000410000 */
[----:B------:R-:W-:Y:S01]  /*7ed0*/  F2FP.BF16.PACK_AB R177, R168, R182 ;  /* 0x000000b6a8b1723e */ /* 0x000fe200000010ff */
[----:B------:R-:W-:Y:S02]  /*7ee0*/  IMAD.MOV.U32 R191, RZ, RZ, R24 ;  /* 0x000000ffffbf7224 */ /* 0x000fe400078e0018 */
[C---:B------:R-:W-:Y:S02]  /*7ef0*/  FMUL.FTZ R24, R3.reuse, R152 ;  /* 0x0000009803187220 */ /* 0x040fe40000410000 */
[C---:B------:R-:W-:Y:S02]  /*7f00*/  FMUL.FTZ R49, R3.reuse, R49 ;  /* 0x0000003103317220 */ /* 0x040fe40000410000 */
[C---:B------:R-:W-:Y:S02]  /*7f10*/  FMUL.FTZ R52, R3.reuse, R52 ;  /* 0x0000003403347220 */ /* 0x040fe40000410000 */
[C---:B------:R-:W-:Y:S02]  /*7f20*/  FMUL.FTZ R53, R3.reuse, R53 ;  /* 0x0000003503357220 */ /* 0x040fe40000410000 */
[C---:B---3--:R-:W-:Y:S02]  /*7f30*/  FMUL.FTZ R6, R0.reuse, R134 ;  /* 0x0000008600067220 */ /* 0x048fe40000410000 */
[C---:B------:R-:W-:Y:S02]  /*7f40*/  FMUL.FTZ R7, R0.reuse, R135 ;  /* 0x0000008700077220 */ /* 0x040fe40000410000 */
[----:B------:R-:W-:Y:S01]  /*7f50*/  LDSM.16.MT88.4 R132, [R252+0x100] ;  /* 0x00010000fc84783b */ /* 0x000fe20000004200 */
[C---:B------:R-:W-:Y:S02]  /*7f60*/  FMUL.FTZ R10, R0.reuse, R138 ;  /* 0x0000008a000a7220 */ /* 0x040fe40000410000 */
[C---:B------:R-:W-:Y:S02]  /*7f70*/  FMUL.FTZ R11, R0.reuse, R139 ;  /* 0x0000008b000b7220 */ /* 0x040fe40000410000 */
[C---:B------:R-:W-:Y:S01]  /*7f80*/  HMMA.16816.F32.BF16 R4, R176.reuse, R12, R4 ;  /* 0x0000000cb004723c */ /* 0x040fe20000041804 */
[----:B------:R-:W-:Y:S04]  /*7f90*/  LDSM.16.MT88.4 R136, [R249+0x900] ;  /* 0x00090000f988783b */ /* 0x000fe80000004200 */
[C---:B------:R-:W-:Y:S02]  /*7fa0*/  FMUL.FTZ R18, R0.reuse, R146 ;  /* 0x0000009200127220 */ /* 0x040fe40000410000 */
[C---:B------:R-:W-:Y:S01]  /*7fb0*/  FMUL.FTZ R12, R3.reuse, R140 ;  /* 0x0000008c030c7220 */ /* 0x040fe20000410000 */
[C---:B------:R-:W-:Y:S04]  /*7fc0*/  HMMA.16816.F32.BF16 R8, R176.reuse, R14, R8 ;  /* 0x0000000eb008723c */ /* 0x040fe80000041808 */
[----:B------:R-:W-:Y:S02]  /*7fd0*/  FMUL.FTZ R13, R3, R141 ;  /* 0x0000008d030d7220 */ /* 0x000fe40000410000 */
[C---:B------:R-:W-:Y:S02]  /*7fe0*/  FMUL.FTZ R19, R0.reuse, R147 ;  /* 0x0000009300137220 */ /* 0x040fe40000410000 */
[C---:B------:R-:W-:Y:S04]  /*7ff0*/  FMUL.FTZ R14, R0.reuse, R142 ;  /* 0x0000008e000e7220 */ /* 0x040fe80000410000 */
[C---:B------:R-:W-:Y:S02]  /*8000*/  FMUL.FTZ R15, R0.reuse, R143 ;  /* 0x0000008f000f7220 */ /* 0x040fe40000410000 */
[----:B------:R-:W-:Y:S01]  /*8010*/  LDSM.16.MT88.4 R140, [R250+0x1100] ;  /* 0x00110000fa8c783b */ /* 0x000fe20000004200 */
[C---:B------:R-:W-:Y:S02]  /*8020*/  FMUL.FTZ R27, R0.reuse, R155 ;  /* 0x0000009b001b7220 */ /* 0x040fe40000410000 */
[C---:B------:R-:W-:Y:S02]  /*8030*/  FMUL.FTZ R35, R0.reuse, R163 ;  /* 0x000000a300237220 */ /* 0x040fe40000410000 */
[C---:B------:R-:W-:Y:S03]  /*8040*/  HMMA.16816.F32.BF16 R12, R176.reuse, R20, R12 ;  /* 0x00000014b00c723c */ /* 0x040fe6000004180c */
[--C-:B------:R-:W-:Y:S02]  /*8050*/  FFMA.FTZ R2, R129, c[0x0][0x2d0], -R180.reuse ;  /* 0x0000b40081027a23 */ /* 0x100fe400000108b4 */
[----:B------:R-:W3:Y:S01]  /*8060*/  LDL.LU R129, [R1+0x128] ;  /* 0x0001280001817983 */ /* 0x000ee20000300800 */
[--C-:B------:R-:W-:Y:S02]  /*8070*/  FFMA.FTZ R184, R193, c[0x0][0x2d0], -R180.reuse ;  /* 0x0000b400c1b87a23 */ /* 0x100fe400000108b4 */
[C---:B------:R-:W-:Y:S04]  /*8080*/  HMMA.16816.F32.BF16 R16, R176.reuse, R22, R16 ;  /* 0x00000016b010723c */ /* 0x040fe80000041810 */
[C---:B------:R-:W-:Y:S01]  /*8090*/  FMUL.FTZ R20, R3.reuse, R148 ;  /* 0x0000009403147220 */ /* 0x040fe20000410000 */
[----:B------:R-:W-:Y:S01]  /*80a0*/  MUFU.EX2 R184, R184 ;  /* 0x000000b800b87308 */ /* 0x000fe20000000800 */
[C---:B------:R-:W-:Y:S02]  /*80b0*/  FMUL.FTZ R21, R3.reuse, R149 ;  /* 0x0000009503157220 */ /* 0x040fe40000410000 */
[C---:B------:R-:W-:Y:S04]  /*80c0*/  FMUL.FTZ R22, R0.reuse, R150 ;  /* 0x0000009600167220 */ /* 0x040fe80000410000 */
[C---:B------:R-:W-:Y:S02]  /*80d0*/  FMUL.FTZ R23, R0.reuse, R151 ;  /* 0x0000009700177220 */ /* 0x040fe40000410000 */
        /* <DEDUP_REMOVED lines=33> */
[----:B------:R-:W3:Y:S01]  /*82f0*/  LDL.LU R130, [R1+0x124] ;  /* 0x0001240001827983 */ /* 0x000ee20000300800 */
        /* <DEDUP_REMOVED lines=51> */
[----:B------:R-:W-:Y:S02]  /*8630*/  FMUL.FTZ R125, R3, R125 ;  /* 0x0000007d037d7220 */ /* 0x000fe40000410000 */
[--C-:B------:R-:W-:Y:S02]  /*8640*/  FFMA.FTZ R148, R183, c[0x0][0x2d0], -R181.reuse ;  /* 0x0000b400b7947a23 */ /* 0x100fe400000108b5 */
[--C-:B------:R-:W-:Y:S02]  /*8650*/  FFMA.FTZ R183, R194, c[0x0][0x2d0], -R180.reuse ;  /* 0x0000b400c2b77a23 */ /* 0x100fe400000108b4 */
[----:B------:R-:W-:Y:S10]  /*8660*/  MUFU.EX2 R186, R148 ;  /* 0x0000009400ba7308 */ /* 0x000ff40000000800 */
[----:B------:R-:W-:Y:S01]  /*8670*/  MUFU.EX2 R183, R183 ;  /* 0x000000b700b77308 */ /* 0x000fe20000000800 */
[C---:B----4-:R-:W-:Y:S01]  /*8680*/  FMUL.FTZ R128, R3.reuse, R128 ;  /* 0x0000008003807220 */ /* 0x050fe20000410000 */
[----:B--2---:R1:W2:Y:S01]  /*8690*/  LDSM.16.MT88.4 R28, [R26+0x100] ;  /* 0x000100001a1c783b */ /* 0x0042a20000004200 */
[----:B------:R-:W-:Y:S01]  /*86a0*/  MOV R151, R26 ;  /* 0x0000001a00977202 */ /* 0x000fe20000000f00 */
[C---:B-1----:R-:W-:Y:S01]  /*86b0*/  FMUL.FTZ R26, R0.reuse, R154 ;  /* 0x0000009a001a7220 */ /* 0x042fe20000410000 */
[C---:B--2---:R-:W-:Y:S07]  /*86c0*/  HMMA.16816.F32.BF16 R20, R176.reuse, R28, R20 ;  /* 0x0000001cb014723c */ /* 0x044fee0000041814 */
[C---:B------:R-:W-:Y:S01]  /*86d0*/  FMUL.FTZ R28, R3.reuse, R156 ;  /* 0x0000009c031c7220 */ /* 0x040fe20000410000 */
[C---:B------:R-:W-:Y:S01]  /*86e0*/  HMMA.16816.F32.BF16 R24, R176.reuse, R30, R24 ;  /* 0x0000001eb018723c */ /* 0x040fe20000041818 */
[----:B------:R1:W2:Y:S03]  /*86f0*/  MUFU.EX2 R156, R2 ;  /* 0x00000002009c7308 */ /* 0x0002a60000000800 */
[----:B------:R-:W-:Y:S03]  /*8700*/  FMUL.FTZ R29, R3, R157 ;  /* 0x0000009d031d7220 */ /* 0x000fe60000410000 */
[C---:B------:R-:W-:Y:S02]  /*8710*/  FMUL.FTZ R30, R0.reuse, R158 ;  /* 0x0000009e001e7220 */ /* 0x040fe40000410000 */
[----:B------:R-:W-:Y:S07]  /*8720*/  FMUL.FTZ R31, R0, R159 ;  /* 0x0000009f001f7220 */ /* 0x000fee0000410000 */
[C---:B------:R-:W-:Y:S08]  /*8730*/  HMMA.16816.F32.BF16 R28, R176.reuse, R132, R28 ;  /* 0x00000084b01c723c */ /* 0x040ff0000004181c */
[C---:B------:R-:W-:Y:S01]  /*8740*/  HMMA.16816.F32.BF16 R32, R176.reuse, R134, R32 ;  /* 0x00000086b020723c */ /* 0x040fe20000041820 */
[----:B------:R-:W4:Y:S03]  /*8750*/  LDSM.16.MT88.4 R132, [R249+0x2100] ;  /* 0x00210000f984783b */ /* 0x000f260000004200 */
[--C-:B-1----:R-:W-:Y:S02]  /*8760*/  FFMA.FTZ R2, R131, c[0x0][0x2d0], -R181.reuse ;  /* 0x0000b40083027a23 */ /* 0x102fe400000108b5 */
[----:B------:R-:W2:Y:S02]  /*8770*/  LDL.LU R131, [R1+0x120] ;  /* 0x0001200001837983 */ /* 0x000ea40000300800 */
[----:B------:R1:W-:Y:S01]  /*8780*/  MUFU.EX2 R150, R2 ;  /* 0x0000000200967308 */ /* 0x0003e20000000800 */
[----:B---3--:R-:W-:Y:S03]  /*8790*/  FMUL.FTZ R129, R3, R129 ;  /* 0x0000008103817220 */ /* 0x008fe60000410000 */
[--C-:B-1----:R-:W-:Y:S06]  /*87a0*/  FFMA.FTZ R2, R191, c[0x0][0x2d0], -R181.reuse ;  /* 0x0000b400bf027a23 */ /* 0x102fec00000108b5 */
[----:B------:R1:W3:Y:S01]  /*87b0*/  MUFU.EX2 R157, R2 ;  /* 0x00000002009d7308 */ /* 0x0002e20000000800 */
[C---:B----4-:R-:W-:Y:S08]  /*87c0*/  HMMA.16816.F32.BF16 R36, R176.reuse, R132, R36 ;  /* 0x00000084b024723c */ /* 0x050ff00000041824 */
[C---:B------:R-:W-:Y:S01]  /*87d0*/  HMMA.16816.F32.BF16 R40, R176.reuse, R134, R40 ;  /* 0x00000086b028723c */ /* 0x040fe20000041828 */
[----:B------:R-:W4:Y:S03]  /*87e0*/  LDSM.16.MT88.4 R132, [R250+0x2100] ;  /* 0x00210000fa84783b */ /* 0x000f260000004200 */
[--C-:B-1----:R-:W-:Y:S04]  /*87f0*/  FFMA.FTZ R2, R187, c[0x0][0x2d0], -R180.reuse ;  /* 0x0000b400bb027a23 */ /* 0x102fe800000108b4 */
[----:B------:R1:W-:Y:S04]  /*8800*/  MUFU.EX2 R158, R2 ;  /* 0x00000002009e7308 */ /* 0x0003e80000000800 */
[--C-:B-1----:R-:W-:Y:S01]  /*8810*/  FFMA.FTZ R2, R200, c[0x0][0x2d0], -R180.reuse ;  /* 0x0000b400c8027a23 */ /* 0x102fe200000108b4 */
[C---:B----4-:R-:W-:Y:S01]  /*8820*/  HMMA.16816.F32.BF16 R44, R176.reuse, R132, R44 ;  /* 0x00000084b02c723c */ /* 0x050fe2000004182c */
[----:B------:R1:W5:Y:S04]  /*8830*/  LDL.LU R200, [R1+0x11c] ;  /* 0x00011c0001c87983 */ /* 0x0003680000300800 */
[----:B------:R4:W1:Y:S01]  /*8840*/  MUFU.EX2 R153, R2 ;  /* 0x0000000200997308 */ /* 0x0008620000000800 */
[----:B------:R-:W-:Y:S02]  /*8850*/  FMUL.FTZ R130, R0, R130 ;  /* 0x0000008200827220 */ /* 0x000fe40000410000 */
[C---:B------:R-:W-:Y:S01]  /*8860*/  HMMA.16816.F32.BF16 R48, R176.reuse, R134, R48 ;  /* 0x00000086b030723c */ /* 0x040fe20000041830 */
[----:B------:R-:W1:Y:S03]  /*8870*/  LDSM.16.MT88.4 R132, [R151+0x2100] ;  /* 0x002100009784783b */ /* 0x000e660000004200 */
[--C-:B----4-:R-:W-:Y:S02]  /*8880*/  FFMA.FTZ R2, R185, c[0x0][0x2d0], -R181.reuse ;  /* 0x0000b400b9027a23 */ /* 0x110fe400000108b5 */
[--C-:B------:R-:W-:Y:S02]  /*8890*/  FFMA.FTZ R185, R192, c[0x0][0x2d0], -R180.reuse ;  /* 0x0000b400c0b97a23 */ /* 0x100fe400000108b4 */
[----:B------:R4:W-:Y:S10]  /*88a0*/  MUFU.EX2 R159, R2 ;  /* 0x00000002009f7308 */ /* 0x0009f40000000800 */
[----:B------:R-:W-:Y:S01]  /*88b0*/  MUFU.EX2 R185, R185 ;  /* 0x000000b900b97308 */ /* 0x000fe20000000800 */
[C---:B-1----:R-:W-:Y:S03]  /*88c0*/  HMMA.16816.F32.BF16 R52, R176.reuse, R132, R52 ;  /* 0x00000084b034723c */ /* 0x042fe60000041834 */
[--C-:B----4-:R-:W-:Y:S05]  /*88d0*/  FFMA.FTZ R2, R189, c[0x0][0x2d0], -R181.reuse ;  /* 0x0000b400bd027a23 */ /* 0x110fea00000108b5 */
[C---:B------:R-:W-:Y:S01]  /*88e0*/  HMMA.16816.F32.BF16 R56, R176.reuse, R134, R56 ;  /* 0x00000086b038723c */ /* 0x040fe20000041838 */
[----:B------:R-:W1:Y:S01]  /*88f0*/  LDSM.16.MT88.4 R132, [R252+0x2100] ;  /* 0x00210000fc84783b */ /* 0x000e620000004200 */
[----:B------:R4:W1:Y:S02]  /*8900*/  MUFU.EX2 R160, R2 ;  /* 0x0000000200a07308 */ /* 0x0008640000000800 */
[--C-:B----4-:R-:W-:Y:S02]  /*8910*/  FFMA.FTZ R2, R201, c[0x0][0x2d0], -R180.reuse ;  /* 0x0000b400c9027a23 */ /* 0x110fe400000108b4 */
[----:B------:R4:W5:Y:S06]  /*8920*/  LDL.LU R201, [R1+0x118] ;  /* 0x0001180001c97983 */ /* 0x00096c0000300800 */
[----:B------:R3:W-:Y:S01]  /*8930*/  MUFU.EX2 R189, R2 ;  /* 0x0000000200bd7308 */ /* 0x0007e20000000800 */
[----:B------:R-:W4:Y:S01]  /*8940*/  LDL.LU R144, [R1+0x64] ;  /* 0x0000640001907983 */ /* 0x000f220000300800 */
[C---:B-1----:R-:W-:Y:S08]  /*8950*/  HMMA.16816.F32.BF16 R60, R176.reuse, R132, R60 ;  /* 0x00000084b03c723c */ /* 0x042ff0000004183c */
[C---:B------:R-:W-:Y:S01]  /*8960*/  HMMA.16816.F32.BF16 R64, R176.reuse, R134, R64 ;  /* 0x00000086b040723c */ /* 0x040fe20000041840 */
[----:B------:R-:W1:Y:S03]  /*8970*/  LDSM.16.MT88.4 R132, [R249+0x4100] ;  /* 0x00410000f984783b */ /* 0x000e660000004200 */
[--C-:B---3--:R-:W-:Y:S02]  /*8980*/  FFMA.FTZ R2, R202, c[0x0][0x2d0], -R180.reuse ;  /* 0x0000b400ca027a23 */ /* 0x108fe400000108b4 */
[----:B------:R3:W5:Y:S02]  /*8990*/  LDL.LU R202, [R1+0x114] ;  /* 0x0001140001ca7983 */ /* 0x0007640000300800 */
[----:B------:R3:W-:Y:S04]  /*89a0*/  MUFU.EX2 R161, R2 ;  /* 0x0000000200a17308 */ /* 0x0007e80000000800 */
[--C-:B---3--:R-:W-:Y:S02]  /*89b0*/  FFMA.FTZ R2, R203, c[0x0][0x2d0], -R181.reuse ;  /* 0x0000b400cb027a23 */ /* 0x108fe400000108b5 */
[----:B------:R3:W5:Y:S04]  /*89c0*/  LDL.LU R203, [R1+0x110] ;  /* 0x0001100001cb7983 */ /* 0x0007680000300800 */
[----:B------:R3:W-:Y:S01]  /*89d0*/  MUFU.EX2 R188, R2 ;  /* 0x0000000200bc7308 */ /* 0x0007e20000000800 */
[C---:B-1----:R-:W-:Y:S08]  /*89e0*/  HMMA.16816.F32.BF16 R68, R176.reuse, R132, R68 ;  /* 0x00000084b044723c */ /* 0x042ff00000041844 */
[C---:B------:R-:W-:Y:S01]  /*89f0*/  HMMA.16816.F32.BF16 R72, R176.reuse, R134, R72 ;  /* 0x00000086b048723c */ /* 0x040fe20000041848 */
[----:B------:R-:W1:Y:S03]  /*8a00*/  LDSM.16.MT88.4 R132, [R250+0x4100] ;  /* 0x00410000fa84783b */ /* 0x000e660000004200 */
[--C-:B---3--:R-:W-:Y:S02]  /*8a10*/  FFMA.FTZ R2, R196, c[0x0][0x2d0], -R181.reuse ;  /* 0x0000b400c4027a23 */ /* 0x108fe400000108b5 */
[----:B------:R3:W5:Y:S02]  /*8a20*/  LDL.LU R196, [R1+0x10c] ;  /* 0x00010c0001c47983 */ /* 0x0007640000300800 */
[----:B------:R3:W-:Y:S04]  /*8a30*/  MUFU.EX2 R190, R2 ;  /* 0x0000000200be7308 */ /* 0x0007e80000000800 */
[--C-:B---3--:R-:W-:Y:S01]  /*8a40*/  FFMA.FTZ R2, R197, c[0x0][0x2d0], -R180.reuse ;  /* 0x0000b400c5027a23 */ /* 0x108fe200000108b4 */
[C---:B-1----:R-:W-:Y:S01]  /*8a50*/  HMMA.16816.F32.BF16 R76, R176.reuse, R132, R76 ;  /* 0x00000084b04c723c */ /* 0x042fe2000004184c */
[----:B------:R1:W5:Y:S04]  /*8a60*/  LDL.LU R197, [R1+0x108] ;  /* 0x0001080001c57983 */ /* 0x0003680000300800 */
[----:B------:R3:W-:Y:S01]  /*8a70*/  MUFU.EX2 R191, R2 ;  /* 0x0000000200bf7308 */ /* 0x0007e20000000800 */
[----:B------:R-:W4:Y:S02]  /*8a80*/  LDL.LU R152, [R1+0x68] ;  /* 0x0000680001987983 */ /* 0x000f240000300800 */
[C---:B------:R-:W-:Y:S03]  /*8a90*/  HMMA.16816.F32.BF16 R80, R176.reuse, R134, R80 ;  /* 0x00000086b050723c */ /* 0x040fe60000041850 */
[----:B------:R-:W1:Y:S01]  /*8aa0*/  LDSM.16.MT88.4 R132, [R151+0x4100] ;  /* 0x004100009784783b */ /* 0x000e620000004200 */
[----:B--2---:R-:W-:Y:S02]  /*8ab0*/  FMUL.FTZ R131, R0, R131 ;  /* 0x0000008300837220 */ /* 0x004fe40000410000 */
[--C-:B---3--:R-:W-:Y:S02]  /*8ac0*/  FFMA.FTZ R2, R198, c[0x0][0x2d0], -R180.reuse ;  /* 0x0000b400c6027a23 */ /* 0x108fe400000108b4 */
[----:B------:R2:W5:Y:S01]  /*8ad0*/  LDL.LU R198, [R1+0x104] ;  /* 0x0001040001c67983 */ /* 0x0005620000300800 */
[----:B------:R-:W-:Y:S01]  /*8ae0*/  FFMA.FTZ R180, R195, c[0x0][0x2d0], -R180 ;  /* 0x0000b400c3b47a23 */ /* 0x000fe200000108b4 */
[----:B------:R3:W-:Y:S10]  /*8af0*/  MUFU.EX2 R162, R2 ;  /* 0x0000000200a27308 */ /* 0x0007f40000000800 */
[----:B------:R-:W2:Y:S01]  /*8b00*/  MUFU.EX2 R180, R180 ;  /* 0x000000b400b47308 */ /* 0x000ea20000000800 */
[C---:B-1----:R-:W-:Y:S03]  /*8b10*/  HMMA.16816.F32.BF16 R84, R176.reuse, R132, R84 ;  /* 0x00000084b054723c */ /* 0x042fe60000041854 */
[----:B---3--:R-:W-:Y:S02]  /*8b20*/  FFMA.FTZ R2, R199, c[0x0][0x2d0], -R181 ;  /* 0x0000b400c7027a23 */ /* 0x008fe400000108b5 */
[----:B------:R1:W5:Y:S03]  /*8b30*/  LDL.LU R199, [R1+0x100] ;  /* 0x0001000001c77983 */ /* 0x0003660000300800 */
[C---:B------:R-:W-:Y:S01]  /*8b40*/  HMMA.16816.F32.BF16 R88, R176.reuse, R134, R88 ;  /* 0x00000086b058723c */ /* 0x040fe20000041858 */
[----:B------:R4:W-:Y:S01]  /*8b50*/  MUFU.EX2 R187, R2 ;  /* 0x0000000200bb7308 */ /* 0x0009e20000000800 */
[----:B------:R-:W3:Y:S05]  /*8b60*/  LDSM.16.MT88.4 R132, [R252+0x4100] ;  /* 0x00410000fc84783b */ /* 0x000eea0000004200 */
[----:B------:R1:W5:Y:S05]  /*8b70*/  LDL.LU R192, [R1+0xfc] ;  /* 0x0000fc0001c07983 */ /* 0x00036a0000300800 */
[----:B------:R1:W5:Y:S05]  /*8b80*/  LDL.LU R193, [R1+0xf8] ;  /* 0x0000f80001c17983 */ /* 0x00036a0000300800 */
[----:B------:R1:W5:Y:S05]  /*8b90*/  LDL.LU R194, [R1+0xf4] ;  /* 0x0000f40001c27983 */ /* 0x00036a0000300800 */
[----:B------:R1:W5:Y:S01]  /*8ba0*/  LDL.LU R195, [R1+0xf0] ;  /* 0x0000f00001c37983 */ /* 0x0003620000300800 */
[C---:B---3--:R-:W-:Y:S08]  /*8bb0*/  HMMA.16816.F32.BF16 R92, R176.reuse, R132, R92 ;  /* 0x00000084b05c723c */ /* 0x048ff0000004185c */
[C---:B------:R-:W-:Y:S01]  /*8bc0*/  HMMA.16816.F32.BF16 R96, R176.reuse, R134, R96 ;  /* 0x00000086b060723c */ /* 0x040fe20000041860 */
[----:B------:R-:W3:Y:S07]  /*8bd0*/  LDSM.16.MT88.4 R132, [R249+0x6100] ;  /* 0x00610000f984783b */ /* 0x000eee0000004200 */
[C---:B---3--:R-:W-:Y:S08]  /*8be0*/  HMMA.16816.F32.BF16 R100, R176.reuse, R132, R100 ;  /* 0x00000084b064723c */ /* 0x048ff00000041864 */
[C---:B------:R-:W-:Y:S01]  /*8bf0*/  HMMA.16816.F32.BF16 R104, R176.reuse, R134, R104 ;  /* 0x00000086b068723c */ /* 0x040fe20000041868 */
[----:B------:R-:W3:Y:S03]  /*8c00*/  LDSM.16.MT88.4 R132, [R250+0x6100] ;  /* 0x00610000fa84783b */ /* 0x000ee60000004200 */
[----:B----4-:R-:W-:Y:S02]  /*8c10*/  FFMA.FTZ R2, R3, R144, R145 ;  /* 0x0000009003027223 */ /* 0x010fe40000010091 */
[----:B------:R-:W-:Y:S02]  /*8c20*/  LDSM.16.MT88.4 R144, [R151+0x1100] ;  /* 0x001100009790783b */ /* 0x000fe40000004200 */
[C---:B---3--:R-:W-:Y:S08]  /*8c30*/  HMMA.16816.F32.BF16 R108, R176.reuse, R132, R108 ;  /* 0x00000084b06c723c */ /* 0x048ff0000004186c */
[C---:B------:R-:W-:Y:S01]  /*8c40*/  HMMA.16816.F32.BF16 R112, R176.reuse, R134, R112 ;  /* 0x00000086b070723c */ /* 0x040fe20000041870 */
[----:B------:R-:W3:Y:S07]  /*8c50*/  LDSM.16.MT88.4 R132, [R151+0x6100] ;  /* 0x006100009784783b */ /* 0x000eee0000004200 */
[C---:B---3--:R-:W-:Y:S08]  /*8c60*/  HMMA.16816.F32.BF16 R116, R176.reuse, R132, R116 ;  /* 0x00000084b074723c */ /* 0x048ff00000041874 */
[C---:B------:R-:W-:Y:S01]  /*8c70*/  HMMA.16816.F32.BF16 R120, R176.reuse, R134, R120 ;  /* 0x00000086b078723c */ /* 0x040fe20000041878 */
[----:B------:R-:W3:Y:S07]  /*8c80*/  LDSM.16.MT88.4 R132, [R252+0x6100] ;  /* 0x00610000fc84783b */ /* 0x000eee0000004200 */
[C---:B---3--:R-:W-:Y:S07]  /*8c90*/  HMMA.16816.F32.BF16 R124, R176.reuse, R132, R124 ;  /* 0x00000084b07c723c */ /* 0x048fee000004187c */
[----:B------:R-:W-:Y:S01]  /*8ca0*/  F2FP.BF16.PACK_AB R132, R156, R149 ;  /* 0x000000959c84723e */ /* 0x000fe200000010ff */
[----:B------:R-:W-:Y:S04]  /*8cb0*/  HMMA.16816.F32.BF16 R128, R176, R134, R128 ;  /* 0x00000086b080723c */ /* 0x000fe80000041880 */
[----:B------:R-:W-:Y:S01]  /*8cc0*/  F2FP.BF16.PACK_AB R133, R157, R150 ;  /* 0x000000969d85723e */ /* 0x000fe200000010ff */
[----:B------:R-:W-:Y:S02]  /*8cd0*/  FFMA.FTZ R148, R0, R152, R182 ;  /* 0x0000009800947223 */ /* 0x000fe400000100b6 */
[----:B------:R-:W-:Y:S01]  /*8ce0*/  F2FP.BF16.PACK_AB R134, R153, R158 ;  /* 0x0000009e9986723e */ /* 0x000fe200000010ff */
[--C-:B------:R-:W-:Y:S01]  /*8cf0*/  FFMA.FTZ R0, R172, c[0x0][0x2d0], -R181.reuse ;  /* 0x0000b400ac007a23 */ /* 0x100fe200000108b5 */
[----:B------:R-:W-:Y:S01]  /*8d00*/  F2FP.BF16.PACK_AB R135, R160, R159 ;  /* 0x0000009fa087723e */ /* 0x000fe200000010ff */
[----:B------:R1:W5:Y:S02]  /*8d10*/  LDL.LU R172, [R1+0xec] ;  /* 0x0000ec0001ac7983 */ /* 0x0003640000300800 */
[----:B------:R-:W-:Y:S01]  /*8d20*/  IMAD.MOV.U32 R152, RZ, RZ, R166 ;  /* 0x000000ffff987224 */ /* 0x000fe200078e00a6 */
[----:B------:R3:W-:Y:S01]  /*8d30*/  MUFU.EX2 R3, R0 ;  /* 0x0000000000037308 */ /* 0x0007e20000000800 */
[----:B------:R-:W-:Y:S02]  /*8d40*/  F2FP.BF16.PACK_AB R176, R184, R185 ;  /* 0x000000b9b8b0723e */ /* 0x000fe400000010ff */
[C---:B------:R-:W-:Y:S05]  /*8d50*/  HMMA.16816.F32.BF16 R4, R132.reuse, R136, R4 ;  /* 0x000000888404723c */ /* 0x040fea0000041804 */
[----:B--2---:R-:W-:Y:S03]  /*8d60*/  F2FP.BF16.PACK_AB R178, R180, R183 ;  /* 0x000000b7b4b2723e */ /* 0x004fe600000010ff */
[C---:B------:R-:W-:Y:S01]  /*8d70*/  HMMA.16816.F32.BF16 R8, R132.reuse, R138, R8 ;  /* 0x0000008a8408723c */ /* 0x040fe20000041808 */
[----:B------:R-:W2:Y:S03]  /*8d80*/  LDSM.16.MT88.4 R136, [R250+0x900] ;  /* 0x00090000fa88783b */ /* 0x000ea60000004200 */
[--C-:B---3--:R-:W-:Y:S02]  /*8d90*/  FFMA.FTZ R0, R173, c[0x0][0x2d0], -R181.reuse ;  /* 0x0000b400ad007a23 */ /* 0x108fe400000108b5 */
[----:B------:R1:W5:Y:S02]  /*8da0*/  LDL.LU R173, [R1+0xe8] ;  /* 0x0000e80001ad7983 */ /* 0x0003640000300800 */
[----:B------:R3:W4:Y:S01]  /*8db0*/  MUFU.EX2 R182, R0 ;  /* 0x0000000000b67308 */ /* 0x0007220000000800 */
[C---:B--2---:R-:W-:Y:S03]  /*8dc0*/  HMMA.16816.F32.BF16 R12, R132.reuse, R136, R12 ;  /* 0x00000088840c723c */ /* 0x044fe6000004180c */
[--C-:B---3--:R-:W-:Y:S01]  /*8dd0*/  FFMA.FTZ R0, R174, c[0x0][0x2d0], -R181.reuse ;  /* 0x0000b400ae007a23 */ /* 0x108fe200000108b5 */
[----:B----4-:R-:W-:Y:S01]  /*8de0*/  F2FP.BF16.PACK_AB R177, R182, R3 ;  /* 0x00000003b6b1723e */ /* 0x010fe200000010ff */
[----:B------:R1:W5:Y:S01]  /*8df0*/  LDL.LU R174, [R1+0xe4] ;  /* 0x0000e40001ae7983 */ /* 0x0003620000300800 */
[----:B------:R-:W-:Y:S03]  /*8e00*/  FFMA.FTZ R181, R167, c[0x0][0x2d0], -R181 ;  /* 0x0000b400a7b57a23 */ /* 0x000fe600000108b5 */
[----:B------:R2:W-:Y:S01]  /*8e10*/  MUFU.EX2 R166, R0 ;  /* 0x0000000000a67308 */ /* 0x0005e20000000800 */
[C---:B------:R-:W-:Y:S01]  /*8e20*/  HMMA.16816.F32.BF16 R16, R132.reuse, R138, R16 ;  /* 0x0000008a8410723c */ /* 0x040fe20000041810 */
[----:B------:R-:W3:Y:S08]  /*8e30*/  LDSM.16.MT88.4 R136, [R151+0x900] ;  /* 0x000900009788783b */ /* 0x000ef00000004200 */
[----:B------:R-:W4:Y:S03]  /*8e40*/  MUFU.EX2 R181, R181 ;  /* 0x000000b500b57308 */ /* 0x000f260000000800 */
[----:B--2---:R-:W-:Y:S02]  /*8e50*/  FADD.FTZ R0, R175, R2 ;  /* 0x00000002af007221 */ /* 0x004fe40000010000 */
[----:B------:R1:W5:Y:S01]  /*8e60*/  LDL.LU R175, [R1+0xe0] ;  /* 0x0000e00001af7983 */ /* 0x0003620000300800 */
[----:B------:R-:W-:Y:S01]  /*8e70*/  FADD.FTZ R2, R168, R148 ;  /* 0x00000094a8027221 */ /* 0x000fe20000010000 */
[----:B------:R-:W-:Y:S01]  /*8e80*/  MOV R148, R153 ;  /* 0x0000009900947202 */ /* 0x000fe20000000f00 */
[----:B------:R-:W-:Y:S02]  /*8e90*/  FADD.FTZ R0, R169, R0 ;  /* 0x00000000a9007221 */ /* 0x000fe40000010000 */
[----:B------:R1:W5:Y:S01]  /*8ea0*/  LDL.LU R168, [R1+0xdc] ;  /* 0x0000dc0001a87983 */ /* 0x0003620000300800 */
[----:B------:R-:W-:Y:S02]  /*8eb0*/  FADD.FTZ R167, R170, R2 ;  /* 0x00000002aaa77221 */ /* 0x000fe40000010000 */
[----:B------:R-:W-:Y:S01]  /*8ec0*/  FADD.FTZ R2, R171, R0 ;  /* 0x00000000ab027221 */ /* 0x000fe20000010000 */
[----:B----4-:R-:W-:Y:S01]  /*8ed0*/  F2FP.BF16.PACK_AB R179, R181, R166 ;  /* 0x000000a6b5b3723e */ /* 0x010fe200000010ff */
[----:B------:R1:W5:Y:S01]  /*8ee0*/  LDL.LU R169, [R1+0xd8] ;  /* 0x0000d80001a97983 */ /* 0x0003620000300800 */
[----:B------:R-:W-:Y:S04]  /*8ef0*/  IMAD.MOV.U32 R0, RZ, RZ, R152 ;  /* 0x000000ffff007224 */ /* 0x000fe800078e0098 */
[----:B------:R-:W-:Y:S01]  /*8f00*/  LDSM.16.MT88.4 R152, [R151+0x1900] ;  /* 0x001900009798783b */ /* 0x000fe20000004200 */
[----:B------:R-:W-:Y:S01]  /*8f10*/  FADD.FTZ R0, R0, R167 ;  /* 0x000000a700007221 */ /* 0x000fe20000010000 */
[C---:B---3--:R-:W-:Y:S03]  /*8f20*/  HMMA.16816.F32.BF16 R20, R132.reuse, R136, R20 ;  /* 0x000000888414723c */ /* 0x048fe60000041814 */
[----:B------:R1:W5:Y:S05]  /*8f30*/  LDL.LU R170, [R1+0xd4] ;  /* 0x0000d40001aa7983 */ /* 0x00036a0000300800 */
[C---:B------:R-:W-:Y:S01]  /*8f40*/  HMMA.16816.F32.BF16 R24, R132.reuse, R138, R24 ;  /* 0x0000008a8418723c */ /* 0x040fe20000041818 */
[----:B------:R-:W2:Y:S05]  /*8f50*/  LDSM.16.MT88.4 R136, [R252+0x900] ;  /* 0x00090000fc88783b */ /* 0x000eaa0000004200 */
[----:B------:R1:W5:Y:S02]  /*8f60*/  LDL.LU R171, [R1+0xd0] ;  /* 0x0000d00001ab7983 */ /* 0x0003640000300800 */
        /* <DEDUP_REMOVED lines=37> */
[----:B------:R-:W-:Y:S01]  /*91c0*/  HMMA.16816.F32.BF16 R128, R132, R138, R128 ;  /* 0x0000008a8480723c */ /* 0x000fe20000041880 */
[----:B------:R-:W2:Y:S06]  /*91d0*/  LDSM.16.MT88.4 R136, [R249+0x1100] ;  /* 0x00110000f988783b */ /* 0x000eac0000004200 */
[----:B------:R-:W-:Y:S02]  /*91e0*/  F2FP.BF16.PACK_AB R132, R161, R189 ;  /* 0x000000bda184723e */ /* 0x000fe400000010ff */
[----:B------:R-:W-:Y:S03]  /*91f0*/  F2FP.BF16.PACK_AB R134, R162, R191 ;  /* 0x000000bfa286723e */ /* 0x000fe600000010ff */
[----:B------:R-:W-:Y:S02]  /*9200*/  F2FP.BF16.PACK_AB R133, R190, R188 ;  /* 0x000000bcbe85723e */ /* 0x000fe400000010ff */
[----:B------:R-:W-:Y:S07]  /*9210*/  F2FP.BF16.PACK_AB R135, R187, R186 ;  /* 0x000000babb87723e */ /* 0x000fee00000010ff */
[C---:B--2---:R-:W-:Y:S08]  /*9220*/  HMMA.16816.F32.BF16 R4, R132.reuse, R136, R4 ;  /* 0x000000888404723c */ /* 0x044ff00000041804 */
[C---:B------:R-:W-:Y:S01]  /*9230*/  HMMA.16816.F32.BF16 R8, R132.reuse, R138, R8 ;  /* 0x0000008a8408723c */ /* 0x040fe20000041808 */
[----:B------:R-:W2:Y:S07]  /*9240*/  LDSM.16.MT88.4 R136, [R252+0x1100] ;  /* 0x00110000fc88783b */ /* 0x000eae0000004200 */
[C---:B------:R-:W-:Y:S08]  /*9250*/  HMMA.16816.F32.BF16 R12, R132.reuse, R140, R12 ;  /* 0x0000008c840c723c */ /* 0x040ff0000004180c */
[C---:B------:R-:W-:Y:S01]  /*9260*/  HMMA.16816.F32.BF16 R16, R132.reuse, R142, R16 ;  /* 0x0000008e8410723c */ /* 0x040fe20000041810 */
[----:B------:R-:W3:Y:S07]  /*9270*/  LDSM.16.MT88.4 R140, [R249+0x3100] ;  /* 0x00310000f98c783b */ /* 0x000eee0000004200 */
[C---:B------:R-:W-:Y:S08]  /*9280*/  HMMA.16816.F32.BF16 R20, R132.reuse, R144, R20 ;  /* 0x000000908414723c */ /* 0x040ff00000041814 */
        /* <DEDUP_REMOVED lines=39> */
[----:B------:R-:W-:Y:S08]  /*9500*/  HMMA.16816.F32.BF16 R128, R132, R138, R128 ;  /* 0x0000008a8480723c */ /* 0x000ff00000041880 */
[C---:B---3--:R-:W-:Y:S07]  /*9510*/  HMMA.16816.F32.BF16 R132, R176.reuse, R140, R4 ;  /* 0x0000008cb084723c */ /* 0x048fee0000041804 */
[----:B------:R-:W-:Y:S01]  /*9520*/  IMAD.MOV.U32 R6, RZ, RZ, R161 ;  /* 0x000000ffff067224 */ /* 0x000fe200078e00a1 */
[C---:B------:R-:W-:Y:S04]  /*9530*/  HMMA.16816.F32.BF16 R136, R176.reuse, R142, R8 ;  /* 0x0000008eb088723c */ /* 0x040fe80000041808 */
[----:B------:R-:W-:Y:S02]  /*9540*/  MOV R5, R162 ;  /* 0x000000a200057202 */ /* 0x000fe40000000f00 */
[----:B------:R-:W-:Y:S02]  /*9550*/  MOV R7, R160 ;  /* 0x000000a000077202 */ /* 0x000fe40000000f00 */
[C---:B----4-:R-:W-:Y:S01]  /*9560*/  HMMA.16816.F32.BF16 R140, R176.reuse, R144, R12 ;  /* 0x00000090b08c723c */ /* 0x050fe2000004180c */
[----:B------:R-:W2:Y:S03]  /*9570*/  LDSM.16.MT88.4 R160, [R252+0x1900] ;  /* 0x00190000fca0783b */ /* 0x000ea60000004200 */
[----:B------:R-:W-:Y:S01]  /*9580*/  IMAD.MOV.U32 R9, RZ, RZ, R5 ;  /* 0x000000ffff097224 */ /* 0x000fe200078e0005 */
[----:B------:R-:W-:Y:S01]  /*9590*/  MOV R10, R6 ;  /* 0x00000006000a7202 */ /* 0x000fe20000000f00 */
[----:B------:R-:W-:Y:S02]  /*95a0*/  IMAD.MOV.U32 R11, RZ, RZ, R7 ;  /* 0x000000ffff0b7224 */ /* 0x000fe400078e0007 */
[C---:B------:R-:W-:Y:S01]  /*95b0*/  HMMA.16816.F32.BF16 R144, R176.reuse, R146, R16 ;  /* 0x00000092b090723c */ /* 0x040fe20000041810 */
[----:B------:R-:W3:Y:S03]  /*95c0*/  LDSM.16.MT88.4 R4, [R249+0x3900] ;  /* 0x00390000f904783b */ /* 0x000ee60000004200 */
[----:B------:R-:W-:Y:S01]  /*95d0*/  IMAD.MOV.U32 R15, RZ, RZ, R148 ;  /* 0x000000ffff0f7224 */ /* 0x000fe200078e0094 */
[----:B------:R-:W-:Y:S01]  /*95e0*/  MOV R12, R9 ;  /* 0x00000009000c7202 */ /* 0x000fe20000000f00 */
[----:B------:R-:W-:Y:S01]  /*95f0*/  IMAD.MOV.U32 R13, RZ, RZ, R10 ;  /* 0x000000ffff0d7224 */ /* 0x000fe200078e000a */
[----:B------:R-:W-:Y:S01]  /*9600*/  MOV R17, R151 ;  /* 0x0000009700117202 */ /* 0x000fe20000000f00 */
[----:B------:R-:W-:Y:S01]  /*9610*/  IMAD.MOV.U32 R18, RZ, RZ, R150 ;  /* 0x000000ffff127224 */ /* 0x000fe200078e0096 */
[----:B------:R-:W-:Y:S02]  /*9620*/  MOV R19, R149 ;  /* 0x0000009500137202 */ /* 0x000fe40000000f00 */
[C---:B------:R-:W-:Y:S03]  /*9630*/  HMMA.16816.F32.BF16 R148, R176.reuse, R152, R20 ;  /* 0x00000098b094723c */ /* 0x040fe60000041814 */
[----:B------:R-:W-:Y:S02]  /*9640*/  MOV R14, R11 ;  /* 0x0000000b000e7202 */ /* 0x000fe40000000f00 */
[----:B------:R-:W4:Y:S02]  /*9650*/  LDSM.16.MT88.4 R8, [R250+0x3900] ;  /* 0x00390000fa08783b */ /* 0x000f240000004200 */
[----:B------:R-:W-:Y:S01]  /*9660*/  MOV R23, R12 ;  /* 0x0000000c00177202 */ /* 0x000fe20000000f00 */
[C---:B------:R-:W-:Y:S04]  /*9670*/  HMMA.16816.F32.BF16 R152, R176.reuse, R154, R24 ;  /* 0x0000009ab098723c */ /* 0x040fe80000041818 */
[----:B------:R-:W-:Y:S01]  /*9680*/  IMAD.MOV.U32 R22, RZ, RZ, R13 ;  /* 0x000000ffff167224 */ /* 0x000fe200078e000d */
[----:B------:R-:W-:Y:S02]  /*9690*/  MOV R21, R14 ;  /* 0x0000000e00157202 */ /* 0x000fe40000000f00 */
[----:B------:R-:W-:Y:S01]  /*96a0*/  IMAD.MOV.U32 R27, RZ, RZ, R159 ;  /* 0x000000ffff1b7224 */ /* 0x000fe200078e009f */
[----:B------:R-:W-:Y:S01]  /*96b0*/  MOV R26, R158 ;  /* 0x0000009e001a7202 */ /* 0x000fe20000000f00 */
[----:B------:R-:W-:Y:S03]  /*96c0*/  IMAD.MOV.U32 R24, RZ, RZ, R156 ;  /* 0x000000ffff187224 */ /* 0x000fe600078e009c */
[----:B------:R-:W-:Y:S02]  /*96d0*/  MOV R25, R157 ;  /* 0x0000009d00197202 */ /* 0x000fe40000000f00 */
[C---:B--2---:R-:W-:Y:S03]  /*96e0*/  HMMA.16816.F32.BF16 R156, R176.reuse, R160, R28 ;  /* 0x000000a0b09c723c */ /* 0x044fe6000004181c */
[----:B------:R-:W-:Y:S02]  /*96f0*/  MOV R20, R15 ;  /* 0x0000000f00147202 */ /* 0x000fe40000000f00 */
[----:B------:R-:W2:Y:S02]  /*9700*/  LDSM.16.MT88.4 R12, [R17+0x3900] ;  /* 0x00390000110c783b */ /* 0x000ea40000004200 */
[----:B------:R-:W-:Y:S01]  /*9710*/  MOV R29, R17 ;  /* 0x00000011001d7202 */ /* 0x000fe20000000f00 */
[C---:B------:R-:W-:Y:S04]  /*9720*/  HMMA.16816.F32.BF16 R160, R176.reuse, R162, R32 ;  /* 0x000000a2b0a0723c */ /* 0x040fe80000041820 */
[----:B------:R-:W-:Y:S01]  /*9730*/  MOV R31, R18 ;  /* 0x00000012001f7202 */ /* 0x000fe20000000f00 */
[----:B------:R-:W-:Y:S02]  /*9740*/  IMAD.MOV.U32 R30, RZ, RZ, R19 ;  /* 0x000000ffff1e7224 */ /* 0x000fe400078e0013 */
[----:B------:R-:W1:Y:S01]  /*9750*/  LDSM.16.MT88.4 R16, [R252+0x3900] ;  /* 0x00390000fc10783b */ /* 0x000e620000004200 */
[C---:B---3--:R-:W-:Y:S04]  /*9760*/  HMMA.16816.F32.BF16 R36, R176.reuse, R4, R36 ;  /* 0x00000004b024723c */ /* 0x048fe80000041824 */
[----:B------:R-:W-:Y:S02]  /*9770*/  FADD.FTZ R2, R30, R2 ;  /* 0x000000021e027221 */ /* 0x000fe40000010000 */
[----:B------:R-:W-:Y:S02]  /*9780*/  FADD.FTZ R0, R31, R0 ;  /* 0x000000001f007221 */ /* 0x000fe40000010000 */
[C---:B------:R-:W-:Y:S01]  /*9790*/  HMMA.16816.F32.BF16 R40, R176.reuse, R6, R40 ;  /* 0x00000006b028723c */ /* 0x040fe20000041828 */
[----:B------:R-:W3:Y:S03]  /*97a0*/  LDSM.16.MT88.4 R4, [R249+0x5900] ;  /* 0x00590000f904783b */ /* 0x000ee60000004200 */
[----:B------:R-:W-:Y:S02]  /*97b0*/  FADD.FTZ R2, R24, R2 ;  /* 0x0000000218027221 */ /* 0x000fe40000010000 */
[----:B------:R-:W-:Y:S02]  /*97c0*/  FADD.FTZ R0, R25, R0 ;  /* 0x0000000019007221 */ /* 0x000fe40000010000 */
[C---:B----4-:R-:W-:Y:S04]  /*97d0*/  HMMA.16816.F32.BF16 R44, R176.reuse, R8, R44 ;  /* 0x00000008b02c723c */ /* 0x050fe8000004182c */
[----:B------:R-:W-:Y:S02]  /*97e0*/  FADD.FTZ R2, R26, R2 ;  /* 0x000000021a027221 */ /* 0x000fe40000010000 */
[----:B------:R-:W-:Y:S02]  /*97f0*/  FADD.FTZ R0, R27, R0 ;  /* 0x000000001b007221 */ /* 0x000fe40000010000 */
[C---:B------:R-:W-:Y:S01]  /*9800*/  HMMA.16816.F32.BF16 R48, R176.reuse, R10, R48 ;  /* 0x0000000ab030723c */ /* 0x040fe20000041830 */
[----:B------:R-:W4:Y:S03]  /*9810*/  LDSM.16.MT88.4 R8, [R250+0x5900] ;  /* 0x00590000fa08783b */ /* 0x000f260000004200 */
[----:B------:R-:W-:Y:S02]  /*9820*/  FADD.FTZ R2, R20, R2 ;  /* 0x0000000214027221 */ /* 0x000fe40000010000 */
[----:B------:R-:W-:Y:S02]  /*9830*/  FADD.FTZ R0, R21, R0 ;  /* 0x0000000015007221 */ /* 0x000fe40000010000 */
[C---:B--2---:R-:W-:Y:S04]  /*9840*/  HMMA.16816.F32.BF16 R52, R176.reuse, R12, R52 ;  /* 0x0000000cb034723c */ /* 0x044fe80000041834 */
[----:B------:R-:W-:Y:S02]  /*9850*/  FADD.FTZ R2, R189, R2 ;  /* 0x00000002bd027221 */ /* 0x000fe40000010000 */
[----:B------:R-:W-:Y:S02]  /*9860*/  FADD.FTZ R0, R188, R0 ;  /* 0x00000000bc007221 */ /* 0x000fe40000010000 */
[C---:B------:R-:W-:Y:S01]  /*9870*/  HMMA.16816.F32.BF16 R56, R176.reuse, R14, R56 ;  /* 0x0000000eb038723c */ /* 0x040fe20000041838 */
[----:B------:R-:W2:Y:S03]  /*9880*/  LDSM.16.MT88.4 R12, [R29+0x5900] ;  /* 0x005900001d0c783b */ /* 0x000ea60000004200 */
[----:B------:R-:W-:Y:S02]  /*9890*/  FADD.FTZ R2, R22, R2 ;  /* 0x0000000216027221 */ /* 0x000fe40000010000 */
[----:B------:R-:W-:Y:S02]  /*98a0*/  FADD.FTZ R0, R190, R0 ;  /* 0x00000000be007221 */ /* 0x000fe40000010000 */
[C---:B-1----:R-:W-:Y:S04]  /*98b0*/  HMMA.16816.F32.BF16 R60, R176.reuse, R16, R60 ;  /* 0x00000010b03c723c */ /* 0x042fe8000004183c */
[----:B------:R-:W-:Y:S02]  /*98c0*/  FADD.FTZ R2, R191, R2 ;  /* 0x00000002bf027221 */ /* 0x000fe40000010000 */
[----:B------:R-:W-:Y:S02]  /*98d0*/  FADD.FTZ R0, R186, R0 ;  /* 0x00000000ba007221 */ /* 0x000fe40000010000 */
[C---:B------:R-:W-:Y:S01]  /*98e0*/  HMMA.16816.F32.BF16 R64, R176.reuse, R18, R64 ;  /* 0x00000012b040723c */ /* 0x040fe20000041840 */
[----:B------:R-:W1:Y:S03]  /*98f0*/  LDSM.16.MT88.4 R16, [R252+0x5900] ;  /* 0x00590000fc10783b */ /* 0x000e660000004200 */
[----:B------:R-:W-:Y:S02]  /*9900*/  FADD.FTZ R2, R23, R2 ;  /* 0x0000000217027221 */ /* 0x000fe40000010000 */
[----:B------:R-:W-:Y:S02]  /*9910*/  FADD.FTZ R0, R187, R0 ;  /* 0x00000000bb007221 */ /* 0x000fe40000010000 */
        /* <DEDUP_REMOVED lines=9> */
[----:B------:R-:W-:Y:S01]  /*99b0*/  FADD.FTZ R0, R166, R3 ;  /* 0x00000003a6007221 */ /* 0x000fe20000010000 */
[----:B------:R-:W-:Y:S01]  /*99c0*/  MOV R166, R164 ;  /* 0x000000a400a67202 */ /* 0x000fe20000000f00 */
[C---:B------:R-:W-:Y:S01]  /*99d0*/  HMMA.16816.F32.BF16 R80, R176.reuse, R10, R80 ;  /* 0x0000000ab050723c */ /* 0x040fe20000041850 */
[----:B------:R-:W4:Y:S03]  /*99e0*/  LDSM.16.MT88.4 R8, [R250+0x7900] ;  /* 0x00790000fa08783b */ /* 0x000f260000004200 */
[----:B------:R-:W-:Y:S01]  /*99f0*/  FADD.FTZ R2, R180, R2 ;  /* 0x00000002b4027221 */ /* 0x000fe20000010000 */
[----:B------:R-:W-:Y:S01]  /*9a00*/  MOV R3, R165 ;  /* 0x000000a500037202 */ /* 0x000fe20000000f00 */
[----:B------:R-:W-:Y:S02]  /*9a10*/  FADD.FTZ R0, R181, R0 ;  /* 0x00000000b5007221 */ /* 0x000fe40000010000 */
[C---:B--2---:R-:W-:Y:S01]  /*9a20*/  HMMA.16816.F32.BF16 R84, R176.reuse, R12, R84 ;  /* 0x0000000cb054723c */ /* 0x044fe20000041854 */
[----:B------:R-:W-:Y:S05]  /*9a30*/  STL [R1+0x64], R2 ;  /* 0x0000640201007387 */ /* 0x000fea0000100800 */
[----:B------:R-:W-:Y:S02]  /*9a40*/  STL [R1+0x68], R0 ;  /* 0x0000680001007387 */ /* 0x000fe40000100800 */
[C---:B------:R-:W-:Y:S03]  /*9a50*/  HMMA.16816.F32.BF16 R88, R176.reuse, R14, R88 ;  /* 0x0000000eb058723c */ /* 0x040fe60000041858 */
[----:B------:R-:W2:Y:S05]  /*9a60*/  LDSM.16.MT88.4 R12, [R29+0x7900] ;  /* 0x007900001d0c783b */ /* 0x000eaa0000004200 */
[C---:B-1----:R-:W-:Y:S08]  /*9a70*/  HMMA.16816.F32.BF16 R92, R176.reuse, R16, R92 ;  /* 0x00000010b05c723c */ /* 0x042ff0000004185c */
[C---:B------:R-:W-:Y:S01]  /*9a80*/  HMMA.16816.F32.BF16 R96, R176.reuse, R18, R96 ;  /* 0x00000012b060723c */ /* 0x040fe20000041860 */
[----:B------:R-:W1:Y:S07]  /*9a90*/  LDSM.16.MT88.4 R16, [R252+0x7900] ;  /* 0x00790000fc10783b */ /* 0x000e6e0000004200 */
[C---:B---3--:R-:W-:Y:S08]  /*9aa0*/  HMMA.16816.F32.BF16 R100, R176.reuse, R4, R100 ;  /* 0x00000004b064723c */ /* 0x048ff00000041864 */
[C---:B------:R-:W-:Y:S08]  /*9ab0*/  HMMA.16816.F32.BF16 R104, R176.reuse, R6, R104 ;  /* 0x00000006b068723c */ /* 0x040ff00000041868 */
[C---:B----4-:R-:W-:Y:S08]  /*9ac0*/  HMMA.16816.F32.BF16 R108, R176.reuse, R8, R108 ;  /* 0x00000008b06c723c */ /* 0x050ff0000004186c */
[C---:B------:R-:W-:Y:S08]  /*9ad0*/  HMMA.16816.F32.BF16 R112, R176.reuse, R10, R112 ;  /* 0x0000000ab070723c */ /* 0x040ff00000041870 */
[C---:B--2---:R-:W-:Y:S08]  /*9ae0*/  HMMA.16816.F32.BF16 R116, R176.reuse, R12, R116 ;  /* 0x0000000cb074723c */ /* 0x044ff00000041874 */
[C---:B------:R-:W-:Y:S08]  /*9af0*/  HMMA.16816.F32.BF16 R120, R176.reuse, R14, R120 ;  /* 0x0000000eb078723c */ /* 0x040ff00000041878 */
[C---:B-1----:R-:W-:Y:S08]  /*9b00*/  HMMA.16816.F32.BF16 R124, R176.reuse, R16, R124 ;  /* 0x00000010b07c723c */ /* 0x042ff0000004187c */
[----:B------:R-:W-:Y:S01]  /*9b10*/  HMMA.16816.F32.BF16 R128, R176, R18, R128 ;  /* 0x00000012b080723c */ /* 0x000fe20000041880 */
[----:B------:R-:W-:-:S07]  /*9b20*/  @P0 BRA `(.L_x_535) ;  /* 0xffffc1c000000947 */ /* 0x000fce000383ffff */
.L_x_534:
[----:B------:R-:W-:-:S13]  /*9b30*/  ISETP.LE.AND P0, PT, RZ, UR17, PT ;  /* 0x00000011ff007c0c */ /* 0x000fda000bf03270 */
[----:B------:R-:W-:Y:S05]  /*9b40*/  @!P0 BRA `(.L_x_536) ;  /* 0x000035b000008947 */ /* 0x000fea0003800000 */
[----:B------:R-:W2:Y:S01]  /*9b50*/  LDL.64 R6, [R1+0xb8] ;  /* 0x0000b80001067983 */ /* 0x000ea20000100a00 */
[----:B------:R-:W-:-:S03]  /*9b60*/  ULDC.64 UR4, c[0x0][0x208] ;  /* 0x0000820000047ab9 */ /* 0x000fc60000000a00 */
[----:B------:R-:W4:Y:S04]  /*9b70*/  LDL.64 R4, [R1+0x90] ;  /* 0x0000900001047983 */ /* 0x000f280000100a00 */
[----:B---3--:R-:W3:Y:S04]  /*9b80*/  LDL.64 R10, [R1+0xb0] ;  /* 0x0000b000010a7983 */ /* 0x008ee80000100a00 */
[----:B------:R-:W3:Y:S01]  /*9b90*/  LDL.64 R8, [R1+0x70] ;  /* 0x0000700001087983 */ /* 0x000ee20000100a00 */
[----:B------:R-:W-:Y:S01]  /*9ba0*/  MOV R3, R164 ;  /* 0x000000a400037202 */ /* 0x000fe20000000f00 */
[----:B------:R-:W-:-:S02]  /*9bb0*/  USHF.L.U64.HI UR9, UR4, 0x5, UR5 ;  /* 0x0000000504097899 */ /* 0x000fc40008010205 */
[----:B------:R-:W-:-:S03]  /*9bc0*/  USHF.L.U32 UR8, UR4, 0x5, URZ ;  /* 0x0000000504087899 */ /* 0x000fc6000800063f */
[----:B------:R-:W-:Y:S01]  /*9bd0*/  ULDC.64 UR4, c[0x0][0x1e0] ;  /* 0x0000780000047ab9 */ /* 0x000fe20000000a00 */
[C---:B--2---:R-:W-:Y:S02]  /*9be0*/  IADD3 R188, P6, R6.reuse, 0x40, RZ ;  /* 0x0000004006bc7810 */ /* 0x044fe40007fde0ff */
[C---:B------:R-:W-:Y:S02]  /*9bf0*/  IADD3 R186, P1, R6.reuse, 0x80, RZ ;  /* 0x0000008006ba7810 */ /* 0x040fe40007f3e0ff */
[----:B------:R-:W-:Y:S01]  /*9c00*/  IADD3 R184, P0, R6, 0xc0, RZ ;  /* 0x000000c006b87810 */ /* 0x000fe20007f1e0ff */
[--C-:B----4-:R-:W-:Y:S01]  /*9c10*/  IMAD.X R189, RZ, RZ, R5.reuse, P6 ;  /* 0x000000ffffbd7224 */ /* 0x110fe200030e0605 */
[C---:B---3--:R-:W-:Y:S01]  /*9c20*/  IADD3 R2, P6, R10.reuse, 0x40, RZ ;  /* 0x000000400a027810 */ /* 0x048fe20007fde0ff */
[--C-:B------:R-:W-:Y:S01]  /*9c30*/  IMAD.X R187, RZ, RZ, R5.reuse, P1 ;  /* 0x000000ffffbb7224 */ /* 0x100fe200008e0605 */
[----:B------:R-:W-:Y:S01]  /*9c40*/  IADD3 R0, P1, R10, 0x80, RZ ;  /* 0x000000800a007810 */ /* 0x000fe20007f3e0ff */
[----:B------:R-:W-:-:S02]  /*9c50*/  IMAD.X R185, RZ, RZ, R5, P0 ;  /* 0x000000ffffb97224 */ /* 0x000fc400000e0605 */
[----:B------:R1:W-:Y:S01]  /*9c60*/  STL [R1+0x60], R2 ;  /* 0x0000600201007387 */ /* 0x0003e20000100800 */
[----:B------:R-:W-:-:S03]  /*9c70*/  IMAD.X R11, RZ, RZ, R9, P6 ;  /* 0x000000ffff0b7224 */ /* 0x000fc600030e0609 */
[----:B------:R-:W-:Y:S01]  /*9c80*/  STL [R1+0x58], R0 ;  /* 0x0000580001007387 */ /* 0x000fe20000100800 */
[----:B------:R-:W-:Y:S02]  /*9c90*/  MOV R4, R6 ;  /* 0x0000000600047202 */ /* 0x000fe40000000f00 */
[----:B-1----:R-:W-:Y:S02]  /*9ca0*/  IADD3 R2, P0, R10, 0xc0, RZ ;  /* 0x000000c00a027810 */ /* 0x002fe40007f1e0ff */
[----:B------:R-:W-:-:S03]  /*9cb0*/  IADD3.X R10, RZ, R9, RZ, P1, !PT ;  /* 0x00000009ff0a7210 */ /* 0x000fc60000ffe4ff */
[----:B------:R1:W-:Y:S04]  /*9cc0*/  STL [R1+0x50], R2 ;  /* 0x0000500201007387 */ /* 0x0003e80000100800 */
[----:B------:R2:W-:Y:S04]  /*9cd0*/  STL [R1+0x5c], R11 ;  /* 0x00005c0b01007387 */ /* 0x0005e80000100800 */
[----:B------:R2:W-:Y:S01]  /*9ce0*/  STL [R1+0x54], R10 ;  /* 0x0000540a01007387 */ /* 0x0005e20000100800 */
[----:B-1----:R-:W-:-:S05]  /*9cf0*/  IMAD.X R2, RZ, RZ, R9, P0 ;  /* 0x000000ffff027224 */ /* 0x002fca00000e0609 */
[----:B------:R2:W-:Y:S04]  /*9d00*/  STL [R1+0x4c], R2 ;  /* 0x00004c0201007387 */ /* 0x0005e80000100800 */
[----:B------:R2:W-:Y:S01]  /*9d10*/  STL.64 [R1+0x90], R4 ;  /* 0x0000900401007387 */ /* 0x0005e20000100a00 */
[----:B------:R-:W-:-:S03]  /*9d20*/  IMAD.MOV.U32 R0, RZ, RZ, R165 ;  /* 0x000000ffff007224 */ /* 0x000fc600078e00a5 */
.L_x_537:
[----:B--2---:R-:W2:Y:S01]  /*9d30*/  LDL R4, [R1+0x8] ;  /* 0x0000080001047983 */ /* 0x004ea20000100800 */
[----:B------:R-:W-:Y:S04]  /*9d40*/  DEPBAR.LE SB0, 0x0 ;  /* 0x000080000000791a */ /* 0x000fe80000000000 */
[----:B------:R-:W-:Y:S01]  /*9d50*/  USHF.R.S32.HI UR7, URZ, 0x1f, UR17 ;  /* 0x0000001f3f077899 */ /* 0x000fe20008011411 */
[----:B------:R-:W3:Y:S01]  /*9d60*/  LDL R177, [R1+0x44] ;  /* 0x0000440001b17983 */ /* 0x000ee20000100800 */
[----:B------:R-:W-:Y:S02]  /*9d70*/  UIMAD UR6, UR12, UR17, URZ ;  /* 0x000000110c0672a4 */ /* 0x000fe4000f8e023f */
[----:B------:R-:W-:Y:S02]  /*9d80*/  UIMAD.WIDE.U32 UR10, UR17, UR13, UR8 ;  /* 0x0000000d110a72a5 */ /* 0x000fe4000f8e0008 */
[----:B------:R-:W-:Y:S01]  /*9d90*/  UIMAD UR6, UR7, UR13, UR6 ;  /* 0x0000000d070672a4 */ /* 0x000fe2000f8e0206 */
[----:B------:R-:W-:Y:S01]  /*9da0*/  BAR.SYNC.DEFER_BLOCKING 0x0 ;  /* 0x0000000000007b1d */ /* 0x000fe20000010000 */
[----:B------:R-:W-:Y:S05]  /*9db0*/  UISETP.GT.AND UP0, UPT, UR17, URZ, UPT ;  /* 0x0000003f1100728c */ /* 0x000fea000bf04270 */
[----:B------:R-:W1:Y:S06]  /*9dc0*/  LDSM.16.M88.4 R8, [R248+0x10100] ;  /* 0x01010000f808783b */ /* 0x000e6c0000000200 */
[----:B------:R-:W4:Y:S06]  /*9dd0*/  LDSM.16.M88.4 R16, [R248+0x10900] ;  /* 0x01090000f810783b */ /* 0x000f2c0000000200 */
[----:B------:R-:W3:Y:S06]  /*9de0*/  LDL R176, [R1+0x40] ;  /* 0x0000400001b07983 */ /* 0x000eec0000100800 */
[----:B------:R-:W1:Y:S06]  /*9df0*/  LDSM.16.M88.4 R24, [R248+0x11100] ;  /* 0x01110000f818783b */ /* 0x000e6c0000000200 */
[----:B------:R-:W1:Y:S06]  /*9e00*/  LDSM.16.M88.4 R32, [R248+0x11900] ;  /* 0x01190000f820783b */ /* 0x000e6c0000000200 */
[----:B------:R-:W3:Y:S06]  /*9e10*/  LDL R2, [R1+0x3c] ;  /* 0x00003c0001027983 */ /* 0x000eec0000100800 */
[----:B------:R-:W3:Y:S06]  /*9e20*/  LDL.64 R178, [R1+0x90] ;  /* 0x0000900001b27983 */ /* 0x000eec0000100a00 */
[----:B-----5:R-:W-:Y:S06]  /*9e30*/  STL [R1+0xdc], R168 ;  /* 0x0000dca801007387 */ /* 0x020fec0000100800 */
[----:B------:R-:W-:Y:S06]  /*9e40*/  STL [R1+0xd8], R169 ;  /* 0x0000d8a901007387 */ /* 0x000fec0000100800 */
[----:B------:R-:W-:Y:S06]  /*9e50*/  STL [R1+0xd4], R170 ;  /* 0x0000d4aa01007387 */ /* 0x000fec0000100800 */
[----:B------:R-:W-:Y:S06]  /*9e60*/  STL [R1+0xd0], R171 ;  /* 0x0000d0ab01007387 */ /* 0x000fec0000100800 */
[----:B--2---:R1:W2:Y:S02]  /*9e70*/  LDSM.16.M88.4 R164, [R4] ;  /* 0x0000000004a4783b */ /* 0x0042a40000000200 */
[C---:B-1----:R-:W-:Y:S08]  /*9e80*/  HMMA.16816.F32.BF16 R4, R168.reuse, R8, RZ ;  /* 0x00000008a804723c */ /* 0x042ff000000418ff */
[C---:B------:R-:W-:Y:S08]  /*9e90*/  HMMA.16816.F32.BF16 R8, R168.reuse, R10, RZ ;  /* 0x0000000aa808723c */ /* 0x040ff000000418ff */
[C---:B----4-:R-:W-:Y:S08]  /*9ea0*/  HMMA.16816.F32.BF16 R12, R168.reuse, R16, RZ ;  /* 0x00000010a80c723c */ /* 0x050ff000000418ff */
[C---:B------:R-:W-:Y:S08]  /*9eb0*/  HMMA.16816.F32.BF16 R16, R168.reuse, R18, RZ ;  /* 0x00000012a810723c */ /* 0x040ff000000418ff */
[C---:B------:R-:W-:Y:S08]  /*9ec0*/  HMMA.16816.F32.BF16 R20, R168.reuse, R24, RZ ;  /* 0x00000018a814723c */ /* 0x040ff000000418ff */
[C---:B------:R-:W-:Y:S08]  /*9ed0*/  HMMA.16816.F32.BF16 R24, R168.reuse, R26, RZ ;  /* 0x0000001aa818723c */ /* 0x040ff000000418ff */
[C---:B------:R-:W-:Y:S08]  /*9ee0*/  HMMA.16816.F32.BF16 R28, R168.reuse, R32, RZ ;  /* 0x00000020a81c723c */ /* 0x040ff000000418ff */
[----:B------:R-:W-:Y:S01]  /*9ef0*/  HMMA.16816.F32.BF16 R32, R168, R34, RZ ;  /* 0x00000022a820723c */ /* 0x000fe200000418ff */
[----:B------:R-:W4:Y:S07]  /*9f00*/  LDL.64 R168, [R1+0xb8] ;  /* 0x0000b80001a87983 */ /* 0x000f2e0000100a00 */
[C---:B--2---:R-:W-:Y:S08]  /*9f10*/  HMMA.16816.F32.BF16 R4, R172.reuse, R164, R4 ;  /* 0x000000a4ac04723c */ /* 0x044ff00000041804 */
[C---:B------:R-:W-:Y:S01]  /*9f20*/  HMMA.16816.F32.BF16 R8, R172.reuse, R166, R8 ;  /* 0x000000a6ac08723c */ /* 0x040fe20000041808 */
[----:B---3--:R1:W2:Y:S06]  /*9f30*/  LDSM.16.M88.4 R164, [R177] ;  /* 0x00000000b1a4783b */ /* 0x0082ac0000000200 */
[----:B-1----:R-:W3:Y:S06]  /*9f40*/  LDL R177, [R1+0x48] ;  /* 0x0000480001b17983 */ /* 0x002eec0000100800 */
[----:B------:R-:W-:Y:S06]  /*9f50*/  STL [R1+0xe0], R175 ;  /* 0x0000e0af01007387 */ /* 0x000fec0000100800 */
[----:B------:R-:W3:Y:S01]  /*9f60*/  LDL R171, [R1+0x34] ;  /* 0x0000340001ab7983 */ /* 0x000ee20000100800 */
[C---:B--2---:R-:W-:Y:S05]  /*9f70*/  HMMA.16816.F32.BF16 R12, R172.reuse, R164, R12 ;  /* 0x000000a4ac0c723c */ /* 0x044fea000004180c */
[----:B------:R-:W2:Y:S03]  /*9f80*/  LDL R170, [R1+0x30] ;  /* 0x0000300001aa7983 */ /* 0x000ea60000100800 */
[C---:B------:R-:W-:Y:S03]  /*9f90*/  HMMA.16816.F32.BF16 R16, R172.reuse, R166, R16 ;  /* 0x000000a6ac10723c */ /* 0x040fe60000041810 */
[----:B------:R-:W1:Y:S05]  /*9fa0*/  LDSM.16.M88.4 R164, [R176] ;  /* 0x00000000b0a4783b */ /* 0x000e6a0000000200 */
[C---:B-1----:R-:W-:Y:S08]  /*9fb0*/  HMMA.16816.F32.BF16 R20, R172.reuse, R164, R20 ;  /* 0x000000a4ac14723c */ /* 0x042ff00000041814 */
[C---:B------:R-:W-:Y:S01]  /*9fc0*/  HMMA.16816.F32.BF16 R24, R172.reuse, R166, R24 ;  /* 0x000000a6ac18723c */ /* 0x040fe20000041818 */
[----:B------:R-:W1:Y:S07]  /*9fd0*/  LDSM.16.M88.4 R164, [R2] ;  /* 0x0000000002a4783b */ /* 0x000e6e0000000200 */
[C---:B-1----:R-:W-:Y:S07]  /*9fe0*/  HMMA.16816.F32.BF16 R28, R172.reuse, R164, R28 ;  /* 0x000000a4ac1c723c */ /* 0x042fee000004181c */
[----:B------:R-:W-:Y:S01]  /*9ff0*/  MOV R164, UR17 ;  /* 0x0000001100a47c02 */ /* 0x000fe20008000f00 */
[----:B------:R-:W-:Y:S01]  /*a000*/  HMMA.16816.F32.BF16 R32, R172, R166, R32 ;  /* 0x000000a6ac20723c */ /* 0x000fe20000041820 */
[----:B------:R-:W2:Y:S03]  /*a010*/  LDL R175, [R1+0x38] ;  /* 0x0000380001af7983 */ /* 0x000ea60000100800 */
[----:B------:R-:W-:Y:S05]  /*a020*/  IMAD.WIDE.U32 R164, R164, UR13, R178 ;  /* 0x0000000da4a47c25 */ /* 0x000fea000f8e00b2 */
[C---:B------:R-:W-:Y:S03]  /*a030*/  LEA R166, P0, R164.reuse, c[0x0][0x1f8], 0x1 ;  /* 0x00007e00a4a67a11 */ /* 0x040fe600078008ff */
[----:B------:R-:W-:Y:S04]  /*a040*/  IADD3 R2, R165, UR6, RZ ;  /* 0x00000006a5027c10 */ /* 0x000fe8000fffe0ff */
[----:B------:R-:W-:Y:S02]  /*a050*/  LEA.HI.X R167, R164, c[0x0][0x1fc], R2, 0x1, P0 ;  /* 0x00007f00a4a77a11 */ /* 0x000fe400000f0c02 */
[----:B------:R-:W-:Y:S05]  /*a060*/  MOV R164, UR17 ;  /* 0x0000001100a47c02 */ /* 0x000fea0008000f00 */
[----:B------:R-:W-:Y:S05]  /*a070*/  IMAD.WIDE.U32 R164, R164, UR13, R188 ;  /* 0x0000000da4a47c25 */ /* 0x000fea000f8e00bc */
[----:B------:R-:W-:Y:S01]  /*a080*/  IADD3 R2, R165, UR6, RZ ;  /* 0x00000006a5027c10 */ /* 0x000fe2000fffe0ff */
[----:B----4-:R-:W4:Y:S06]  /*a090*/  LDL R169, [R1+0x2c] ;  /* 0x00002c0001a97983 */ /* 0x010f2c0000100800 */
[----:B------:R-:W-:Y:S01]  /*a0a0*/  @!PT LDS RZ, [RZ] ;  /* 0x00000000fffff984 */ /* 0x000fe20000000800 */
[----:B------:R-:W-:Y:S01]  /*a0b0*/  @!PT LDS RZ, [RZ] ;  /* 0x00000000fffff984 */ /* 0x000fe20000000800 */
[----:B------:R-:W-:Y:S01]  /*a0c0*/  @!PT LDS RZ, [RZ] ;  /* 0x00000000fffff984 */ /* 0x000fe20000000800 */
[----:B---3--:R1:W-:Y:S02]  /*a0d0*/  LDGSTS.E.BYPASS.LTC128B.128 [R177+0x100], [R166.64], !P5 ;  /* 0x00100000a6b17fae */ /* 0x0083e4000e901d56 */
[C---:B-1----:R-:W-:Y:S04]  /*a0e0*/  LEA R166, P0, R164.reuse, c[0x0][0x1f8], 0x1 ;  /* 0x00007e00a4a67a11 */ /* 0x042fe800078008ff */
[----:B------:R-:W-:Y:S02]  /*a0f0*/  LEA.HI.X R167, R164, c[0x0][0x1fc], R2, 0x1, P0 ;  /* 0x00007f00a4a77a11 */ /* 0x000fe400000f0c02 */
[----:B------:R-:W-:Y:S03]  /*a100*/  MOV R164, UR17 ;  /* 0x0000001100a47c02 */ /* 0x000fe60008000f00 */
[----:B------:R1:W-:Y:S02]  /*a110*/  LDGSTS.E.BYPASS.LTC128B.128 [R177+0x2100], [R166.64], !P4 ;  /* 0x02100000a6b17fae */ /* 0x0003e4000e101d56 */
[----:B------:R-:W-:Y:S05]  /*a120*/  IMAD.WIDE.U32 R164, R164, UR13, R186 ;  /* 0x0000000da4a47c25 */ /* 0x000fea000f8e00ba */
[----:B------:R-:W-:Y:S02]  /*a130*/  IADD3 R2, R165, UR6, RZ ;  /* 0x00000006a5027c10 */ /* 0x000fe4000fffe0ff */
[C---:B-1----:R-:W-:Y:S04]  /*a140*/  LEA R166, P0, R164.reuse, c[0x0][0x1f8], 0x1 ;  /* 0x00007e00a4a67a11 */ /* 0x042fe800078008ff */
[----:B------:R-:W-:Y:S02]  /*a150*/  LEA.HI.X R167, R164, c[0x0][0x1fc], R2, 0x1, P0 ;  /* 0x00007f00a4a77a11 */ /* 0x000fe400000f0c02 */
[----:B------:R-:W-:Y:S01]  /*a160*/  MOV R164, UR17 ;  /* 0x0000001100a47c02 */ /* 0x000fe20008000f00 */
[----:B------:R-:W-:Y:S02]  /*a170*/  UIADD3 UR17, UR17, -0x1, URZ ;  /* 0xffffffff11117890 */ /* 0x000fe4000fffe03f */
[----:B------:R1:W-:Y:S02]  /*a180*/  LDGSTS.E.BYPASS.LTC128B.128 [R177+0x4100], [R166.64], !P3 ;  /* 0x04100000a6b17fae */ /* 0x0003e4000d901d56 */
[----:B------:R-:W-:Y:S05]  /*a190*/  IMAD.WIDE.U32 R164, R164, UR13, R184 ;  /* 0x0000000da4a47c25 */ /* 0x000fea000f8e00b8 */
[----:B------:R-:W-:Y:S01]  /*a1a0*/  IADD3 R2, R165, UR6, RZ ;  /* 0x00000006a5027c10 */ /* 0x000fe2000fffe0ff */
[----:B------:R-:W-:Y:S01]  /*a1b0*/  UIADD3 UR6, UR6, UR11, URZ ;  /* 0x0000000b06067290 */ /* 0x000fe2000fffe03f */
[C---:B-1----:R-:W-:Y:S04]  /*a1c0*/  LEA R166, P0, R164.reuse, c[0x0][0x1f8], 0x1 ;  /* 0x00007e00a4a67a11 */ /* 0x042fe800078008ff */
[----:B------:R-:W-:Y:S02]  /*a1d0*/  LEA.HI.X R167, R164, c[0x0][0x1fc], R2, 0x1, P0 ;  /* 0x00007f00a4a77a11 */ /* 0x000fe400000f0c02 */
[----:B------:R-:W-:Y:S02]  /*a1e0*/  IADD3 R2, P1, R168, UR10, RZ ;  /* 0x0000000aa8027c10 */ /* 0x000fe4000ff3e0ff */
[----:B------:R-:W3:Y:S02]  /*a1f0*/  LDL R168, [R1+0x4] ;  /* 0x0000040001a87983 */ /* 0x000ee40000100800 */
[----:B------:R-:W-:Y:S02]  /*a200*/  IADD3.X R165, R179, UR6, RZ, P1, !PT ;  /* 0x00000006b3a57c10 */ /* 0x000fe40008ffe4ff */
[C---:B------:R-:W-:Y:S02]  /*a210*/  LEA R164, P0, R2.reuse, c[0x0][0x1f8], 0x1 ;  /* 0x00007e0002a47a11 */ /* 0x040fe400078008ff */
[----:B------:R3:W-:Y:S02]  /*a220*/  LDGSTS.E.BYPASS.LTC128B.128 [R177+0x6100], [R166.64], !P2 ;  /* 0x06100000a6b17fae */ /* 0x0007e4000d101d56 */
[----:B------:R-:W-:Y:S02]  /*a230*/  LEA.HI.X R165, R2, c[0x0][0x1fc], R165, 0x1, P0 ;  /* 0x00007f0002a57a11 */ /* 0x000fe400000f0ca5 */
[----:B------:R-:W-:Y:S03]  /*a240*/  IADD3 R2, P1, R188, UR10, RZ ;  /* 0x0000000abc027c10 */ /* 0x000fe6000ff3e0ff */
[----:B------:R1:W-:Y:S02]  /*a250*/  LDGSTS.E.BYPASS.LTC128B.128 [R177+0x1100], [R164.64], !P5 ;  /* 0x01100000a4b17fae */ /* 0x0003e4000e901d56 */
[C---:B-1----:R-:W-:Y:S02]  /*a260*/  LEA R164, P0, R2.reuse, c[0x0][0x1f8], 0x1 ;  /* 0x00007e0002a47a11 */ /* 0x042fe400078008ff */
[----:B------:R-:W-:Y:S04]  /*a270*/  IADD3.X R165, R189, UR6, RZ, P1, !PT ;  /* 0x00000006bda57c10 */ /* 0x000fe80008ffe4ff */
[----:B------:R-:W-:Y:S02]  /*a280*/  LEA.HI.X R165, R2, c[0x0][0x1fc], R165, 0x1, P0 ;  /* 0x00007f0002a57a11 */ /* 0x000fe400000f0ca5 */
[----:B------:R-:W-:Y:S03]  /*a290*/  IADD3 R2, P1, R186, UR10, RZ ;  /* 0x0000000aba027c10 */ /* 0x000fe6000ff3e0ff */
[----:B------:R1:W-:Y:S02]  /*a2a0*/  LDGSTS.E.BYPASS.LTC128B.128 [R177+0x3100], [R164.64], !P4 ;  /* 0x03100000a4b17fae */ /* 0x0003e4000e101d56 */
[C---:B-1----:R-:W-:Y:S02]  /*a2b0*/  LEA R164, P0, R2.reuse, c[0x0][0x1f8], 0x1 ;  /* 0x00007e0002a47a11 */ /* 0x042fe400078008ff */
[----:B------:R-:W-:Y:S04]  /*a2c0*/  IADD3.X R165, R187, UR6, RZ, P1, !PT ;  /* 0x00000006bba57c10 */ /* 0x000fe80008ffe4ff */
[----:B------:R-:W-:Y:S02]  /*a2d0*/  LEA.HI.X R165, R2, c[0x0][0x1fc], R165, 0x1, P0 ;  /* 0x00007f0002a57a11 */ /* 0x000fe400000f0ca5 */
[----:B------:R-:W-:Y:S01]  /*a2e0*/  IADD3 R2, P1, R184, UR10, RZ ;  /* 0x0000000ab8027c10 */ /* 0x000fe2000ff3e0ff */
[----:B------:R-:W-:Y:S02]  /*a2f0*/  @UP0 UIMAD.WIDE.U32 UR10, UR17, UR4, URZ ;  /* 0x00000004110a02a5 */ /* 0x000fe4000f8e003f */
[----:B------:R1:W-:Y:S02]  /*a300*/  LDGSTS.E.BYPASS.LTC128B.128 [R177+0x5100], [R164.64], !P3 ;  /* 0x05100000a4b17fae */ /* 0x0003e4000d901d56 */
[----:B------:R-:W-:Y:S01]  /*a310*/  @UP0 USHF.L.U32 UR7, UR10, 0x6, URZ ;  /* 0x000000060a070899 */ /* 0x000fe2000800063f */
[C---:B-1----:R-:W-:Y:S02]  /*a320*/  LEA R164, P0, R2.reuse, c[0x0][0x1f8], 0x1 ;  /* 0x00007e0002a47a11 */ /* 0x042fe400078008ff */
[----:B------:R-:W-:Y:S01]  /*a330*/  IADD3.X R165, R185, UR6, RZ, P1, !PT ;  /* 0x00000006b9a57c10 */ /* 0x000fe20008ffe4ff */
[----:B------:R-:W-:Y:S03]  /*a340*/  @UP0 USHF.R.S32.HI UR6, URZ, 0x1f, UR17 ;  /* 0x0000001f3f060899 */ /* 0x000fe60008011411 */
[----:B------:R-:W-:Y:S01]  /*a350*/  LEA.HI.X R165, R2, c[0x0][0x1fc], R165, 0x1, P0 ;  /* 0x00007f0002a57a11 */ /* 0x000fe200000f0ca5 */
[----:B------:R-:W-:Y:S01]  /*a360*/  @UP0 UIMAD UR6, UR6, UR4, URZ ;  /* 0x00000004060602a4 */ /* 0x000fe2000f8e023f */
[----:B------:R-:W2:Y:S01]  /*a370*/  LDL R2, [R1+0x1c] ;  /* 0x00001c0001027983 */ /* 0x000ea20000100800 */
[----:B------:R-:W-:Y:S02]  /*a380*/  PLOP3.LUT P0, PT, PT, PT, UP0, 0x80, 0x0 ;  /* 0x000000000000781c */ /* 0x000fe40003f0f008 */
[----:B------:R-:W-:Y:S03]  /*a390*/  @UP0 UIMAD UR6, UR17, UR5, UR6 ;  /* 0x00000005110602a4 */ /* 0x000fe6000f8e0206 */
[----:B------:R3:W-:Y:S01]  /*a3a0*/  LDGSTS.E.BYPASS.LTC128B.128 [R177+0x7100], [R164.64], !P2 ;  /* 0x07100000a4b17fae */ /* 0x0007e2000d101d56 */
[----:B------:R-:W-:Y:S04]  /*a3b0*/  @UP0 UIADD3 UR6, UR11, UR6, URZ ;  /* 0x000000060b060290 */ /* 0x000fe8000fffe03f */
[----:B------:R-:W-:Y:S01]  /*a3c0*/  @UP0 USHF.L.U64.HI UR6, UR10, 0x6, UR6 ;  /* 0x000000060a060899 */ /* 0x000fe20008010206 */
[----:B------:R-:W0:Y:S06]  /*a3d0*/  LDGDEPBAR ;  /* 0x00000000000079af */ /* 0x000e2c0000000000 */
[----:B---3--:R-:W1:Y:S02]  /*a3e0*/  LDSM.16.M88.4 R164, [R168+0x10100] ;  /* 0x01010000a8a4783b */ /* 0x008e640000000200 */
[C---:B-1----:R-:W-:Y:S08]  /*a3f0*/  HMMA.16816.F32.BF16 R4, R192.reuse, R164, R4 ;  /* 0x000000a4c004723c */ /* 0x042ff00000041804 */
[C---:B------:R-:W-:Y:S01]  /*a400*/  HMMA.16816.F32.BF16 R8, R192.reuse, R166, R8 ;  /* 0x000000a6c008723c */ /* 0x040fe20000041808 */
[----:B------:R-:W1:Y:S07]  /*a410*/  LDSM.16.M88.4 R164, [R168+0x10900] ;  /* 0x01090000a8a4783b */ /* 0x000e6e0000000200 */
[C---:B-1----:R-:W-:Y:S08]  /*a420*/  HMMA.16816.F32.BF16 R12, R192.reuse, R164, R12 ;  /* 0x000000a4c00c723c */ /* 0x042ff0000004180c */
[C---:B------:R-:W-:Y:S01]  /*a430*/  HMMA.16816.F32.BF16 R16, R192.reuse, R166, R16 ;  /* 0x000000a6c010723c */ /* 0x040fe20000041810 */
[----:B------:R-:W1:Y:S07]  /*a440*/  LDSM.16.M88.4 R164, [R168+0x11100] ;  /* 0x01110000a8a4783b */ /* 0x000e6e0000000200 */
[C---:B-1----:R-:W-:Y:S08]  /*a450*/  HMMA.16816.F32.BF16 R20, R192.reuse, R164, R20 ;  /* 0x000000a4c014723c */ /* 0x042ff00000041814 */
[C---:B------:R-:W-:Y:S01]  /*a460*/  HMMA.16816.F32.BF16 R24, R192.reuse, R166, R24 ;  /* 0x000000a6c018723c */ /* 0x040fe20000041818 */
[----:B------:R-:W1:Y:S07]  /*a470*/  LDSM.16.M88.4 R164, [R168+0x11900] ;  /* 0x01190000a8a4783b */ /* 0x000e6e0000000200 */
[C---:B-1----:R-:W-:Y:S08]  /*a480*/  HMMA.16816.F32.BF16 R28, R192.reuse, R164, R28 ;  /* 0x000000a4c01c723c */ /* 0x042ff0000004181c */
[----:B------:R-:W-:Y:S01]  /*a490*/  HMMA.16816.F32.BF16 R32, R192, R166, R32 ;  /* 0x000000a6c020723c */ /* 0x000fe20000041820 */
[----:B------:R-:W1:Y:S07]  /*a4a0*/  LDSM.16.M88.4 R164, [R251] ;  /* 0x00000000fba4783b */ /* 0x000e6e0000000200 */
        /* <DEDUP_REMOVED lines=23> */
[----:B--2---:R-:W1:Y:S07]  /*a620*/  LDSM.16.M88.4 R164, [R175] ;  /* 0x00000000afa4783b */ /* 0x004e6e0000000200 */
[C---:B-1----:R-:W-:Y:S08]  /*a630*/  HMMA.16816.F32.BF16 R4, R204.reuse, R164, R4 ;  /* 0x000000a4cc04723c */ /* 0x042ff00000041804 */
[C---:B------:R-:W-:Y:S01]  /*a640*/  HMMA.16816.F32.BF16 R8, R204.reuse, R166, R8 ;  /* 0x000000a6cc08723c */ /* 0x040fe20000041808 */
[----:B------:R1:W2:Y:S06]  /*a650*/  LDSM.16.M88.4 R164, [R171] ;  /* 0x00000000aba4783b */ /* 0x0002ac0000000200 */
[----:B-1----:R-:W3:Y:S01]  /*a660*/  LDL R171, [R1+0x28] ;  /* 0x0000280001ab7983 */ /* 0x002ee20000100800 */
[C---:B--2---:R-:W-:Y:S08]  /*a670*/  HMMA.16816.F32.BF16 R12, R204.reuse, R164, R12 ;  /* 0x000000a4cc0c723c */ /* 0x044ff0000004180c */
[C---:B------:R-:W-:Y:S01]  /*a680*/  HMMA.16816.F32.BF16 R16, R204.reuse, R166, R16 ;  /* 0x000000a6cc10723c */ /* 0x040fe20000041810 */
[----:B------:R1:W2:Y:S06]  /*a690*/  LDSM.16.M88.4 R164, [R170] ;  /* 0x00000000aaa4783b */ /* 0x0002ac0000000200 */
[----:B-1----:R-:W3:Y:S01]  /*a6a0*/  LDL R170, [R1+0x24] ;  /* 0x0000240001aa7983 */ /* 0x002ee20000100800 */
[C---:B--2---:R-:W-:Y:S08]  /*a6b0*/  HMMA.16816.F32.BF16 R20, R204.reuse, R164, R20 ;  /* 0x000000a4cc14723c */ /* 0x044ff00000041814 */
[C---:B------:R-:W-:Y:S01]  /*a6c0*/  HMMA.16816.F32.BF16 R24, R204.reuse, R166, R24 ;  /* 0x000000a6cc18723c */ /* 0x040fe20000041818 */
[----:B----4-:R1:W2:Y:S06]  /*a6d0*/  LDSM.16.M88.4 R164, [R169] ;  /* 0x00000000a9a4783b */ /* 0x0102ac0000000200 */
[----:B-1----:R-:W4:Y:S01]  /*a6e0*/  LDL R169, [R1+0x20] ;  /* 0x0000200001a97983 */ /* 0x002f220000100800 */
[C---:B--2---:R-:W-:Y:S08]  /*a6f0*/  HMMA.16816.F32.BF16 R28, R204.reuse, R164, R28 ;  /* 0x000000a4cc1c723c */ /* 0x044ff0000004181c */
        /* <DEDUP_REMOVED lines=37> */
[----:B---3--:R1:W2:Y:S06]  /*a950*/  LDSM.16.M88.4 R164, [R171] ;  /* 0x00000000aba4783b */ /* 0x0082ac0000000200 */
        /* <DEDUP_REMOVED lines=10> */
[C---:B------:R-:W-:Y:S01]  /*aa00*/  HMMA.16816.F32.BF16 R24, R220.reuse, R166, R24 ;  /* 0x000000a6dc18723c */ /* 0x040fe20000041818 */
[----:B------:R1:W2:Y:S06]  /*aa10*/  LDSM.16.M88.4 R164, [R2] ;  /* 0x0000000002a4783b */ /* 0x0002ac0000000200 */
[----:B-1----:R-:W3:Y:S06]  /*aa20*/  LDL R2, [R1+0xc] ;  /* 0x00000c0001027983 */ /* 0x002eec0000100800 */
[----:B------:R-:W3:Y:S01]  /*aa30*/  LDL.LU R178, [R1+0x64] ;  /* 0x0000640001b27983 */ /* 0x000ee20000300800 */
        /* <DEDUP_REMOVED lines=38> */
[----:B---3--:R-:W1:Y:S07]  /*aca0*/  LDSM.16.M88.4 R164, [R171] ;  /* 0x00000000aba4783b */ /* 0x008e6e0000000200 */
[C---:B-1----:R-:W-:Y:S08]  /*acb0*/  HMMA.16816.F32.BF16 R4, R236.reuse, R164, R4 ;  /* 0x000000a4ec04723c */ /* 0x042ff00000041804 */
[C---:B------:R-:W-:Y:S01]  /*acc0*/  HMMA.16816.F32.BF16 R8, R236.reuse, R166, R8 ;  /* 0x000000a6ec08723c */ /* 0x040fe20000041808 */
[----:B------:R-:W1:Y:S07]  /*acd0*/  LDSM.16.M88.4 R164, [R170] ;  /* 0x00000000aaa4783b */ /* 0x000e6e0000000200 */
[C---:B-1----:R-:W-:Y:S08]  /*ace0*/  HMMA.16816.F32.BF16 R12, R236.reuse, R164, R12 ;  /* 0x000000a4ec0c723c */ /* 0x042ff0000004180c */
[C---:B------:R-:W-:Y:S01]  /*acf0*/  HMMA.16816.F32.BF16 R16, R236.reuse, R166, R16 ;  /* 0x000000a6ec10723c */ /* 0x040fe20000041810 */
[----:B----4-:R-:W1:Y:S07]  /*ad00*/  LDSM.16.M88.4 R164, [R169] ;  /* 0x00000000a9a4783b */ /* 0x010e6e0000000200 */
[C---:B-1----:R-:W-:Y:S08]  /*ad10*/  HMMA.16816.F32.BF16 R20, R236.reuse, R164, R20 ;  /* 0x000000a4ec14723c */ /* 0x042ff00000041814 */
[C---:B------:R-:W-:Y:S01]  /*ad20*/  HMMA.16816.F32.BF16 R24, R236.reuse, R166, R24 ;  /* 0x000000a6ec18723c */ /* 0x040fe20000041818 */
[----:B------:R-:W1:Y:S07]  /*ad30*/  LDSM.16.M88.4 R164, [R2] ;  /* 0x0000000002a4783b */ /* 0x000e6e0000000200 */
        /* <DEDUP_REMOVED lines=23> */
[----:B------:R-:W1:Y:S01]  /*aeb0*/  LDSM.16.M88.4 R164, [R251+0x7800] ;  /* 0x00780000fba4783b */ /* 0x000e620000000200 */
[----:B------:R-:W-:Y:S05]  /*aec0*/  DEPBAR.LE SB0, 0x0 ;  /* 0x000080000000791a */ /* 0x000fea0000000000 */
[----:B------:R-:W-:Y:S01]  /*aed0*/  BAR.SYNC.DEFER_BLOCKING 0x0 ;  /* 0x0000000000007b1d */ /* 0x000fe20000010000 */
[C---:B-1----:R-:W-:Y:S07]  /*aee0*/  HMMA.16816.F32.BF16 R28, R244.reuse, R164, R28 ;  /* 0x000000a4f41c723c */ /* 0x042fee000004181c */
[----:B------:R-:W-:Y:S01]  /*aef0*/  FMNMX.FTZ R165, R4, R0, !PT ;  /* 0x0000000004a57209 */ /* 0x000fe20007810000 */
[----:B------:R-:W-:Y:S04]  /*af00*/  HMMA.16816.F32.BF16 R32, R244, R166, R32 ;  /* 0x000000a6f420723c */ /* 0x000fe80000041820 */
        /* <DEDUP_REMOVED lines=16> */
[----:B-1----:R-:W-:Y:S05]  /*b010*/  FMNMX.FTZ R165, R165, R2, !PT ;  /* 0x00000002a5a57209 */ /* 0x002fea0007810000 */
[----:B------:R-:W1:Y:S02]  /*b020*/  SHFL.BFLY PT, R2, R165, 0x1, 0x1f ;  /* 0x0c201f00a5027f89 */ /* 0x000e6400000e0000 */
[----:B-1----:R-:W-:Y:S05]  /*b030*/  FMNMX.FTZ R165, R165, R2, !PT ;  /* 0x00000002a5a57209 */ /* 0x002fea0007810000 */
[C---:B------:R-:W-:Y:S02]  /*b040*/  FMUL.FTZ R2, R165.reuse, c[0x0][0x2d0] ;  /* 0x0000b400a5027a20 */ /* 0x040fe40000410000 */
[----:B------:R-:W-:Y:S02]  /*b050*/  FADD.FTZ R0, -R165, R0 ;  /* 0x00000000a5007221 */ /* 0x000fe40000010100 */
[--C-:B------:R-:W-:Y:S02]  /*b060*/  FFMA.FTZ R4, R4, c[0x0][0x2d0], -R2.reuse ;  /* 0x0000b40004047a23 */ /* 0x100fe40000010802 */
[--C-:B------:R-:W-:Y:S02]  /*b070*/  FFMA.FTZ R180, R13, c[0x0][0x2d0], -R2.reuse ;  /* 0x0000b4000db47a23 */ /* 0x100fe40000010802 */
[----:B------:R1:W-:Y:S01]  /*b080*/  MUFU.EX2 R13, R4 ;  /* 0x00000004000d7308 */ /* 0x0003e20000000800 */
[--C-:B------:R-:W-:Y:S02]  /*b090*/  FFMA.FTZ R170, R32, c[0x0][0x2d0], -R2.reuse ;  /* 0x0000b40020aa7a23 */ /* 0x100fe40000010802 */
[--C-:B------:R-:W-:Y:S02]  /*b0a0*/  FFMA.FTZ R171, R33, c[0x0][0x2d0], -R2.reuse ;  /* 0x0000b40021ab7a23 */ /* 0x100fe40000010802 */
[--C-:B------:R-:W-:Y:S02]  /*b0b0*/  FFMA.FTZ R168, R28, c[0x0][0x2d0], -R2.reuse ;  /* 0x0000b4001ca87a23 */ /* 0x100fe40000010802 */
[--C-:B------:R-:W-:Y:S02]  /*b0c0*/  FFMA.FTZ R169, R29, c[0x0][0x2d0], -R2.reuse ;  /* 0x0000b4001da97a23 */ /* 0x100fe40000010802 */
[--C-:B------:R-:W-:Y:S02]  /*b0d0*/  FFMA.FTZ R183, R25, c[0x0][0x2d0], -R2.reuse ;  /* 0x0000b40019b77a23 */ /* 0x100fe40000010802 */
[--C-:B------:R-:W-:Y:S02]  /*b0e0*/  FFMA.FTZ R181, R17, c[0x0][0x2d0], -R2.reuse ;  /* 0x0000b40011b57a23 */ /* 0x100fe40000010802 */
[--C-:B------:R-:W-:Y:S02]  /*b0f0*/  FFMA.FTZ R176, R9, c[0x0][0x2d0], -R2.reuse ;  /* 0x0000b40009b07a23 */ /* 0x100fe40000010802 */
[--C-:B------:R-:W-:Y:S02]  /*b100*/  FFMA.FTZ R190, R24, c[0x0][0x2d0], -R2.reuse ;  /* 0x0000b40018be7a23 */ /* 0x100fe40000010802 */
[--C-:B------:R-:W-:Y:S01]  /*b110*/  FFMA.FTZ R191, R21, c[0x0][0x2d0], -R2.reuse ;  /* 0x0000b40015bf7a23 */ /* 0x100fe20000010802 */
[----:B------:R-:W-:Y:S01]  /*b120*/  MUFU.EX2 R181, R181 ;  /* 0x000000b500b57308 */ /* 0x000fe20000000800 */
[--C-:B------:R-:W-:Y:S02]  /*b130*/  FFMA.FTZ R175, R20, c[0x0][0x2d0], -R2.reuse ;  /* 0x0000b40014af7a23 */ /* 0x100fe40000010802 */
[----:B------:R-:W-:Y:S02]  /*b140*/  FMUL.FTZ R0, R0, c[0x0][0x2d0] ;  /* 0x0000b40000007a20 */ /* 0x000fe40000410000 */
[--C-:B------:R-:W-:Y:S01]  /*b150*/  FFMA.FTZ R182, R12, c[0x0][0x2d0], -R2.reuse ;  /* 0x0000b4000cb67a23 */ /* 0x100fe20000010802 */
[----:B-1----:R-:W2:Y:S01]  /*b160*/  LDL.LU R4, [R1+0x68] ;  /* 0x0000680001047983 */ /* 0x002ea20000300800 */
[--C-:B------:R-:W-:Y:S02]  /*b170*/  FFMA.FTZ R166, R5, c[0x0][0x2d0], -R2.reuse ;  /* 0x0000b40005a67a23 */ /* 0x100fe40000010802 */
[--C-:B------:R-:W-:Y:S01]  /*b180*/  FFMA.FTZ R167, R8, c[0x0][0x2d0], -R2.reuse ;  /* 0x0000b40008a77a23 */ /* 0x100fe20000010802 */
[----:B------:R-:W1:Y:S01]  /*b190*/  MUFU.EX2 R0, R0 ;  /* 0x0000000000007308 */ /* 0x000e620000000800 */
[----:B------:R-:W-:Y:S01]  /*b1a0*/  FFMA.FTZ R16, R16, c[0x0][0x2d0], -R2 ;  /* 0x0000b40010107a23 */ /* 0x000fe20000010802 */
[----:B------:R-:W3:Y:S06]  /*b1b0*/  LDL.64 R32, [R1+0xb0] ;  /* 0x0000b00001207983 */ /* 0x000eec0000100a00 */
[----:B------:R-:W4:Y:S06]  /*b1c0*/  LDL.64 R28, [R1+0x70] ;  /* 0x00007000011c7983 */ /* 0x000f2c0000100a00 */
[----:B------:R-:W2:Y:S06]  /*b1d0*/  LDL R25, [R1+0x60] ;  /* 0x0000600001197983 */ /* 0x000eac0000100800 */
[----:B------:R-:W2:Y:S01]  /*b1e0*/  LDL R17, [R1+0x5c] ;  /* 0x00005c0001117983 */ /* 0x000ea20000100800 */
[C---:B-1----:R-:W-:Y:S05]  /*b1f0*/  FFMA.FTZ R12, R0.reuse, R178, R13 ;  /* 0x000000b2000c7223 */ /* 0x042fea000001000d */
[----:B------:R-:W3:Y:S01]  /*b200*/  LDL R9, [R1+0x58] ;  /* 0x0000580001097983 */ /* 0x000ee20000100800 */
[C---:B------:R-:W-:Y:S02]  /*b210*/  FMUL.FTZ R140, R0.reuse, R140 ;  /* 0x0000008c008c7220 */ /* 0x040fe40000410000 */
[C---:B------:R-:W-:Y:S02]  /*b220*/  FMUL.FTZ R141, R0.reuse, R141 ;  /* 0x0000008d008d7220 */ /* 0x040fe40000410000 */
[C---:B------:R-:W-:Y:S01]  /*b230*/  FMUL.FTZ R144, R0.reuse, R144 ;  /* 0x0000009000907220 */ /* 0x040fe20000410000 */
        /* <DEDUP_REMOVED lines=63> */
[----:B------:R-:W-:Y:S01]  /*b630*/  FMUL.FTZ R137, R0, R137 ;  /* 0x0000008900897220 */ /* 0x000fe20000410000 */
        /* <DEDUP_REMOVED lines=28> */
[--C-:B------:R-:W-:Y:S02]  /*b800*/  FFMA.FTZ R14, R14, c[0x0][0x2d0], -R2.reuse ;  /* 0x0000b4000e0e7a23 */ /* 0x100fe40000010802 */
[--C-:B------:R-:W-:Y:S02]  /*b810*/  FFMA.FTZ R15, R15, c[0x0][0x2d0], -R2.reuse ;  /* 0x0000b4000f0f7a23 */ /* 0x100fe40000010802 */
[--C-:B------:R-:W-:Y:S01]  /*b820*/  FFMA.FTZ R19, R19, c[0x0][0x2d0], -R2.reuse ;  /* 0x0000b40013137a23 */ /* 0x100fe20000010802 */
[----:B------:R-:W2:Y:S01]  /*b830*/  MUFU.EX2 R0, R0 ;  /* 0x0000000000007308 */ /* 0x000ea20000000800 */
[--C-:B------:R-:W-:Y:S02]  /*b840*/  FFMA.FTZ R22, R22, c[0x0][0x2d0], -R2.reuse ;  /* 0x0000b40016167a23 */ /* 0x100fe40000010802 */
[--C-:B------:R-:W-:Y:S02]  /*b850*/  FFMA.FTZ R23, R23, c[0x0][0x2d0], -R2.reuse ;  /* 0x0000b40017177a23 */ /* 0x100fe40000010802 */
[--C-:B------:R-:W-:Y:S02]  /*b860*/  FFMA.FTZ R26, R26, c[0x0][0x2d0], -R2.reuse ;  /* 0x0000b4001a1a7a23 */ /* 0x100fe40000010802 */
[----:B------:R-:W-:Y:S03]  /*b870*/  FFMA.FTZ R27, R27, c[0x0][0x2d0], -R2 ;  /* 0x0000b4001b1b7a23 */ /* 0x000fe60000010802 */
[----:B------:R-:W-:Y:S10]  /*b880*/  MUFU.EX2 R18, R18 ;  /* 0x0000001200127308 */ /* 0x000ff40000000800 */
[----:B----4-:R-:W-:Y:S01]  /*b890*/  MUFU.EX2 R28, R176 ;  /* 0x000000b0001c7308 */ /* 0x010fe20000000800 */
[C---:B--2---:R-:W-:Y:S02]  /*b8a0*/  FFMA.FTZ R8, R0.reuse, R4, R6 ;  /* 0x0000000400087223 */ /* 0x044fe40000010006 */
[C---:B------:R-:W-:Y:S02]  /*b8b0*/  FMUL.FTZ R142, R0.reuse, R142 ;  /* 0x0000008e008e7220 */ /* 0x040fe40000410000 */
[C---:B------:R-:W-:Y:S02]  /*b8c0*/  FMUL.FTZ R143, R0.reuse, R143 ;  /* 0x0000008f008f7220 */ /* 0x040fe40000410000 */
[C---:B------:R-:W-:Y:S03]  /*b8d0*/  FMUL.FTZ R146, R0.reuse, R146 ;  /* 0x0000009200927220 */ /* 0x040fe60000410000 */
[----:B---3--:R1:W-:Y:S01]  /*b8e0*/  MUFU.EX2 R33, R26 ;  /* 0x0000001a00217308 */ /* 0x0083e20000000800 */
        /* <DEDUP_REMOVED lines=61> */
[----:B------:R-:W-:Y:S01]  /*bcc0*/  @P0 IADD3 R0, P6, R32, UR7, RZ ;  /* 0x0000000720000c10 */ /* 0x000fe2000ffde0ff */
[--C-:B-1----:R-:W-:Y:S02]  /*bcd0*/  FFMA.FTZ R26, R34, c[0x0][0x2d0], -R2.reuse ;  /* 0x0000b400221a7a23 */ /* 0x102fe40000010802 */
[----:B------:R-:W-:Y:S01]  /*bce0*/  MUFU.EX2 R34, R170 ;  /* 0x000000aa00227308 */ /* 0x000fe20000000800 */
[C---:B------:R-:W-:Y:S02]  /*bcf0*/  @P0 LEA R4, P1, R0.reuse, c[0x0][0x1c8], 0x1 ;  /* 0x0000720000040a11 */ /* 0x040fe400078208ff */
[----:B------:R-:W-:Y:S04]  /*bd00*/  @P0 IADD3.X R3, R29, UR6, RZ, P6, !PT ;  /* 0x000000061d030c10 */ /* 0x000fe8000b7fe4ff */
[----:B------:R-:W-:Y:S02]  /*bd10*/  @P0 LEA.HI.X R5, R0, c[0x0][0x1cc], R3, 0x1, P1 ;  /* 0x0000730000050a11 */ /* 0x000fe400008f0c03 */
[----:B------:R-:W-:Y:S01]  /*bd20*/  @P0 IADD3 R0, P6, R25, UR7, RZ ;  /* 0x0000000719000c10 */ /* 0x000fe2000ffde0ff */
[----:B------:R-:W-:Y:S02]  /*bd30*/  MUFU.EX2 R26, R26 ;  /* 0x0000001a001a7308 */ /* 0x000fe40000000800 */
        /* <DEDUP_REMOVED lines=16> */
[----:B------:R-:W-:Y:S02]  /*be40*/  @P0 IADD3 R0, P6, R32, UR7, RZ ;  /* 0x0000000720000c10 */ /* 0x000fe4000ffde0ff */
[----:B------:R1:W-:Y:S01]  /*be50*/  MUFU.EX2 R32, R27 ;  /* 0x0000001b00207308 */ /* 0x0003e20000000800 */
[----:B------:R2:W-:Y:S01]  /*be60*/  @P0 LDGSTS.E.BYPASS.LTC128B.128 [R177+0x16100], [R4.64], !P2 ;  /* 0x1610000004b10fae */ /* 0x0005e2000d101d56 */
[----:B------:R-:W-:Y:S08]  /*be70*/  @P0 IADD3.X R3, R29, UR6, RZ, P6, !PT ;  /* 0x000000061d030c10 */ /* 0x000ff0000b7fe4ff */
[----:B------:R-:W-:Y:S01]  /*be80*/  MUFU.EX2 R29, R22 ;  /* 0x00000016001d7308 */ /* 0x000fe20000000800 */
[--C-:B-1----:R-:W-:Y:S09]  /*be90*/  FFMA.FTZ R27, R31, c[0x0][0x2d0], -R2.reuse ;  /* 0x0000b4001f1b7a23 */ /* 0x102ff20000010802 */
[----:B------:R-:W-:Y:S01]  /*bea0*/  MUFU.EX2 R31, R169 ;  /* 0x000000a9001f7308 */ /* 0x000fe20000000800 */
[C---:B--2---:R-:W-:Y:S04]  /*beb0*/  @P0 LEA R4, P1, R0.reuse, c[0x0][0x1c8], 0x1 ;  /* 0x0000720000040a11 */ /* 0x044fe800078208ff */
[----:B------:R-:W-:Y:S02]  /*bec0*/  @P0 LEA.HI.X R5, R0, c[0x0][0x1cc], R3, 0x1, P1 ;  /* 0x0000730000050a11 */ /* 0x000fe400008f0c03 */
[----:B------:R-:W-:Y:S03]  /*bed0*/  @P0 IADD3 R0, P6, R25, UR7, RZ ;  /* 0x0000000719000c10 */ /* 0x000fe6000ffde0ff */
[----:B------:R-:W-:Y:S01]  /*bee0*/  MUFU.EX2 R25, R180 ;  /* 0x000000b400197308 */ /* 0x000fe20000000800 */
[----:B------:R1:W-:Y:S01]  /*bef0*/  @P0 LDGSTS.E.BYPASS.LTC128B.128 [R177+0x11100], [R4.64], !P5 ;  /* 0x1110000004b10fae */ /* 0x0003e2000e901d56 */
[----:B------:R-:W-:Y:S05]  /*bf00*/  @P0 IADD3.X R3, R17, UR6, RZ, P6, !PT ;  /* 0x0000000611030c10 */ /* 0x000fea000b7fe4ff */
[----:B------:R-:W2:Y:S03]  /*bf10*/  LDL R17, [R1] ;  /* 0x0000000001117983 */ /* 0x000ea60000100800 */
[----:B------:R-:W-:Y:S10]  /*bf20*/  MUFU.EX2 R180, R183 ;  /* 0x000000b700b47308 */ /* 0x000ff40000000800 */
[----:B------:R-:W-:Y:S01]  /*bf30*/  MUFU.EX2 R27, R27 ;  /* 0x0000001b001b7308 */ /* 0x000fe20000000800 */
[C---:B-1----:R-:W-:Y:S04]  /*bf40*/  @P0 LEA R4, P1, R0.reuse, c[0x0][0x1c8], 0x1 ;  /* 0x0000720000040a11 */ /* 0x042fe800078208ff */
[----:B------:R-:W-:Y:S01]  /*bf50*/  @P0 LEA.HI.X R5, R0, c[0x0][0x1cc], R3, 0x1, P1 ;  /* 0x0000730000050a11 */ /* 0x000fe200008f0c03 */
[----:B------:R-:W-:Y:S01]  /*bf60*/  FFMA.FTZ R3, R7, c[0x0][0x2d0], -R2 ;  /* 0x0000b40007037a23 */ /* 0x000fe20000010802 */
[----:B------:R-:W-:Y:S03]  /*bf70*/  @P0 IADD3 R0, P6, R9, UR7, RZ ;  /* 0x0000000709000c10 */ /* 0x000fe6000ffde0ff */
[----:B------:R-:W1:Y:S01]  /*bf80*/  MUFU.EX2 R9, R166 ;  /* 0x000000a600097308 */ /* 0x000e620000000800 */
[----:B------:R3:W-:Y:S09]  /*bf90*/  @P0 LDGSTS.E.BYPASS.LTC128B.128 [R177+0x13100], [R4.64], !P4 ;  /* 0x1310000004b10fae */ /* 0x0007f2000e101d56 */
[----:B------:R-:W4:Y:S10]  /*bfa0*/  MUFU.EX2 R3, R3 ;  /* 0x0000000300037308 */ /* 0x000f340000000800 */
[----:B------:R-:W-:Y:S01]  /*bfb0*/  MUFU.EX2 R166, R23 ;  /* 0x0000001700a67308 */ /* 0x000fe20000000800 */
[----:B---3--:R-:W-:Y:S02]  /*bfc0*/  @P0 LEA R4, P1, R0, c[0x0][0x1c8], 0x1 ;  /* 0x0000720000040a11 */ /* 0x008fe400078208ff */
[----:B------:R-:W-:Y:S07]  /*bfd0*/  @P0 IADD3.X R5, R24, UR6, RZ, P6, !PT ;  /* 0x0000000618050c10 */ /* 0x000fee000b7fe4ff */
[----:B------:R-:W-:Y:S01]  /*bfe0*/  MUFU.EX2 R24, R182 ;  /* 0x000000b600187308 */ /* 0x000fe20000000800 */
[----:B------:R-:W-:Y:S02]  /*bff0*/  @P0 LEA.HI.X R5, R0, c[0x0][0x1cc], R5, 0x1, P1 ;  /* 0x0000730000050a11 */ /* 0x000fe400008f0c05 */
[----:B------:R-:W-:Y:S03]  /*c000*/  @P0 IADD3 R0, P6, R21, UR7, RZ ;  /* 0x0000000715000c10 */ /* 0x000fe6000ffde0ff */
[----:B------:R3:W-:Y:S04]  /*c010*/  @P0 LDGSTS.E.BYPASS.LTC128B.128 [R177+0x15100], [R4.64], !P3 ;  /* 0x1510000004b10fae */ /* 0x0007e8000d901d56 */
[----:B------:R-:W-:Y:S10]  /*c020*/  MUFU.EX2 R21, R167 ;  /* 0x000000a700157308 */ /* 0x000ff40000000800 */
[----:B------:R-:W-:Y:S01]  /*c030*/  MUFU.EX2 R167, R19 ;  /* 0x0000001300a77308 */ /* 0x000fe20000000800 */
[----:B---3--:R-:W-:Y:S02]  /*c040*/  @P0 LEA R4, P1, R0, c[0x0][0x1c8], 0x1 ;  /* 0x0000720000040a11 */ /* 0x008fe400078208ff */
[----:B------:R-:W-:Y:S01]  /*c050*/  @P0 IADD3.X R5, R20, UR6, RZ, P6, !PT ;  /* 0x0000000614050c10 */ /* 0x000fe2000b7fe4ff */
[C---:B-1----:R-:W-:Y:S06]  /*c060*/  FADD.FTZ R20, R9.reuse, R12 ;  /* 0x0000000c09147221 */ /* 0x042fec0000010000 */
[----:B------:R-:W-:Y:S01]  /*c070*/  MUFU.EX2 R12, R11 ;  /* 0x0000000b000c7308 */ /* 0x000fe20000000800 */
[----:B------:R-:W-:Y:S05]  /*c080*/  @P0 LEA.HI.X R5, R0, c[0x0][0x1cc], R5, 0x1, P1 ;  /* 0x0000730000050a11 */ /* 0x000fea00008f0c05 */
[----:B------:R1:W-:Y:S04]  /*c090*/  @P0 LDGSTS.E.BYPASS.LTC128B.128 [R177+0x17100], [R4.64], !P2 ;  /* 0x1710000004b10fae */ /* 0x0003e8000d101d56 */
[----:B------:R-:W3:Y:S02]  /*c0a0*/  MUFU.EX2 R0, R10 ;  /* 0x0000000a00007308 */ /* 0x000ee40000000800 */
[----:B------:R-:W0:Y:S06]  /*c0b0*/  LDGDEPBAR ;  /* 0x00000000000079af */ /* 0x000e2c0000000000 */
[----:B-1----:R-:W1:Y:S01]  /*c0c0*/  LDSM.16.MT88.4 R176, [R249+0x100] ;  /* 0x00010000f9b0783b */ /* 0x002e620000004200 */
[----:B------:R-:W-:Y:S01]  /*c0d0*/  F2FP.BF16.PACK_AB R4, R9, R13 ;  /* 0x0000000d0904723e */ /* 0x000fe200000010ff */
[C---:B----4-:R-:W-:Y:S01]  /*c0e0*/  FADD.FTZ R13, R3.reuse, R8 ;  /* 0x00000008030d7221 */ /* 0x050fe20000010000 */
[----:B---3--:R-:W-:Y:S02]  /*c0f0*/  F2FP.BF16.PACK_AB R7, R12, R0 ;  /* 0x000000000c07723e */ /* 0x008fe400000010ff */
[----:B------:R-:W-:Y:S01]  /*c100*/  F2FP.BF16.PACK_AB R5, R3, R6 ;  /* 0x000000060305723e */ /* 0x000fe200000010ff */
[----:B------:R-:W3:Y:S01]  /*c110*/  LDSM.16.MT88.4 R8, [R250+0x100] ;  /* 0x00010000fa08783b */ /* 0x000ee20000004200 */
[----:B------:R-:W-:Y:S01]  /*c120*/  F2FP.BF16.PACK_AB R6, R28, R21 ;  /* 0x000000151c06723e */ /* 0x000fe200000010ff */
[----:B------:R-:W-:Y:S02]  /*c130*/  FADD.FTZ R3, R21, R20 ;  /* 0x0000001415037221 */ /* 0x000fe40000010000 */
[----:B------:R-:W-:Y:S02]  /*c140*/  FADD.FTZ R13, R0, R13 ;  /* 0x0000000d000d7221 */ /* 0x000fe40000010000 */
[----:B------:R-:W-:Y:S01]  /*c150*/  LDSM.16.MT88.4 R20, [R252+0x1900] ;  /* 0x00190000fc14783b */ /* 0x000fe20000004200 */
[----:B------:R-:W-:Y:S02]  /*c160*/  FADD.FTZ R0, R28, R3 ;  /* 0x000000031c007221 */ /* 0x000fe40000010000 */
[----:B------:R-:W-:Y:S02]  /*c170*/  FADD.FTZ R3, R12, R13 ;  /* 0x0000000d0c037221 */ /* 0x000fe40000010000 */
[--C-:B------:R-:W-:Y:S02]  /*c180*/  FFMA.FTZ R28, R30, c[0x0][0x2d0], -R2.reuse ;  /* 0x0000b4001e1c7a23 */ /* 0x100fe40000010802 */
[----:B------:R-:W-:Y:S01]  /*c190*/  MUFU.EX2 R30, R168 ;  /* 0x000000a8001e7308 */ /* 0x000fe20000000800 */
[----:B------:R-:W-:Y:S02]  /*c1a0*/  FFMA.FTZ R2, R35, c[0x0][0x2d0], -R2 ;  /* 0x0000b40023027a23 */ /* 0x000fe40000010802 */
[----:B------:R-:W-:Y:S07]  /*c1b0*/  FADD.FTZ R0, R24, R0 ;  /* 0x0000000018007221 */ /* 0x000fee0000010000 */
[----:B------:R-:W-:Y:S10]  /*c1c0*/  MUFU.EX2 R35, R171 ;  /* 0x000000ab00237308 */ /* 0x000ff40000000800 */
[----:B------:R-:W-:Y:S01]  /*c1d0*/  MUFU.EX2 R28, R28 ;  /* 0x0000001c001c7308 */ /* 0x000fe20000000800 */
[C---:B-1----:R-:W-:Y:S08]  /*c1e0*/  HMMA.16816.F32.BF16 R132, R4.reuse, R176, R132 ;  /* 0x000000b00484723c */ /* 0x042ff00000041884 */
[C---:B------:R-:W-:Y:S01]  /*c1f0*/  HMMA.16816.F32.BF16 R136, R4.reuse, R178, R136 ;  /* 0x000000b20488723c */ /* 0x040fe20000041888 */
[----:B------:R1:W-:Y:S07]  /*c200*/  MUFU.EX2 R176, R175 ;  /* 0x000000af00b07308 */ /* 0x0003ee0000000800 */
[C---:B---3--:R-:W-:Y:S03]  /*c210*/  HMMA.16816.F32.BF16 R140, R4.reuse, R8, R140 ;  /* 0x00000008048c723c */ /* 0x048fe6000004188c */
[----:B------:R-:W-:Y:S05]  /*c220*/  MUFU.EX2 R178, R16 ;  /* 0x0000001000b27308 */ /* 0x000fea0000000800 */
[C---:B------:R-:W-:Y:S05]  /*c230*/  HMMA.16816.F32.BF16 R144, R4.reuse, R10, R144 ;  /* 0x0000000a0490723c */ /* 0x040fea0000041890 */
[----:B------:R-:W-:Y:S01]  /*c240*/  MUFU.EX2 R16, R14 ;  /* 0x0000000e00107308 */ /* 0x000fe20000000800 */
[----:B-1----:R1:W5:Y:S06]  /*c250*/  LDL.LU R175, [R1+0xe0] ;  /* 0x0000e00001af7983 */ /* 0x00236c0000300800 */
[----:B------:R1:W5:Y:S03]  /*c260*/  LDL.LU R168, [R1+0xdc] ;  /* 0x0000dc0001a87983 */ /* 0x0003660000300800 */
[----:B------:R-:W-:Y:S03]  /*c270*/  MUFU.EX2 R177, R191 ;  /* 0x000000bf00b17308 */ /* 0x000fe60000000800 */
[----:B------:R1:W5:Y:S07]  /*c280*/  LDL.LU R169, [R1+0xd8] ;  /* 0x0000d80001a97983 */ /* 0x00036e0000300800 */
[----:B------:R-:W-:Y:S01]  /*c290*/  MUFU.EX2 R179, R190 ;  /* 0x000000be00b37308 */ /* 0x000fe20000000800 */
[----:B------:R1:W5:Y:S06]  /*c2a0*/  LDL.LU R170, [R1+0xd4] ;  /* 0x0000d40001aa7983 */ /* 0x00036c0000300800 */
[----:B------:R1:W5:Y:S06]  /*c2b0*/  LDL.LU R171, [R1+0xd0] ;  /* 0x0000d00001ab7983 */ /* 0x00036c0000300800 */
[----:B--2---:R-:W2:Y:S01]  /*c2c0*/  LDSM.16.MT88.4 R8, [R17+0x100] ;  /* 0x000100001108783b */ /* 0x004ea20000004200 */
[----:B------:R-:W-:Y:S01]  /*c2d0*/  MOV R182, R17 ;  /* 0x0000001100b67202 */ /* 0x000fe20000000f00 */
        /* <DEDUP_REMOVED lines=35> */
[----:B------:R2:W3:Y:S02]  /*c510*/  LDSM.16.MT88.4 R8, [R17+0x6100] ;  /* 0x006100001108783b */ /* 0x0004e40000004200 */
[----:B--2---:R2:W4:Y:S05]  /*c520*/  MUFU.EX2 R17, R15 ;  /* 0x0000000f00117308 */ /* 0x00452a0000000800 */
[C---:B---3--:R-:W-:Y:S01]  /*c530*/  HMMA.16816.F32.BF16 R116, R4.reuse, R8, R116 ;  /* 0x000000080474723c */ /* 0x048fe20000041874 */
[----:B--2---:R-:W-:Y:S07]  /*c540*/  LDSM.16.MT88.4 R12, [R250+0x1100] ;  /* 0x00110000fa0c783b */ /* 0x004fee0000004200 */
[C---:B------:R-:W-:Y:S01]  /*c550*/  HMMA.16816.F32.BF16 R120, R4.reuse, R10, R120 ;  /* 0x0000000a0478723c */ /* 0x040fe20000041878 */
[----:B------:R-:W2:Y:S07]  /*c560*/  LDSM.16.MT88.4 R8, [R252+0x6100] ;  /* 0x00610000fc08783b */ /* 0x000eae0000004200 */
[C---:B--2---:R-:W-:Y:S08]  /*c570*/  HMMA.16816.F32.BF16 R124, R4.reuse, R8, R124 ;  /* 0x00000008047c723c */ /* 0x044ff0000004187c */
[----:B------:R-:W-:Y:S01]  /*c580*/  HMMA.16816.F32.BF16 R128, R4, R10, R128 ;  /* 0x0000000a0480723c */ /* 0x000fe20000041880 */
[----:B------:R-:W2:Y:S06]  /*c590*/  LDSM.16.MT88.4 R8, [R249+0x900] ;  /* 0x00090000f908783b */ /* 0x000eac0000004200 */
[----:B----4-:R-:W-:Y:S01]  /*c5a0*/  F2FP.BF16.PACK_AB R5, R17, R16 ;  /* 0x000000101105723e */ /* 0x010fe200000010ff */
[----:B------:R-:W-:Y:S01]  /*c5b0*/  FADD.FTZ R16, R16, R3 ;  /* 0x0000000310107221 */ /* 0x000fe20000010000 */
[----:B------:R-:W-:Y:S03]  /*c5c0*/  F2FP.BF16.PACK_AB R7, R167, R18 ;  /* 0x00000012a707723e */ /* 0x000fe600000010ff */
[C---:B------:R-:W-:Y:S01]  /*c5d0*/  F2FP.BF16.PACK_AB R4, R25.reuse, R24 ;  /* 0x000000181904723e */ /* 0x040fe200000010ff */
[----:B------:R-:W-:Y:S01]  /*c5e0*/  FADD.FTZ R3, R25, R0 ;  /* 0x0000000019037221 */ /* 0x000fe20000010000 */
[----:B------:R-:W-:Y:S01]  /*c5f0*/  F2FP.BF16.PACK_AB R6, R181, R178 ;  /* 0x000000b2b506723e */ /* 0x000fe200000010ff */
[----:B------:R-:W-:Y:S01]  /*c600*/  FADD.FTZ R0, R17, R16 ;  /* 0x0000001011007221 */ /* 0x000fe20000010000 */
[----:B------:R3:W4:Y:S01]  /*c610*/  MUFU.EX2 R25, R2 ;  /* 0x0000000200197308 */ /* 0x0007220000000800 */
[----:B------:R-:W-:Y:S02]  /*c620*/  FADD.FTZ R3, R178, R3 ;  /* 0x00000003b2037221 */ /* 0x000fe40000010000 */
[----:B------:R-:W-:Y:S02]  /*c630*/  FADD.FTZ R24, R18, R0 ;  /* 0x0000000012187221 */ /* 0x000fe40000010000 */
[----:B------:R-:W-:Y:S01]  /*c640*/  LDSM.16.MT88.4 R16, [R250+0x1900] ;  /* 0x00190000fa10783b */ /* 0x000fe20000004200 */
[----:B------:R-:W-:Y:S04]  /*c650*/  FADD.FTZ R0, R181, R3 ;  /* 0x00000003b5007221 */ /* 0x000fe80000010000 */
[----:B------:R-:W-:Y:S04]  /*c660*/  FADD.FTZ R0, R176, R0 ;  /* 0x00000000b0007221 */ /* 0x000fe80000010000 */
[----:B------:R-:W-:Y:S02]  /*c670*/  FADD.FTZ R3, R177, R0 ;  /* 0x00000000b1037221 */ /* 0x000fe40000010000 */
[----:B---3--:R-:W-:Y:S01]  /*c680*/  FADD.FTZ R2, R167, R24 ;  /* 0x00000018a7027221 */ /* 0x008fe20000010000 */
[C---:B--2---:R-:W-:Y:S03]  /*c690*/  HMMA.16816.F32.BF16 R132, R4.reuse, R8, R132 ;  /* 0x000000080484723c */ /* 0x044fe60000041884 */
[----:B------:R-:W-:Y:S04]  /*c6a0*/  FADD.FTZ R2, R29, R2 ;  /* 0x000000021d027221 */ /* 0x000fe80000010000 */
[----:B------:R-:W-:Y:S01]  /*c6b0*/  FADD.FTZ R0, R166, R2 ;  /* 0x00000002a6007221 */ /* 0x000fe20000010000 */
[C---:B------:R-:W-:Y:S01]  /*c6c0*/  HMMA.16816.F32.BF16 R136, R4.reuse, R10, R136 ;  /* 0x0000000a0488723c */ /* 0x040fe20000041888 */
[----:B------:R-:W2:Y:S03]  /*c6d0*/  LDSM.16.MT88.4 R8, [R250+0x900] ;  /* 0x00090000fa08783b */ /* 0x000ea60000004200 */
[----:B------:R-:W-:Y:S02]  /*c6e0*/  FADD.FTZ R2, R179, R3 ;  /* 0x00000003b3027221 */ /* 0x000fe40000010000 */
[----:B------:R-:W-:Y:S02]  /*c6f0*/  FADD.FTZ R0, R33, R0 ;  /* 0x0000000021007221 */ /* 0x000fe40000010000 */
[----:B------:R-:W-:Y:S04]  /*c700*/  FADD.FTZ R2, R180, R2 ;  /* 0x00000002b4027221 */ /* 0x000fe80000010000 */
[----:B------:R-:W-:Y:S02]  /*c710*/  FADD.FTZ R3, R32, R0 ;  /* 0x0000000020037221 */ /* 0x000fe40000010000 */
[----:B------:R-:W-:Y:S02]  /*c720*/  FADD.FTZ R0, R30, R2 ;  /* 0x000000021e007221 */ /* 0x000fe40000010000 */
[----:B------:R-:W-:Y:S02]  /*c730*/  FADD.FTZ R3, R28, R3 ;  /* 0x000000031c037221 */ /* 0x000fe40000010000 */
[----:B------:R-:W-:Y:S02]  /*c740*/  FADD.FTZ R0, R31, R0 ;  /* 0x000000001f007221 */ /* 0x000fe40000010000 */
[----:B------:R-:W-:Y:S02]  /*c750*/  FADD.FTZ R3, R27, R3 ;  /* 0x000000031b037221 */ /* 0x000fe40000010000 */
[----:B------:R-:W-:Y:S02]  /*c760*/  FADD.FTZ R2, R34, R0 ;  /* 0x0000000022027221 */ /* 0x000fe40000010000 */
[----:B------:R-:W-:Y:S01]  /*c770*/  FADD.FTZ R0, R26, R3 ;  /* 0x000000031a007221 */ /* 0x000fe20000010000 */
[----:B------:R-:W-:Y:S01]  /*c780*/  MOV R3, R164 ;  /* 0x000000a400037202 */ /* 0x000fe20000000f00 */
[----:B------:R-:W-:Y:S02]  /*c790*/  FADD.FTZ R2, R35, R2 ;  /* 0x0000000223027221 */ /* 0x000fe40000010000 */
[----:B----4-:R-:W-:Y:S03]  /*c7a0*/  FADD.FTZ R0, R25, R0 ;  /* 0x0000000019007221 */ /* 0x010fe60000010000 */
[----:B------:R-:W-:Y:S06]  /*c7b0*/  STL [R1+0x64], R2 ;  /* 0x0000640201007387 */ /* 0x000fec0000100800 */
[----:B------:R3:W-:Y:S01]  /*c7c0*/  STL [R1+0x68], R0 ;  /* 0x0000680001007387 */ /* 0x0007e20000100800 */
[C---:B--2---:R-:W-:Y:S08]  /*c7d0*/  HMMA.16816.F32.BF16 R140, R4.reuse, R8, R140 ;  /* 0x00000008048c723c */ /* 0x044ff0000004188c */
[C---:B------:R-:W-:Y:S01]  /*c7e0*/  HMMA.16816.F32.BF16 R144, R4.reuse, R10, R144 ;  /* 0x0000000a0490723c */ /* 0x040fe20000041890 */
[----:B------:R-:W2:Y:S03]  /*c7f0*/  LDSM.16.MT88.4 R8, [R182+0x900] ;  /* 0x00090000b608783b */ /* 0x000ea60000004200 */
[----:B---3--:R-:W-:Y:S04]  /*c800*/  MOV R0, R165 ;  /* 0x000000a500007202 */ /* 0x008fe80000000f00 */
        /* <DEDUP_REMOVED lines=92> */
[----:B------:R-:W-:Y:S01]  /*cdd0*/  HMMA.16816.F32.BF16 R128, R4, R14, R128 ;  /* 0x0000000e0480723c */ /* 0x000fe20000041880 */
[----:B------:R-:W3:Y:S06]  /*cde0*/  LDSM.16.MT88.4 R12, [R182+0x1900] ;  /* 0x00190000b60c783b */ /* 0x000eec0000004200 */
        /* <DEDUP_REMOVED lines=22> */
[C---:B------:R-:W-:Y:S08]  /*cf50*/  HMMA.16816.F32.BF16 R52, R4.reuse, R16, R52 ;  /* 0x000000100434723c */ /* 0x040ff00000041834 */
        /* <DEDUP_REMOVED lines=18> */
[C---:B------:R-:W-:Y:S08]  /*d080*/  HMMA.16816.F32.BF16 R104, R4.reuse, R10, R104 ;  /* 0x0000000a0468723c */ /* 0x040ff00000041868 */
[C---:B---3--:R-:W-:Y:S08]  /*d090*/  HMMA.16816.F32.BF16 R108, R4.reuse, R12, R108 ;  /* 0x0000000c046c723c */ /* 0x048ff0000004186c */
[C---:B------:R-:W-:Y:S08]  /*d0a0*/  HMMA.16816.F32.BF16 R112, R4.reuse, R14, R112 ;  /* 0x0000000e0470723c */ /* 0x040ff00000041870 */
[C---:B-1----:R-:W-:Y:S08]  /*d0b0*/  HMMA.16816.F32.BF16 R116, R4.reuse, R16, R116 ;  /* 0x000000100474723c */ /* 0x042ff00000041874 */
[C---:B------:R-:W-:Y:S08]  /*d0c0*/  HMMA.16816.F32.BF16 R120, R4.reuse, R18, R120 ;  /* 0x000000120478723c */ /* 0x040ff00000041878 */
[C---:B----4-:R-:W-:Y:S08]  /*d0d0*/  HMMA.16816.F32.BF16 R124, R4.reuse, R20, R124 ;  /* 0x00000014047c723c */ /* 0x050ff0000004187c */
[----:B------:R-:W-:Y:S01]  /*d0e0*/  HMMA.16816.F32.BF16 R128, R4, R22, R128 ;  /* 0x000000160480723c */ /* 0x000fe20000041880 */
[----:B------:R-:W-:-:S07]  /*d0f0*/  @P0 BRA `(.L_x_537) ;  /* 0xffffcc3000000947 */ /* 0x000fce000383ffff */
.L_x_536:
[----:B------:R-:W2:Y:S04]  /*d100*/  LDL.LU R4, [R1+0x64] ;  /* 0x0000640001047983 */ /* 0x000ea80000300800 */
[----:B---3--:R-:W3:Y:S01]  /*d110*/  LDL.LU R2, [R1+0x68] ;  /* 0x0000680001027983 */ /* 0x008ee20000300800 */
        /* <DEDUP_REMOVED lines=85> */
[----:B------:R-:W-:Y:S02]  /*d670*/  @P2 FMUL.FTZ R4, R3, c[0x0][0x2d0] ;  /* 0x0000b40003042a20 */ /* 0x000fe40000410000 */
[----:B--2---:R-:W-:Y:S02]  /*d680*/  @P2 FMUL.FTZ R5, R5, 0.69314718246459960938 ;  /* 0x3f31721805052820 */ /* 0x004fe40000410000 */
[----:B---3--:R-:W-:Y:S02]  /*d690*/  @P0 FMUL.FTZ R3, R6, 0.69314718246459960938 ;  /* 0x3f31721806030820 */ /* 0x008fe40000410000 */
[----:B------:R-:W-:-:S02]  /*d6a0*/  @P0 FMUL.FTZ R2, R2, c[0x0][0x2d0] ;  /* 0x0000b40002020a20 */ /* 0x000fc40000410000 */
[C---:B----4-:R-:W-:Y:S02]  /*d6b0*/  FMUL.FTZ R134, R0.reuse, R134 ;  /* 0x0000008600867220 */ /* 0x050fe40000410000 */
        /* <DEDUP_REMOVED lines=62> */
[----:B------:R-:W-:Y:S02]  /*daa0*/  FMUL.FTZ R10, R0, R131 ;  /* 0x00000083000a7220 */ /* 0x000fe40000410000 */
[----:B------:R-:W-:Y:S02]  /*dab0*/  @P2 FFMA.FTZ R49, R4, R165, R5 ;  /* 0x000000a504312223 */ /* 0x000fe40000010005 */
[----:B------:R-:W-:-:S02]  /*dac0*/  @P0 FFMA.FTZ R52, R2, R164, R3 ;  /* 0x000000a402340223 */ /* 0x000fc40000010003 */
.L_x_533:
[----:B------:R-:W-:Y:S05]  /*dad0*/  @P1 BRA `(.L_x_538) ;  /* 0x00001ab000001947 */ /* 0x000fea0003800000 */
[----:B------:R-:W2:Y:S01]  /*dae0*/  LDL R57, [R1+0xcc] ;  /* 0x0000cc0001397983 */ /* 0x000ea20000100800 */
[----:B------:R-:W-:-:S02]  /*daf0*/  F2FP.BF16.PACK_AB R50, R51, R50 ;  /* 0x000000323332723e */ /* 0x000fc400000010ff */
[----:B------:R-:W-:Y:S01]  /*db00*/  F2FP.BF16.PACK_AB R46, R47, R46 ;  /* 0x0000002e2f2e723e */ /* 0x000fe200000010ff */
[----:B------:R-:W1:Y:S01]  /*db10*/  S2R R53, SR_TID.X ;  /* 0x0000000000357919 */ /* 0x000e620000002100 */
        /* <DEDUP_REMOVED lines=14> */
[CC--:B------:R-:W-:Y:S02]  /*dc00*/  LEA.HI R2, R51.reuse, R53.reuse, RZ, 0x2 ;  /* 0x0000003533027211 */ /* 0x0c0fe400078f10ff */
[----:B------:R-:W-:Y:S02]  /*dc10*/  LEA.HI R47, R51, R53, RZ, 0x5 ;  /* 0x00000035332f7211 */ /* 0x000fe400078f28ff */
[----:B------:R-:W-:-:S02]  /*dc20*/  SHF.R.S32.HI R4, RZ, 0x2, R2 ;  /* 0x00000002ff047819 */ /* 0x000fc40000011402 */
[----:B------:R-:W-:Y:S02]  /*dc30*/  SHF.R.S32.HI R0, RZ, 0x1f, R2 ;  /* 0x0000001fff007819 */ /* 0x000fe40000011402 */
[----:B------:R-:W-:Y:S02]  /*dc40*/  SHF.R.S32.HI R43, RZ, 0x5, R47 ;  /* 0x00000005ff2b7819 */ /* 0x000fe4000001142f */
[----:B------:R-:W-:Y:S02]  /*dc50*/  LEA.HI R0, R0, R4, RZ, 0x3 ;  /* 0x0000000400007211 */ /* 0x000fe400078f18ff */
[----:B------:R-:W-:Y:S02]  /*dc60*/  F2FP.BF16.PACK_AB R44, R157, R156 ;  /* 0x0000009c9d2c723e */ /* 0x000fe400000010ff */
[----:B------:R-:W-:Y:S02]  /*dc70*/  LOP3.LUT R0, R0, 0xfffffff8, RZ, 0xc0, !PT ;  /* 0xfffffff800007812 */ /* 0x000fe400078ec0ff */
[----:B------:R-:W-:-:S02]  /*dc80*/  F2FP.BF16.PACK_AB R158, R159, R158 ;  /* 0x0000009e9f9e723e */ /* 0x000fc400000010ff */
[----:B------:R-:W-:Y:S01]  /*dc90*/  F2FP.BF16.PACK_AB R41, R161, R160 ;  /* 0x000000a0a129723e */ /* 0x000fe200000010ff */
[----:B------:R-:W-:Y:S01]  /*dca0*/  IMAD.IADD R4, R4, 0x1, -R0 ;  /* 0x0000000104047824 */ /* 0x000fe200078e0a00 */
[----:B------:R-:W-:Y:S02]  /*dcb0*/  LOP3.LUT R0, R2, 0xfffffffc, RZ, 0xc0, !PT ;  /* 0xfffffffc02007812 */ /* 0x000fe400078ec0ff */
[----:B------:R-:W-:Y:S01]  /*dcc0*/  F2FP.BF16.PACK_AB R162, R163, R162 ;  /* 0x000000a2a3a2723e */ /* 0x000fe200000010ff */
[C---:B------:R-:W-:Y:S01]  /*dcd0*/  IMAD.SHL.U32 R2, R4.reuse, 0x40, RZ ;  /* 0x0000004004027824 */ /* 0x040fe200078e00ff */
[----:B------:R-:W-:Y:S01]  /*dce0*/  LOP3.LUT R3, R4, 0x1, RZ, 0xc0, !PT ;  /* 0x0000000104037812 */ /* 0x000fe200078ec0ff */
[----:B------:R-:W-:Y:S01]  /*dcf0*/  IMAD.IADD R23, R53, 0x1, -R0 ;  /* 0x0000000135177824 */ /* 0x000fe200078e0a00 */
[----:B------:R-:W-:Y:S02]  /*dd00*/  F2FP.BF16.PACK_AB R40, R37, R14 ;  /* 0x0000000e2528723e */ /* 0x000fe400000010ff */
        /* <DEDUP_REMOVED lines=13> */
[----:B------:R-:W-:Y:S02]  /*dde0*/  F2FP.BF16.PACK_AB R36, R36, R20 ;  /* 0x000000142424723e */ /* 0x000fe400000010ff */
[C---:B------:R-:W-:Y:S02]  /*ddf0*/  IADD3 R3, R0.reuse, 0x80, RZ ;  /* 0x0000008000037810 */ /* 0x040fe40007ffe0ff */
[C---:B------:R-:W-:Y:S02]  /*de00*/  IADD3 R2, R0.reuse, 0x70, RZ ;  /* 0x0000007000027810 */ /* 0x040fe40007ffe0ff */
[----:B------:R-:W-:Y:S01]  /*de10*/  @P0 IADD3 R2, R3, 0x10, RZ ;  /* 0x0000001003020810 */ /* 0x000fe20007ffe0ff */
[----:B------:R-:W-:Y:S01]  /*de20*/  IMAD.IADD R3, R0, 0x1, R4 ;  /* 0x0000000100037824 */ /* 0x000fe200078e0204 */
[----:B------:R-:W-:Y:S02]  /*de30*/  F2FP.BF16.PACK_AB R35, R35, R21 ;  /* 0x000000152323723e */ /* 0x000fe400000010ff */
[----:B------:R-:W-:-:S02]  /*de40*/  F2FP.BF16.PACK_AB R54, R55, R54 ;  /* 0x000000363736723e */ /* 0x000fc400000010ff */
        /* <DEDUP_REMOVED lines=33> */
[----:B------:R1:W-:Y:S01]  /*e060*/  STS [R8], R7 ;  /* 0x0000000708007388 */ /* 0x0003e20000000800 */
[----:B----4-:R-:W-:Y:S01]  /*e070*/  IMAD.IADD R5, R0, 0x1, R6 ;  /* 0x0000000100057824 */ /* 0x010fe200078e0206 */
        /* <DEDUP_REMOVED lines=93> */
.L_x_539:
[----:B-1----:R-:W-:Y:S01]  /*e650*/  LOP3.LUT R0, R47, 0xffffffe0, RZ, 0xc0, !PT ;  /* 0xffffffe02f007812 */ /* 0x002fe200078ec0ff */
[----:B------:R-:W1:Y:S01]  /*e660*/  S2R R28, SR_CTAID.X ;  /* 0x00000000001c7919 */ /* 0x000e620000002500 */
[----:B------:R-:W-:Y:S01]  /*e670*/  SHF.R.S32.HI R4, RZ, 0x1f, R43 ;  /* 0x0000001fff047819 */ /* 0x000fe2000001142b */
[----:B------:R-:W-:Y:S01]  /*e680*/  IMAD.MOV.U32 R7, RZ, RZ, c[0x0][0x4e8] ;  /* 0x00013a00ff077624 */ /* 0x000fe200078e00ff */
[----:B------:R-:W-:Y:S01]  /*e690*/  LEA.HI R15, R51, R53, RZ, 0x3 ;  /* 0x00000035330f7211 */ /* 0x000fe200078f18ff */
[----:B------:R-:W-:Y:S01]  /*e6a0*/  IMAD.IADD R0, R53, 0x1, -R0 ;  /* 0x0000000135007824 */ /* 0x000fe200078e0a00 */
[----:B------:R-:W2:Y:S01]  /*e6b0*/  S2R R11, SR_CTAID.Y ;  /* 0x00000000000b7919 */ /* 0x000ea20000002600 */
        /* <DEDUP_REMOVED lines=16> */
[----:B------:R-:W-:Y:S01]  /*e7c0*/  SEL R12, R57, RZ, !P0 ;  /* 0x000000ff390c7207 */ /* 0x000fe20004000000 */
[----:B------:R-:W-:Y:S01]  /*e7d0*/  IMAD R6, R2, c[0x0][0x3a4], R6 ;  /* 0x0000e90002067a24 */ /* 0x000fe200078e0206 */
[----:B------:R-:W-:Y:S01]  /*e7e0*/  IADD3 R13, -R4, R53, RZ ;  /* 0x00000035040d7210 */ /* 0x000fe20007ffe1ff */
[----:B------:R-:W-:Y:S01]  /*e7f0*/  IMAD R0, R0, 0x8, R17 ;  /* 0x0000000800007824 */ /* 0x000fe200078e0211 */
[----:B--2---:R-:W-:Y:S01]  /*e800*/  SHF.R.S32.HI R10, RZ, 0x1f, R11 ;  /* 0x0000001fff0a7819 */ /* 0x004fe2000001140b */
[----:B------:R-:W-:Y:S01]  /*e810*/  IMAD.WIDE.U32 R4, R2, c[0x0][0x3a0], RZ ;  /* 0x0000e80002047a25 */ /* 0x000fe200078e00ff */
[----:B------:R-:W-:-:S02]  /*e820*/  SHF.R.S32.HI R15, RZ, 0x3, R15 ;  /* 0x00000003ff0f7819 */ /* 0x000fc4000001140f */
[----:B------:R-:W-:Y:S01]  /*e830*/  LEA.HI R18, R51, R53, RZ, 0x6 ;  /* 0x0000003533127211 */ /* 0x000fe200078f30ff */
[----:B-1----:R-:W-:Y:S01]  /*e840*/  IMAD R7, R28, 0x80, R0 ;  /* 0x000000801c077824 */ /* 0x002fe200078e0200 */
[----:B------:R-:W-:Y:S01]  /*e850*/  LEA R14, R13, R15, 0x5 ;  /* 0x0000000f0d0e7211 */ /* 0x000fe200078e28ff */
[----:B------:R-:W-:Y:S01]  /*e860*/  IMAD.WIDE.U32 R8, R11, c[0x0][0x490], R2 ;  /* 0x000124000b087a25 */ /* 0x000fe200078e0002 */
[----:B------:R-:W-:-:S03]  /*e870*/  IADD3 R3, R5, R6, RZ ;  /* 0x0000000605037210 */ /* 0x000fc60007ffe0ff */
[----:B------:R-:W-:-:S04]  /*e880*/  @P1 IMAD.HI.U32 R0, R7, c[0x0][0x4ec], RZ ;  /* 0x00013b0007001a27 */ /* 0x000fc800078e00ff */
[C---:B------:R-:W-:Y:S02]  /*e890*/  IMAD R5, R10.reuse, c[0x0][0x490], RZ ;  /* 0x000124000a057a24 */ /* 0x040fe400078e02ff */
        /* <DEDUP_REMOVED lines=9> */
[----:B------:R-:W-:-:S03]  /*e930*/  SEL R11, R4, RZ, !P0 ;  /* 0x000000ff040b7207 */ /* 0x000fc60004000000 */
[----:B------:R-:W-:Y:S01]  /*e940*/  IMAD.MOV R0, RZ, RZ, -R6 ;  /* 0x000000ffff007224 */ /* 0x000fe200078e0a06 */
[----:B------:R-:W-:Y:S01]  /*e950*/  IADD3 R3, R3, R10, RZ ;  /* 0x0000000a03037210 */ /* 0x000fe20007ffe0ff */
[----:B------:R-:W-:Y:S02]  /*e960*/  IMAD.MOV.U32 R4, RZ, RZ, R8 ;  /* 0x000000ffff047224 */ /* 0x000fe400078e0008 */
[----:B------:R-:W-:Y:S01]  /*e970*/  IMAD R9, R0, c[0x0][0x4e8], R7 ;  /* 0x00013a0000097a24 */ /* 0x000fe200078e0207 */
[----:B------:R-:W-:Y:S01]  /*e980*/  SHF.R.S32.HI R7, RZ, 0x1f, R6 ;  /* 0x0000001fff077819 */ /* 0x000fe20000011406 */
[----:B------:R-:W-:Y:S02]  /*e990*/  IMAD R0, R11, c[0x0][0x498], RZ ;  /* 0x000126000b007a24 */ /* 0x000fe400078e02ff */
[----:B------:R-:W-:-:S04]  /*e9a0*/  IMAD.WIDE.U32 R4, R12, c[0x0][0x498], R4 ;  /* 0x000126000c047a25 */ /* 0x000fc800078e0004 */
[----:B------:R-:W-:Y:S01]  /*e9b0*/  IMAD R0, R12, c[0x0][0x49c], R0 ;  /* 0x000127000c007a24 */ /* 0x000fe200078e0200 */
[----:B------:R-:W-:Y:S01]  /*e9c0*/  IADD3 R6, P0, R6, R4, RZ ;  /* 0x0000000406067210 */ /* 0x000fe20007f1e0ff */
[----:B------:R-:W-:Y:S01]  /*e9d0*/  IMAD R14, R28, 0x80, R14 ;  /* 0x000000801c0e7824 */ /* 0x000fe200078e020e */
[----:B------:R-:W-:Y:S01]  /*e9e0*/  SHF.R.S32.HI R4, RZ, 0x1f, R9 ;  /* 0x0000001fff047819 */ /* 0x000fe20000011409 */
[----:B------:R-:W-:Y:S01]  /*e9f0*/  IMAD.SHL.U32 R16, R15, 0x40, RZ ;  /* 0x000000400f107824 */ /* 0x000fe200078e00ff */
[----:B------:R-:W-:Y:S01]  /*ea00*/  IADD3.X R7, R7, R5, R0, P0, !PT ;  /* 0x0000000507077210 */ /* 0x000fe200007fe400 */
[----:B------:R-:W-:-:S03]  /*ea10*/  @P1 IMAD.HI.U32 R10, R14, c[0x0][0x4ec], RZ ;  /* 0x00013b000e0a1a27 */ /* 0x000fc600078e00ff */
[----:B------:R-:W-:Y:S01]  /*ea20*/  LOP3.LUT R0, R16, 0x1c0, RZ, 0xc0, !PT ;  /* 0x000001c010007812 */ /* 0x000fe200078ec0ff */
[----:B------:R-:W-:Y:S02]  /*ea30*/  IMAD R5, R4, c[0x0][0x488], RZ ;  /* 0x0001220004057a24 */ /* 0x000fe400078e02ff */
        /* <DEDUP_REMOVED lines=9> */
[----:B------:R-:W-:Y:S02]  /*ead0*/  LEA R0, P0, R6, c[0x0][0x450], 0x2 ;  /* 0x0001140006007a11 */ /* 0x000fe400078010ff */
[----:B------:R-:W-:Y:S01]  /*eae0*/  IADD3 R9, R7, R9, RZ ;  /* 0x0000000907097210 */ /* 0x000fe20007ffe0ff */
[----:B------:R-:W-:Y:S01]  /*eaf0*/  IMAD R7, R12, c[0x0][0x3f4], R5 ;  /* 0x0000fd000c077a24 */ /* 0x000fe200078e0205 */
[----:B------:R-:W-:Y:S01]  /*eb00*/  LOP3.LUT R16, R10, R11, RZ, 0x3c, !PT ;  /* 0x0000000b0a107212 */ /* 0x000fe200078e3cff */
[----:B------:R-:W-:Y:S01]  /*eb10*/  SHFL.IDX PT, R12, R0, RZ, 0x1c1f ;  /* 0x001c1fff000c7589 */ /* 0x000fe200000e0000 */
[----:B------:R-:W-:Y:S01]  /*eb20*/  LEA.HI.X R6, R6, c[0x0][0x454], R9, 0x2, P0 ;  /* 0x0001150006067a11 */ /* 0x000fe200000f1409 */
[--C-:B------:R-:W-:Y:S01]  /*eb30*/  IMAD.MOV R5, RZ, RZ, -R8.reuse ;  /* 0x000000ffff057224 */ /* 0x100fe200078e0a08 */
[----:B------:R-:W-:Y:S01]  /*eb40*/  SHF.R.S32.HI R9, RZ, 0x1f, R8 ;  /* 0x0000001fff097819 */ /* 0x000fe20000011408 */
[----:B------:R1:W-:Y:S01]  /*eb50*/  SHFL.IDX PT, R10, R0, 0x1, 0x1c1f ;  /* 0x003c1f00000a7f89 */ /* 0x0003e200000e0000 */
[----:B------:R-:W-:-:S02]  /*eb60*/  IMAD.IADD R3, R3, 0x1, R7 ;  /* 0x0000000103037824 */ /* 0x000fc400078e0207 */
[----:B------:R-:W-:Y:S01]  /*eb70*/  IMAD R5, R5, c[0x0][0x4e8], R14 ;  /* 0x00013a0005057a24 */ /* 0x000fe200078e020e */
[----:B------:R-:W2:Y:S01]  /*eb80*/  SHFL.IDX PT, R13, R6, RZ, 0x1c1f ;  /* 0x001c1fff060d7589 */ /* 0x000ea200000e0000 */
[----:B------:R-:W-:-:S03]  /*eb90*/  IMAD.WIDE.U32 R2, R8, c[0x0][0x3e0], R2 ;  /* 0x0000f80008027a25 */ /* 0x000fc600078e0002 */
[----:B------:R3:W4:Y:S01]  /*eba0*/  SHFL.IDX PT, R11, R6, 0x1, 0x1c1f ;  /* 0x003c1f00060b7f89 */ /* 0x00072200000e0000 */
[C---:B-1----:R-:W-:Y:S02]  /*ebb0*/  LEA R0, R28.reuse, R17, 0x7 ;  /* 0x000000111c007211 */ /* 0x042fe400078e38ff */
[----:B------:R-:W-:Y:S02]  /*ebc0*/  LEA R28, R28, R15, 0x7 ;  /* 0x0000000f1c1c7211 */ /* 0x000fe400078e38ff */
[CC--:B------:R-:W-:Y:S01]  /*ebd0*/  ISETP.GE.OR P0, PT, R0.reuse, R29.reuse, P2 ;  /* 0x0000001d0000720c */ /* 0x0c0fe20001706670 */
[----:B---3--:R-:W-:Y:S01]  /*ebe0*/  IMAD R6, R9, c[0x0][0x3e0], RZ ;  /* 0x0000f80009067a24 */ /* 0x008fe200078e02ff */
[----:B------:R-:W-:Y:S02]  /*ebf0*/  IADD3 R9, R0, 0x8, RZ ;  /* 0x0000000800097810 */ /* 0x000fe40007ffe0ff */
[----:B------:R-:W-:Y:S01]  /*ec00*/  SHF.R.S32.HI R0, RZ, 0x1f, R5 ;  /* 0x0000001fff007819 */ /* 0x000fe20000011405 */
[----:B------:R-:W-:Y:S01]  /*ec10*/  IMAD R7, R8, c[0x0][0x3e4], R6 ;  /* 0x0000f90008077a24 */ /* 0x000fe200078e0206 */
[----:B------:R-:W-:Y:S01]  /*ec20*/  ISETP.GE.OR P2, PT, R9, R29, P2 ;  /* 0x0000001d0900720c */ /* 0x000fe20001746670 */
[----:B------:R-:W-:-:S02]  /*ec30*/  IMAD.SHL.U32 R6, R18, 0x8, RZ ;  /* 0x0000000812067824 */ /* 0x000fc400078e00ff */
[----:B------:R-:W-:-:S04]  /*ec40*/  IMAD.IADD R3, R3, 0x1, R7 ;  /* 0x0000000103037824 */ /* 0x000fc800078e0207 */
[----:B--2---:R1:W-:Y:S01]  /*ec50*/  @!P0 ST.E [R12.64], R49 ;  /* 0x000000310c008985 */ /* 0x0043e2000c101916 */
[----:B------:R-:W-:Y:S01]  /*ec60*/  IMAD R0, R0, c[0x0][0x3d8], RZ ;  /* 0x0000f60000007a24 */ /* 0x000fe200078e02ff */
[----:B------:R-:W-:Y:S01]  /*ec70*/  LOP3.LUT R7, R16, 0x7ffffe00, R6, 0xf8, !PT ;  /* 0x7ffffe0010077812 */ /* 0x000fe200078ef806 */
[----:B------:R-:W-:-:S04]  /*ec80*/  IMAD.WIDE.U32 R2, R5, c[0x0][0x3d8], R2 ;  /* 0x0000f60005027a25 */ /* 0x000fc800078e0002 */
[----:B------:R-:W-:Y:S01]  /*ec90*/  IMAD R6, R5, c[0x0][0x3dc], R0 ;  /* 0x0000f70005067a24 */ /* 0x000fe200078e0200 */
[----:B------:R-:W-:Y:S01]  /*eca0*/  SHF.L.U32 R0, R7, 0x1, RZ ;  /* 0x0000000107007819 */ /* 0x000fe200000006ff */
[----:B----4-:R1:W-:Y:S01]  /*ecb0*/  @!P2 ST.E [R10.64], R52 ;  /* 0x000000340a00a985 */ /* 0x0103e2000c101916 */
[C---:B------:R-:W-:Y:S01]  /*ecc0*/  LEA R31, P0, R2.reuse, c[0x0][0x380], 0x1 ;  /* 0x0000e000021f7a11 */ /* 0x040fe200078008ff */
[----:B------:R-:W-:Y:S02]  /*ecd0*/  IMAD.IADD R3, R3, 0x1, R6 ;  /* 0x0000000103037824 */ /* 0x000fe400078e0206 */
        /* <DEDUP_REMOVED lines=45> */
.L_x_541:
[----:B--234-:R-:W-:Y:S05]  /*efb0*/  BSYNC B0 ;  /* 0x0000000000007941 */ /* 0x01cfea0003800000 */
.L_x_540:
        /* <DEDUP_REMOVED lines=30> */
.L_x_543:
[----:B------:R-:W-:Y:S05]  /*f1a0*/  BSYNC B0 ;  /* 0x0000000000007941 */ /* 0x000fea0003800000 */
.L_x_542:
[----:B------:R-:W-:Y:S01]  /*f1b0*/  IADD3 R0, R28, 0x40, RZ ;  /* 0x000000401c007810 */ /* 0x000fe20007ffe0ff */
[----:B--2---:R2:W4:Y:S01]  /*f1c0*/  SHFL.IDX PT, R3, R30, 0x2, 0x181f ;  /* 0x00581f001e037f89 */ /* 0x00452200000e0000 */
        /* <DEDUP_REMOVED lines=28> */
.L_x_545:
[----:B------:R-:W-:Y:S05]  /*f390*/  BSYNC B0 ;  /* 0x0000000000007941 */ /* 0x000fea0003800000 */
.L_x_544:
[----:B------:R-:W-:Y:S01]  /*f3a0*/  IADD3 R0, R28, 0x60, RZ ;  /* 0x000000601c007810 */ /* 0x000fe20007ffe0ff */
[----:B---34-:R3:W4:Y:S03]  /*f3b0*/  SHFL.IDX PT, R3, R30, 0x3, 0x181f ;  /* 0x00781f001e037f89 */ /* 0x01872600000e0000 */
        /* <DEDUP_REMOVED lines=18> */
[----:B------:R-:W-:Y:S01]  /*f4e0*/  IADD3 R0, R4, 0xc0, RZ ;  /* 0x000000c004007810 */ /* 0x000fe20007ffe0ff */
        /* <DEDUP_REMOVED lines=10> */
.L_x_538:
        /* <DEDUP_REMOVED lines=19> */
.L_x_546:
[----:B-1----:R-:W1:Y:S01]  /*f6c0*/  S2R R12, SR_TID.X ;  /* 0x00000000000c7919 */ /* 0x002e620000002100 */
[----:B------:R-:W-:Y:S01]  /*f6d0*/  SHF.R.S32.HI R0, RZ, 0x1f, R8 ;  /* 0x0000001fff007819 */ /* 0x000fe20000011408 */
[----:B------:R-:W-:Y:S01]  /*f6e0*/  BSSY B0, `(.L_x_547) ;  /* 0x0000028000007945 */ /* 0x000fe20003800000 */
[----:B------:R-:W-:-:S02]  /*f6f0*/  SEL R10, R8, RZ, !P1 ;  /* 0x000000ff080a7207 */ /* 0x000fc40004800000 */
[----:B------:R-:W-:Y:S02]  /*f700*/  SEL R11, R0, RZ, !P1 ;  /* 0x000000ff000b7207 */ /* 0x000fe40004800000 */
[----:B-1----:R-:W-:-:S13]  /*f710*/  ISETP.GT.AND P0, PT, R12, 0x7f, PT ;  /* 0x0000007f0c00780c */ /* 0x002fda0003f04270 */
        /* <DEDUP_REMOVED lines=36> */
.L_x_548:
[----:B------:R-:W-:Y:S05]  /*f960*/  BSYNC B0 ;  /* 0x0000000000007941 */ /* 0x000fea0003800000 */
.L_x_547:
        /* <DEDUP_REMOVED lines=73> */
.L_x_550:
[----:B------:R-:W-:Y:S05]  /*fe00*/  BSYNC B0 ;  /* 0x0000000000007941 */ /* 0x000fea0003800000 */
.L_x_549:
        /* <DEDUP_REMOVED lines=27> */
.L_x_552:
[----:B------:R-:W-:Y:S05]  /*ffc0*/  BSYNC B0 ;  /* 0x0000000000007941 */ /* 0x000fea0003800000 */
.L_x_551:
        /* <DEDUP_REMOVED lines=27> */
.L_x_554:
[----:B------:R-:W-:Y:S05]  /*10180*/  BSYNC B0 ;  /* 0x0000000000007941 */ /* 0x000fea0003800000 */
.L_x_553:
        /* <DEDUP_REMOVED lines=28> */
.L_x_555:
        /* <DEDUP_REMOVED lines=11> */
.L_x_1537:


//--------------------- .text._ZN7cutlass13device_kernelIN5flash19enable_sm80_to_sm89INS1_16FlashAttnFwdSm80INS1_25CollectiveMainloopFwdSm80ILi8ELi1ELb0EN4cute5tupleIJNS5_1CILi128EEENS7_ILi32EEENS7_ILi256EEEEEELi256ENS_10bfloat16_tEfNS_4arch4Sm80ELb1ELb0ELb0ELb1ELb0ELb1ELb1ELb0EEENS1_21CollectiveEpilogueFwdINS6_IJS8_SA_S9_EEENS6_IJNS7_ILi1EEESI_SI_EEESC_SE_Li256ELb1ELb1ELb0ELb0EEENS1_19SingleTileSchedulerILb1ELb0ELb1ELi128EEEEEEEEEvNT_6ParamsE --------------------------
	.section	.text._ZN7cutlass13device_kernelIN5flash19enable_sm80_to_sm89INS1_16FlashAttnFwdSm80INS1_25CollectiveMainloopFwdSm80ILi8ELi1ELb0EN4cute5tupleIJNS5_1CILi128EEENS7_ILi32EEENS7_ILi256EEEEEELi256ENS_10bfloat16_tEfNS_4arch4Sm80ELb1ELb0ELb0ELb1ELb0ELb1ELb1ELb0EEENS1_21CollectiveEpilogueFwdINS6_IJS8_SA_S9_EEENS6_IJNS7_ILi1EEESI_SI_EEESC_SE_Li256ELb1ELb1ELb0ELb0EEENS1_19SingleTileSchedulerILb1ELb0ELb1ELi128EEEEEEEEEvNT_6ParamsE,"ax",@progbits
	.sectioninfo	@"SHI_REGISTERS=251"
	.align	128
.text._ZN7cutlass13device_kernelIN5flash19enable_sm80_to_sm89INS1_16FlashAttnFwdSm80INS1_25CollectiveMainloopFwdSm80ILi8ELi1ELb0EN4cute5tupleIJNS5_1CILi128EEENS7_ILi32EEENS7_ILi256EEEEEELi256ENS_10bfloat16_tEfNS_4arch4Sm80ELb1ELb0ELb0ELb1ELb0ELb1ELb1ELb0EEENS1_21CollectiveEpilogueFwdINS6_IJS8_SA_S9_EEENS6_IJNS7_ILi1EEESI_SI_EEESC_SE_Li256ELb1ELb1ELb0ELb0EEENS1_19SingleTileSchedulerILb1ELb0ELb1ELi128EEEEEEEEEvNT_6ParamsE:
        .type           _ZN7cutlass13device_kernelIN5flash19enable_sm80_to_sm89INS1_16FlashAttnFwdSm80INS1_25CollectiveMainloopFwdSm80ILi8ELi1ELb0EN4cute5tupleIJNS5_1CILi128EEENS7_ILi32EEENS7_ILi256EEEEEELi256ENS_10bfloat16_tEfNS_4arch4Sm80ELb1ELb0ELb0ELb1ELb0ELb1ELb1ELb0EEENS1_21CollectiveEpilogueFwdINS6_IJS8_SA_S9_EEENS6_IJNS7_ILi1EEESI_SI_EEESC_SE_Li256ELb1ELb1ELb0ELb0EEENS1_19SingleTileSchedulerILb1ELb0ELb1ELi128EEEEEEEEEvNT_6ParamsE,@function
        .size           _ZN7cutlass13device_kernelIN5flash19enable_sm80_to_sm89INS1_16FlashAttnFwdSm80INS1_25CollectiveMainloopFwdSm80ILi8ELi1ELb0EN4cute5tupleIJNS5_1CILi128EEENS7_ILi32EEENS7_ILi256EEEEEELi256ENS_10bfloat16_tEfNS_4arch4Sm80ELb1ELb0ELb0ELb1ELb0ELb1ELb1ELb0EEENS1_21CollectiveEpilogueFwdINS6_IJS8_SA_S9_EEENS6_IJNS7_ILi1EEESI_SI_EEESC_SE_Li256ELb1ELb1ELb0ELb0EEENS1_19SingleTileSchedulerILb1ELb0ELb1ELi128EEEEEEEEEvNT_6ParamsE,(.L_x_1538 - _ZN7cutlass13device_kernelIN5flash19enable_sm80_to_sm89INS1_16FlashAttnFwdSm80INS1_25CollectiveMainloopFwdSm80ILi8ELi1ELb0EN4cute5tupleIJNS5_1CILi128EEENS7_ILi32EEENS7_ILi256EEEEEELi256ENS_10bfloat16_tEfNS_4arch4Sm80ELb1ELb0ELb0ELb1ELb0ELb1ELb1ELb0EEENS1_21CollectiveEpilogueFwdINS6_IJS8_SA_S9_EEENS6_IJNS7_ILi1EEESI_SI_EEESC_SE_Li256ELb1ELb1ELb0ELb0EEENS1_19SingleTileSchedulerILb1ELb0ELb1ELi128EEEEEEEEEvNT_6ParamsE)
        .other          _ZN7cutlass13device_kernelIN5flash19enable_sm80_to_sm89INS1_16FlashAttnFwdSm80INS1_25CollectiveMainloopFwdSm80ILi8ELi1ELb0EN4cute5tupleIJNS5_1CILi128EEENS7_ILi32EEENS7_ILi256EEEEEELi256ENS_10bfloat16_tEfNS_4arch4Sm80ELb1ELb0ELb0ELb1ELb0ELb1ELb1ELb0EEENS1_21CollectiveEpilogueFwdINS6_IJS8_SA_S9_EEENS6_IJNS7_ILi1EEESI_SI_EEESC_SE_Li256ELb1ELb1ELb0ELb0EEENS1_19SingleTileSchedulerILb1ELb0ELb1ELi128EEEEEEEEEvNT_6ParamsE,@"STO_CUDA_ENTRY STV_DEFAULT"
_ZN7cutlass13device_kernelIN5flash19enable_sm80_to_sm89INS1_16FlashAttnFwdSm80INS1_25CollectiveMainloopFwdSm80ILi8ELi1ELb0EN4cute5tupleIJNS5_1CILi128EEENS7_ILi32EEENS7_ILi256EEEEEELi256ENS_10bfloat16_tEfNS_4arch4Sm80ELb1ELb0ELb0ELb1ELb0ELb1ELb1ELb0EEENS1_21CollectiveEpilogueFwdINS6_IJS8_SA_S9_EEENS6_IJNS7_ILi1EEESI_SI_EEESC_SE_Li256ELb1ELb1ELb0ELb0EEENS1_19SingleTileSchedulerILb1ELb0ELb1ELi128EEEEEEEEEvNT_6ParamsE:
[----:B------:R-:W-:Y:S02]  /*0000*/  MOV R1, c[0x0][0x28] ;  /* 0x00000a0000017a02 */ /* 0x000fe40000000f00 */
[----:B------:R-:W1:Y:S01]  /*0010*/  S2R R54, SR_TID.X ;  /* 0x0000000000367919 */ /* 0x000e620000002100 */
[----:B------:R-:W2:Y:S01]  /*0020*/  S2UR UR4, SR_CTAID.X ;  /* 0x00000000000479c3 */ /* 0x000ea20000002500 */
[----:B------:R-:W-:Y:S02]  /*0030*/  ULDC.64 UR8, c[0x0][0x118] ;  /* 0x0000460000087ab9 */ /* 0x000fe40000000a00 */
[----:B------:R-:W3:Y:S01]  /*0040*/  S2R R216, SR_CTAID.Z ;  /* 0x0000000000d87919 */ /* 0x000ee20000002700 */
[----:B-1----:R-:W-:-:S06]  /*0050*/  SHF.R.U32.HI R0, RZ, 0x5, R54 ;  /* 0x00000005ff007819 */ /* 0x002fcc0000011636 */
[----:B------:R-:W1:Y:S02]  /*0060*/  SHFL.IDX PT, R0, R0, RZ, 0x1f ;  /* 0x00001fff00007589 */ /* 0x000e6400000e0000 */
[----:B-1----:R-:W-:Y:S02]  /*0070*/  ISETP.NE.AND P0, PT, R0, RZ, PT ;  /* 0x000000ff0000720c */ /* 0x002fe40003f05270 */
[----:B------:R-:W-:-:S05]  /*0080*/  MOV R0, 0x4 ;  /* 0x0000000400007802 */ /* 0x000fca0000000f00 */
[----:B---3--:R-:W-:-:S06]  /*0090*/  IMAD.WIDE R2, R216, R0, c[0x0][0x568] ;  /* 0x00015a00d8027625 */ /* 0x008fcc00078e0200 */
[----:B--2---:R-:W-:Y:S05]  /*00a0*/  @!P0 BRA `(.L_x_556) ;  /* 0x0000014000008947 */ /* 0x004fea0003800000 */
[----:B------:R-:W-:-:S04]  /*00b0*/  ISETP.NE.U32.AND P0, PT, RZ, c[0x0][0x568], PT ;  /* 0x00015a00ff007a0c */ /* 0x000fc80003f05070 */
[----:B------:R-:W-:-:S13]  /*00c0*/  ISETP.NE.AND.EX P0, PT, RZ, c[0x0][0x56c], PT, P0 ;  /* 0x00015b00ff007a0c */ /* 0x000fda0003f05300 */
[----:B------:R-:W-:Y:S05]  /*00d0*/  @!P0 BRA `(.L_x_557) ;  /* 0x0000002000008947 */ /* 0x000fea0003800000 */
[----:B------:R1:W5:Y:S01]  /*00e0*/  LDG.E R2, [R2.64] ;  /* 0x0000000802027981 */ /* 0x000362000c1e1900 */
[----:B------:R-:W-:Y:S05]  /*00f0*/  BRA `(.L_x_558) ;  /* 0x0000009000007947 */ /* 0x000fea0003800000 */
.L_x_557:
        /* <DEDUP_REMOVED lines=8> */
.L_x_559:
[----:B------:R-:W-:-:S04]  /*0180*/  MOV R2, c[0x0][0x54c] ;  /* 0x0001530000027a02 */ /* 0x000fc80000000f00 */
.L_x_558:
[----:B------:R-:W-:Y:S01]  /*0190*/  USHF.L.U32 UR4, UR4, 0x7, URZ ;  /* 0x0000000704047899 */ /* 0x000fe2000800063f */
[----:B-----5:R-:W-:-:S05]  /*01a0*/  IMAD R2, R2, c[0x0][0x548], RZ ;  /* 0x0001520002027a24 */ /* 0x020fca00078e02ff */
[----:B------:R-:W-:-:S04]  /*01b0*/  MOV R5, UR4 ;  /* 0x0000000400057c02 */ /* 0x000fc80008000f00 */
[----:B------:R-:W-:-:S04]  /*01c0*/  ISETP.GE.AND P0, PT, R5, R2, PT ;  /* 0x000000020500720c */ /* 0x000fc80003f06270 */
[----:B------:R-:W-:Y:S01]  /*01d0*/  SEL R216, R216, 0xffffffff, !P0 ;  /* 0xffffffffd8d87807 */ /* 0x000fe20004000000 */
[----:B------:R-:W-:Y:S05]  /*01e0*/  BRA `(.L_x_560) ;  /* 0x0000013000007947 */ /* 0x000fea0003800000 */
.L_x_556:
[----:B------:R-:W-:-:S04]  /*01f0*/  ISETP.NE.U32.AND P0, PT, RZ, c[0x0][0x568], PT ;  /* 0x00015a00ff007a0c */ /* 0x000fc80003f05070 */
[----:B------:R-:W-:-:S13]  /*0200*/  ISETP.NE.AND.EX P0, PT, RZ, c[0x0][0x56c], PT, P0 ;  /* 0x00015b00ff007a0c */ /* 0x000fda0003f05300 */
[----:B------:R-:W-:Y:S05]  /*0210*/  @!P0 BRA `(.L_x_561) ;  /* 0x0000002000008947 */ /* 0x000fea0003800000 */
[----:B------:R1:W5:Y:S01]  /*0220*/  LDG.E R2, [R2.64] ;  /* 0x0000000802027981 */ /* 0x000362000c1e1900 */
[----:B------:R-:W-:Y:S05]  /*0230*/  BRA `(.L_x_562) ;  /* 0x0000009000007947 */ /* 0x000fea0003800000 */
.L_x_561:
        /* <DEDUP_REMOVED lines=8> */
.L_x_563:
[----:B------:R-:W-:-:S04]  /*02c0*/  MOV R2, c[0x0][0x54c] ;  /* 0x0001530000027a02 */ /* 0x000fc80000000f00 */
.L_x_562:
[----:B------:R-:W-:Y:S01]  /*02d0*/  USHF.L.U32 UR4, UR4, 0x7, URZ ;  /* 0x0000000704047899 */ /* 0x000fe2000800063f */
[----:B-----5:R-:W-:-:S05]  /*02e0*/  IMAD R2, R2, c[0x0][0x548], RZ ;  /* 0x0001520002027a24 */ /* 0x020fca00078e02ff */
[----:B------:R-:W-:-:S04]  /*02f0*/  MOV R5, UR4 ;  /* 0x0000000400057c02 */ /* 0x000fc80008000f00 */
[----:B------:R-:W-:-:S04]  /*0300*/  ISETP.GE.AND P0, PT, R5, R2, PT ;  /* 0x000000020500720c */ /* 0x000fc80003f06270 */
[----:B------:R-:W-:-:S04]  /*0310*/  SEL R216, R216, 0xffffffff, !P0 ;  /* 0xffffffffd8d87807 */ /* 0x000fc80004000000 */
.L_x_560:
        /* <DEDUP_REMOVED lines=11> */
[----:B-1----:R-:W-:Y:S01]  /*03d0*/  IMAD.WIDE R2, R216, R0, c[0x0][0x348] ;  /* 0x0000d200d8027625 */ /* 0x002fe200078e0200 */
        /* <DEDUP_REMOVED lines=14> */
[----:B------:R-:W2:Y:S01]  /*04c0*/  S2R R215, SR_CTAID.Y ;  /* 0x0000000000d77919 */ /* 0x000ea20000002600 */
[----:B------:R-:W-:-:S02]  /*04d0*/  IMAD.MOV.U32 R4, RZ, RZ, c[0x0][0x1d0] ;  /* 0x00007400ff047624 */ /* 0x000fc400078e00ff */
[----:B------:R-:W-:Y:S01]  /*04e0*/  IMAD.MOV.U32 R108, RZ, RZ, c[0x0][0x228] ;  /* 0x00008a00ff6c7624 */ /* 0x000fe200078e00ff */
[----:B--2---:R-:W-:Y:S01]  /*04f0*/  SHF.R.S32.HI R87, RZ, 0x1f, R215 ;  /* 0x0000001fff577819 */ /* 0x004fe200000114d7 */
[----:B------:R-:W-:Y:S05]  /*0500*/  @P0 BRA `(.L_x_564) ;  /* 0x0000004000000947 */ /* 0x000fea0003800000 */
[----:B-1----:R-:W-:Y:S05]  /*0510*/  @!P1 BRA `(.L_x_564) ;  /* 0x0000003000009947 */ /* 0x002fea0003800000 */
[----:B-----5:R1:W2:Y:S04]  /*0520*/  LDG.E R227, [R2.64] ;  /* 0x0000000802e37981 */ /* 0x0202a8000c1e1900 */
[----:B-1----:R-:W2:Y:S02]  /*0530*/  LDG.E R2, [R2.64+0x4] ;  /* 0x0000040802027981 */ /* 0x002ea4000c1e1900 */
[----:B--2---:R-:W-:Y:S02]  /*0540*/  IADD3 R227, -R227, R2, RZ ;  /* 0x00000002e3e37210 */ /* 0x004fe40007ffe1ff */
.L_x_564:
[----:B-1----:R-:W-:-:S04]  /*0550*/  ISETP.NE.U32.AND P0, PT, RZ, c[0x0][0x368], PT ;  /* 0x0000da00ff007a0c */ /* 0x002fc80003f05070 */
[----:B------:R-:W-:-:S13]  /*0560*/  ISETP.NE.AND.EX P0, PT, RZ, c[0x0][0x36c], PT, P0 ;  /* 0x0000db00ff007a0c */ /* 0x000fda0003f05300 */
[----:B------:R-:W-:Y:S05]  /*0570*/  @!P0 BRA `(.L_x_565) ;  /* 0x0000003000008947 */ /* 0x000fea0003800000 */
[----:B------:R-:W-:-:S05]  /*0580*/  IMAD.WIDE R2, R216, R0, c[0x0][0x368] ;  /* 0x0000da00d8027625 */ /* 0x000fca00078e0200 */
[----:B------:R1:W5:Y:S01]  /*0590*/  LDG.E R4, [R2.64] ;  /* 0x0000000802047981 */ /* 0x000362000c1e1900 */
[----:B------:R-:W-:Y:S05]  /*05a0*/  BRA `(.L_x_566) ;  /* 0x0000004000007947 */ /* 0x000fea0003800000 */
.L_x_565:
[----:B------:R-:W-:Y:S05]  /*05b0*/  @!P5 BRA `(.L_x_566) ;  /* 0x000000300000d947 */ /* 0x000fea0003800000 */
[----:B------:R1:W2:Y:S04]  /*05c0*/  LDG.E R4, [R8.64] ;  /* 0x0000000808047981 */ /* 0x0002a8000c1e1900 */
[----:B-1----:R-:W2:Y:S02]  /*05d0*/  LDG.E R8, [R8.64+0x4] ;  /* 0x0000040808087981 */ /* 0x002ea4000c1e1900 */
[----:B--2---:R-:W-:Y:S02]  /*05e0*/  IADD3 R4, -R4, R8, RZ ;  /* 0x0000000804047210 */ /* 0x004fe40007ffe1ff */
.L_x_566:
[----:B-1----:R1:W2:Y:S04]  /*05f0*/  @P4 LDG.E R2, [R6.64] ;  /* 0x0000000806024981 */ /* 0x0022a8000c1e1900 */
[----:B------:R1:W2:Y:S01]  /*0600*/  @P4 LDG.E R3, [R6.64+0x4] ;  /* 0x0000040806034981 */ /* 0x0002a2000c1e1900 */
[----:B------:R-:W-:Y:S01]  /*0610*/  ISETP.NE.U32.AND P0, PT, RZ, c[0x0][0x378], PT ;  /* 0x0000de00ff007a0c */ /* 0x000fe20003f05070 */
[----:B-----5:R-:W-:-:S03]  /*0620*/  IMAD.MOV.U32 R55, RZ, RZ, R4 ;  /* 0x000000ffff377224 */ /* 0x020fc600078e0004 */
[----:B------:R-:W-:Y:S01]  /*0630*/  ISETP.NE.AND.EX P0, PT, RZ, c[0x0][0x37c], PT, P0 ;  /* 0x0000df00ff007a0c */ /* 0x000fe20003f05300 */
[----:B------:R-:W-:Y:S02]  /*0640*/  IMAD.MOV.U32 R226, RZ, RZ, c[0x0][0x2c4] ;  /* 0x0000b100ffe27624 */ /* 0x000fe400078e00ff */
[----:B------:R-:W-:-:S10]  /*0650*/  IMAD.MOV.U32 R149, RZ, RZ, R5 ;  /* 0x000000ffff957224 */ /* 0x000fd400078e0005 */
[----:B-1----:R-:W-:-:S05]  /*0660*/  @P0 IMAD.WIDE R6, R216, R0, c[0x0][0x378] ;  /* 0x0000de00d8060625 */ /* 0x002fca00078e0200 */
[----:B------:R1:W5:Y:S01]  /*0670*/  @P0 LDG.E R55, [R6.64] ;  /* 0x0000000806370981 */ /* 0x000362000c1e1900 */
[----:B------:R-:W-:Y:S02]  /*0680*/  ISETP.NE.AND P0, PT, R226, 0x1, PT ;  /* 0x00000001e200780c */ /* 0x000fe40003f05270 */
[----:B------:R-:W-:Y:S01]  /*0690*/  IADD3 R5, R5, 0x7f, RZ ;  /* 0x0000007f05057810 */ /* 0x000fe20007ffe0ff */
[----:B--2---:R-:W-:-:S10]  /*06a0*/  @P4 IMAD.IADD R108, R3, 0x1, -R2 ;  /* 0x00000001036c4824 */ /* 0x004fd400078e0a02 */
[----:B------:R-:W-:Y:S01]  /*06b0*/  @P0 IADD3 R3, R149, 0x7f, RZ ;  /* 0x0000007f95030810 */ /* 0x000fe20007ffe0ff */
[----:B------:R-:W-:-:S04]  /*06c0*/  IMAD.IADD R2, R4, 0x1, -R106 ;  /* 0x0000000104027824 */ /* 0x000fc800078e0a6a */
[----:B------:R-:W-:Y:S02]  /*06d0*/  IMAD.IADD R220, R2, 0x1, R108 ;  /* 0x0000000102dc7824 */ /* 0x000fe400078e026c */
[----:B------:R-:W-:-:S03]  /*06e0*/  @P0 IMAD.HI.U32 R3, R3, c[0x0][0x2c8], RZ ;  /* 0x0000b20003030a27 */ /* 0x000fc600078e00ff */
[C---:B------:R-:W-:Y:S02]  /*06f0*/  IADD3 R72, R220.reuse, 0x20, -R227 ;  /* 0x00000020dc487810 */ /* 0x040fe40007ffe8e3 */
[----:B------:R-:W-:Y:S02]  /*0700*/  @P0 SHF.R.U32.HI R5, RZ, c[0x0][0x2cc], R3 ;  /* 0x0000b300ff050a19 */ /* 0x000fe40000011603 */
[----:B-1----:R-:W-:-:S03]  /*0710*/  IADD3 R7, R220, 0x1f, RZ ;  /* 0x0000001fdc077810 */ /* 0x002fc60007ffe0ff */
[----:B------:R-:W-:Y:S01]  /*0720*/  IMAD.IADD R5, R72, 0x1, R5 ;  /* 0x0000000148057824 */ /* 0x000fe200078e0205 */
[----:B------:R-:W-:-:S04]  /*0730*/  SHF.R.S32.HI R6, RZ, 0x1f, R7 ;  /* 0x0000001fff067819 */ /* 0x000fc80000011407 */
[----:B------:R-:W-:Y:S02]  /*0740*/  SHF.R.S32.HI R3, RZ, 0x1f, R5 ;  /* 0x0000001fff037819 */ /* 0x000fe40000011405 */
[----:B------:R-:W-:Y:S02]  /*0750*/  LEA.HI R6, R6, R7, RZ, 0x5 ;  /* 0x0000000706067211 */ /* 0x000fe400078f28ff */
[----:B------:R-:W-:Y:S02]  /*0760*/  LEA.HI R3, R3, R5, RZ, 0x5 ;  /* 0x0000000503037211 */ /* 0x000fe400078f28ff */
[----:B------:R-:W-:Y:S02]  /*0770*/  SHF.R.S32.HI R73, RZ, 0x5, R6 ;  /* 0x00000005ff497819 */ /* 0x000fe40000011406 */
[----:B------:R-:W-:-:S04]  /*0780*/  SHF.R.S32.HI R3, RZ, 0x5, R3 ;  /* 0x00000005ff037819 */ /* 0x000fc80000011403 */
[----:B------:R-:W-:Y:S01]  /*0790*/  IMNMX R5, R73, R3, PT ;  /* 0x0000000349057217 */ /* 0x000fe20003800200 */
[----:B------:R-:W-:-:S04]  /*07a0*/  IMAD.MOV R3, RZ, RZ, -R2 ;  /* 0x000000ffff037224 */ /* 0x000fc800078e0a02 */
[----:B------:R-:W-:Y:S01]  /*07b0*/  IMAD R2, R5, 0x20, -R2 ;  /* 0x0000002005027824 */ /* 0x000fe200078e0a02 */
[----:B------:R-:W-:-:S04]  /*07c0*/  IMNMX R3, RZ, R3, !PT ;  /* 0x00000003ff037217 */ /* 0x000fc80007800200 */
[----:B------:R-:W-:Y:S02]  /*07d0*/  IMNMX R2, R2, R108, PT ;  /* 0x0000006c02027217 */ /* 0x000fe40003800200 */
[----:B------:R-:W-:Y:S02]  /*07e0*/  SHF.R.U32.HI R71, RZ, 0x5, R3 ;  /* 0x00000005ff477819 */ /* 0x000fe40000011603 */
[----:B------:R-:W-:-:S03]  /*07f0*/  ISETP.GT.AND P0, PT, R2, R3, PT ;  /* 0x000000030200720c */ /* 0x000fc60003f04270 */
[----:B------:R-:W-:-:S10]  /*0800*/  IMAD.MOV.U32 R3, RZ, RZ, R71 ;  /* 0x000000ffff037224 */ /* 0x000fd400078e0047 */
[----:B------:R-:W-:-:S04]  /*0810*/  @P0 IADD3 R5, R2, 0x1f, RZ ;  /* 0x0000001f02050810 */ /* 0x000fc80007ffe0ff */
[----:B------:R-:W-:-:S04]  /*0820*/  @P0 SHF.R.S32.HI R2, RZ, 0x1f, R5 ;  /* 0x0000001fff020819 */ /* 0x000fc80000011405 */
[----:B------:R-:W-:-:S04]  /*0830*/  @P0 LEA.HI R2, R2, R5, RZ, 0x5 ;  /* 0x0000000502020211 */ /* 0x000fc800078f28ff */
[----:B------:R-:W-:-:S04]  /*0840*/  @P0 SHF.R.S32.HI R3, RZ, 0x5, R2 ;  /* 0x00000005ff030819 */ /* 0x000fc80000011402 */
[----:B------:R-:W-:-:S13]  /*0850*/  ISETP.GT.AND P0, PT, R3, R71, PT ;  /* 0x000000470300720c */ /* 0x000fda0003f04270 */
[----:B------:R-:W-:Y:S05]  /*0860*/  @!P0 BRA `(.L_x_567) ;  /* 0x00003b1000008947 */ /* 0x000fea0003800000 */
[----:B------:R-:W-:-:S04]  /*0870*/  ISETP.NE.U32.AND P2, PT, RZ, c[0x0][0x340], PT ;  /* 0x0000d000ff007a0c */ /* 0x000fc80003f45070 */
[----:B------:R-:W-:-:S13]  /*0880*/  ISETP.NE.AND.EX P2, PT, RZ, c[0x0][0x344], PT, P2 ;  /* 0x0000d100ff007a0c */ /* 0x000fda0003f45320 */
[----:B------:R-:W-:-:S05]  /*0890*/  @P2 IMAD.WIDE R6, R216, R0, c[0x0][0x340] ;  /* 0x0000d000d8062625 */ /* 0x000fca00078e0200 */
[----:B------:R1:W2:Y:S01]  /*08a0*/  @P2 LDG.E R0, [R6.64] ;  /* 0x0000000806002981 */ /* 0x0002a2000c1e1900 */
[----:B------:R-:W-:Y:S01]  /*08b0*/  SHF.R.S32.HI R2, RZ, 0x1f, R54 ;  /* 0x0000001fff027819 */ /* 0x000fe20000011436 */
[----:B------:R-:W-:Y:S01]  /*08c0*/  IMAD.IADD R65, R105, 0x1, R4 ;  /* 0x0000000169417824 */ /* 0x000fe200078e0204 */
[----:B------:R-:W-:Y:S01]  /*08d0*/  IADD3 R100, R3, -0x1, RZ ;  /* 0xffffffff03647810 */ /* 0x000fe20007ffe0ff */
[----:B------:R-:W-:Y:S01]  /*08e0*/  IMAD R124, R87, c[0x0][0x1e8], RZ ;  /* 0x00007a00577c7a24 */ /* 0x000fe200078e02ff */
[----:B------:R-:W-:Y:S01]  /*08f0*/  LEA.HI R14, R2, R54, RZ, 0x3 ;  /* 0x00000036020e7211 */ /* 0x000fe200078f18ff */
[----:B------:R-:W-:Y:S01]  /*0900*/  IMAD.WIDE.U32 R10, R65, c[0x0][0x1e0], RZ ;  /* 0x00007800410a7a25 */ /* 0x000fe200078e00ff */
[----:B------:R-:W-:Y:S01]  /*0910*/  SHF.R.S32.HI R64, RZ, 0x1f, R65 ;  /* 0x0000001fff407819 */ /* 0x000fe20000011441 */
[----:B------:R-:W-:Y:S01]  /*0920*/  BSSY B0, `(.L_x_568) ;  /* 0x0000069000007945 */ /* 0x000fe20003800000 */
[----:B------:R-:W-:Y:S01]  /*0930*/  SHF.R.S32.HI R104, RZ, 0x3, R14 ;  /* 0x00000003ff687819 */ /* 0x000fe2000001140e */
[----:B------:R-:W-:Y:S01]  /*0940*/  IMAD R122, R87, c[0x0][0x240], RZ ;  /* 0x00009000577a7a24 */ /* 0x000fe200078e02ff */
[----:B------:R-:W-:Y:S01]  /*0950*/  LOP3.LUT R14, R14, 0xfffffff8, RZ, 0xc0, !PT ;  /* 0xfffffff80e0e7812 */ /* 0x000fe200078ec0ff */
[----:B------:R-:W-:Y:S01]  /*0960*/  IMAD R8, R64, c[0x0][0x1e0], RZ ;  /* 0x0000780040087a24 */ /* 0x000fe200078e02ff */
[----:B------:R-:W-:Y:S01]  /*0970*/  SHF.R.S32.HI R110, RZ, 0x1f, R104 ;  /* 0x0000001fff6e7819 */ /* 0x000fe20000011468 */
[C---:B------:R-:W-:Y:S01]  /*0980*/  IMAD.SHL.U32 R88, R104.reuse, 0x40, RZ ;  /* 0x0000004068587824 */ /* 0x040fe200078e00ff */
[----:B------:R-:W-:Y:S01]  /*0990*/  IADD3 R69, P0, R104, R68, RZ ;  /* 0x0000004468457210 */ /* 0x000fe20007f1e0ff */
[----:B------:R-:W-:Y:S01]  /*09a0*/  IMAD.IADD R14, R54, 0x1, -R14 ;  /* 0x00000001360e7824 */ /* 0x000fe200078e0a0e */
[----:B------:R-:W-:Y:S01]  /*09b0*/  IADD3 R67, -R104, R108, RZ ;  /* 0x0000006c68437210 */ /* 0x000fe20007ffe1ff */
[----:B------:R-:W-:Y:S01]  /*09c0*/  IMAD R8, R65, c[0x0][0x1e4], R8 ;  /* 0x0000790041087a24 */ /* 0x000fe200078e0208 */
[----:B------:R-:W-:Y:S01]  /*09d0*/  LEA.HI.X.SX32 R68, R68, R110, 0x1, P0 ;  /* 0x0000006e44447211 */ /* 0x000fe200000f0eff */
[C---:B------:R-:W-:Y:S01]  /*09e0*/  IMAD.SHL.U32 R16, R14.reuse, 0x8, RZ ;  /* 0x000000080e107824 */ /* 0x040fe200078e00ff */
[----:B------:R-:W-:Y:S01]  /*09f0*/  SHF.R.S32.HI R66, RZ, 0x1f, R216 ;  /* 0x0000001fff427819 */ /* 0x000fe200000114d8 */
[----:B------:R-:W-:Y:S01]  /*0a00*/  IMAD.SHL.U32 R14, R14, 0x4, RZ ;  /* 0x000000040e0e7824 */ /* 0x000fe200078e00ff */
[----:B------:R-:W-:Y:S01]  /*0a10*/  LEA.HI R2, R2, R54, RZ, 0x6 ;  /* 0x0000003602027211 */ /* 0x000fe200078f30ff */
[----:B------:R-:W-:Y:S01]  /*0a20*/  IMAD.IADD R9, R11, 0x1, R8 ;  /* 0x000000010b097824 */ /* 0x000fe200078e0208 */
[----:B------:R-:W-:Y:S01]  /*0a30*/  SHF.R.S32.HI R17, RZ, 0x1f, R16 ;  /* 0x0000001fff117819 */ /* 0x000fe20000011410 */
[----:B-1----:R-:W-:Y:S01]  /*0a40*/  IMAD R6, R68, c[0x0][0x238], RZ ;  /* 0x00008e0044067a24 */ /* 0x002fe200078e02ff */
[----:B------:R-:W-:Y:S01]  /*0a50*/  IADD3 R12, R14, 0x40, RZ ;  /* 0x000000400e0c7810 */ /* 0x000fe20007ffe0ff */
[----:B------:R-:W-:Y:S01]  /*0a60*/  IMAD R3, R100, -0x20, R67 ;  /* 0xffffffe064037824 */ /* 0x000fe200078e0243 */
[C---:B------:R-:W-:Y:S01]  /*0a70*/  ISETP.GE.AND P1, PT, R16.reuse, c[0x0][0x1d4], PT ;  /* 0x0000750010007a0c */ /* 0x040fe20003f26270 */
[C---:B------:R-:W-:Y:S01]  /*0a80*/  IMAD R6, R69.reuse, c[0x0][0x23c], R6 ;  /* 0x00008f0045067a24 */ /* 0x040fe200078e0206 */
[----:B------:R-:W-:Y:S01]  /*0a90*/  IADD3 R103, R16, 0x80, RZ ;  /* 0x0000008010677810 */ /* 0x000fe20007ffe0ff */
[----:B------:R-:W-:Y:S01]  /*0aa0*/  IMAD.IADD R11, R14, 0x1, R12 ;  /* 0x000000010e0b7824 */ /* 0x000fe200078e020c */
[----:B------:R-:W-:Y:S01]  /*0ab0*/  IADD3 R102, R16, 0xc0, RZ ;  /* 0x000000c010667810 */ /* 0x000fe20007ffe0ff */
[----:B------:R-:W-:Y:S01]  /*0ac0*/  IMAD.WIDE.U32 R4, R69, c[0x0][0x238], R16 ;  /* 0x00008e0045047a25 */ /* 0x000fe200078e0010 */
[----:B------:R-:W-:-:S02]  /*0ad0*/  ISETP.GT.AND P3, PT, R3, RZ, PT ;  /* 0x000000ff0300720c */ /* 0x000fc40003f64270 */
[----:B------:R-:W-:Y:S01]  /*0ae0*/  ISETP.GE.AND P0, PT, R11, c[0x0][0x1d4], PT ;  /* 0x000075000b007a0c */ /* 0x000fe20003f06270 */
[----:B------:R-:W-:Y:S01]  /*0af0*/  IMAD.MOV.U32 R8, RZ, RZ, R10 ;  /* 0x000000ffff087224 */ /* 0x000fe200078e000a */
[----:B------:R-:W-:Y:S01]  /*0b00*/  IADD3 R7, R5, R6, RZ ;  /* 0x0000000605077210 */ /* 0x000fe20007ffe0ff */
[----:B------:R-:W-:Y:S01]  /*0b10*/  IMAD.MOV.U32 R6, RZ, RZ, R4 ;  /* 0x000000ffff067224 */ /* 0x000fe200078e0004 */
[----:B------:R-:W-:Y:S01]  /*0b20*/  SEL R4, RZ, 0xffffffff, P0 ;  /* 0xffffffffff047807 */ /* 0x000fe20000000000 */
[C---:B------:R-:W-:Y:S01]  /*0b30*/  IMAD R124, R215.reuse, c[0x0][0x1ec], R124 ;  /* 0x00007b00d77c7a24 */ /* 0x040fe200078e027c */
[----:B------:R-:W-:Y:S01]  /*0b40*/  SEL R3, RZ, 0x1, P1 ;  /* 0x00000001ff037807 */ /* 0x000fe20000800000 */
[----:B------:R-:W-:Y:S01]  /*0b50*/  IMAD R122, R215, c[0x0][0x244], R122 ;  /* 0x00009100d77a7a24 */ /* 0x000fe200078e027a */
[----:B------:R-:W-:Y:S01]  /*0b60*/  ISETP.GE.AND P1, PT, R103, c[0x0][0x1d4], PT ;  /* 0x0000750067007a0c */ /* 0x000fe20003f26270 */
[----:B------:R-:W-:Y:S01]  /*0b70*/  IMAD.SHL.U32 R4, R4, 0x2, RZ ;  /* 0x0000000204047824 */ /* 0x000fe200078e00ff */
[----:B------:R-:W-:Y:S01]  /*0b80*/  ISETP.GE.AND P0, PT, R102, c[0x0][0x1d4], PT ;  /* 0x0000750066007a0c */ /* 0x000fe20003f06270 */
[----:B------:R-:W-:Y:S01]  /*0b90*/  IMAD.WIDE.U32 R8, R215, c[0x0][0x1e8], R8 ;  /* 0x00007a00d7087a25 */ /* 0x000fe200078e0008 */
[----:B------:R-:W-:-:S02]  /*0ba0*/  LOP3.LUT R88, R88, 0x1c0, RZ, 0xc0, !PT ;  /* 0x000001c058587812 */ /* 0x000fc400078ec0ff */
[----:B------:R-:W-:Y:S01]  /*0bb0*/  LOP3.LUT R4, R4, 0x2, R3, 0xe2, !PT ;  /* 0x0000000204047812 */ /* 0x000fe200078ee203 */
[----:B------:R-:W-:Y:S01]  /*0bc0*/  IMAD.WIDE.U32 R6, R215, c[0x0][0x240], R6 ;  /* 0x00009000d7067a25 */ /* 0x000fe200078e0006 */
[----:B------:R-:W-:Y:S02]  /*0bd0*/  SEL R3, RZ, 0x4, P1 ;  /* 0x00000004ff037807 */ /* 0x000fe40000800000 */
[----:B------:R-:W-:Y:S01]  /*0be0*/  SEL R96, RZ, 0x8, P0 ;  /* 0x00000008ff607807 */ /* 0x000fe20000000000 */
[----:B------:R-:W-:Y:S01]  /*0bf0*/  IMAD.SHL.U32 R2, R2, 0x8, RZ ;  /* 0x0000000802027824 */ /* 0x000fe200078e00ff */
[----:B------:R-:W-:Y:S01]  /*0c00*/  IADD3 R125, R9, R124, RZ ;  /* 0x0000007c097d7210 */ /* 0x000fe20007ffe0ff */
[----:B------:R-:W-:Y:S01]  /*0c10*/  IMAD.IADD R123, R7, 0x1, R122 ;  /* 0x00000001077b7824 */ /* 0x000fe200078e027a */
[----:B------:R-:W-:Y:S01]  /*0c20*/  LOP3.LUT R96, R96, R4, R3, 0xfe, !PT ;  /* 0x0000000460607212 */ /* 0x000fe200078efe03 */
[----:B------:R-:W-:Y:S01]  /*0c30*/  IMAD.MOV.U32 R122, RZ, RZ, R6 ;  /* 0x000000ffff7a7224 */ /* 0x000fe200078e0006 */
[----:B------:R-:W-:Y:S01]  /*0c40*/  SEL R120, R216, RZ, !P4 ;  /* 0x000000ffd8787207 */ /* 0x000fe20006000000 */
[----:B------:R-:W-:Y:S01]  /*0c50*/  IMAD.MOV.U32 R124, RZ, RZ, R8 ;  /* 0x000000ffff7c7224 */ /* 0x000fe200078e0008 */
[----:B------:R-:W-:Y:S01]  /*0c60*/  LOP3.LUT R2, R2, 0xfffffe00, RZ, 0xc0, !PT ;  /* 0xfffffe0002027812 */ /* 0x000fe200078ec0ff */
[----:B------:R-:W-:Y:S01]  /*0c70*/  IMAD R76, R110, c[0x0][0x1e0], RZ ;  /* 0x000078006e4c7a24 */ /* 0x000fe200078e02ff */
[----:B------:R-:W-:Y:S01]  /*0c80*/  LOP3.LUT R101, R88, 0x38, R16, 0xf8, !PT ;  /* 0x0000003858657812 */ /* 0x000fe200078ef810 */
[----:B------:R-:W-:Y:S01]  /*0c90*/  IMAD.MOV.U32 R74, RZ, RZ, c[0x0][0x238] ;  /* 0x00008e00ff4a7624 */ /* 0x000fe200078e00ff */
[----:B------:R-:W-:Y:S01]  /*0ca0*/  SHF.R.U32.HI R6, RZ, 0x3, R88 ;  /* 0x00000003ff067819 */ /* 0x000fe20000011658 */
[----:B------:R-:W-:Y:S01]  /*0cb0*/  IMAD.WIDE.U32 R128, R104, c[0x0][0x1e0], RZ ;  /* 0x0000780068807a25 */ /* 0x000fe200078e00ff */
[----:B------:R-:W-:-:S02]  /*0cc0*/  MOV R81, 0x5 ;  /* 0x0000000500517802 */ /* 0x000fc40000000f00 */
[----:B------:R-:W-:Y:S01]  /*0cd0*/  LOP3.LUT R101, R2, R101, R6, 0xf6, !PT ;  /* 0x0000006502657212 */ /* 0x000fe200078ef606 */
[----:B------:R-:W-:Y:S01]  /*0ce0*/  IMAD R76, R104, c[0x0][0x1e4], R76 ;  /* 0x00007900684c7a24 */ /* 0x000fe200078e024c */
[----:B------:R-:W-:Y:S01]  /*0cf0*/  SHF.L.U32 R75, R74, 0x5, RZ ;  /* 0x000000054a4b7819 */ /* 0x000fe200000006ff */
[----:B------:R-:W-:Y:S01]  /*0d00*/  IMAD.WIDE.U32 R122, R120, c[0x0][0x248], R122 ;  /* 0x00009200787a7a25 */ /* 0x000fe200078e007a */
[----:B------:R-:W-:-:S03]  /*0d10*/  SHF.L.U64.HI R74, R74, R81, c[0x0][0x23c] ;  /* 0x00008f004a4a7619 */ /* 0x000fc60000010251 */
[----:B------:R-:W-:Y:S02]  /*0d20*/  IMAD.IADD R76, R129, 0x1, R76 ;  /* 0x00000001814c7824 */ /* 0x000fe400078e024c */
[----:B------:R-:W-:Y:S01]  /*0d30*/  IMAD.SHL.U32 R101, R101, 0x2, RZ ;  /* 0x0000000265657824 */ /* 0x000fe200078e00ff */
[----:B--2---:R-:W-:Y:S01]  /*0d40*/  @P2 SHF.R.S32.HI R5, RZ, 0x1f, R0 ;  /* 0x0000001fff052819 */ /* 0x004fe20000011400 */
[----:B------:R-:W-:Y:S01]  /*0d50*/  @!P2 IMAD.MOV.U32 R5, RZ, RZ, R66 ;  /* 0x000000ffff05a224 */ /* 0x000fe200078e0042 */
[----:B------:R-:W-:Y:S01]  /*0d60*/  @P2 MOV R4, R0 ;  /* 0x0000000000042202 */ /* 0x000fe20000000f00 */
[----:B------:R-:W-:Y:S01]  /*0d70*/  @!P2 IMAD.MOV.U32 R4, RZ, RZ, R216 ;  /* 0x000000ffff04a224 */ /* 0x000fe200078e00d8 */
[----:B------:R-:W-:Y:S02]  /*0d80*/  SEL R66, R66, RZ, !P4 ;  /* 0x000000ff42427207 */ /* 0x000fe40006000000 */
[----:B------:R-:W-:Y:S02]  /*0d90*/  SEL R0, R5, RZ, !P5 ;  /* 0x000000ff05007207 */ /* 0x000fe40006800000 */
[----:B------:R-:W-:Y:S01]  /*0da0*/  SEL R118, R4, RZ, !P5 ;  /* 0x000000ff04767207 */ /* 0x000fe20006800000 */
[----:B------:R-:W-:-:S02]  /*0db0*/  IMAD R126, R66, c[0x0][0x248], RZ ;  /* 0x00009200427e7a24 */ /* 0x000fc400078e02ff */
[----:B------:R-:W-:Y:S02]  /*0dc0*/  IMAD R70, R0, c[0x0][0x1f0], RZ ;  /* 0x00007c0000467a24 */ /* 0x000fe400078e02ff */
[----:B------:R-:W-:-:S04]  /*0dd0*/  IMAD.WIDE.U32 R124, R118, c[0x0][0x1f0], R124 ;  /* 0x00007c00767c7a25 */ /* 0x000fc800078e007c */
[----:B------:R-:W-:Y:S02]  /*0de0*/  IMAD R70, R118, c[0x0][0x1f4], R70 ;  /* 0x00007d0076467a24 */ /* 0x000fe400078e0246 */
[----:B------:R-:W-:-:S03]  /*0df0*/  IMAD R126, R120, c[0x0][0x24c], R126 ;  /* 0x00009300787e7a24 */ /* 0x000fc600078e027e */
[----:B------:R-:W-:Y:S01]  /*0e00*/  IADD3 R70, R125, R70, RZ ;  /* 0x000000467d467210 */ /* 0x000fe20007ffe0ff */
[----:B------:R-:W-:Y:S01]  /*0e10*/  IMAD.IADD R127, R123, 0x1, R126 ;  /* 0x000000017b7f7824 */ /* 0x000fe200078e027e */
[----:B------:R-:W-:Y:S05]  /*0e20*/  @!P3 BRA `(.L_x_569) ;  /* 0x000001800000b947 */ /* 0x000fea0003800000 */
[----:B------:R-:W-:Y:S01]  /*0e30*/  SHF.R.S32.HI R5, RZ, 0x1f, R100 ;  /* 0x0000001fff057819 */ /* 0x000fe20000011464 */
[----:B------:R-:W-:Y:S01]  /*0e40*/  IMAD R3, R74, R100, RZ ;  /* 0x000000644a037224 */ /* 0x000fe200078e02ff */
[C---:B------:R-:W-:Y:S01]  /*0e50*/  LOP3.LUT R4, R96.reuse, 0xff, RZ, 0xc0, !PT ;  /* 0x000000ff60047812 */ /* 0x040fe200078ec0ff */
[----:B------:R-:W-:Y:S02]  /*0e60*/  IMAD.SHL.U32 R8, R96, 0x10, RZ ;  /* 0x0000001060087824 */ /* 0x000fe400078e00ff */
[----:B------:R-:W-:Y:S02]  /*0e70*/  IMAD.MOV.U32 R126, RZ, RZ, R122 ;  /* 0x000000ffff7e7224 */ /* 0x000fe400078e007a */
[-C--:B------:R-:W-:Y:S01]  /*0e80*/  IMAD R3, R5, R75.reuse, R3 ;  /* 0x0000004b05037224 */ /* 0x080fe200078e0203 */
[C---:B------:R-:W-:Y:S01]  /*0e90*/  SHF.L.U32 R5, R4.reuse, 0x2, RZ ;  /* 0x0000000204057819 */ /* 0x040fe200000006ff */
[----:B------:R-:W-:Y:S01]  /*0ea0*/  IMAD.SHL.U32 R7, R4, 0x8, RZ ;  /* 0x0000000804077824 */ /* 0x000fe200078e00ff */
[----:B------:R-:W-:Y:S01]  /*0eb0*/  LOP3.LUT P4, RZ, R8, 0x10, RZ, 0xc0, !PT ;  /* 0x0000001008ff7812 */ /* 0x000fe2000788c0ff */
[----:B------:R-:W-:Y:S01]  /*0ec0*/  IMAD.SHL.U32 R4, R4, 0x2, RZ ;  /* 0x0000000204047824 */ /* 0x000fe200078e00ff */
[----:B------:R-:W-:Y:S01]  /*0ed0*/  LOP3.LUT P2, RZ, R5, 0x10, RZ, 0xc0, !PT ;  /* 0x0000001005ff7812 */ /* 0x000fe2000784c0ff */
[----:B------:R-:W-:Y:S01]  /*0ee0*/  IMAD.WIDE.U32 R18, R100, R75, R126 ;  /* 0x0000004b64127225 */ /* 0x000fe200078e007e */
[----:B------:R-:W-:-:S02]  /*0ef0*/  LOP3.LUT P3, RZ, R7, 0x10, RZ, 0xc0, !PT ;  /* 0x0000001007ff7812 */ /* 0x000fc4000786c0ff */
[----:B------:R-:W-:Y:S02]  /*0f00*/  LOP3.LUT P1, RZ, R4, 0x10, RZ, 0xc0, !PT ;  /* 0x0000001004ff7812 */ /* 0x000fe4000782c0ff */
[----:B------:R-:W-:Y:S02]  /*0f10*/  IADD3 R3, R19, R3, RZ ;  /* 0x0000000313037210 */ /* 0x000fe40007ffe0ff */
        /* <DEDUP_REMOVED lines=9> */
.L_x_569:
[----:B------:R-:W-:Y:S05]  /*0fb0*/  BSYNC B0 ;  /* 0x0000000000007941 */ /* 0x000fea0003800000 */
.L_x_568:
[----:B-1----:R-:W-:Y:S01]  /*0fc0*/  IMAD.MOV.U32 R5, RZ, RZ, c[0x0][0x27c] ;  /* 0x00009f00ff057624 */ /* 0x002fe200078e00ff */
[----:B------:R-:W-:Y:S01]  /*0fd0*/  ISETP.GE.AND P1, PT, R16, c[0x0][0x27c], PT ;  /* 0x00009f0010007a0c */ /* 0x000fe20003f26270 */
[----:B------:R-:W-:Y:S01]  /*0fe0*/  IMAD R18, R87, c[0x0][0x260], RZ ;  /* 0x0000980057127a24 */ /* 0x000fe200078e02ff */
[----:B------:R-:W-:Y:S01]  /*0ff0*/  ISETP.GE.AND P0, PT, R11, c[0x0][0x27c], PT ;  /* 0x00009f000b007a0c */ /* 0x000fe20003f06270 */
[----:B------:R-:W-:Y:S01]  /*1000*/  IMAD.SHL.U32 R4, R5, 0x2, RZ ;  /* 0x0000000205047824 */ /* 0x000fe200078e00ff */
[----:B------:R-:W-:Y:S01]  /*1010*/  SEL R13, RZ, c[0x0][0x27c], !P1 ;  /* 0x00009f00ff0d7a07 */ /* 0x000fe20004800000 */
[C---:B------:R-:W-:Y:S01]  /*1020*/  IMAD.WIDE.U32 R8, R215.reuse, c[0x0][0x260], R16 ;  /* 0x00009800d7087a25 */ /* 0x040fe200078e0010 */
[----:B------:R-:W-:Y:S01]  /*1030*/  SEL R10, RZ, c[0x0][0x27c], !P0 ;  /* 0x00009f00ff0a7a07 */ /* 0x000fe20004000000 */
[----:B------:R-:W0:Y:S01]  /*1040*/  LDGDEPBAR ;  /* 0x00000000000079af */ /* 0x000e220000000000 */
[----:B------:R-:W-:Y:S01]  /*1050*/  IADD3 R3, -R4, c[0x0][0x1d4], RZ ;  /* 0x0000750004037a10 */ /* 0x000fe20007ffe1ff */
[----:B------:R-:W-:Y:S01]  /*1060*/  IMAD R18, R215, c[0x0][0x264], R18 ;  /* 0x00009900d7127a24 */ /* 0x000fe200078e0212 */
[----:B------:R-:W-:Y:S01]  /*1070*/  ISETP.GE.AND P6, PT, R5, 0x1, PT ;  /* 0x000000010500780c */ /* 0x000fe20003fc6270 */
[----:B------:R-:W-:Y:S01]  /*1080*/  IMAD.IADD R13, R16, 0x1, R13 ;  /* 0x00000001100d7824 */ /* 0x000fe200078e020d */
[CC--:B------:R-:W-:Y:S01]  /*1090*/  SEL R7, R4.reuse, R3.reuse, !P1 ;  /* 0x0000000304077207 */ /* 0x0c0fe20004800000 */
[----:B------:R-:W-:Y:S01]  /*10a0*/  IMAD.IADD R19, R9, 0x1, R18 ;  /* 0x0000000109137824 */ /* 0x000fe200078e0212 */
[----:B------:R-:W-:Y:S01]  /*10b0*/  SEL R3, R4, R3, !P0 ;  /* 0x0000000304037207 */ /* 0x000fe20004000000 */
[----:B------:R-:W-:Y:S01]  /*10c0*/  IMAD.MOV.U32 R18, RZ, RZ, R8 ;  /* 0x000000ffff127224 */ /* 0x000fe200078e0008 */
[----:B------:R-:W-:Y:S01]  /*10d0*/  SHF.R.S32.HI R93, RZ, 0x1f, R7 ;  /* 0x0000001fff5d7819 */ /* 0x000fe20000011407 */
[----:B------:R-:W-:Y:S01]  /*10e0*/  IMAD R8, R87, c[0x0][0x210], RZ ;  /* 0x0000840057087a24 */ /* 0x000fe200078e02ff */
[----:B------:R-:W-:Y:S01]  /*10f0*/  SHF.R.S32.HI R92, RZ, 0x1f, R3 ;  /* 0x0000001fff5c7819 */ /* 0x000fe20000011403 */
[----:B------:R-:W-:Y:S01]  /*1100*/  IMAD.WIDE.U32 R4, R215, c[0x0][0x210], R16 ;  /* 0x00008400d7047a25 */ /* 0x000fe200078e0010 */
[----:B------:R-:W-:Y:S01]  /*1110*/  LEA.HI R93, R93, R7, RZ, 0x4 ;  /* 0x000000075d5d7211 */ /* 0x000fe200078f20ff */
[----:B------:R-:W-:Y:S01]  /*1120*/  ULDC.U8 UR4, c[0x0][0x298] ;  /* 0x0000a60000047ab9 */ /* 0x000fe20000000000 */
[----:B------:R-:W-:Y:S01]  /*1130*/  LEA.HI R92, R92, R3, RZ, 0x4 ;  /* 0x000000035c5c7211 */ /* 0x000fe200078f20ff */
[----:B------:R-:W-:Y:S01]  /*1140*/  IMAD R8, R215, c[0x0][0x214], R8 ;  /* 0x00008500d7087a24 */ /* 0x000fe200078e0208 */
[----:B------:R-:W-:Y:S01]  /*1150*/  SHF.R.S32.HI R93, RZ, 0x4, R93 ;  /* 0x00000004ff5d7819 */ /* 0x000fe2000001145d */
[----:B------:R-:W-:Y:S01]  /*1160*/  IMAD.IADD R10, R11, 0x1, R10 ;  /* 0x000000010b0a7824 */ /* 0x000fe200078e020a */
[----:B------:R-:W-:Y:S01]  /*1170*/  SHF.R.S32.HI R92, RZ, 0x4, R92 ;  /* 0x00000004ff5c7819 */ /* 0x000fe2000001145c */
[----:B------:R-:W-:Y:S01]  /*1180*/  IMAD.IADD R9, R5, 0x1, R8 ;  /* 0x0000000105097824 */ /* 0x000fe200078e0208 */
[----:B------:R-:W-:Y:S01]  /*1190*/  MOV R8, R4 ;  /* 0x0000000400087202 */ /* 0x000fe20000000f00 */
[----:B------:R-:W-:Y:S01]  /*11a0*/  IMAD R63, R0, c[0x0][0x218], RZ ;  /* 0x00008600003f7a24 */ /* 0x000fe200078e02ff */
[----:B------:R-:W-:Y:S01]  /*11b0*/  SHF.R.S32.HI R5, RZ, 0x1f, R13 ;  /* 0x0000001fff057819 */ /* 0x000fe2000001140d */
[----:B------:R-:W-:Y:S01]  /*11c0*/  IMAD R112, R110, c[0x0][0x290], RZ ;  /* 0x0000a4006e707a24 */ /* 0x000fe200078e02ff */
[----:B------:R-:W-:Y:S01]  /*11d0*/  SHF.R.S32.HI R4, RZ, 0x1f, R10 ;  /* 0x0000001fff047819 */ /* 0x000fe2000001140a */
[----:B------:R-:W-:Y:S01]  /*11e0*/  IMAD R66, R66, c[0x0][0x268], RZ ;  /* 0x00009a0042427a24 */ /* 0x000fe200078e02ff */
[----:B------:R-:W-:Y:S01]  /*11f0*/  LEA.HI R95, R5, R13, RZ, 0x3 ;  /* 0x0000000d055f7211 */ /* 0x000fe200078f18ff */
[----:B------:R-:W-:Y:S01]  /*1200*/  IMAD.WIDE.U32 R114, R104, c[0x0][0x280], R16 ;  /* 0x0000a00068727a25 */ /* 0x000fe200078e0010 */
[----:B------:R-:W-:-:S02]  /*1210*/  LEA.HI R94, R4, R10, RZ, 0x3 ;  /* 0x0000000a045e7211 */ /* 0x000fc400078f18ff */
[----:B------:R-:W-:Y:S01]  /*1220*/  LEA.HI.SX32 R93, R95, R93, 0x1d ;  /* 0x0000005d5f5d7211 */ /* 0x000fe200078feaff */
[----:B------:R-:W-:Y:S01]  /*1230*/  IMAD R66, R120, c[0x0][0x26c], R66 ;  /* 0x00009b0078427a24 */ /* 0x000fe200078e0242 */
[----:B------:R-:W-:Y:S01]  /*1240*/  LEA.HI.SX32 R92, R94, R92, 0x1d ;  /* 0x0000005c5e5c7211 */ /* 0x000fe200078feaff */
[----:B------:R-:W-:Y:S01]  /*1250*/  IMAD.WIDE.U32 R120, R120, c[0x0][0x268], R18 ;  /* 0x00009a0078787a25 */ /* 0x000fe200078e0012 */
[----:B------:R-:W-:Y:S02]  /*1260*/  IADD3 R65, P2, R65, R104, RZ ;  /* 0x0000006841417210 */ /* 0x000fe40007f5e0ff */
[----:B------:R-:W-:Y:S01]  /*1270*/  SHF.R.S32.HI R3, RZ, 0x1f, R93 ;  /* 0x0000001fff037819 */ /* 0x000fe2000001145d */
[----:B------:R-:W-:Y:S01]  /*1280*/  IMAD.WIDE.U32 R116, R104, c[0x0][0x290], R16 ;  /* 0x0000a40068747a25 */ /* 0x000fe200078e0010 */
[----:B------:R-:W-:Y:S02]  /*1290*/  SHF.R.S32.HI R0, RZ, 0x1f, R92 ;  /* 0x0000001fff007819 */ /* 0x000fe4000001145c */
[----:B------:R-:W-:Y:S01]  /*12a0*/  LEA.HI R3, R3, R93, RZ, 0x3 ;  /* 0x0000005d03037211 */ /* 0x000fe200078f18ff */
[----:B------:R-:W-:Y:S01]  /*12b0*/  IMAD.X R64, R64, 0x1, R110, P2 ;  /* 0x0000000140407824 */ /* 0x000fe200010e066e */
[----:B------:R-:W-:Y:S01]  /*12c0*/  LEA.HI R5, R5, R13, RZ, 0x6 ;  /* 0x0000000d05057211 */ /* 0x000fe200078f30ff */
[----:B------:R-:W-:Y:S01]  /*12d0*/  IMAD.SHL.U32 R93, R93, 0x8, RZ ;  /* 0x000000085d5d7824 */ /* 0x000fe200078e00ff */
[----:B------:R-:W-:Y:S01]  /*12e0*/  LEA.HI R0, R0, R92, RZ, 0x3 ;  /* 0x0000005c00007211 */ /* 0x000fe200078f18ff */
[----:B------:R-:W-:Y:S01]  /*12f0*/  IMAD R110, R110, c[0x0][0x280], RZ ;  /* 0x0000a0006e6e7a24 */ /* 0x000fe200078e02ff */
[----:B------:R-:W-:Y:S01]  /*1300*/  SHF.R.S32.HI R15, RZ, 0x1f, R14 ;  /* 0x0000001fff0f7819 */ /* 0x000fe2000001140e */
[----:B------:R-:W-:Y:S01]  /*1310*/  IMAD.SHL.U32 R92, R92, 0x8, RZ ;  /* 0x000000085c5c7824 */ /* 0x000fe200078e00ff */
[----:B------:R-:W-:Y:S01]  /*1320*/  LEA.HI R4, R4, R10, RZ, 0x6 ;  /* 0x0000000a04047211 */ /* 0x000fe200078f30ff */
[----:B------:R-:W-:Y:S01]  /*1330*/  IMAD R110, R104, c[0x0][0x284], R110 ;  /* 0x0000a100686e7a24 */ /* 0x000fe200078e026e */
[----:B-----5:R-:W-:Y:S01]  /*1340*/  SHF.R.S32.HI R57, RZ, 0x1f, R55 ;  /* 0x0000001fff397819 */ /* 0x020fe20000011437 */
[----:B------:R-:W-:Y:S01]  /*1350*/  IMAD.SHL.U32 R5, R5, 0x20, RZ ;  /* 0x0000002005057824 */ /* 0x000fe200078e00ff */
[C---:B------:R-:W-:Y:S01]  /*1360*/  LOP3.LUT R91, R88.reuse, 0x38, R95, 0xf8, !PT ;  /* 0x00000038585b7812 */ /* 0x040fe200078ef85f */
[----:B------:R-:W-:Y:S01]  /*1370*/  IMAD.SHL.U32 R3, R3, 0x100, RZ ;  /* 0x0000010003037824 */ /* 0x000fe200078e00ff */
[----:B------:R-:W-:Y:S01]  /*1380*/  LOP3.LUT R89, R88, 0x38, R94, 0xf8, !PT ;  /* 0x0000003858597812 */ /* 0x000fe200078ef85e */
[----:B------:R-:W-:Y:S01]  /*1390*/  IMAD.SHL.U32 R0, R0, 0x100, RZ ;  /* 0x0000010000007824 */ /* 0x000fe200078e00ff */
[----:B------:R-:W-:Y:S01]  /*13a0*/  LOP3.LUT R90, R88, 0x38, R93, 0xf8, !PT ;  /* 0x00000038585a7812 */ /* 0x000fe200078ef85d */
[----:B------:R-:W-:Y:S01]  /*13b0*/  IMAD R112, R104, c[0x0][0x294], R112 ;  /* 0x0000a50068707a24 */ /* 0x000fe200078e0270 */
[----:B------:R-:W-:Y:S01]  /*13c0*/  LOP3.LUT R88, R88, 0x38, R92, 0xf8, !PT ;  /* 0x0000003858587812 */ /* 0x000fe200078ef85c */
[----:B------:R-:W-:Y:S01]  /*13d0*/  IMAD.WIDE.U32 R20, R104, c[0x0][0x290], R14 ;  /* 0x0000a40068147a25 */ /* 0x000fe200078e000e */
[----:B------:R-:W-:-:S02]  /*13e0*/  SHF.L.U32 R4, R4, 0x5, RZ ;  /* 0x0000000504047819 */ /* 0x000fc400000006ff */
[-C--:B------:R-:W-:Y:S01]  /*13f0*/  LOP3.LUT R91, R91, R6.reuse, RZ, 0x3c, !PT ;  /* 0x000000065b5b7212 */ /* 0x080fe200078e3cff */
[----:B------:R-:W-:Y:S01]  /*1400*/  IMAD.WIDE.U32 R18, R104, c[0x0][0x280], R14 ;  /* 0x0000a00068127a25 */ /* 0x000fe200078e000e */
[-C--:B------:R-:W-:Y:S02]  /*1410*/  LOP3.LUT R89, R89, R6.reuse, RZ, 0x3c, !PT ;  /* 0x0000000659597212 */ /* 0x080fe400078e3cff */
[-C--:B------:R-:W-:Y:S01]  /*1420*/  LOP3.LUT R90, R90, R6.reuse, RZ, 0x3c, !PT ;  /* 0x000000065a5a7212 */ /* 0x080fe200078e3cff */
[C---:B------:R-:W-:Y:S01]  /*1430*/  IMAD.SHL.U32 R99, R96.reuse, 0x10, RZ ;  /* 0x0000001060637824 */ /* 0x040fe200078e00ff */
[----:B------:R-:W-:Y:S01]  /*1440*/  LOP3.LUT R96, R96, 0xff, RZ, 0xc0, !PT ;  /* 0x000000ff60607812 */ /* 0x000fe200078ec0ff */
[----:B------:R-:W-:Y:S01]  /*1450*/  IMAD R58, R57, c[0x0][0x290], RZ ;  /* 0x0000a400393a7a24 */ /* 0x000fe200078e02ff */
[----:B------:R-:W-:Y:S01]  /*1460*/  LOP3.LUT R88, R88, R6, RZ, 0x3c, !PT ;  /* 0x0000000658587212 */ /* 0x000fe200078e3cff */
[----:B------:R-:W-:Y:S01]  /*1470*/  IMAD.IADD R115, R115, 0x1, R110 ;  /* 0x0000000173737824 */ /* 0x000fe200078e026e */
[----:B------:R-:W-:Y:S01]  /*1480*/  LOP3.LUT R5, R5, 0x7ffff800, RZ, 0xc0, !PT ;  /* 0x7ffff80005057812 */ /* 0x000fe200078ec0ff */
[----:B------:R-:W-:Y:S01]  /*1490*/  IMAD R57, R57, c[0x0][0x280], RZ ;  /* 0x0000a00039397a24 */ /* 0x000fe200078e02ff */
[----:B------:R-:W-:Y:S01]  /*14a0*/  LOP3.LUT R4, R4, 0x7ffff800, RZ, 0xc0, !PT ;  /* 0x7ffff80004047812 */ /* 0x000fe200078ec0ff */
[----:B------:R-:W-:Y:S01]  /*14b0*/  IMAD.IADD R117, R117, 0x1, R112 ;  /* 0x0000000175757824 */ /* 0x000fe200078e0270 */
[----:B------:R-:W-:Y:S01]  /*14c0*/  LOP3.LUT R3, R3, 0x7ffff800, RZ, 0xc0, !PT ;  /* 0x7ffff80003037812 */ /* 0x000fe200078ec0ff */
[----:B------:R-:W-:Y:S01]  /*14d0*/  IMAD.IADD R113, R112, 0x1, R21 ;  /* 0x0000000170717824 */ /* 0x000fe200078e0215 */
[----:B------:R-:W-:Y:S01]  /*14e0*/  LOP3.LUT R0, R0, 0x7ffff800, RZ, 0xc0, !PT ;  /* 0x7ffff80000007812 */ /* 0x000fe200078ec0ff */
[----:B------:R-:W-:Y:S01]  /*14f0*/  IMAD.IADD R111, R110, 0x1, R19 ;  /* 0x000000016e6f7824 */ /* 0x000fe200078e0213 */
[----:B------:R-:W-:Y:S01]  /*1500*/  SHF.L.U32 R97, R96, 0x2, RZ ;  /* 0x0000000260617819 */ /* 0x000fe200000006ff */
[----:B------:R-:W-:Y:S01]  /*1510*/  IMAD.MOV.U32 R112, RZ, RZ, R20 ;  /* 0x000000ffff707224 */ /* 0x000fe200078e0014 */
[----:B------:R-:W-:Y:S01]  /*1520*/  IADD3 R91, R91, R5, R2 ;  /* 0x000000055b5b7210 */ /* 0x000fe20007ffe002 */
[----:B------:R-:W-:Y:S01]  /*1530*/  IMAD.MOV.U32 R110, RZ, RZ, R18 ;  /* 0x000000ffff6e7224 */ /* 0x000fe200078e0012 */
[--C-:B------:R-:W-:Y:S01]  /*1540*/  IADD3 R89, R89, R4, R2.reuse ;  /* 0x0000000459597210 */ /* 0x100fe20007ffe002 */
[----:B------:R-:W-:Y:S01]  /*1550*/  IMAD.MOV.U32 R78, RZ, RZ, c[0x0][0x290] ;  /* 0x0000a400ff4e7624 */ /* 0x000fe200078e00ff */
[--C-:B------:R-:W-:Y:S01]  /*1560*/  IADD3 R90, R90, R3, R2.reuse ;  /* 0x000000035a5a7210 */ /* 0x100fe20007ffe002 */
[----:B------:R-:W-:Y:S01]  /*1570*/  IMAD.MOV.U32 R80, RZ, RZ, c[0x0][0x280] ;  /* 0x0000a000ff507624 */ /* 0x000fe200078e00ff */
[----:B------:R-:W-:Y:S01]  /*1580*/  IADD3 R88, R88, R0, R2 ;  /* 0x0000000058587210 */ /* 0x000fe20007ffe002 */
[----:B------:R-:W-:Y:S01]  /*1590*/  IMAD.MOV.U32 R82, RZ, RZ, c[0x0][0x1e0] ;  /* 0x00007800ff527624 */ /* 0x000fe200078e00ff */
[----:B------:R-:W-:Y:S01]  /*15a0*/  IADD3 R62, P1, P0, R124, R128, R16 ;  /* 0x000000807c3e7210 */ /* 0x000fe2000783e010 */
[----:B------:R-:W-:Y:S01]  /*15b0*/  IMAD.SHL.U32 R98, R96, 0x8, RZ ;  /* 0x0000000860627824 */ /* 0x000fe200078e00ff */
[----:B------:R-:W-:Y:S01]  /*15c0*/  LOP3.LUT R95, R95, 0xfffffff8, RZ, 0xc0, !PT ;  /* 0xfffffff85f5f7812 */ /* 0x000fe200078ec0ff */
[C---:B------:R-:W-:Y:S01]  /*15d0*/  IMAD R57, R55.reuse, c[0x0][0x284], R57 ;  /* 0x0000a10037397a24 */ /* 0x040fe200078e0239 */
[----:B------:R-:W-:Y:S01]  /*15e0*/  LOP3.LUT R94, R94, 0xfffffff8, RZ, 0xc0, !PT ;  /* 0xfffffff85e5e7812 */ /* 0x000fe200078ec0ff */
[----:B------:R-:W-:Y:S01]  /*15f0*/  IMAD.WIDE.U32 R114, R55, c[0x0][0x280], R114 ;  /* 0x0000a00037727a25 */ /* 0x000fe200078e0072 */
[----:B------:R-:W-:-:S02]  /*1600*/  SHF.L.U64.HI R77, R78, R81, c[0x0][0x294] ;  /* 0x0000a5004e4d7619 */ /* 0x000fc40000010251 */
[-C--:B------:R-:W-:Y:S01]  /*1610*/  SHF.L.U64.HI R79, R80, R81.reuse, c[0x0][0x284] ;  /* 0x0000a100504f7619 */ /* 0x080fe20000010251 */
[----:B------:R-:W-:Y:S01]  /*1620*/  IMAD R63, R118, c[0x0][0x21c], R63 ;  /* 0x00008700763f7a24 */ /* 0x000fe200078e023f */
[----:B------:R-:W-:Y:S01]  /*1630*/  SHF.L.U64.HI R81, R82, R81, c[0x0][0x1e4] ;  /* 0x0000790052517619 */ /* 0x000fe20000010251 */
[----:B------:R-:W-:Y:S01]  /*1640*/  IMAD.SHL.U32 R96, R96, 0x2, RZ ;  /* 0x0000000260607824 */ /* 0x000fe200078e00ff */
[----:B------:R-:W-:Y:S01]  /*1650*/  IADD3 R59, R115, R57, RZ ;  /* 0x00000039733b7210 */ /* 0x000fe20007ffe0ff */
[C---:B------:R-:W-:Y:S01]  /*1660*/  IMAD R58, R55.reuse, c[0x0][0x294], R58 ;  /* 0x0000a500373a7a24 */ /* 0x040fe200078e023a */
[----:B------:R-:W-:Y:S01]  /*1670*/  IADD3 R10, R14, 0x20, RZ ;  /* 0x000000200e0a7810 */ /* 0x000fe20007ffe0ff */
[----:B------:R-:W-:Y:S01]  /*1680*/  IMAD.WIDE.U32 R116, R55, c[0x0][0x290], R116 ;  /* 0x0000a40037747a25 */ /* 0x000fe200078e0074 */
[----:B------:R-:W-:Y:S02]  /*1690*/  ISETP.NE.AND P5, PT, RZ, UR4, PT ;  /* 0x00000004ff007c0c */ /* 0x000fe4000bfa5270 */
[----:B------:R-:W-:Y:S01]  /*16a0*/  LOP3.LUT R99, R99, 0x10, RZ, 0xc0, !PT ;  /* 0x0000001063637812 */ /* 0x000fe200078ec0ff */
[----:B------:R-:W-:Y:S01]  /*16b0*/  IMAD.WIDE.U32 R118, R118, c[0x0][0x218], R8 ;  /* 0x0000860076767a25 */ /* 0x000fe200078e0008 */
[----:B------:R-:W-:-:S02]  /*16c0*/  IADD3 R9, R14, 0x60, RZ ;  /* 0x000000600e097810 */ /* 0x000fc40007ffe0ff */
[----:B------:R-:W-:Y:S01]  /*16d0*/  IADD3.X R61, R70, R76, R17, P1, P0 ;  /* 0x0000004c463d7210 */ /* 0x000fe20000fe0411 */
[----:B------:R-:W-:Y:S01]  /*16e0*/  IMAD.WIDE.U32 R112, R55, c[0x0][0x290], R112 ;  /* 0x0000a40037707a25 */ /* 0x000fe200078e0070 */
[----:B------:R-:W-:Y:S02]  /*16f0*/  LOP3.LUT R98, R98, 0x10, RZ, 0xc0, !PT ;  /* 0x0000001062627812 */ /* 0x000fe400078ec0ff */
[----:B------:R-:W-:Y:S01]  /*1700*/  LOP3.LUT R97, R97, 0x10, RZ, 0xc0, !PT ;  /* 0x0000001061617812 */ /* 0x000fe200078ec0ff */
[----:B------:R-:W-:Y:S01]  /*1710*/  IMAD.WIDE.U32 R110, R55, c[0x0][0x280], R110 ;  /* 0x0000a000376e7a25 */ /* 0x000fe200078e006e */
[----:B------:R-:W-:Y:S02]  /*1720*/  LOP3.LUT R96, R96, 0x10, RZ, 0xc0, !PT ;  /* 0x0000001060607812 */ /* 0x000fe400078ec0ff */
[----:B------:R-:W-:Y:S01]  /*1730*/  SHF.R.S32.HI R86, RZ, 0x1f, R95 ;  /* 0x0000001fff567819 */ /* 0x000fe2000001145f */
[----:B------:R-:W-:Y:S01]  /*1740*/  IMAD.IADD R60, R117, 0x1, R58 ;  /* 0x00000001753c7824 */ /* 0x000fe200078e023a */
[----:B------:R-:W-:Y:S01]  /*1750*/  SHF.R.S32.HI R85, RZ, 0x1f, R94 ;  /* 0x0000001fff557819 */ /* 0x000fe2000001145e */
[----:B------:R-:W-:Y:S01]  /*1760*/  IMAD.SHL.U32 R78, R78, 0x20, RZ ;  /* 0x000000204e4e7824 */ /* 0x000fe200078e00ff */
[----:B------:R-:W-:Y:S01]  /*1770*/  SHF.R.S32.HI R84, RZ, 0x1f, R93 ;  /* 0x0000001fff547819 */ /* 0x000fe2000001145d */
[----:B------:R-:W-:Y:S01]  /*1780*/  IMAD.SHL.U32 R80, R80, 0x20, RZ ;  /* 0x0000002050507824 */ /* 0x000fe200078e00ff */
[----:B------:R-:W-:Y:S01]  /*1790*/  SHF.R.S32.HI R83, RZ, 0x1f, R92 ;  /* 0x0000001fff537819 */ /* 0x000fe2000001145c */
[----:B------:R-:W-:-:S02]  /*17a0*/  IMAD.SHL.U32 R82, R82, 0x20, RZ ;  /* 0x0000002052527824 */ /* 0x000fc400078e00ff */
[----:B------:R-:W-:Y:S02]  /*17b0*/  IMAD.IADD R66, R121, 0x1, R66 ;  /* 0x0000000179427824 */ /* 0x000fe400078e0242 */
[----:B------:R-:W-:Y:S02]  /*17c0*/  IMAD.IADD R63, R119, 0x1, R63 ;  /* 0x00000001773f7824 */ /* 0x000fe400078e023f */
[----:B------:R-:W-:Y:S02]  /*17d0*/  IMAD.IADD R58, R58, 0x1, R113 ;  /* 0x000000013a3a7824 */ /* 0x000fe400078e0271 */
[----:B------:R-:W-:Y:S02]  /*17e0*/  IMAD.IADD R57, R57, 0x1, R111 ;  /* 0x0000000139397824 */ /* 0x000fe400078e026f */
[----:B------:R-:W-:Y:S02]  /*17f0*/  IMAD.SHL.U32 R91, R91, 0x2, RZ ;  /* 0x000000025b5b7824 */ /* 0x000fe400078e00ff */
[----:B------:R-:W-:-:S02]  /*1800*/  IMAD.SHL.U32 R89, R89, 0x2, RZ ;  /* 0x0000000259597824 */ /* 0x000fc400078e00ff */
[----:B------:R-:W-:Y:S02]  /*1810*/  IMAD.SHL.U32 R90, R90, 0x2, RZ ;  /* 0x000000025a5a7824 */ /* 0x000fe400078e00ff */
[----:B------:R-:W-:Y:S01]  /*1820*/  IMAD.SHL.U32 R88, R88, 0x2, RZ ;  /* 0x0000000258587824 */ /* 0x000fe200078e00ff */
[----:B------:R-:W-:Y:S06]  /*1830*/  BAR.SYNC.DEFER_BLOCKING 0x0 ;  /* 0x0000000000007b1d */ /* 0x000fec0000010000 */
.L_x_588:
[-C--:B------:R-:W-:Y:S01]  /*1840*/  IMAD R109, R81, R100.reuse, RZ ;  /* 0x00000064516d7224 */ /* 0x080fe200078e02ff */
[----:B------:R-:W-:Y:S01]  /*1850*/  SHF.R.S32.HI R56, RZ, 0x1f, R100 ;  /* 0x0000001fff387819 */ /* 0x000fe20000011464 */
[----:B------:R-:W-:Y:S04]  /*1860*/  DEPBAR.LE SB0, 0x0 ;  /* 0x000080000000791a */ /* 0x000fe80000000000 */
[----:B------:R-:W-:Y:S01]  /*1870*/  BAR.SYNC.DEFER_BLOCKING 0x0 ;  /* 0x0000000000007b1d */ /* 0x000fe20000010000 */
[----:B------:R-:W-:Y:S04]  /*1880*/  IMAD.WIDE.U32 R130, R82, R100, RZ ;  /* 0x0000006452827225 */ /* 0x000fe800078e00ff */
[----:B------:R-:W-:Y:S01]  /*1890*/  IMAD R109, R56, R82, R109 ;  /* 0x00000052386d7224 */ /* 0x000fe200078e026d */
[----:B-1----:R-:W-:Y:S03]  /*18a0*/  IADD3 R2, P1, R62, R130, RZ ;  /* 0x000000823e027210 */ /* 0x002fe60007f3e0ff */
[----:B------:R-:W-:Y:S01]  /*18b0*/  IMAD.IADD R109, R131, 0x1, R109 ;  /* 0x00000001836d7824 */ /* 0x000fe200078e026d */
[C---:B------:R-:W-:Y:S04]  /*18c0*/  LEA R44, P0, R2.reuse, c[0x0][0x1c8], 0x1 ;  /* 0x00007200022c7a11 */ /* 0x040fe800078008ff */
[----:B------:R-:W-:Y:S04]  /*18d0*/  IADD3.X R0, R109, R61, RZ, P1, !PT ;  /* 0x0000003d6d007210 */ /* 0x000fe80000ffe4ff */
[----:B------:R-:W-:Y:S01]  /*18e0*/  LEA.HI.X R45, R2, c[0x0][0x1cc], R0, 0x1, P0 ;  /* 0x00007300022d7a11 */ /* 0x000fe200000f0c00 */
[----:B------:R-:W-:Y:S01]  /*18f0*/  BSSY B1, `(.L_x_570) ;  /* 0x0000258000017945 */ /* 0x000fe20003800000 */
[----:B------:R-:W-:-:S05]  /*1900*/  @!P6 BRA `(.L_x_571) ;  /* 0x000024500000e947 */ /* 0x000fca0003800000 */
[-C--:B------:R-:W-:Y:S02]  /*1910*/  IMAD R2, R79, R100.reuse, RZ ;  /* 0x000000644f027224 */ /* 0x080fe400078e02ff */
[-C--:B------:R-:W-:Y:S02]  /*1920*/  IMAD R0, R77, R100.reuse, RZ ;  /* 0x000000644d007224 */ /* 0x080fe400078e02ff */
[----:B------:R-:W-:Y:S02]  /*1930*/  IMAD R3, R100, -0x20, R108 ;  /* 0xffffffe064037824 */ /* 0x000fe400078e026c */
[-C--:B------:R-:W-:Y:S03]  /*1940*/  IMAD.WIDE.U32 R22, R80, R100.reuse, RZ ;  /* 0x0000006450167225 */ /* 0x080fe600078e00ff */
[----:B------:R-:W-:Y:S01]  /*1950*/  IMNMX R3, R3, 0x20, PT ;  /* 0x0000002003037817 */ /* 0x000fe20003800200 */
[----:B------:R-:W-:Y:S04]  /*1960*/  IMAD.WIDE.U32 R20, R78, R100, RZ ;  /* 0x000000644e147225 */ /* 0x000fe800078e00ff */
[C---:B------:R-:W-:Y:S02]  /*1970*/  IMAD R2, R56.reuse, R80, R2 ;  /* 0x0000005038027224 */ /* 0x040fe400078e0202 */
[----:B------:R-:W-:Y:S03]  /*1980*/  IMAD R0, R56, R78, R0 ;  /* 0x0000004e38007224 */ /* 0x000fe600078e0200 */
        /* <DEDUP_REMOVED lines=42> */
.L_x_574:
[----:B------:R-:W-:Y:S05]  /*1c30*/  BSYNC B0 ;  /* 0x0000000000007941 */ /* 0x000fea0003800000 */
.L_x_573:
[----:B------:R-:W-:-:S05]  /*1c40*/  @P4 BRA `(.L_x_575) ;  /* 0x0000222000004947 */ /* 0x000fca0003800000 */
[----:B------:R-:W-:Y:S01]  /*1c50*/  ISETP.GE.AND P0, PT, R16, c[0x0][0x1d4], PT ;  /* 0x0000750010007a0c */ /* 0x000fe20003f06270 */
[----:B-1---5:R-:W-:Y:S01]  /*1c60*/  IMAD.MOV.U32 R4, RZ, RZ, R18 ;  /* 0x000000ffff047224 */ /* 0x022fe200078e0012 */
[----:B------:R-:W-:Y:S01]  /*1c70*/  MOV R0, R25 ;  /* 0x0000001900007202 */ /* 0x000fe20000000f00 */
[----:B------:R-:W-:Y:S01]  /*1c80*/  IMAD.MOV.U32 R3, RZ, RZ, R19 ;  /* 0x000000ffff037224 */ /* 0x000fe200078e0013 */
[----:B------:R-:W-:Y:S01]  /*1c90*/  BSSY B0, `(.L_x_576) ;  /* 0x0000048000007945 */ /* 0x000fe20003800000 */
[----:B------:R-:W-:Y:S03]  /*1ca0*/  IMAD.MOV.U32 R2, RZ, RZ, R24 ;  /* 0x000000ffff027224 */ /* 0x000fe600078e0018 */
[----:B------:R-:W-:Y:S01]  /*1cb0*/  PRMT R5, R3, 0x5410, R4 ;  /* 0x0000541003057816 */ /* 0x000fe20000000004 */
[----:B------:R-:W-:Y:S01]  /*1cc0*/  IMAD.MOV.U32 R3, RZ, RZ, R37 ;  /* 0x000000ffff037224 */ /* 0x000fe200078e0025 */
[----:B------:R-:W-:Y:S01]  /*1cd0*/  PRMT R6, R0, 0x5410, R2 ;  /* 0x0000541000067816 */ /* 0x000fe20000000002 */
[----:B------:R-:W-:Y:S01]  /*1ce0*/  IMAD.MOV.U32 R2, RZ, RZ, R26 ;  /* 0x000000ffff027224 */ /* 0x000fe200078e001a */
[----:B------:R-:W-:Y:S01]  /*1cf0*/  MOV R4, R36 ;  /* 0x0000002400047202 */ /* 0x000fe20000000f00 */
[----:B------:R-:W-:Y:S03]  /*1d00*/  IMAD.MOV.U32 R0, RZ, RZ, R27 ;  /* 0x000000ffff007224 */ /* 0x000fe600078e001b */
[----:B------:R-:W-:Y:S01]  /*1d10*/  PRMT R34, R3, 0x5410, R4 ;  /* 0x0000541003227816 */ /* 0x000fe20000000004 */
[----:B------:R-:W-:Y:S01]  /*1d20*/  IMAD.MOV.U32 R4, RZ, RZ, R38 ;  /* 0x000000ffff047224 */ /* 0x000fe200078e0026 */
[----:B------:R-:W-:Y:S01]  /*1d30*/  PRMT R7, R0, 0x5410, R2 ;  /* 0x0000541000077816 */ /* 0x000fe20000000002 */
[----:B------:R-:W-:Y:S01]  /*1d40*/  IMAD.MOV.U32 R2, RZ, RZ, R42 ;  /* 0x000000ffff027224 */ /* 0x000fe200078e002a */
[----:B------:R-:W-:Y:S02]  /*1d50*/  MOV R3, R39 ;  /* 0x0000002700037202 */ /* 0x000fe40000000f00 */
[----:B------:R-:W-:Y:S02]  /*1d60*/  MOV R0, R43 ;  /* 0x0000002b00007202 */ /* 0x000fe40000000f00 */
        /* <DEDUP_REMOVED lines=8> */
[----:B------:R-:W-:Y:S06]  /*1df0*/  IMAD.MOV.U32 R8, RZ, RZ, R29 ;  /* 0x000000ffff087224 */ /* 0x000fec00078e001d */
[----:B------:R-:W-:Y:S02]  /*1e00*/  @!P0 SHF.R.U64 R30, R30, 0x10, R31 ;  /* 0x000000101e1e8819 */ /* 0x000fe4000000121f */
[--C-:B------:R-:W-:Y:S02]  /*1e10*/  @!P0 SHF.R.U64 R2, R28, 0x10, R29.reuse ;  /* 0x000000101c028819 */ /* 0x100fe4000000121d */
[----:B------:R-:W-:Y:S02]  /*1e20*/  @!P0 SHF.R.U32.HI R0, RZ, 0x10, R29 ;  /* 0x00000010ff008819 */ /* 0x000fe4000001161d */
[----:B------:R-:W-:Y:S02]  /*1e30*/  @!P0 PRMT R29, R13, 0x5410, R30 ;  /* 0x000054100d1d8816 */ /* 0x000fe4000000001e */
[----:B------:R-:W-:Y:S02]  /*1e40*/  @!P0 SHF.R.U32.HI R4, RZ, 0x10, R31 ;  /* 0x00000010ff048819 */ /* 0x000fe4000001161f */
[----:B------:R-:W-:Y:S01]  /*1e50*/  @!P0 PRMT R3, R3, 0x5410, R2 ;  /* 0x0000541003038816 */ /* 0x000fe20000000002 */
[C---:B------:R-:W-:Y:S01]  /*1e60*/  @!P0 IMAD.U32 R13, R29.reuse, 0x10000, RZ ;  /* 0x000100001d0d8824 */ /* 0x040fe200078e00ff */
[----:B------:R-:W-:Y:S02]  /*1e70*/  @!P0 PRMT R32, R32, 0x5410, R4 ;  /* 0x0000541020208816 */ /* 0x000fe40000000004 */
[----:B------:R-:W-:Y:S02]  /*1e80*/  @!P0 PRMT R8, R8, 0x5410, R0 ;  /* 0x0000541008088816 */ /* 0x000fe40000000000 */
[----:B------:R-:W-:Y:S02]  /*1e90*/  @!P0 LOP3.LUT R29, R29, 0xffff0000, RZ, 0xc0, !PT ;  /* 0xffff00001d1d8812 */ /* 0x000fe400078ec0ff */
[C---:B------:R-:W-:Y:S02]  /*1ea0*/  @!P0 SHF.L.U32 R2, R3.reuse, 0x10, RZ ;  /* 0x0000001003028819 */ /* 0x040fe400000006ff */
[----:B------:R-:W-:Y:S01]  /*1eb0*/  @!P0 LOP3.LUT R3, R3, 0xffff0000, RZ, 0xc0, !PT ;  /* 0xffff000003038812 */ /* 0x000fe200078ec0ff */
[C---:B-1----:R-:W-:Y:S01]  /*1ec0*/  @!P0 IMAD.U32 R28, R20.reuse, 0x10000, RZ ;  /* 0x00010000141c8824 */ /* 0x042fe200078e00ff */
[----:B------:R-:W-:Y:S02]  /*1ed0*/  @!P0 LOP3.LUT R0, R20, 0xffff0000, RZ, 0xc0, !PT ;  /* 0xffff000014008812 */ /* 0x000fe400078ec0ff */
[C---:B------:R-:W-:Y:S02]  /*1ee0*/  @!P0 LOP3.LUT R4, R21.reuse, 0xffff0000, RZ, 0xc0, !PT ;  /* 0xffff000015048812 */ /* 0x040fe400078ec0ff */
[----:B------:R-:W-:Y:S01]  /*1ef0*/  @!P0 SHF.L.U32 R30, R21, 0x10, RZ ;  /* 0x00000010151e8819 */ /* 0x000fe200000006ff */
[----:B------:R-:W-:Y:S01]  /*1f00*/  @!P0 FMUL.FTZ R41, R0, R13 ;  /* 0x0000000d00298220 */ /* 0x000fe20000410000 */
[----:B------:R-:W-:Y:S01]  /*1f10*/  @!P0 SHF.L.U32 R31, R22, 0x10, RZ ;  /* 0x00000010161f8819 */ /* 0x000fe200000006ff */
[----:B------:R-:W-:Y:S01]  /*1f20*/  @!P0 FMUL.FTZ R46, R4, R29 ;  /* 0x0000001d042e8220 */ /* 0x000fe20000410000 */
[----:B------:R-:W-:Y:S01]  /*1f30*/  @!P0 SHF.L.U32 R33, R23, 0x10, RZ ;  /* 0x0000001017218819 */ /* 0x000fe200000006ff */
[-C--:B------:R-:W-:Y:S02]  /*1f40*/  @!P0 FMUL.FTZ R0, R0, R2.reuse ;  /* 0x0000000200008220 */ /* 0x080fe40000410000 */
[----:B------:R-:W-:Y:S02]  /*1f50*/  @!P0 FFMA.FTZ R41, R28, R2, -R41 ;  /* 0x000000021c298223 */ /* 0x000fe40000010829 */
[-C--:B------:R-:W-:Y:S02]  /*1f60*/  @!P0 FMUL.FTZ R2, R4, R3.reuse ;  /* 0x0000000304028220 */ /* 0x080fe40000410000 */
[----:B------:R-:W-:Y:S01]  /*1f70*/  @!P0 FFMA.FTZ R46, R30, R3, -R46 ;  /* 0x000000031e2e8223 */ /* 0x000fe2000001082e */
[----:B------:R-:W-:Y:S01]  /*1f80*/  @!P0 LOP3.LUT R3, R22, 0xffff0000, RZ, 0xc0, !PT ;  /* 0xffff000016038812 */ /* 0x000fe200078ec0ff */
[----:B------:R-:W-:Y:S01]  /*1f90*/  @!P0 FFMA.FTZ R0, R13, R28, R0 ;  /* 0x0000001c0d008223 */ /* 0x000fe20000010000 */
[----:B------:R-:W-:Y:S01]  /*1fa0*/  @!P0 LOP3.LUT R13, R23, 0xffff0000, RZ, 0xc0, !PT ;  /* 0xffff0000170d8812 */ /* 0x000fe200078ec0ff */
[C---:B------:R-:W-:Y:S01]  /*1fb0*/  @!P0 IMAD.U32 R28, R32.reuse, 0x10000, RZ ;  /* 0x00010000201c8824 */ /* 0x040fe200078e00ff */
[----:B------:R-:W-:Y:S01]  /*1fc0*/  @!P0 LOP3.LUT R32, R32, 0xffff0000, RZ, 0xc0, !PT ;  /* 0xffff000020208812 */ /* 0x000fe200078ec0ff */
[C---:B------:R-:W-:Y:S01]  /*1fd0*/  @!P0 IMAD.U32 R4, R8.reuse, 0x10000, RZ ;  /* 0x0001000008048824 */ /* 0x040fe200078e00ff */
[----:B------:R-:W-:Y:S01]  /*1fe0*/  @!P0 LOP3.LUT R8, R8, 0xffff0000, RZ, 0xc0, !PT ;  /* 0xffff000008088812 */ /* 0x000fe200078ec0ff */
[C---:B------:R-:W-:Y:S01]  /*1ff0*/  @!P0 FMUL.FTZ R47, R3.reuse, R28 ;  /* 0x0000001c032f8220 */ /* 0x040fe20000410000 */
[----:B------:R-:W-:Y:S01]  /*2000*/  @!P0 F2FP.BF16.PACK_AB R0, R0, R41 ;  /* 0x000000290000823e */ /* 0x000fe200000010ff */
[----:B------:R-:W-:Y:S02]  /*2010*/  @!P0 FMUL.FTZ R3, R3, R4 ;  /* 0x0000000403038220 */ /* 0x000fe40000410000 */
[----:B------:R-:W-:Y:S02]  /*2020*/  @!P0 FMUL.FTZ R48, R13, R32 ;  /* 0x000000200d308220 */ /* 0x000fe40000410000 */
[----:B------:R-:W-:Y:S02]  /*2030*/  @!P0 FFMA.FTZ R47, R31, R4, -R47 ;  /* 0x000000041f2f8223 */ /* 0x000fe4000001082f */
[----:B------:R-:W-:Y:S02]  /*2040*/  @!P0 FMUL.FTZ R4, R13, R8 ;  /* 0x000000080d048220 */ /* 0x000fe40000410000 */
[----:B------:R-:W-:Y:S02]  /*2050*/  @!P0 FFMA.FTZ R2, R29, R30, R2 ;  /* 0x0000001e1d028223 */ /* 0x000fe40000010002 */
[----:B------:R-:W-:Y:S02]  /*2060*/  @!P0 FFMA.FTZ R3, R28, R31, R3 ;  /* 0x0000001f1c038223 */ /* 0x000fe40000010003 */
[----:B------:R-:W-:Y:S01]  /*2070*/  @!P0 FFMA.FTZ R48, R33, R8, -R48 ;  /* 0x0000000821308223 */ /* 0x000fe20000010830 */
[----:B------:R-:W-:Y:S01]  /*2080*/  @!P0 F2FP.BF16.PACK_AB R2, R2, R46 ;  /* 0x0000002e0202823e */ /* 0x000fe200000010ff */
        /* <DEDUP_REMOVED lines=8> */
.L_x_577:
[----:B------:R-:W-:Y:S05]  /*2110*/  BSYNC B0 ;  /* 0x0000000000007941 */ /* 0x000fea0003800000 */
.L_x_576:
        /* <DEDUP_REMOVED lines=8> */
[--C-:B------:R-:W-:Y:S02]  /*21a0*/  @!P0 SHF.R.U64 R3, R26, 0x10, R27.reuse ;  /* 0x000000101a038819 */ /* 0x100fe4000000121b */
[----:B------:R-:W-:Y:S02]  /*21b0*/  @!P0 SHF.R.U32.HI R26, RZ, 0x10, R27 ;  /* 0x00000010ff1a8819 */ /* 0x000fe4000001161b */
[C---:B------:R-:W-:Y:S02]  /*21c0*/  @!P0 PRMT R27, R40.reuse, 0x5432, R0 ;  /* 0x00005432281b8816 */ /* 0x040fe40000000000 */
[C---:B------:R-:W-:Y:S02]  /*21d0*/  @!P0 PRMT R3, R7.reuse, 0x5432, R3 ;  /* 0x0000543207038816 */ /* 0x040fe40000000003 */
[----:B------:R-:W-:Y:S01]  /*21e0*/  @!P0 PRMT R7, R7, 0x5410, R26 ;  /* 0x0000541007078816 */ /* 0x000fe2000000001a */
[C---:B------:R-:W-:Y:S01]  /*21f0*/  @!P0 IMAD.U32 R8, R27.reuse, 0x10000, RZ ;  /* 0x000100001b088824 */ /* 0x040fe200078e00ff */
[----:B------:R-:W-:Y:S01]  /*2200*/  @!P0 LOP3.LUT R26, R27, 0xffff0000, RZ, 0xc0, !PT ;  /* 0xffff00001b1a8812 */ /* 0x000fe200078ec0ff */
[C---:B------:R-:W-:Y:S01]  /*2210*/  @!P0 IMAD.U32 R2, R3.reuse, 0x10000, RZ ;  /* 0x0001000003028824 */ /* 0x040fe200078e00ff */
[----:B------:R-:W-:Y:S02]  /*2220*/  @!P0 SHF.R.U32.HI R42, RZ, 0x10, R43 ;  /* 0x00000010ff2a8819 */ /* 0x000fe4000001162b */
[----:B------:R-:W-:Y:S02]  /*2230*/  @!P0 LOP3.LUT R3, R3, 0xffff0000, RZ, 0xc0, !PT ;  /* 0xffff000003038812 */ /* 0x000fe400078ec0ff */
[----:B------:R-:W-:Y:S04]  /*2240*/  @!P0 PRMT R40, R40, 0x5410, R42 ;  /* 0x0000541028288816 */ /* 0x000fe8000000002a */
[----:B------:R-:W-:Y:S01]  /*2250*/  @!P0 LOP3.LUT R29, R40, 0xffff0000, RZ, 0xc0, !PT ;  /* 0xffff0000281d8812 */ /* 0x000fe200078ec0ff */
[C---:B-1----:R-:W-:Y:S01]  /*2260*/  @!P0 IMAD.U32 R27, R21.reuse, 0x10000, RZ ;  /* 0x00010000151b8824 */ /* 0x042fe200078e00ff */
[C---:B------:R-:W-:Y:S02]  /*2270*/  @!P0 LOP3.LUT R0, R20.reuse, 0xffff0000, RZ, 0xc0, !PT ;  /* 0xffff000014008812 */ /* 0x040fe400078ec0ff */
[----:B------:R-:W-:Y:S02]  /*2280*/  @!P0 LOP3.LUT R4, R21, 0xffff0000, RZ, 0xc0, !PT ;  /* 0xffff000015048812 */ /* 0x000fe400078ec0ff */
        /* <DEDUP_REMOVED lines=12> */
[----:B------:R-:W-:Y:S02]  /*2350*/  @!P0 IMAD.U32 R13, R40, 0x10000, RZ ;  /* 0x00010000280d8824 */ /* 0x000fe400078e00ff */
[C---:B------:R-:W-:Y:S01]  /*2360*/  @!P0 IMAD.U32 R4, R7.reuse, 0x10000, RZ ;  /* 0x0001000007048824 */ /* 0x040fe200078e00ff */
[----:B------:R-:W-:Y:S01]  /*2370*/  @!P0 LOP3.LUT R7, R7, 0xffff0000, RZ, 0xc0, !PT ;  /* 0xffff000007078812 */ /* 0x000fe200078ec0ff */
[C---:B------:R-:W-:Y:S01]  /*2380*/  @!P0 FMUL.FTZ R33, R3.reuse, R13 ;  /* 0x0000000d03218220 */ /* 0x040fe20000410000 */
[----:B------:R-:W-:Y:S01]  /*2390*/  @!P0 F2FP.BF16.PACK_AB R0, R0, R31 ;  /* 0x0000001f0000823e */ /* 0x000fe200000010ff */
[-C--:B------:R-:W-:Y:S02]  /*23a0*/  @!P0 FMUL.FTZ R3, R3, R4.reuse ;  /* 0x0000000403038220 */ /* 0x080fe40000410000 */
        /* <DEDUP_REMOVED lines=15> */
.L_x_579:
[----:B------:R-:W-:Y:S05]  /*24a0*/  BSYNC B0 ;  /* 0x0000000000007941 */ /* 0x000fea0003800000 */
.L_x_578:
        /* <DEDUP_REMOVED lines=10> */
[C---:B------:R-:W-:Y:S02]  /*2550*/  @!P0 PRMT R3, R6.reuse, 0x5432, R3 ;  /* 0x0000543206038816 */ /* 0x040fe40000000003 */
[----:B------:R-:W-:Y:S01]  /*2560*/  @!P0 SHF.R.U32.HI R24, RZ, 0x10, R25 ;  /* 0x00000010ff188819 */ /* 0x000fe20000011619 */
[C---:B------:R-:W-:Y:S01]  /*2570*/  @!P0 IMAD.U32 R7, R13.reuse, 0x10000, RZ ;  /* 0x000100000d078824 */ /* 0x040fe200078e00ff */
[----:B------:R-:W-:Y:S01]  /*2580*/  @!P0 LOP3.LUT R13, R13, 0xffff0000, RZ, 0xc0, !PT ;  /* 0xffff00000d0d8812 */ /* 0x000fe200078ec0ff */
        /* <DEDUP_REMOVED lines=42> */
.L_x_581:
[----:B------:R-:W-:Y:S05]  /*2830*/  BSYNC B0 ;  /* 0x0000000000007941 */ /* 0x000fea0003800000 */
.L_x_580:
        /* <DEDUP_REMOVED lines=56> */
.L_x_572:
        /* <DEDUP_REMOVED lines=19> */
[C---:B------:R-:W-:Y:S01]  /*2cf0*/  LEA R20, P1, R3.reuse, c[0x0][0x270], 0x1 ;  /* 0x00009c0003147a11 */ /* 0x040fe200078208ff */
[----:B------:R-:W-:Y:S01]  /*2d00*/  CS2R R46, SRZ ;  /* 0x00000000002e7805 */ /* 0x000fe2000001ff00 */
[C---:B------:R-:W-:Y:S01]  /*2d10*/  LEA R18, P0, R8.reuse, c[0x0][0x288], 0x1 ;  /* 0x0000a20008127a11 */ /* 0x040fe200078008ff */
[----:B------:R-:W-:Y:S01]  /*2d20*/  CS2R R44, SRZ ;  /* 0x00000000002c7805 */ /* 0x000fe2000001ff00 */
[----:B------:R-:W-:Y:S02]  /*2d30*/  LEA.HI.X R21, R3, c[0x0][0x274], R2, 0x1, P1 ;  /* 0x00009d0003157a11 */ /* 0x000fe400008f0c02 */
[----:B------:R-:W-:Y:S03]  /*2d40*/  LEA.HI.X R19, R8, c[0x0][0x28c], R0, 0x1, P0 ;  /* 0x0000a30008137a11 */ /* 0x000fe600000f0c00 */
[----:B------:R1:W5:Y:S04]  /*2d50*/  @!P3 LDG.E.128 R4, [R20.64] ;  /* 0x000000081404b981 */ /* 0x000368000c1e1d00 */
[----:B------:R1:W5:Y:S04]  /*2d60*/  @!P2 LDG.E.128 R24, [R20.64+0x80] ;  /* 0x000080081418a981 */ /* 0x000368000c1e1d00 */
[----:B------:R1:W5:Y:S04]  /*2d70*/  @!P3 LDG.E.128 R28, [R18.64] ;  /* 0x00000008121cb981 */ /* 0x000368000c1e1d00 */
[----:B------:R1:W5:Y:S02]  /*2d80*/  @!P2 LDG.E.128 R44, [R18.64+0x80] ;  /* 0x00008008122ca981 */ /* 0x000364000c1e1d00 */
.L_x_583:
[----:B------:R-:W-:Y:S05]  /*2d90*/  BSYNC B0 ;  /* 0x0000000000007941 */ /* 0x000fea0003800000 */
.L_x_582:
[----:B------:R-:W-:Y:S04]  /*2da0*/  IADD3 R130, P0, R128, R130, RZ ;  /* 0x0000008280827210 */ /* 0x000fe80007f1e0ff */
[----:B------:R-:W-:Y:S01]  /*2db0*/  IADD3.X R109, R109, R76, RZ, P0, !PT ;  /* 0x0000004c6d6d7210 */ /* 0x000fe200007fe4ff */
[----:B------:R-:W-:-:S05]  /*2dc0*/  @P4 BRA `(.L_x_575) ;  /* 0x000010a000004947 */ /* 0x000fca0003800000 */
[----:B------:R-:W-:Y:S01]  /*2dd0*/  ISETP.GE.AND P0, PT, R16, c[0x0][0x1d4], PT ;  /* 0x0000750010007a0c */ /* 0x000fe20003f06270 */
[----:B-----5:R-:W-:Y:S01]  /*2de0*/  IMAD.MOV.U32 R8, RZ, RZ, R26 ;  /* 0x000000ffff087224 */ /* 0x020fe200078e001a */
[----:B------:R-:W-:Y:S01]  /*2df0*/  MOV R2, R24 ;  /* 0x0000001800027202 */ /* 0x000fe20000000f00 */
[----:B------:R-:W-:Y:S01]  /*2e00*/  IMAD.MOV.U32 R3, RZ, RZ, R27 ;  /* 0x000000ffff037224 */ /* 0x000fe200078e001b */
[----:B------:R-:W-:Y:S01]  /*2e10*/  BSSY B0, `(.L_x_584) ;  /* 0x0000081000007945 */ /* 0x000fe20003800000 */
[----:B------:R-:W-:Y:S03]  /*2e20*/  IMAD.MOV.U32 R0, RZ, RZ, R25 ;  /* 0x000000ffff007224 */ /* 0x000fe600078e0019 */
[----:B-1----:R-:W-:Y:S01]  /*2e30*/  PRMT R18, R3, 0x5410, R8 ;  /* 0x0000541003127816 */ /* 0x002fe20000000008 */
        /* <DEDUP_REMOVED lines=10> */
[----:B------:R-:W-:Y:S01]  /*2ee0*/  ISETP.GE.AND P1, PT, R93, c[0x0][0x1d4], PT ;  /* 0x000075005d007a0c */ /* 0x000fe20003f26270 */
[----:B------:R-:W-:Y:S01]  /*2ef0*/  IMAD.MOV.U32 R19, RZ, RZ, R28 ;  /* 0x000000ffff137224 */ /* 0x000fe200078e001c */
[----:B------:R-:W-:Y:S01]  /*2f00*/  MOV R38, R30 ;  /* 0x0000001e00267202 */ /* 0x000fe20000000f00 */
[----:B------:R-:W-:Y:S02]  /*2f10*/  IMAD.MOV.U32 R0, RZ, RZ, R5 ;  /* 0x000000ffff007224 */ /* 0x000fe400078e0005 */
[----:B------:R-:W-:Y:S02]  /*2f20*/  IMAD.MOV.U32 R2, RZ, RZ, R4 ;  /* 0x000000ffff027224 */ /* 0x000fe400078e0004 */
[----:B------:R-:W2:Y:S01]  /*2f30*/  LDS.128 R48, [R91+0xc080] ;  /* 0x00c080005b307984 */ /* 0x000ea20000000c00 */
[----:B------:R-:W-:Y:S02]  /*2f40*/  IMAD.MOV.U32 R34, RZ, RZ, R29 ;  /* 0x000000ffff227224 */ /* 0x000fe400078e001d */
[----:B------:R-:W-:Y:S01]  /*2f50*/  IMAD.MOV.U32 R42, RZ, RZ, R31 ;  /* 0x000000ffff2a7224 */ /* 0x000fe200078e001f */
[----:B------:R-:W-:Y:S02]  /*2f60*/  @!P0 SHF.R.U64 R28, R28, 0x10, R29 ;  /* 0x000000101c1c8819 */ /* 0x000fe4000000121d */
[----:B------:R-:W-:Y:S01]  /*2f70*/  @!P0 SHF.R.U64 R3, R4, 0x10, R5 ;  /* 0x0000001004038819 */ /* 0x000fe20000001205 */
[----:B------:R-:W-:Y:S01]  /*2f80*/  IMAD.MOV.U32 R4, RZ, RZ, R7 ;  /* 0x000000ffff047224 */ /* 0x000fe200078e0007 */
[----:B------:R-:W-:Y:S01]  /*2f90*/  @!P0 SHF.R.U32.HI R8, RZ, 0x10, R5 ;  /* 0x00000010ff088819 */ /* 0x000fe20000011605 */
[----:B------:R-:W-:Y:S01]  /*2fa0*/  IMAD.MOV.U32 R5, RZ, RZ, R6 ;  /* 0x000000ffff057224 */ /* 0x000fe200078e0006 */
[----:B------:R-:W-:Y:S02]  /*2fb0*/  @!P0 SHF.R.U64 R32, R30, 0x10, R31 ;  /* 0x000000101e208819 */ /* 0x000fe4000000121f */
[----:B------:R-:W-:Y:S02]  /*2fc0*/  @!P0 PRMT R30, R19, 0x5410, R28 ;  /* 0x00005410131e8816 */ /* 0x000fe4000000001c */
[-C--:B------:R-:W-:Y:S02]  /*2fd0*/  IADD3 R19, P3, P2, R124, R130.reuse, R95 ;  /* 0x000000827c137210 */ /* 0x080fe40007a7e05f */
[----:B------:R-:W-:Y:S02]  /*2fe0*/  @!P0 SHF.R.U32.HI R29, RZ, 0x10, R29 ;  /* 0x00000010ff1d8819 */ /* 0x000fe4000001161d */
[C---:B------:R-:W-:Y:S02]  /*2ff0*/  LEA R136, P4, R19.reuse, c[0x0][0x1c8], 0x1 ;  /* 0x0000720013887a11 */ /* 0x040fe400078808ff */
[----:B------:R-:W-:Y:S02]  /*3000*/  @!P0 SHF.R.U64 R6, R6, 0x10, R7 ;  /* 0x0000001006068819 */ /* 0x000fe40000001207 */
[----:B------:R-:W-:Y:S02]  /*3010*/  @!P0 PRMT R2, R2, 0x5410, R3 ;  /* 0x0000541002028816 */ /* 0x000fe40000000003 */
[----:B------:R-:W-:Y:S02]  /*3020*/  @!P0 PRMT R8, R0, 0x5410, R8 ;  /* 0x0000541000088816 */ /* 0x000fe40000000008 */
[-C--:B------:R-:W-:Y:S02]  /*3030*/  IADD3.X R0, R70, R109.reuse, R86, P3, P2 ;  /* 0x0000006d46007210 */ /* 0x080fe40001fe4456 */
[----:B------:R-:W-:Y:S02]  /*3040*/  @!P1 IADD3 R3, P3, P2, R124, R130, R93 ;  /* 0x000000827c039210 */ /* 0x000fe40007a7e05d */
[----:B------:R-:W-:Y:S01]  /*3050*/  LEA.HI.X R137, R19, c[0x0][0x1cc], R0, 0x1, P4 ;  /* 0x0000730013897a11 */ /* 0x000fe200020f0c00 */
[----:B------:R-:W-:Y:S01]  /*3060*/  @!P0 IMAD.U32 R19, R30, 0x10000, RZ ;  /* 0x000100001e138824 */ /* 0x000fe200078e00ff */
[----:B------:R-:W-:Y:S01]  /*3070*/  @!P0 PRMT R34, R34, 0x5410, R29 ;  /* 0x0000541022228816 */ /* 0x000fe2000000001d */
[----:B-1----:R-:W-:Y:S01]  /*3080*/  @!P0 IMAD.U32 R0, R20, 0x10000, RZ ;  /* 0x0001000014008824 */ /* 0x002fe200078e00ff */
[----:B------:R-:W-:Y:S01]  /*3090*/  @!P0 PRMT R5, R5, 0x5410, R6 ;  /* 0x0000541005058816 */ /* 0x000fe20000000006 */
[----:B------:R-:W-:Y:S01]  /*30a0*/  @!P0 IMAD.U32 R29, R23, 0x10000, RZ ;  /* 0x00010000171d8824 */ /* 0x000fe200078e00ff */
[----:B------:R-:W-:Y:S01]  /*30b0*/  @!P1 IADD3.X R6, R70, R109, R84, P3, P2 ;  /* 0x0000006d46069210 */ /* 0x000fe20001fe4454 */
[----:B------:R-:W-:Y:S01]  /*30c0*/  @!P0 FMUL.FTZ R131, R0, R19 ;  /* 0x0000001300838220 */ /* 0x000fe20000410000 */
[----:B------:R-:W-:Y:S01]  /*30d0*/  @!P1 LEA R134, P2, R3, c[0x0][0x1c8], 0x1 ;  /* 0x0000720003869a11 */ /* 0x000fe200078408ff */
[----:B--2---:R-:W-:Y:S01]  /*30e0*/  @!P0 IMAD.U32 R33, R49, 0x10000, RZ ;  /* 0x0001000031218824 */ /* 0x004fe200078e00ff */
[----:B------:R-:W-:Y:S02]  /*30f0*/  @!P0 SHF.L.U32 R28, R48, 0x10, RZ ;  /* 0x00000010301c8819 */ /* 0x000fe400000006ff */
[----:B------:R-:W-:Y:S01]  /*3100*/  @!P1 LEA.HI.X R135, R3, c[0x0][0x1cc], R6, 0x1, P2 ;  /* 0x0000730003879a11 */ /* 0x000fe200010f0c06 */
[----:B------:R-:W-:Y:S01]  /*3110*/  @!P0 IMAD.U32 R3, R2, 0x10000, RZ ;  /* 0x0001000002038824 */ /* 0x000fe200078e00ff */
[----:B------:R-:W-:Y:S02]  /*3120*/  @!P0 SHF.L.U32 R6, R21, 0x10, RZ ;  /* 0x0000001015068819 */ /* 0x000fe400000006ff */
[----:B------:R-:W-:Y:S01]  /*3130*/  @!P0 LOP3.LUT R35, R49, 0xffff0000, RZ, 0xc0, !PT ;  /* 0xffff000031238812 */ /* 0x000fe200078ec0ff */
[-C--:B------:R-:W-:Y:S01]  /*3140*/  @!P0 FMUL.FTZ R0, R0, R3.reuse ;  /* 0x0000000300008220 */ /* 0x080fe20000410000 */
[----:B------:R-:W-:Y:S01]  /*3150*/  @!P0 SHF.L.U32 R37, R50, 0x10, RZ ;  /* 0x0000001032258819 */ /* 0x000fe200000006ff */
[----:B------:R-:W-:Y:S01]  /*3160*/  @!P0 FFMA.FTZ R131, R28, R3, -R131 ;  /* 0x000000031c838223 */ /* 0x000fe20000010883 */
[----:B------:R-:W-:Y:S01]  /*3170*/  @!P0 LOP3.LUT R39, R50, 0xffff0000, RZ, 0xc0, !PT ;  /* 0xffff000032278812 */ /* 0x000fe200078ec0ff */
[----:B------:R-:W-:Y:S01]  /*3180*/  @!P0 FFMA.FTZ R0, R19, R28, R0 ;  /* 0x0000001c13008223 */ /* 0x000fe20000010000 */
[C---:B------:R-:W-:Y:S01]  /*3190*/  @!P0 SHF.L.U32 R41, R51.reuse, 0x10, RZ ;  /* 0x0000001033298819 */ /* 0x040fe200000006ff */
[----:B------:R-:W-:Y:S01]  /*31a0*/  @!P0 IMAD.U32 R28, R22, 0x10000, RZ ;  /* 0x00010000161c8824 */ /* 0x000fe200078e00ff */
[----:B------:R-:W-:Y:S02]  /*31b0*/  @!P0 LOP3.LUT R43, R51, 0xffff0000, RZ, 0xc0, !PT ;  /* 0xffff0000332b8812 */ /* 0x000fe400078ec0ff */
[----:B------:R-:W-:Y:S02]  /*31c0*/  @!P0 SHF.R.U32.HI R31, RZ, 0x10, R31 ;  /* 0x00000010ff1f8819 */ /* 0x000fe4000001161f */
[----:B------:R-:W-:Y:S02]  /*31d0*/  @!P0 LOP3.LUT R19, R2, 0xffff0000, RZ, 0xc0, !PT ;  /* 0xffff000002138812 */ /* 0x000fe400078ec0ff */
[----:B------:R-:W-:Y:S02]  /*31e0*/  @!P0 PRMT R42, R42, 0x5410, R31 ;  /* 0x000054102a2a8816 */ /* 0x000fe4000000001f */
[----:B------:R-:W-:Y:S02]  /*31f0*/  @!P0 LOP3.LUT R31, R48, 0xffff0000, RZ, 0xc0, !PT ;  /* 0xffff0000301f8812 */ /* 0x000fe400078ec0ff */
[----:B------:R-:W-:Y:S01]  /*3200*/  @!P0 LOP3.LUT R30, R30, 0xffff0000, RZ, 0xc0, !PT ;  /* 0xffff00001e1e8812 */ /* 0x000fe200078ec0ff */
[C---:B------:R-:W-:Y:S01]  /*3210*/  @!P0 IMAD.U32 R40, R42.reuse, 0x10000, RZ ;  /* 0x000100002a288824 */ /* 0x040fe200078e00ff */
[----:B------:R-:W-:Y:S02]  /*3220*/  @!P0 LOP3.LUT R42, R42, 0xffff0000, RZ, 0xc0, !PT ;  /* 0xffff00002a2a8812 */ /* 0x000fe400078ec0ff */
[----:B------:R-:W-:Y:S01]  /*3230*/  @!P0 SHF.R.U32.HI R7, RZ, 0x10, R7 ;  /* 0x00000010ff078819 */ /* 0x000fe20000011607 */
[----:B------:R-:W-:Y:S01]  /*3240*/  @!P0 FMUL.FTZ R142, R29, R40 ;  /* 0x000000281d8e8220 */ /* 0x000fe20000410000 */
[----:B------:R-:W-:Y:S01]  /*3250*/  @!P0 PRMT R38, R38, 0x5410, R32 ;  /* 0x0000541026268816 */ /* 0x000fe20000000020 */
[----:B------:R-:W-:Y:S01]  /*3260*/  @!P0 IMAD.U32 R32, R34, 0x10000, RZ ;  /* 0x0001000022208824 */ /* 0x000fe200078e00ff */
[----:B------:R-:W-:Y:S01]  /*3270*/  @!P0 PRMT R7, R4, 0x5410, R7 ;  /* 0x0000541004078816 */ /* 0x000fe20000000007 */
[----:B------:R-:W-:Y:S01]  /*3280*/  @!P0 IMAD.U32 R4, R8, 0x10000, RZ ;  /* 0x0001000008048824 */ /* 0x000fe200078e00ff */
[----:B------:R-:W-:Y:S01]  /*3290*/  @!P0 LOP3.LUT R34, R34, 0xffff0000, RZ, 0xc0, !PT ;  /* 0xffff000022228812 */ /* 0x000fe200078ec0ff */
[----:B------:R-:W-:Y:S01]  /*32a0*/  @!P0 FMUL.FTZ R132, R6, R32 ;  /* 0x0000002006848220 */ /* 0x000fe20000410000 */
[----:B------:R-:W-:Y:S01]  /*32b0*/  @!P0 LOP3.LUT R8, R8, 0xffff0000, RZ, 0xc0, !PT ;  /* 0xffff000008088812 */ /* 0x000fe200078ec0ff */
[-C--:B------:R-:W-:Y:S01]  /*32c0*/  @!P0 FMUL.FTZ R3, R6, R4.reuse ;  /* 0x0000000406038220 */ /* 0x080fe20000410000 */
[----:B------:R-:W-:Y:S01]  /*32d0*/  @!P0 LOP3.LUT R6, R20, 0xffff0000, RZ, 0xc0, !PT ;  /* 0xffff000014068812 */ /* 0x000fe200078ec0ff */
[----:B------:R-:W-:Y:S01]  /*32e0*/  @!P0 FFMA.FTZ R132, R33, R4, -R132 ;  /* 0x0000000421848223 */ /* 0x000fe20000010884 */
[----:B------:R-:W-:Y:S01]  /*32f0*/  @!P0 LOP3.LUT R4, R21, 0xffff0000, RZ, 0xc0, !PT ;  /* 0xffff000015048812 */ /* 0x000fe200078ec0ff */
[C---:B------:R-:W-:Y:S01]  /*3300*/  @!P0 IMAD.U32 R36, R38.reuse, 0x10000, RZ ;  /* 0x0001000026248824 */ /* 0x040fe200078e00ff */
[----:B------:R-:W-:Y:S01]  /*3310*/  @!P0 LOP3.LUT R38, R38, 0xffff0000, RZ, 0xc0, !PT ;  /* 0xffff000026268812 */ /* 0x000fe200078ec0ff */
[----:B------:R-:W-:Y:S02]  /*3320*/  @!P0 FMUL.FTZ R138, R6, R30 ;  /* 0x0000001e068a8220 */ /* 0x000fe40000410000 */
[----:B------:R-:W-:Y:S02]  /*3330*/  @!P0 FMUL.FTZ R133, R4, R34 ;  /* 0x0000002204858220 */ /* 0x000fe40000410000 */
[-C--:B------:R-:W-:Y:S02]  /*3340*/  @!P0 FMUL.FTZ R2, R6, R19.reuse ;  /* 0x0000001306028220 */ /* 0x080fe40000410000 */
[----:B------:R-:W-:Y:S01]  /*3350*/  @!P0 FFMA.FTZ R138, R31, R19, -R138 ;  /* 0x000000131f8a8223 */ /* 0x000fe2000001088a */
[----:B------:R-:W-:Y:S01]  /*3360*/  @!P0 LOP3.LUT R19, R22, 0xffff0000, RZ, 0xc0, !PT ;  /* 0xffff000016138812 */ /* 0x000fe200078ec0ff */
[----:B------:R-:W-:Y:S02]  /*3370*/  @!P0 IMAD.U32 R6, R5, 0x10000, RZ ;  /* 0x0001000005068824 */ /* 0x000fe400078e00ff */
[-C--:B------:R-:W-:Y:S01]  /*3380*/  @!P0 FMUL.FTZ R4, R4, R8.reuse ;  /* 0x0000000804048220 */ /* 0x080fe20000410000 */
[----:B------:R-:W-:Y:S01]  /*3390*/  @!P0 F2FP.BF16.PACK_AB R131, R138, R131 ;  /* 0x000000838a83823e */ /* 0x000fe200000010ff */
[----:B------:R-:W-:Y:S01]  /*33a0*/  @!P0 FFMA.FTZ R133, R35, R8, -R133 ;  /* 0x0000000823858223 */ /* 0x000fe20000010885 */
[----:B------:R-:W-:Y:S01]  /*33b0*/  @!P0 LOP3.LUT R8, R5, 0xffff0000, RZ, 0xc0, !PT ;  /* 0xffff000005088812 */ /* 0x000fe200078ec0ff */
[C---:B------:R-:W-:Y:S01]  /*33c0*/  @!P0 FMUL.FTZ R139, R28.reuse, R36 ;  /* 0x000000241c8b8220 */ /* 0x040fe20000410000 */
[----:B------:R-:W-:Y:S01]  /*33d0*/  @!P0 MOV R48, R131 ;  /* 0x0000008300308202 */ /* 0x000fe20000000f00 */
[----:B------:R-:W-:Y:S01]  /*33e0*/  @!P0 FMUL.FTZ R5, R28, R6 ;  /* 0x000000061c058220 */ /* 0x000fe20000410000 */
[----:B------:R-:W-:Y:S01]  /*33f0*/  @!P0 LOP3.LUT R28, R23, 0xffff0000, RZ, 0xc0, !PT ;  /* 0xffff0000171c8812 */ /* 0x000fe200078ec0ff */
[----:B------:R-:W-:Y:S01]  /*3400*/  @!P0 FMUL.FTZ R140, R19, R38 ;  /* 0x00000026138c8220 */ /* 0x000fe20000410000 */
[----:B------:R-:W-:Y:S01]  /*3410*/  @!P0 F2FP.BF16.PACK_AB R132, R133, R132 ;  /* 0x000000848584823e */ /* 0x000fe200000010ff */
[----:B------:R-:W-:Y:S02]  /*3420*/  @!P0 FFMA.FTZ R139, R37, R6, -R139 ;  /* 0x00000006258b8223 */ /* 0x000fe4000001088b */
[-C--:B------:R-:W-:Y:S01]  /*3430*/  @!P0 FMUL.FTZ R6, R19, R8.reuse ;  /* 0x0000000813068220 */ /* 0x080fe20000410000 */
[----:B------:R-:W-:Y:S01]  /*3440*/  @!P0 LOP3.LUT R19, R7, 0xffff0000, RZ, 0xc0, !PT ;  /* 0xffff000007138812 */ /* 0x000fe200078ec0ff */
[----:B------:R-:W-:Y:S02]  /*3450*/  @!P0 FFMA.FTZ R2, R30, R31, R2 ;  /* 0x0000001f1e028223 */ /* 0x000fe40000010002 */
[----:B------:R-:W-:Y:S02]  /*3460*/  @!P0 FFMA.FTZ R140, R39, R8, -R140 ;  /* 0x00000008278c8223 */ /* 0x000fe4000001088c */
[----:B------:R-:W-:Y:S01]  /*3470*/  @!P0 IMAD.U32 R8, R7, 0x10000, RZ ;  /* 0x0001000007088824 */ /* 0x000fe200078e00ff */
[----:B------:R-:W-:Y:S01]  /*3480*/  @!P0 F2FP.BF16.PACK_AB R0, R2, R0 ;  /* 0x000000000200823e */ /* 0x000fe200000010ff */
[----:B------:R-:W-:Y:S01]  /*3490*/  @!P0 FMUL.FTZ R141, R28, R42 ;  /* 0x0000002a1c8d8220 */ /* 0x000fe20000410000 */
[----:B------:R-:W-:Y:S01]  /*34a0*/  @!P0 F2FP.BF16.PACK_AB R139, R140, R139 ;  /* 0x0000008b8c8b823e */ /* 0x000fe200000010ff */
[----:B------:R-:W-:Y:S02]  /*34b0*/  @!P0 FFMA.FTZ R3, R32, R33, R3 ;  /* 0x0000002120038223 */ /* 0x000fe40000010003 */
[----:B------:R-:W-:Y:S02]  /*34c0*/  @!P0 FFMA.FTZ R4, R34, R35, R4 ;  /* 0x0000002322048223 */ /* 0x000fe40000010004 */
[-C--:B------:R-:W-:Y:S02]  /*34d0*/  @!P0 FMUL.FTZ R7, R29, R8.reuse ;  /* 0x000000081d078220 */ /* 0x080fe40000410000 */
[----:B------:R-:W-:Y:S01]  /*34e0*/  @!P0 FFMA.FTZ R29, R41, R8, -R142 ;  /* 0x00000008291d8223 */ /* 0x000fe2000001088e */
[----:B------:R-:W-:Y:S01]  /*34f0*/  @!P0 F2FP.BF16.PACK_AB R3, R4, R3 ;  /* 0x000000030403823e */ /* 0x000fe200000010ff */
[----:B------:R-:W-:Y:S02]  /*3500*/  @!P0 FFMA.FTZ R141, R43, R19, -R141 ;  /* 0x000000132b8d8223 */ /* 0x000fe4000001088d */
[----:B------:R-:W-:Y:S02]  /*3510*/  @!P0 FFMA.FTZ R5, R36, R37, R5 ;  /* 0x0000002524058223 */ /* 0x000fe40000010005 */
[----:B------:R-:W-:Y:S01]  /*3520*/  @!P0 FMUL.FTZ R8, R28, R19 ;  /* 0x000000131c088220 */ /* 0x000fe20000410000 */
[----:B------:R-:W-:Y:S01]  /*3530*/  @!P0 F2FP.BF16.PACK_AB R29, R141, R29 ;  /* 0x0000001d8d1d823e */ /* 0x000fe200000010ff */
[----:B------:R-:W-:Y:S02]  /*3540*/  @!P0 FFMA.FTZ R6, R38, R39, R6 ;  /* 0x0000002726068223 */ /* 0x000fe40000010006 */
[----:B------:R-:W-:Y:S01]  /*3550*/  @!P0 FFMA.FTZ R7, R40, R41, R7 ;  /* 0x0000002928078223 */ /* 0x000fe20000010007 */
[----:B------:R-:W-:Y:S01]  /*3560*/  @!P0 MOV R51, R29 ;  /* 0x0000001d00338202 */ /* 0x000fe20000000f00 */
[----:B------:R-:W-:Y:S01]  /*3570*/  @!P0 FFMA.FTZ R8, R42, R43, R8 ;  /* 0x0000002b2a088223 */ /* 0x000fe20000010008 */
[----:B------:R-:W-:Y:S01]  /*3580*/  @!P0 F2FP.BF16.PACK_AB R5, R6, R5 ;  /* 0x000000050605823e */ /* 0x000fe200000010ff */
[----:B------:R-:W-:Y:S02]  /*3590*/  @!P0 IMAD.MOV.U32 R49, RZ, RZ, R132 ;  /* 0x000000ffff318224 */ /* 0x000fe400078e0084 */
        /* <DEDUP_REMOVED lines=8> */
.L_x_585:
[----:B------:R-:W-:Y:S05]  /*3620*/  BSYNC B0 ;  /* 0x0000000000007941 */ /* 0x000fea0003800000 */
.L_x_584:
        /* <DEDUP_REMOVED lines=10> */
[--C-:B------:R-:W-:Y:S02]  /*36d0*/  @!P0 SHF.R.U32.HI R3, RZ, 0x10, R27.reuse ;  /* 0x00000010ff038819 */ /* 0x100fe4000001161b */
[----:B------:R-:W-:Y:S02]  /*36e0*/  @!P0 SHF.R.U64 R6, R26, 0x10, R27 ;  /* 0x000000101a068819 */ /* 0x000fe4000000121b */
[----:B------:R-:W-:Y:S02]  /*36f0*/  @!P0 SHF.R.U32.HI R32, RZ, 0x10, R45 ;  /* 0x00000010ff208819 */ /* 0x000fe4000001162d */
[----:B------:R-:W-:Y:S02]  /*3700*/  @!P0 SHF.R.U32.HI R0, RZ, 0x10, R25 ;  /* 0x00000010ff008819 */ /* 0x000fe40000011619 */
[----:B------:R-:W-:Y:S02]  /*3710*/  @!P0 SHF.R.U64 R44, R44, 0x10, R45 ;  /* 0x000000102c2c8819 */ /* 0x000fe4000000122d */
[----:B------:R-:W-:Y:S02]  /*3720*/  @!P0 PRMT R4, R13, 0x5410, R0 ;  /* 0x000054100d048816 */ /* 0x000fe40000000000 */
[--C-:B------:R-:W-:Y:S02]  /*3730*/  @!P0 SHF.R.U32.HI R40, RZ, 0x10, R47.reuse ;  /* 0x00000010ff288819 */ /* 0x100fe4000001162f */
[----:B------:R-:W-:Y:S01]  /*3740*/  @!P0 SHF.R.U64 R46, R46, 0x10, R47 ;  /* 0x000000102e2e8819 */ /* 0x000fe2000000122f */
[C---:B------:R-:W-:Y:S01]  /*3750*/  @!P0 IMAD.U32 R0, R4.reuse, 0x10000, RZ ;  /* 0x0001000004008824 */ /* 0x040fe200078e00ff */
[----:B------:R-:W-:Y:S02]  /*3760*/  @!P0 LOP3.LUT R4, R4, 0xffff0000, RZ, 0xc0, !PT ;  /* 0xffff000004048812 */ /* 0x000fe400078ec0ff */
[C---:B------:R-:W-:Y:S02]  /*3770*/  @!P0 PRMT R5, R18.reuse, 0x5410, R3 ;  /* 0x0000541012058816 */ /* 0x040fe40000000003 */
[----:B------:R-:W-:Y:S02]  /*3780*/  @!P0 PRMT R6, R18, 0x5432, R6 ;  /* 0x0000543212068816 */ /* 0x000fe40000000006 */
[C---:B------:R-:W-:Y:S02]  /*3790*/  @!P0 PRMT R32, R53.reuse, 0x5432, R32 ;  /* 0x0000543235208816 */ /* 0x040fe40000000020 */
[----:B------:R-:W-:Y:S02]  /*37a0*/  @!P0 PRMT R53, R53, 0x5410, R44 ;  /* 0x0000541035358816 */ /* 0x000fe4000000002c */
[----:B------:R-:W-:Y:S01]  /*37b0*/  @!P0 SHF.R.U64 R2, R24, 0x10, R25 ;  /* 0x0000001018028819 */ /* 0x000fe20000001219 */
[----:B-1----:R-:W-:Y:S01]  /*37c0*/  @!P0 IMAD.U32 R7, R21, 0x10000, RZ ;  /* 0x0001000015078824 */ /* 0x002fe200078e00ff */
[----:B------:R-:W-:Y:S01]  /*37d0*/  @!P0 LOP3.LUT R28, R53, 0xffff0000, RZ, 0xc0, !PT ;  /* 0xffff0000351c8812 */ /* 0x000fe200078ec0ff */
[----:B------:R-:W-:Y:S01]  /*37e0*/  @!P0 IMAD.U32 R30, R32, 0x10000, RZ ;  /* 0x00010000201e8824 */ /* 0x000fe200078e00ff */
[----:B------:R-:W-:Y:S01]  /*37f0*/  @!P0 PRMT R2, R13, 0x5432, R2 ;  /* 0x000054320d028816 */ /* 0x000fe20000000002 */
[C---:B------:R-:W-:Y:S01]  /*3800*/  @!P0 FMUL.FTZ R3, R7.reuse, R0 ;  /* 0x0000000007038220 */ /* 0x040fe20000410000 */
[----:B------:R-:W-:Y:S01]  /*3810*/  @!P0 LOP3.LUT R13, R20, 0xffff0000, RZ, 0xc0, !PT ;  /* 0xffff0000140d8812 */ /* 0x000fe200078ec0ff */
[----:B------:R-:W-:Y:S01]  /*3820*/  @!P0 FMUL.FTZ R44, R7, R30 ;  /* 0x0000001e072c8220 */ /* 0x000fe20000410000 */
[----:B------:R-:W-:Y:S01]  /*3830*/  @!P0 LOP3.LUT R7, R2, 0xffff0000, RZ, 0xc0, !PT ;  /* 0xffff000002078812 */ /* 0x000fe200078ec0ff */
[----:B--2---:R-:W-:Y:S01]  /*3840*/  @!P0 IMAD.U32 R31, R49, 0x10000, RZ ;  /* 0x00010000311f8824 */ /* 0x004fe200078e00ff */
[C---:B------:R-:W-:Y:S01]  /*3850*/  @!P0 SHF.L.U32 R27, R48.reuse, 0x10, RZ ;  /* 0x00000010301b8819 */ /* 0x040fe200000006ff */
[----:B------:R-:W-:Y:S01]  /*3860*/  @!P0 IMAD.U32 R26, R53, 0x10000, RZ ;  /* 0x00010000351a8824 */ /* 0x000fe200078e00ff */
[----:B------:R-:W-:Y:S01]  /*3870*/  @!P0 LOP3.LUT R29, R48, 0xffff0000, RZ, 0xc0, !PT ;  /* 0xffff0000301d8812 */ /* 0x000fe200078ec0ff */
        /* <DEDUP_REMOVED lines=8> */
[-C--:B------:R-:W-:Y:S01]  /*3900*/  @!P0 FMUL.FTZ R2, R13, R7.reuse ;  /* 0x000000070d028220 */ /* 0x080fe20000410000 */
[----:B------:R-:W-:Y:S01]  /*3910*/  @!P0 LOP3.LUT R25, R21, 0xffff0000, RZ, 0xc0, !PT ;  /* 0xffff000015198812 */ /* 0x000fe200078ec0ff */
[C---:B------:R-:W-:Y:S01]  /*3920*/  @!P0 IMAD.U32 R24, R22.reuse, 0x10000, RZ ;  /* 0x0001000016188824 */ /* 0x040fe200078e00ff */
[----:B------:R-:W-:Y:S01]  /*3930*/  @!P0 LOP3.LUT R19, R22, 0xffff0000, RZ, 0xc0, !PT ;  /* 0xffff000016138812 */ /* 0x000fe200078ec0ff */
[----:B------:R-:W-:Y:S01]  /*3940*/  @!P0 IMAD.U32 R18, R23, 0x10000, RZ ;  /* 0x0001000017128824 */ /* 0x000fe200078e00ff */
[----:B------:R-:W-:Y:S01]  /*3950*/  @!P0 LOP3.LUT R32, R32, 0xffff0000, RZ, 0xc0, !PT ;  /* 0xffff000020208812 */ /* 0x000fe200078ec0ff */
[-C--:B------:R-:W-:Y:S01]  /*3960*/  @!P0 FMUL.FTZ R0, R0, R8.reuse ;  /* 0x0000000800008220 */ /* 0x080fe20000410000 */
[----:B------:R-:W-:Y:S01]  /*3970*/  @!P0 PRMT R40, R52, 0x5410, R40 ;  /* 0x0000541034288816 */ /* 0x000fe20000000028 */
[----:B------:R-:W-:Y:S01]  /*3980*/  @!P0 FFMA.FTZ R45, R27, R8, -R45 ;  /* 0x000000081b2d8223 */ /* 0x000fe2000001082d */
[----:B------:R-:W-:Y:S01]  /*3990*/  @!P0 LOP3.LUT R8, R5, 0xffff0000, RZ, 0xc0, !PT ;  /* 0xffff000005088812 */ /* 0x000fe200078ec0ff */
[----:B------:R-:W-:Y:S01]  /*39a0*/  @!P0 IMAD.U32 R35, R50, 0x10000, RZ ;  /* 0x0001000032238824 */ /* 0x000fe200078e00ff */
[----:B------:R-:W-:Y:S01]  /*39b0*/  @!P0 PRMT R52, R52, 0x5432, R46 ;  /* 0x0000543234348816 */ /* 0x000fe2000000002e */
[----:B------:R-:W-:Y:S01]  /*39c0*/  @!P0 FMUL.FTZ R46, R13, R28 ;  /* 0x0000001c0d2e8220 */ /* 0x000fe20000410000 */
[----:B------:R-:W-:Y:S01]  /*39d0*/  @!P0 LOP3.LUT R13, R23, 0xffff0000, RZ, 0xc0, !PT ;  /* 0xffff0000170d8812 */ /* 0x000fe200078ec0ff */
[----:B------:R-:W-:Y:S01]  /*39e0*/  @!P0 FMUL.FTZ R132, R25, R32 ;  /* 0x0000002019848220 */ /* 0x000fe20000410000 */
[C---:B------:R-:W-:Y:S01]  /*39f0*/  @!P0 LOP3.LUT R36, R52.reuse, 0xffff0000, RZ, 0xc0, !PT ;  /* 0xffff000034248812 */ /* 0x040fe200078ec0ff */
[----:B------:R-:W-:Y:S01]  /*3a00*/  @!P0 IMAD.U32 R34, R52, 0x10000, RZ ;  /* 0x0001000034228824 */ /* 0x000fe200078e00ff */
[C---:B------:R-:W-:Y:S01]  /*3a10*/  @!P0 SHF.L.U32 R38, R40.reuse, 0x10, RZ ;  /* 0x0000001028268819 */ /* 0x040fe200000006ff */
[----:B------:R-:W-:Y:S01]  /*3a20*/  @!P0 FFMA.FTZ R46, R29, R7, -R46 ;  /* 0x000000071d2e8223 */ /* 0x000fe2000001082e */
[----:B------:R-:W-:Y:S01]  /*3a30*/  @!P0 LOP3.LUT R40, R40, 0xffff0000, RZ, 0xc0, !PT ;  /* 0xffff000028288812 */ /* 0x000fe200078ec0ff */
[----:B------:R-:W-:Y:S01]  /*3a40*/  @!P0 IMAD.U32 R7, R5, 0x10000, RZ ;  /* 0x0001000005078824 */ /* 0x000fe200078e00ff */
[----:B------:R-:W-:Y:S01]  /*3a50*/  ISETP.GE.AND P1, PT, R92, c[0x0][0x1d4], PT ;  /* 0x000075005c007a0c */ /* 0x000fe20003f26270 */
[----:B------:R-:W-:Y:S01]  /*3a60*/  @!P0 IMAD.U32 R5, R6, 0x10000, RZ ;  /* 0x0001000006058824 */ /* 0x000fe200078e00ff */
        /* <DEDUP_REMOVED lines=47> */
.L_x_571:
[----:B------:R-:W-:Y:S05]  /*3d60*/  IMAD R0, R100, -0x20, R108 ;  /* 0xffffffe064007824 */ /* 0x000fea00078e026c */
        /* <DEDUP_REMOVED lines=16> */
.L_x_575:
[----:B------:R-:W-:Y:S05]  /*3e70*/  BSYNC B1 ;  /* 0x0000000000017941 */ /* 0x000fea0003800000 */
.L_x_570:
[----:B------:R-:W-:Y:S01]  /*3e80*/  IMAD.SHL.U32 R0, R100, 0x20, RZ ;  /* 0x0000002064007824 */ /* 0x000fe200078e00ff */
[----:B------:R-:W-:Y:S03]  /*3e90*/  BSSY B0, `(.L_x_586) ;  /* 0x0000035000007945 */ /* 0x000fe60003800000 */
[--C-:B--2---:R-:W-:Y:S02]  /*3ea0*/  IMAD.IADD R2, R67, 0x1, -R0.reuse ;  /* 0x0000000143027824 */ /* 0x104fe400078e0a00 */
[----:B------:R-:W-:Y:S03]  /*3eb0*/  IMAD.IADD R0, R108, 0x1, -R0 ;  /* 0x000000016c007824 */ /* 0x000fe600078e0a00 */
[----:B------:R-:W-:Y:S02]  /*3ec0*/  ISETP.GE.AND P0, PT, R2, 0x1, PT ;  /* 0x000000010200780c */ /* 0x000fe40003f06270 */
[----:B------:R-:W-:Y:S11]  /*3ed0*/  IMNMX R0, R0, 0x20, PT ;  /* 0x0000002000007817 */ /* 0x000ff60003800200 */
[C---:B------:R-:W-:Y:S01]  /*3ee0*/  @P0 LEA R3, P1, R100.reuse, R69, 0x5 ;  /* 0x0000004564030211 */ /* 0x040fe200078228ff */
[----:B-1---5:R-:W-:Y:S01]  /*3ef0*/  @P0 IMAD.MOV.U32 R4, RZ, RZ, R120 ;  /* 0x000000ffff040224 */ /* 0x022fe200078e0078 */
[----:B------:R-:W-:Y:S01]  /*3f00*/  @P0 ISETP.NE.U32.AND P4, PT, R99, RZ, PT ;  /* 0x000000ff6300020c */ /* 0x000fe20003f85070 */
[----:B------:R-:W-:Y:S01]  /*3f10*/  @P0 IMAD.MOV.U32 R5, RZ, RZ, R66 ;  /* 0x000000ffff050224 */ /* 0x000fe200078e0042 */
[----:B------:R-:W-:Y:S02]  /*3f20*/  @P0 LEA.HI.X R2, R100, R68, R56, 0x5, P1 ;  /* 0x0000004464020211 */ /* 0x000fe400008f2c38 */
[----:B------:R-:W-:Y:S01]  /*3f30*/  @P0 ISETP.NE.U32.AND P3, PT, R98, RZ, PT ;  /* 0x000000ff6200020c */ /* 0x000fe20003f65070 */
[----:B------:R-:W-:Y:S01]  /*3f40*/  @P0 IMAD.WIDE.U32 R4, R3, c[0x0][0x258], R4 ;  /* 0x0000960003040a25 */ /* 0x000fe200078e0004 */
[----:B------:R-:W-:Y:S03]  /*3f50*/  @P0 ISETP.NE.U32.AND P2, PT, R97, RZ, PT ;  /* 0x000000ff6100020c */ /* 0x000fe60003f45070 */
        /* <DEDUP_REMOVED lines=21> */
[----:B------:R-:W-:Y:S01]  /*40b0*/  IMAD.MOV.U32 R19, RZ, RZ, R63 ;  /* 0x000000ffff137224 */ /* 0x000fe200078e003f */
[----:B------:R-:W-:Y:S02]  /*40c0*/  ISETP.GE.AND P1, PT, R103, c[0x0][0x1d4], PT ;  /* 0x0000750067007a0c */ /* 0x000fe40003f26270 */
[----:B------:R-:W-:Y:S02]  /*40d0*/  ISETP.GE.AND P0, PT, R102, c[0x0][0x1d4], PT ;  /* 0x0000750066007a0c */ /* 0x000fe40003f06270 */
[C---:B------:R-:W-:Y:S04]  /*40e0*/  LEA R0, P4, R100.reuse, R65, 0x5 ;  /* 0x0000004164007211 */ /* 0x040fe800078828ff */
[----:B------:R-:W-:Y:S01]  /*40f0*/  LEA.HI.X R2, R100, R64, R56, 0x5, P4 ;  /* 0x0000004064027211 */ /* 0x000fe200020f2c38 */
[----:B------:R-:W1:Y:S01]  /*4100*/  @!P3 LDS.128 R28, [R101+0x8080] ;  /* 0x00808000651cb984 */ /* 0x000e620000000c00 */
[----:B------:R-:W-:Y:S03]  /*4110*/  IMAD.WIDE.U32 R18, R0, c[0x0][0x208], R18 ;  /* 0x0000820000127a25 */ /* 0x000fe600078e0012 */
[----:B------:R-:W2:Y:S01]  /*4120*/  @!P2 LDS.128 R24, [R101+0x9080] ;  /* 0x009080006518a984 */ /* 0x000ea20000000c00 */
[----:B------:R-:W-:Y:S01]  /*4130*/  IMAD R2, R2, c[0x0][0x208], RZ ;  /* 0x0000820002027a24 */ /* 0x000fe200078e02ff */
[----:B------:R-:W-:Y:S02]  /*4140*/  LEA R32, P4, R18, c[0x0][0x1f8], 0x1 ;  /* 0x00007e0012207a11 */ /* 0x000fe400078808ff */
        /* <DEDUP_REMOVED lines=9> */
.L_x_587:
[----:B-1----:R-:W-:Y:S05]  /*41e0*/  BSYNC B0 ;  /* 0x0000000000007941 */ /* 0x002fea0003800000 */
.L_x_586:
[C---:B------:R-:W-:Y:S02]  /*41f0*/  ISETP.GT.AND P0, PT, R100.reuse, R71, PT ;  /* 0x000000476400720c */ /* 0x040fe40003f04270 */
[----:B------:R-:W-:Y:S11]  /*4200*/  IADD3 R100, R100, -0x1, RZ ;  /* 0xffffffff64647810 */ /* 0x000ff60007ffe0ff */
[----:B------:R-:W-:Y:S01]  /*4210*/  @P0 SHF.R.S32.HI R2, RZ, 0x1f, R100 ;  /* 0x0000001fff020819 */ /* 0x000fe20000011464 */
[----:B------:R-:W-:Y:S01]  /*4220*/  @P0 IMAD R0, R74, R100, RZ ;  /* 0x000000644a000224 */ /* 0x000fe200078e02ff */
[----:B------:R-:W-:Y:S01]  /*4230*/  @P0 ISETP.NE.U32.AND P4, PT, R99, RZ, PT ;  /* 0x000000ff6300020c */ /* 0x000fe20003f85070 */
[----:B------:R-:W-:Y:S01]  /*4240*/  @P0 IMAD.MOV.U32 R4, RZ, RZ, R122 ;  /* 0x000000ffff040224 */ /* 0x000fe200078e007a */
[----:B------:R-:W-:Y:S01]  /*4250*/  @P0 ISETP.NE.U32.AND P3, PT, R98, RZ, PT ;  /* 0x000000ff6200020c */ /* 0x000fe20003f65070 */
[----:B------:R-:W-:Y:S01]  /*4260*/  @P0 IMAD.MOV.U32 R5, RZ, RZ, R127 ;  /* 0x000000ffff050224 */ /* 0x000fe200078e007f */
[----:B------:R-:W-:Y:S01]  /*4270*/  @P0 ISETP.NE.U32.AND P2, PT, R97, RZ, PT ;  /* 0x000000ff6100020c */ /* 0x000fe20003f45070 */
[-C--:B------:R-:W-:Y:S02]  /*4280*/  @P0 IMAD R0, R2, R75.reuse, R0 ;  /* 0x0000004b02000224 */ /* 0x080fe400078e0200 */
[----:B------:R-:W-:Y:S04]  /*4290*/  @P0 IMAD.WIDE.U32 R4, R100, R75, R4 ;  /* 0x0000004b64040225 */ /* 0x000fe800078e0004 */
[----:B------:R-:W-:Y:S01]  /*42a0*/  @P0 IMAD.IADD R0, R5, 0x1, R0 ;  /* 0x0000000105000824 */ /* 0x000fe200078e0200 */
[C---:B------:R-:W-:Y:S04]  /*42b0*/  @P0 LEA R2, P1, R4.reuse, c[0x0][0x220], 0x1 ;  /* 0x0000880004020a11 */ /* 0x040fe800078208ff */
        /* <DEDUP_REMOVED lines=12> */
.L_x_567:
[----:B------:R-:W-:Y:S01]  /*4380*/  ISETP.NE.AND P1, PT, R226, 0x1, PT ;  /* 0x00000001e200780c */ /* 0x000fe20003f25270 */
[----:B-1----:R-:W-:Y:S01]  /*4390*/  IMAD.MOV.U32 R3, RZ, RZ, RZ ;  /* 0x000000ffff037224 */ /* 0x002fe200078e00ff */
[----:B------:R-:W-:Y:S01]  /*43a0*/  LOP3.LUT R0, R0, 0xffffffbf, RZ, 0xc0, !PT ;  /* 0xffffffbf00007812 */ /* 0x000fe200078ec0ff */
[----:B------:R-:W-:Y:S01]  /*43b0*/  IMAD.MOV.U32 R130, RZ, RZ, RZ ;  /* 0x000000ffff827224 */ /* 0x000fe200078e00ff */
[----:B------:R-:W-:Y:S01]  /*43c0*/  IADD3 R2, R149, 0x7f, RZ ;  /* 0x0000007f95027810 */ /* 0x000fe20007ffe0ff */
[----:B------:R-:W-:Y:S01]  /*43d0*/  CS2R R4, SRZ ;  /* 0x0000000000047805 */ /* 0x000fe2000001ff00 */
[----:B------:R-:W-:Y:S01]  /*43e0*/  PLOP3.LUT P2, PT, PT, PT, PT, 0x80, 0x0 ;  /* 0x000000000000781c */ /* 0x000fe20003f4f070 */
[----:B------:R-:W-:Y:S01]  /*43f0*/  IMAD.MOV.U32 R128, RZ, RZ, RZ ;  /* 0x000000ffff807224 */ /* 0x000fe200078e00ff */
[----:B------:R-:W-:Y:S01]  /*4400*/  CS2R R126, SRZ ;  /* 0x00000000007e7805 */ /* 0x000fe2000001ff00 */
[----:B------:R-:W-:Y:S01]  /*4410*/  CS2R R124, SRZ ;  /* 0x00000000007c7805 */ /* 0x000fe2000001ff00 */
[----:B------:R-:W-:Y:S01]  /*4420*/  CS2R R122, SRZ ;  /* 0x00000000007a7805 */ /* 0x000fe2000001ff00 */
[----:B------:R-:W-:Y:S01]  /*4430*/  CS2R R120, SRZ ;  /* 0x0000000000787805 */ /* 0x000fe2000001ff00 */
[----:B------:R-:W-:Y:S01]  /*4440*/  CS2R R118, SRZ ;  /* 0x0000000000767805 */ /* 0x000fe2000001ff00 */
[----:B------:R-:W-:Y:S01]  /*4450*/  @P1 LOP3.LUT R0, R0, 0x40, RZ, 0xfc, !PT ;  /* 0x0000004000001812 */ /* 0x000fe200078efcff */
[----:B------:R-:W-:Y:S01]  /*4460*/  CS2R R116, SRZ ;  /* 0x0000000000747805 */ /* 0x000fe2000001ff00 */
[----:B------:R-:W-:Y:S01]  /*4470*/  CS2R R114, SRZ ;  /* 0x0000000000727805 */ /* 0x000fe2000001ff00 */
[----:B------:R-:W-:Y:S01]  /*4480*/  @P1 IMAD.HI.U32 R0, R2, c[0x0][0x2c8], RZ ;  /* 0x0000b20002001a27 */ /* 0x000fe200078e00ff */
[----:B------:R-:W-:Y:S01]  /*4490*/  CS2R R112, SRZ ;  /* 0x0000000000707805 */ /* 0x000fe2000001ff00 */
[----:B------:R-:W-:Y:S01]  /*44a0*/  CS2R R110, SRZ ;  /* 0x00000000006e7805 */ /* 0x000fe2000001ff00 */
[----:B------:R-:W-:Y:S01]  /*44b0*/  CS2R R108, SRZ ;  /* 0x00000000006c7805 */ /* 0x000fe2000001ff00 */
[----:B------:R-:W-:Y:S01]  /*44c0*/  CS2R R102, SRZ ;  /* 0x0000000000667805 */ /* 0x000fe2000001ff00 */
[----:B------:R-:W-:Y:S01]  /*44d0*/  @P1 SHF.R.U32.HI R2, RZ, c[0x0][0x2cc], R0 ;  /* 0x0000b300ff021a19 */ /* 0x000fe20000011600 */
[----:B------:R-:W-:Y:S01]  /*44e0*/  CS2R R100, SRZ ;  /* 0x0000000000647805 */ /* 0x000fe2000001ff00 */
[----:B------:R-:W-:Y:S01]  /*44f0*/  CS2R R98, SRZ ;  /* 0x0000000000627805 */ /* 0x000fe2000001ff00 */
[----:B------:R-:W-:Y:S01]  /*4500*/  CS2R R96, SRZ ;  /* 0x0000000000607805 */ /* 0x000fe2000001ff00 */
[----:B------:R-:W-:Y:S01]  /*4510*/  CS2R R94, SRZ ;  /* 0x00000000005e7805 */ /* 0x000fe2000001ff00 */
[----:B------:R-:W-:Y:S01]  /*4520*/  IMAD.IADD R2, R72, 0x1, R2 ;  /* 0x0000000148027824 */ /* 0x000fe200078e0202 */
[----:B------:R-:W-:Y:S01]  /*4530*/  CS2R R92, SRZ ;  /* 0x00000000005c7805 */ /* 0x000fe2000001ff00 */
[----:B------:R-:W-:Y:S01]  /*4540*/  CS2R R90, SRZ ;  /* 0x00000000005a7805 */ /* 0x000fe2000001ff00 */
[----:B------:R-:W-:Y:S01]  /*4550*/  CS2R R88, SRZ ;  /* 0x0000000000587805 */ /* 0x000fe2000001ff00 */
[----:B------:R-:W-:Y:S01]  /*4560*/  CS2R R8, SRZ ;  /* 0x0000000000087805 */ /* 0x000fe2000001ff00 */
[----:B------:R-:W-:Y:S01]  /*4570*/  SHF.R.S32.HI R0, RZ, 0x1f, R2 ;  /* 0x0000001fff007819 */ /* 0x000fe20000011402 */
[----:B------:R-:W-:Y:S01]  /*4580*/  IMAD.MOV.U32 R86, RZ, RZ, RZ ;  /* 0x000000ffff567224 */ /* 0x000fe200078e00ff */
[----:B------:R-:W-:Y:S01]  /*4590*/  CS2R R84, SRZ ;  /* 0x0000000000547805 */ /* 0x000fe2000001ff00 */
[----:B------:R-:W-:Y:S01]  /*45a0*/  CS2R R82, SRZ ;  /* 0x0000000000527805 */ /* 0x000fe2000001ff00 */
[----:B------:R-:W-:Y:S01]  /*45b0*/  LEA.HI R0, R0, R2, RZ, 0x5 ;  /* 0x0000000200007211 */ /* 0x000fe200078f28ff */
[----:B------:R-:W-:Y:S01]  /*45c0*/  IMAD.IADD R2, R105, 0x1, R106 ;  /* 0x0000000169027824 */ /* 0x000fe200078e026a */
[----:B------:R-:W-:Y:S01]  /*45d0*/  CS2R R80, SRZ ;  /* 0x0000000000507805 */ /* 0x000fe2000001ff00 */
[----:B------:R-:W-:Y:S01]  /*45e0*/  IMAD.MOV.U32 R106, RZ, RZ, RZ ;  /* 0x000000ffff6a7224 */ /* 0x000fe200078e00ff */
[----:B------:R-:W-:Y:S01]  /*45f0*/  SHF.R.S32.HI R6, RZ, 0x5, R0 ;  /* 0x00000005ff067819 */ /* 0x000fe20000011400 */
[----:B------:R-:W-:Y:S01]  /*4600*/  CS2R R104, SRZ ;  /* 0x0000000000687805 */ /* 0x000fe2000001ff00 */
[----:B------:R-:W-:Y:S01]  /*4610*/  CS2R R78, SRZ ;  /* 0x00000000004e7805 */ /* 0x000fe2000001ff00 */
[----:B------:R-:W-:Y:S01]  /*4620*/  CS2R R76, SRZ ;  /* 0x00000000004c7805 */ /* 0x000fe2000001ff00 */
[----:B------:R-:W-:Y:S01]  /*4630*/  IMNMX R6, R73, R6, PT ;  /* 0x0000000649067217 */ /* 0x000fe20003800200 */
[----:B------:R-:W-:Y:S01]  /*4640*/  CS2R R74, SRZ ;  /* 0x00000000004a7805 */ /* 0x000fe2000001ff00 */
[----:B------:R-:W-:Y:S01]  /*4650*/  CS2R R72, SRZ ;  /* 0x0000000000487805 */ /* 0x000fe2000001ff00 */
[----:B------:R-:W-:Y:S01]  /*4660*/  CS2R R70, SRZ ;  /* 0x0000000000467805 */ /* 0x000fe2000001ff00 */
[----:B------:R-:W-:Y:S01]  /*4670*/  ISETP.GE.AND P0, PT, R6, 0x1, PT ;  /* 0x000000010600780c */ /* 0x000fe20003f06270 */
        /* <DEDUP_REMOVED lines=39> */
[----:B------:R1:W2:Y:S01]  /*48f0*/  @P2 LDG.E R4, [R4.64] ;  /* 0x0000000804042981 */ /* 0x0002a2000c1e1900 */
[----:B------:R-:W-:Y:S01]  /*4900*/  SHF.R.S32.HI R0, RZ, 0x1f, R107 ;  /* 0x0000001fff007819 */ /* 0x000fe2000001146b */
[----:B------:R-:W-:Y:S01]  /*4910*/  IMAD.WIDE.U32 R16, R107, c[0x0][0x178], RZ ;  /* 0x00005e006b107a25 */ /* 0x000fe200078e00ff */
[----:B------:R-:W-:Y:S01]  /*4920*/  SHF.R.S32.HI R52, RZ, 0x1f, R54 ;  /* 0x0000001fff347819 */ /* 0x000fe20000011436 */
[----:B------:R-:W-:Y:S01]  /*4930*/  BSSY B0, `(.L_x_590) ;  /* 0x00000bf000007945 */ /* 0x000fe20003800000 */
[----:B------:R-:W-:Y:S01]  /*4940*/  ISETP.NE.U32.AND P0, PT, RZ, c[0x0][0x348], PT ;  /* 0x0000d200ff007a0c */ /* 0x000fe20003f05070 */
[----:B------:R-:W-:Y:S01]  /*4950*/  IMAD R0, R0, c[0x0][0x178], RZ ;  /* 0x00005e0000007a24 */ /* 0x000fe200078e02ff */
[----:B------:R-:W-:Y:S01]  /*4960*/  LEA.HI R48, R52, R54, RZ, 0x3 ;  /* 0x0000003634307211 */ /* 0x000fe200078f18ff */
[----:B------:R-:W-:Y:S01]  /*4970*/  IMAD R3, R87, c[0x0][0x1b8], RZ ;  /* 0x00006e0057037a24 */ /* 0x000fe200078e02ff */
[----:B------:R-:W-:Y:S01]  /*4980*/  SHF.R.S32.HI R10, RZ, 0x1f, R216 ;  /* 0x0000001fff0a7819 */ /* 0x000fe200000114d8 */
[----:B------:R-:W-:Y:S01]  /*4990*/  IMAD R107, R107, c[0x0][0x17c], R0 ;  /* 0x00005f006b6b7a24 */ /* 0x000fe200078e0200 */
[----:B------:R-:W-:Y:S01]  /*49a0*/  LOP3.LUT R0, R48, 0xfffffff8, RZ, 0xc0, !PT ;  /* 0xfffffff830007812 */ /* 0x000fe200078ec0ff */
[----:B------:R-:W-:Y:S01]  /*49b0*/  IMAD R3, R215, c[0x0][0x1bc], R3 ;  /* 0x00006f00d7037a24 */ /* 0x000fe200078e0203 */
[----:B------:R-:W-:Y:S01]  /*49c0*/  SHF.R.S32.HI R48, RZ, 0x3, R48 ;  /* 0x00000003ff307819 */ /* 0x000fe20000011430 */
[----:B------:R-:W-:Y:S01]  /*49d0*/  IMAD.IADD R17, R17, 0x1, R107 ;  /* 0x0000000111117824 */ /* 0x000fe200078e026b */
[----:B------:R-:W-:Y:S01]  /*49e0*/  ISETP.NE.AND.EX P0, PT, RZ, c[0x0][0x34c], PT, P0 ;  /* 0x0000d300ff007a0c */ /* 0x000fe20003f05300 */
[----:B------:R-:W-:Y:S01]  /*49f0*/  IMAD.IADD R0, R54, 0x1, -R0 ;  /* 0x0000000136007824 */ /* 0x000fe200078e0a00 */
[----:B------:R-:W-:Y:S01]  /*4a00*/  SHF.R.S32.HI R26, RZ, 0x1f, R2 ;  /* 0x0000001fff1a7819 */ /* 0x000fe20000011402 */
[----:B------:R-:W-:Y:S01]  /*4a10*/  IMAD.WIDE.U32 R16, R215, c[0x0][0x1b8], R16 ;  /* 0x00006e00d7107a25 */ /* 0x000fe200078e0010 */
[----:B------:R-:W-:-:S02]  /*4a20*/  SEL R8, R10, RZ, !P0 ;  /* 0x000000ff0a087207 */ /* 0x000fc40004000000 */
[----:B------:R-:W-:Y:S01]  /*4a30*/  SEL R14, R216, RZ, !P0 ;  /* 0x000000ffd80e7207 */ /* 0x000fe20004000000 */
[----:B------:R-:W-:Y:S01]  /*4a40*/  IMAD.IADD R17, R17, 0x1, R3 ;  /* 0x0000000111117824 */ /* 0x000fe200078e0203 */
[----:B------:R-:W-:Y:S01]  /*4a50*/  IADD3 R20, P0, R48, R2, RZ ;  /* 0x0000000230147210 */ /* 0x000fe20007f1e0ff */
[----:B------:R-:W-:Y:S01]  /*4a60*/  IMAD R8, R8, c[0x0][0x1c0], RZ ;  /* 0x0000700008087a24 */ /* 0x000fe200078e02ff */
[----:B------:R-:W-:Y:S01]  /*4a70*/  LEA.HI R123, R52, R54, RZ, 0x6 ;  /* 0x00000036347b7211 */ /* 0x000fe200078f30ff */
[----:B-1----:R-:W-:Y:S01]  /*4a80*/  IMAD R5, R0, 0x20, R48 ;  /* 0x0000002000057824 */ /* 0x002fe200078e0230 */
[----:B------:R-:W-:Y:S01]  /*4a90*/  LEA.HI.X.SX32 R26, R48, R26, 0x1, P0 ;  /* 0x0000001a301a7211 */ /* 0x000fe200000f0eff */
[C---:B------:R-:W-:Y:S02]  /*4aa0*/  IMAD R8, R14.reuse, c[0x0][0x1c4], R8 ;  /* 0x000071000e087a24 */ /* 0x040fe400078e0208 */
[----:B------:R-:W-:Y:S02]  /*4ab0*/  IMAD.IADD R5, R149, 0x1, R5 ;  /* 0x0000000195057824 */ /* 0x000fe400078e0205 */
[----:B------:R-:W-:-:S04]  /*4ac0*/  IMAD.WIDE.U32 R14, R14, c[0x0][0x1c0], R16 ;  /* 0x000070000e0e7a25 */ /* 0x000fc800078e0010 */
[----:B------:R-:W-:-:S04]  /*4ad0*/  @P1 IMAD.HI.U32 R3, R5, c[0x0][0x2c8], RZ ;  /* 0x0000b20005031a27 */ /* 0x000fc800078e00ff */
[----:B------:R-:W-:Y:S01]  /*4ae0*/  IMAD.MOV.U32 R12, RZ, RZ, R5 ;  /* 0x000000ffff0c7224 */ /* 0x000fe200078e0005 */
[----:B------:R-:W-:Y:S01]  /*4af0*/  @P1 SHF.R.U32.HI R12, RZ, c[0x0][0x2cc], R3 ;  /* 0x0000b300ff0c1a19 */ /* 0x000fe20000011603 */
[----:B------:R-:W-:Y:S01]  /*4b00*/  IMAD.IADD R15, R15, 0x1, R8 ;  /* 0x000000010f0f7824 */ /* 0x000fe200078e0208 */
[----:B------:R-:W-:Y:S01]  /*4b10*/  LEA.HI R3, R52, R54, RZ, 0x4 ;  /* 0x0000003634037211 */ /* 0x000fe200078f20ff */
[C---:B------:R-:W-:Y:S01]  /*4b20*/  IMAD.SHL.U32 R79, R0.reuse, 0x8, RZ ;  /* 0x00000008004f7824 */ /* 0x040fe200078e00ff */
[--C-:B------:R-:W-:Y:S01]  /*4b30*/  SHF.R.S32.HI R7, RZ, 0x1f, R12.reuse ;  /* 0x0000001fff077819 */ /* 0x100fe2000001140c */
[----:B------:R-:W-:Y:S01]  /*4b40*/  IMAD.MOV R18, RZ, RZ, -R12 ;  /* 0x000000ffff127224 */ /* 0x000fe200078e0a0c */
[----:B------:R-:W-:Y:S01]  /*4b50*/  SHF.R.S32.HI R9, RZ, 0x4, R3 ;  /* 0x00000004ff097819 */ /* 0x000fe20000011403 */
[----:B------:R-:W-:Y:S01]  /*4b60*/  IMAD.SHL.U32 R118, R0, 0x8, RZ ;  /* 0x0000000800767824 */ /* 0x000fe200078e00ff */
[C---:B------:R-:W-:Y:S01]  /*4b70*/  LOP3.LUT R2, R3.reuse, 0xfffffff0, RZ, 0xc0, !PT ;  /* 0xfffffff003027812 */ /* 0x040fe200078ec0ff */
[----:B------:R-:W-:Y:S01]  /*4b80*/  IMAD R18, R18, c[0x0][0x2c4], R5 ;  /* 0x0000b10012127a24 */ /* 0x000fe200078e0205 */
[----:B------:R-:W-:Y:S01]  /*4b90*/  LEA.HI R51, R3, R9, RZ, 0x1 ;  /* 0x0000000903337211 */ /* 0x000fe200078f08ff */
[----:B------:R-:W-:Y:S01]  /*4ba0*/  IMAD R7, R7, c[0x0][0x1b0], RZ ;  /* 0x00006c0007077a24 */ /* 0x000fe200078e02ff */
[----:B------:R-:W-:Y:S01]  /*4bb0*/  SHF.R.S32.HI R119, RZ, 0x1f, R118 ;  /* 0x0000001fff777819 */ /* 0x000fe20000011476 */
[----:B------:R-:W-:Y:S01]  /*4bc0*/  IMAD.IADD R2, R54, 0x1, -R2 ;  /* 0x0000000136027824 */ /* 0x000fe200078e0a02 */
[----:B------:R-:W-:Y:S01]  /*4bd0*/  LOP3.LUT R51, R51, 0xfffffffe, RZ, 0xc0, !PT ;  /* 0xfffffffe33337812 */ /* 0x000fe200078ec0ff */
[----:B------:R-:W-:Y:S01]  /*4be0*/  IMAD R7, R12, c[0x0][0x1b4], R7 ;  /* 0x00006d000c077a24 */ /* 0x000fe200078e0207 */
[----:B------:R-:W-:Y:S01]  /*4bf0*/  IADD3 R59, R118, 0x40, RZ ;  /* 0x00000040763b7810 */ /* 0x000fe20007ffe0ff */
[----:B------:R-:W-:Y:S01]  /*4c00*/  IMAD.WIDE.U32 R12, R12, c[0x0][0x1b0], R14 ;  /* 0x00006c000c0c7a25 */ /* 0x000fe200078e000e */
[----:B------:R-:W-:-:S02]  /*4c10*/  ISETP.GE.AND P5, PT, R79, c[0x0][0x198], PT ;  /* 0x000066004f007a0c */ /* 0x000fc40003fa6270 */
[----:B------:R-:W-:Y:S01]  /*4c20*/  ISETP.GE.AND P6, PT, R59, c[0x0][0x1d4], PT ;  /* 0x000075003b007a0c */ /* 0x000fe20003fc6270 */
[----:B------:R-:W-:Y:S01]  /*4c30*/  IMAD.IADD R51, R9, 0x1, -R51 ;  /* 0x0000000109337824 */ /* 0x000fe200078e0a33 */
[----:B------:R-:W-:Y:S01]  /*4c40*/  SHF.R.S32.HI R9, RZ, 0x1f, R18 ;  /* 0x0000001fff097819 */ /* 0x000fe20000011412 */
[----:B------:R-:W-:Y:S01]  /*4c50*/  IMAD.IADD R13, R13, 0x1, R7 ;  /* 0x000000010d0d7824 */ /* 0x000fe200078e0207 */
[----:B------:R-:W-:Y:S01]  /*4c60*/  IADD3 R7, R79, 0x80, RZ ;  /* 0x000000804f077810 */ /* 0x000fe20007ffe0ff */
[----:B------:R-:W-:Y:S02]  /*4c70*/  IMAD.IADD R11, R149, 0x1, R48 ;  /* 0x00000001950b7824 */ /* 0x000fe400078e0230 */
[----:B------:R-:W-:Y:S01]  /*4c80*/  IMAD R9, R9, c[0x0][0x1a8], RZ ;  /* 0x00006a0009097a24 */ /* 0x000fe200078e02ff */
[----:B------:R-:W-:Y:S01]  /*4c90*/  ISETP.GE.AND P4, PT, R7, c[0x0][0x198], PT ;  /* 0x0000660007007a0c */ /* 0x000fe20003f86270 */
[----:B------:R-:W-:Y:S01]  /*4ca0*/  IMAD R8, R227, c[0x0][0x2c4], RZ ;  /* 0x0000b100e3087a24 */ /* 0x000fe200078e02ff */
[----:B------:R-:W-:Y:S01]  /*4cb0*/  IADD3 R5, R11, 0x20, RZ ;  /* 0x000000200b057810 */ /* 0x000fe20007ffe0ff */
[C---:B------:R-:W-:Y:S01]  /*4cc0*/  IMAD R9, R18.reuse, c[0x0][0x1ac], R9 ;  /* 0x00006b0012097a24 */ /* 0x040fe200078e0209 */
[----:B------:R-:W-:Y:S01]  /*4cd0*/  P2R R3, PR, RZ, 0x10 ;  /* 0x00000010ff037803 */ /* 0x000fe20000000000 */
[----:B------:R-:W-:Y:S01]  /*4ce0*/  IMAD.WIDE.U32 R18, R18, c[0x0][0x1a8], R12 ;  /* 0x00006a0012127a25 */ /* 0x000fe200078e000c */
[----:B------:R-:W-:-:S02]  /*4cf0*/  SHF.R.S32.HI R13, RZ, 0x1f, R2 ;  /* 0x0000001fff0d7819 */ /* 0x000fc40000011402 */
[----:B------:R-:W-:Y:S01]  /*4d00*/  ISETP.GE.AND P1, PT, R5, R8, PT ;  /* 0x000000080500720c */ /* 0x000fe20003f26270 */
[----:B------:R-:W-:Y:S01]  /*4d10*/  IMAD.IADD R9, R19, 0x1, R9 ;  /* 0x0000000113097824 */ /* 0x000fe200078e0209 */
[----:B------:R-:W-:Y:S01]  /*4d20*/  LEA R12, P0, R18, c[0x0][0x160], 0x1 ;  /* 0x00005800120c7a11 */ /* 0x000fe200078008ff */
[----:B------:R-:W-:Y:S01]  /*4d30*/  IMAD R16, R26, c[0x0][0x1e0], RZ ;  /* 0x000078001a107a24 */ /* 0x000fe200078e02ff */
[----:B------:R-:W-:Y:S01]  /*4d40*/  LEA.HI R13, R13, R2, RZ, 0x3 ;  /* 0x000000020d0d7211 */ /* 0x000fe200078f18ff */
[----:B------:R-:W-:Y:S01]  /*4d50*/  IMAD.WIDE.U32 R24, R20, c[0x0][0x1e0], R118 ;  /* 0x0000780014187a25 */ /* 0x000fe200078e0076 */
[----:B------:R-:W-:Y:S01]  /*4d60*/  LEA.HI.X R9, R18, c[0x0][0x164], R9, 0x1, P0 ;  /* 0x0000590012097a11 */ /* 0x000fe200000f0c09 */
[----:B------:R-:W-:Y:S01]  /*4d70*/  SHFL.IDX PT, R22, R12, RZ, 0x181f ;  /* 0x00181fff0c167589 */ /* 0x000fe200000e0000 */
[----:B------:R-:W-:Y:S01]  /*4d80*/  LOP3.LUT R3, R13, 0xfffffff8, RZ, 0xc0, !PT ;  /* 0xfffffff80d037812 */ /* 0x000fe200078ec0ff */
[----:B------:R-:W-:Y:S01]  /*4d90*/  IMAD R16, R20, c[0x0][0x1e4], R16 ;  /* 0x0000790014107a24 */ /* 0x000fe200078e0210 */
[----:B------:R-:W-:Y:S01]  /*4da0*/  P2R R15, PR, RZ, 0x2 ;  /* 0x00000002ff0f7803 */ /* 0x000fe20000000000 */
[----:B------:R-:W1:Y:S01]  /*4db0*/  SHFL.IDX PT, R23, R9, RZ, 0x181f ;  /* 0x00181fff09177589 */ /* 0x000e6200000e0000 */
[----:B------:R-:W-:Y:S01]  /*4dc0*/  ISETP.GE.AND P1, PT, R11, R8, PT ;  /* 0x000000080b00720c */ /* 0x000fe20003f26270 */
[----:B------:R-:W-:Y:S01]  /*4dd0*/  IMAD.IADD R3, R2, 0x1, -R3 ;  /* 0x0000000102037824 */ /* 0x000fe200078e0a03 */
[----:B------:R-:W-:Y:S01]  /*4de0*/  ISETP.NE.U32.AND P0, PT, RZ, c[0x0][0x350], PT ;  /* 0x0000d400ff007a0c */ /* 0x000fe20003f05070 */
[----:B------:R-:W-:Y:S01]  /*4df0*/  IMAD.IADD R17, R25, 0x1, R16 ;  /* 0x0000000119117824 */ /* 0x000fe200078e0210 */
[----:B------:R-:W-:Y:S01]  /*4e00*/  IADD3 R5, R79, 0xc0, RZ ;  /* 0x000000c04f057810 */ /* 0x000fe20007ffe0ff */
[----:B------:R-:W-:Y:S01]  /*4e10*/  IMAD.MOV.U32 R16, RZ, RZ, R24 ;  /* 0x000000ffff107224 */ /* 0x000fe200078e0018 */
[----:B------:R-:W-:Y:S01]  /*4e20*/  ISETP.NE.AND.EX P0, PT, RZ, c[0x0][0x354], PT, P0 ;  /* 0x0000d500ff007a0c */ /* 0x000fe20003f05300 */
[----:B------:R-:W-:Y:S01]  /*4e30*/  IMAD.SHL.U32 R2, R51, 0x8, RZ ;  /* 0x0000000833027824 */ /* 0x000fe200078e00ff */
[----:B------:R-:W-:Y:S01]  /*4e40*/  ISETP.GE.AND P3, PT, R5, c[0x0][0x198], PT ;  /* 0x0000660005007a0c */ /* 0x000fe20003f66270 */
[----:B------:R-:W-:-:S02]  /*4e50*/  IMAD R26, R26, c[0x0][0x208], RZ ;  /* 0x000082001a1a7a24 */ /* 0x000fc400078e02ff */
[----:B------:R-:W-:Y:S01]  /*4e60*/  IMAD.SHL.U32 R125, R48, 0x40, RZ ;  /* 0x00000040307d7824 */ /* 0x000fe200078e00ff */
[----:B------:R-:W-:Y:S01]  /*4e70*/  P2R R14, PR, RZ, 0x8 ;  /* 0x00000008ff0e7803 */ /* 0x000fe20000000000 */
[C---:B------:R-:W-:Y:S01]  /*4e80*/  IMAD R26, R20.reuse, c[0x0][0x20c], R26 ;  /* 0x00008300141a7a24 */ /* 0x040fe200078e021a */
[----:B------:R-:W-:Y:S01]  /*4e90*/  @!P1 SHF.R.S32.HI R19, RZ, 0x1f, R7 ;  /* 0x0000001fff139819 */ /* 0x000fe20000011407 */
[----:B------:R-:W-:Y:S01]  /*4ea0*/  IMAD.WIDE.U32 R20, R20, c[0x0][0x208], R118 ;  /* 0x0000820014147a25 */ /* 0x000fe200078e0076 */
[----:B------:R-:W-:Y:S02]  /*4eb0*/  LOP3.LUT R125, R125, 0x1c0, RZ, 0xc0, !PT ;  /* 0x000001c07d7d7812 */ /* 0x000fe400078ec0ff */
[----:B------:R-:W-:Y:S01]  /*4ec0*/  @!P1 SHF.R.S32.HI R18, RZ, 0x1f, R5 ;  /* 0x0000001fff129819 */ /* 0x000fe20000011405 */
[----:B------:R-:W-:Y:S01]  /*4ed0*/  IMAD R218, R87, c[0x0][0x1e8], RZ ;  /* 0x00007a0057da7a24 */ /* 0x000fe200078e02ff */
[----:B------:R-:W-:Y:S01]  /*4ee0*/  LOP3.LUT R49, R125, 0x38, R118, 0xf8, !PT ;  /* 0x000000387d317812 */ /* 0x000fe200078ef876 */
[----:B------:R-:W-:Y:S01]  /*4ef0*/  IMAD.IADD R27, R21, 0x1, R26 ;  /* 0x00000001151b7824 */ /* 0x000fe200078e021a */
[----:B------:R-:W-:Y:S01]  /*4f00*/  SHF.R.U32.HI R124, RZ, 0x3, R125 ;  /* 0x00000003ff7c7819 */ /* 0x000fe2000001167d */
[----:B------:R-:W-:Y:S01]  /*4f10*/  IMAD.SHL.U32 R123, R123, 0x8, RZ ;  /* 0x000000087b7b7824 */ /* 0x000fe200078e00ff */
[----:B------:R-:W-:Y:S01]  /*4f20*/  @!P1 LEA.HI R19, R19, R7, RZ, 0x3 ;  /* 0x0000000713139211 */ /* 0x000fe200078f18ff */
[C---:B------:R-:W-:Y:S01]  /*4f30*/  IMAD R218, R215.reuse, c[0x0][0x1ec], R218 ;  /* 0x00007b00d7da7a24 */ /* 0x040fe200078e02da */
[----:B------:R-:W-:Y:S01]  /*4f40*/  @!P1 LEA.HI R18, R18, R5, RZ, 0x3 ;  /* 0x0000000512129211 */ /* 0x000fe200078f18ff */
[----:B------:R-:W-:Y:S01]  /*4f50*/  IMAD.WIDE.U32 R16, R215, c[0x0][0x1e8], R16 ;  /* 0x00007a00d7107a25 */ /* 0x000fe200078e0010 */
[----:B------:R-:W-:-:S02]  /*4f60*/  LOP3.LUT R123, R123, 0xfffffe00, RZ, 0xc0, !PT ;  /* 0xfffffe007b7b7812 */ /* 0x000fc400078ec0ff */
[----:B------:R-:W-:Y:S01]  /*4f70*/  @!P1 LOP3.LUT R19, R19, 0xfffffff8, RZ, 0xc0, !PT ;  /* 0xfffffff813139812 */ /* 0x000fe200078ec0ff */
[----:B------:R-:W-:Y:S01]  /*4f80*/  IMAD.MOV.U32 R26, RZ, RZ, R20 ;  /* 0x000000ffff1a7224 */ /* 0x000fe200078e0014 */
[----:B------:R-:W-:Y:S01]  /*4f90*/  @!P1 SHF.R.S32.HI R20, RZ, 0x1f, R59 ;  /* 0x0000001fff149819 */ /* 0x000fe2000001143b */
[----:B------:R-:W-:Y:S01]  /*4fa0*/  IMAD.IADD R219, R218, 0x1, R17 ;  /* 0x00000001dadb7824 */ /* 0x000fe200078e0211 */
[----:B------:R-:W-:Y:S01]  /*4fb0*/  LOP3.LUT R49, R123, R49, R124, 0xf6, !PT ;  /* 0x000000317b317212 */ /* 0x000fe200078ef67c */
[----:B------:R-:W-:Y:S01]  /*4fc0*/  IMAD.MOV.U32 R218, RZ, RZ, R16 ;  /* 0x000000ffffda7224 */ /* 0x000fe200078e0010 */
[----:B------:R-:W-:Y:S01]  /*4fd0*/  @!P1 LEA.HI R20, R20, R59, RZ, 0x3 ;  /* 0x0000003b14149211 */ /* 0x000fe200078f18ff */
[----:B------:R-:W-:Y:S01]  /*4fe0*/  IMAD R16, R87, c[0x0][0x210], RZ ;  /* 0x0000840057107a24 */ /* 0x000fe200078e02ff */
[----:B------:R-:W-:Y:S01]  /*4ff0*/  P2R R14, PR, RZ, 0x20 ;  /* 0x00000020ff0e7803 */ /* 0x000fe20000000000 */
[----:B------:R-:W-:Y:S01]  /*5000*/  IMAD.WIDE.U32 R26, R215, c[0x0][0x210], R26 ;  /* 0x00008400d71a7a25 */ /* 0x000fe200078e001a */
[----:B------:R-:W-:-:S02]  /*5010*/  @!P1 LOP3.LUT R20, R20, 0xfffffff8, RZ, 0xc0, !PT ;  /* 0xfffffff814149812 */ /* 0x000fc400078ec0ff */
[----:B------:R-:W-:Y:S01]  /*5020*/  @!P1 LOP3.LUT R18, R18, 0xfffffff8, RZ, 0xc0, !PT ;  /* 0xfffffff812129812 */ /* 0x000fe200078ec0ff */
[----:B------:R-:W-:Y:S02]  /*5030*/  IMAD R16, R215, c[0x0][0x214], R16 ;  /* 0x00008500d7107a24 */ /* 0x000fe400078e0210 */
[----:B------:R-:W-:Y:S02]  /*5040*/  @!P1 IMAD.SHL.U32 R14, R49, 0x2, RZ ;  /* 0x00000002310e9824 */ /* 0x000fe400078e00ff */
[----:B------:R-:W-:Y:S02]  /*5050*/  IMAD.SHL.U32 R13, R13, 0x40, RZ ;  /* 0x000000400d0d7824 */ /* 0x000fe400078e00ff */
[----:B------:R-:W-:Y:S02]  /*5060*/  IMAD.IADD R17, R16, 0x1, R27 ;  /* 0x0000000110117824 */ /* 0x000fe400078e021b */
[----:B-1----:R-:W-:-:S04]  /*5070*/  @!P1 IMAD.WIDE R20, R20, 0x2, R22 ;  /* 0x0000000214149825 */ /* 0x002fc800078e0216 */
[----:B------:R-:W-:Y:S02]  /*5080*/  IMAD.MOV.U32 R16, RZ, RZ, R26 ;  /* 0x000000ffff107224 */ /* 0x000fe400078e001a */
[----:B------:R-:W-:-:S04]  /*5090*/  @!P1 IMAD.WIDE R26, R19, 0x2, R22 ;  /* 0x00000002131a9825 */ /* 0x000fc800078e0216 */
[----:B------:R-:W-:Y:S01]  /*50a0*/  @!P1 IMAD.WIDE R18, R18, 0x2, R22 ;  /* 0x0000000212129825 */ /* 0x000fe200078e0216 */
[----:B--2---:R-:W-:-:S03]  /*50b0*/  @P2 SHF.R.S32.HI R25, RZ, 0x1f, R4 ;  /* 0x0000001fff192819 */ /* 0x004fc60000011404 */
[----:B------:R-:W-:Y:S02]  /*50c0*/  @P2 IMAD.MOV.U32 R24, RZ, RZ, R4 ;  /* 0x000000ffff182224 */ /* 0x000fe400078e0004 */
[----:B------:R-:W-:Y:S02]  /*50d0*/  IMAD.SHL.U32 R4, R3, 0x40, RZ ;  /* 0x0000004003047824 */ /* 0x000fe400078e00ff */
[----:B------:R-:W-:Y:S02]  /*50e0*/  @!P2 IMAD.MOV.U32 R24, RZ, RZ, R216 ;  /* 0x000000ffff18a224 */ /* 0x000fe400078e00d8 */
[----:B------:R-:W-:Y:S01]  /*50f0*/  @!P2 IMAD.MOV.U32 R25, RZ, RZ, R10 ;  /* 0x000000ffff19a224 */ /* 0x000fe200078e000a */
[----:B------:R-:W-:Y:S02]  /*5100*/  LOP3.LUT R4, R4, 0x1c0, RZ, 0xc0, !PT ;  /* 0x000001c004047812 */ /* 0x000fe400078ec0ff */
[----:B------:R-:W-:Y:S02]  /*5110*/  SEL R228, R24, RZ, !P0 ;  /* 0x000000ff18e47207 */ /* 0x000fe40004000000 */
[----:B------:R-:W-:-:S02]  /*5120*/  LOP3.LUT R2, R4, 0x8, R2, 0xf8, !PT ;  /* 0x0000000804027812 */ /* 0x000fc400078ef802 */
[----:B------:R-:W-:Y:S01]  /*5130*/  SEL R10, R25, RZ, !P0 ;  /* 0x000000ff190a7207 */ /* 0x000fe20004000000 */
[----:B------:R-:W-:Y:S01]  /*5140*/  IMAD.WIDE.U32 R218, R228, c[0x0][0x1f0], R218 ;  /* 0x00007c00e4da7a25 */ /* 0x000fe200078e00da */
[----:B------:R-:W-:Y:S02]  /*5150*/  SHF.R.U32.HI R4, RZ, 0x3, R4 ;  /* 0x00000003ff047819 */ /* 0x000fe40000011604 */
[C---:B------:R-:W-:Y:S01]  /*5160*/  @!P1 LEA R24, P0, R79.reuse, R22, 0x1 ;  /* 0x000000164f189211 */ /* 0x040fe200078008ff */
[----:B------:R-:W-:Y:S01]  /*5170*/  IMAD R222, R10, c[0x0][0x1f0], RZ ;  /* 0x00007c000ade7a24 */ /* 0x000fe200078e02ff */
[----:B------:R-:W-:Y:S01]  /*5180*/  LOP3.LUT R4, R2, R4, RZ, 0x3c, !PT ;  /* 0x0000000402047212 */ /* 0x000fe200078e3cff */
[----:B------:R-:W-:Y:S01]  /*5190*/  IMAD.MOV.U32 R2, RZ, RZ, 0x20 ;  /* 0x00000020ff027424 */ /* 0x000fe200078e00ff */
[----:B------:R-:W-:Y:S01]  /*51a0*/  @!P1 LEA.HI.X R25, R79, R23, R119, 0x1, P0 ;  /* 0x000000174f199211 */ /* 0x000fe200000f0c77 */
[----:B------:R-:W-:Y:S01]  /*51b0*/  IMAD R221, R10, c[0x0][0x218], RZ ;  /* 0x000086000add7a24 */ /* 0x000fe200078e02ff */
[C---:B------:R-:W-:Y:S01]  /*51c0*/  LOP3.LUT P2, RZ, R3.reuse, 0x4, RZ, 0xc0, !PT ;  /* 0x0000000403ff7812 */ /* 0x040fe2000784c0ff */
[----:B------:R-:W-:Y:S01]  /*51d0*/  IMAD R222, R228, c[0x0][0x1f4], R222 ;  /* 0x00007d00e4de7a24 */ /* 0x000fe200078e02de */
[----:B------:R-:W-:Y:S01]  /*51e0*/  LOP3.LUT P0, RZ, R3, 0x2, RZ, 0xc0, !PT ;  /* 0x0000000203ff7812 */ /* 0x000fe2000780c0ff */
[----:B------:R-:W-:Y:S01]  /*51f0*/  IMAD.MOV.U32 R3, RZ, RZ, 0x10 ;  /* 0x00000010ff037424 */ /* 0x000fe200078e00ff */
[----:B------:R-:W-:Y:S01]  /*5200*/  SEL R2, R2, 0xffffffe0, !P2 ;  /* 0xffffffe002027807 */ /* 0x000fe20005000000 */
[----:B------:R-:W-:Y:S01]  /*5210*/  @!PT LDS RZ, [RZ] ;  /* 0x00000000fffff984 */ /* 0x000fe20000000800 */
[----:B------:R1:W-:Y:S01]  /*5220*/  @!P1 LDGSTS.E.BYPASS.LTC128B.128 [R14+0x10080], [R24.64], !P5 ;  /* 0x10080000180e9fae */ /* 0x0003e2000e901d48 */
[----:B------:R-:W-:Y:S01]  /*5230*/  ISETP.GE.AND P2, PT, R59, c[0x0][0x198], PT ;  /* 0x000066003b007a0c */ /* 0x000fe20003f46270 */
[C---:B------:R-:W-:Y:S01]  /*5240*/  IMAD R221, R228.reuse, c[0x0][0x21c], R221 ;  /* 0x00008700e4dd7a24 */ /* 0x040fe200078e02dd */
[----:B------:R-:W-:Y:S01]  /*5250*/  SEL R3, R3, 0xfffffff0, !P0 ;  /* 0xfffffff003037807 */ /* 0x000fe20004000000 */
[----:B------:R-:W-:Y:S01]  /*5260*/  IMAD.WIDE.U32 R228, R228, c[0x0][0x218], R16 ;  /* 0x00008600e4e47a25 */ /* 0x000fe200078e0010 */
[----:B------:R-:W-:-:S02]  /*5270*/  ISETP.NE.AND P0, PT, R15, RZ, PT ;  /* 0x000000ff0f00720c */ /* 0x000fc40003f05270 */
[----:B------:R-:W-:Y:S01]  /*5280*/  LOP3.LUT R4, R4, 0xfffffe00, R13, 0xf8, !PT ;  /* 0xfffffe0004047812 */ /* 0x000fe200078ef80d */
[----:B------:R-:W-:Y:S01]  /*5290*/  IMAD.IADD R223, R219, 0x1, R222 ;  /* 0x00000001dbdf7824 */ /* 0x000fe200078e02de */
[C---:B------:R-:W-:Y:S01]  /*52a0*/  IADD3 R13, R118.reuse, 0x80, RZ ;  /* 0x00000080760d7810 */ /* 0x040fe20007ffe0ff */
[----:B------:R-:W-:Y:S01]  /*52b0*/  IMAD.IADD R221, R229, 0x1, R221 ;  /* 0x00000001e5dd7824 */ /* 0x000fe200078e02dd */
[----:B------:R-:W-:Y:S02]  /*52c0*/  IADD3 R10, R118, 0xc0, RZ ;  /* 0x000000c0760a7810 */ /* 0x000fe40007ffe0ff */
[----:B------:R-:W-:Y:S01]  /*52d0*/  ISETP.GE.AND P5, PT, R13, c[0x0][0x1d4], PT ;  /* 0x000075000d007a0c */ /* 0x000fe20003fa6270 */
[----:B------:R2:W-:Y:S04]  /*52e0*/  @!P1 LDGSTS.E.BYPASS.LTC128B.128 [R14+0x14080], [R20.64], !P2 ;  /* 0x14080000140e9fae */ /* 0x0005e8000d101d48 */
[----:B------:R1:W-:Y:S01]  /*52f0*/  @!P1 LDGSTS.E.BYPASS.LTC128B.128 [R14+0x18080], [R26.64], !P4 ;  /* 0x180800001a0e9fae */ /* 0x0003e2000e101d48 */
[----:B------:R-:W-:-:S03]  /*5300*/  ISETP.GE.AND P4, PT, R10, c[0x0][0x1d4], PT ;  /* 0x000075000a007a0c */ /* 0x000fc60003f86270 */
[----:B------:R1:W-:Y:S01]  /*5310*/  @!P1 LDGSTS.E.BYPASS.LTC128B.128 [R14+0x1c080], [R18.64], !P3 ;  /* 0x1c080000120e9fae */ /* 0x0003e2000d901d48 */
[----:B------:R-:W-:-:S03]  /*5320*/  ISETP.GE.AND P3, PT, R118, c[0x0][0x1d4], PT ;  /* 0x0000750076007a0c */ /* 0x000fc60003f66270 */
[----:B--2---:R1:W2:Y:S04]  /*5330*/  SHFL.IDX PT, R20, R12, 0x1, 0x181f ;  /* 0x00381f000c147f89 */ /* 0x0042a800000e0000 */
[----:B------:R1:W3:Y:S01]  /*5340*/  SHFL.IDX PT, R21, R9, 0x1, 0x181f ;  /* 0x00381f0009157f89 */ /* 0x0002e200000e0000 */
[----:B------:R-:W-:Y:S05]  /*5350*/  @P0 BRA `(.L_x_591) ;  /* 0x000001c000000947 */ /* 0x000fea0003800000 */
[C---:B------:R-:W-:Y:S02]  /*5360*/  IADD3 R16, R79.reuse, 0x80, RZ ;  /* 0x000000804f107810 */ /* 0x040fe40007ffe0ff */
[----:B------:R-:W-:Y:S02]  /*5370*/  IADD3 R13, R79, 0xc0, RZ ;  /* 0x000000c04f0d7810 */ /* 0x000fe40007ffe0ff */
[----:B------:R-:W-:Y:S02]  /*5380*/  SHF.R.S32.HI R17, RZ, 0x1f, R59 ;  /* 0x0000001fff117819 */ /* 0x000fe4000001143b */
[----:B-1----:R-:W-:-:S02]  /*5390*/  SHF.R.S32.HI R14, RZ, 0x1f, R16 ;  /* 0x0000001fff0e7819 */ /* 0x002fc40000011410 */
[----:B--2---:R-:W-:Y:S02]  /*53a0*/  LEA R22, P0, R79, R20, 0x1 ;  /* 0x000000144f167211 */ /* 0x004fe400078008ff */
[----:B------:R-:W-:Y:S02]  /*53b0*/  SHF.R.S32.HI R10, RZ, 0x1f, R13 ;  /* 0x0000001fff0a7819 */ /* 0x000fe4000001140d */
[----:B------:R-:W-:Y:S02]  /*53c0*/  P2R R19, PR, RZ, 0x8 ;  /* 0x00000008ff137803 */ /* 0x000fe40000000000 */
[----:B------:R-:W-:Y:S02]  /*53d0*/  LEA.HI R17, R17, R59, RZ, 0x3 ;  /* 0x0000003b11117211 */ /* 0x000fe400078f18ff */
[----:B------:R-:W-:Y:S02]  /*53e0*/  ISETP.GE.AND P3, PT, R79, c[0x0][0x198], PT ;  /* 0x000066004f007a0c */ /* 0x000fe40003f66270 */
[----:B------:R-:W-:-:S02]  /*53f0*/  P2R R18, PR, RZ, 0x2 ;  /* 0x00000002ff127803 */ /* 0x000fc40000000000 */
[----:B------:R-:W-:Y:S02]  /*5400*/  LEA.HI R14, R14, R16, RZ, 0x3 ;  /* 0x000000100e0e7211 */ /* 0x000fe400078f18ff */
[----:B---3--:R-:W-:Y:S02]  /*5410*/  LEA.HI.X R23, R79, R21, R119, 0x1, P0 ;  /* 0x000000154f177211 */ /* 0x008fe400000f0c77 */
[----:B------:R-:W-:Y:S01]  /*5420*/  LEA.HI R10, R10, R13, RZ, 0x3 ;  /* 0x0000000d0a0a7211 */ /* 0x000fe200078f18ff */
[----:B------:R-:W-:Y:S01]  /*5430*/  IMAD.SHL.U32 R13, R49, 0x2, RZ ;  /* 0x00000002310d7824 */ /* 0x000fe200078e00ff */
[----:B------:R-:W-:Y:S02]  /*5440*/  ISETP.GE.AND P1, PT, R7, c[0x0][0x198], PT ;  /* 0x0000660007007a0c */ /* 0x000fe40003f26270 */
[----:B------:R-:W-:Y:S02]  /*5450*/  ISETP.GE.AND P0, PT, R5, c[0x0][0x198], PT ;  /* 0x0000660005007a0c */ /* 0x000fe40003f06270 */
[----:B------:R-:W-:Y:S01]  /*5460*/  LOP3.LUT R17, R17, 0xfffffff8, RZ, 0xc0, !PT ;  /* 0xfffffff811117812 */ /* 0x000fe200078ec0ff */
[----:B------:R1:W-:Y:S01]  /*5470*/  LDGSTS.E.BYPASS.LTC128B.128 [R13+0x11080], [R22.64], !P3 ;  /* 0x11080000160d7fae */ /* 0x0003e2000d901d48 */
[----:B------:R-:W-:-:S02]  /*5480*/  LOP3.LUT R14, R14, 0xfffffff8, RZ, 0xc0, !PT ;  /* 0xfffffff80e0e7812 */ /* 0x000fc400078ec0ff */
        /* <DEDUP_REMOVED lines=9> */
.L_x_591:
[----:B------:R-:W-:Y:S05]  /*5520*/  BSYNC B0 ;  /* 0x0000000000007941 */ /* 0x000fea0003800000 */
.L_x_590:
[----:B------:R-:W-:Y:S01]  /*5530*/  IADD3 R10, R11, 0x40, RZ ;  /* 0x000000400b0a7810 */ /* 0x000fe20007ffe0ff */
[----:B-1----:R1:W4:Y:S01]  /*5540*/  SHFL.IDX PT, R23, R9, 0x2, 0x181f ;  /* 0x00581f0009177f89 */ /* 0x00232200000e0000 */
[----:B------:R-:W-:Y:S02]  /*5550*/  BSSY B0, `(.L_x_592) ;  /* 0x0000022000007945 */ /* 0x000fe40003800000 */
[----:B------:R-:W-:Y:S01]  /*5560*/  ISETP.GE.AND P0, PT, R10, R8, PT ;  /* 0x000000080a00720c */ /* 0x000fe20003f06270 */
[----:B------:R1:W3:Y:S03]  /*5570*/  SHFL.IDX PT, R22, R12, 0x2, 0x181f ;  /* 0x00581f000c167f89 */ /* 0x0002e600000e0000 */
[----:B------:R-:W-:-:S09]  /*5580*/  P2R R10, PR, RZ, 0x1 ;  /* 0x00000001ff0a7803 */ /* 0x000fd20000000000 */
[----:B------:R-:W-:Y:S05]  /*5590*/  @P0 BRA `(.L_x_593) ;  /* 0x000001d000000947 */ /* 0x000fea0003800000 */
[C---:B------:R-:W-:Y:S02]  /*55a0*/  IADD3 R17, R79.reuse, 0x80, RZ ;  /* 0x000000804f117810 */ /* 0x040fe40007ffe0ff */
[C---:B------:R-:W-:Y:S02]  /*55b0*/  IADD3 R14, R79.reuse, 0xc0, RZ ;  /* 0x000000c04f0e7810 */ /* 0x040fe40007ffe0ff */
[----:B------:R-:W-:Y:S02]  /*55c0*/  SHF.R.S32.HI R18, RZ, 0x1f, R59 ;  /* 0x0000001fff127819 */ /* 0x000fe4000001143b */
[----:B------:R-:W-:Y:S02]  /*55d0*/  SHF.R.S32.HI R16, RZ, 0x1f, R17 ;  /* 0x0000001fff107819 */ /* 0x000fe40000011411 */
[----:B---3--:R-:W-:Y:S02]  /*55e0*/  LEA R24, P0, R79, R22, 0x1 ;  /* 0x000000164f187211 */ /* 0x008fe400078008ff */
[----:B------:R-:W-:-:S02]  /*55f0*/  SHF.R.S32.HI R13, RZ, 0x1f, R14 ;  /* 0x0000001fff0d7819 */ /* 0x000fc4000001140e */
[----:B--2---:R-:W-:Y:S02]  /*5600*/  P2R R20, PR, RZ, 0x8 ;  /* 0x00000008ff147803 */ /* 0x004fe40000000000 */
[----:B------:R-:W-:Y:S02]  /*5610*/  LEA.HI R18, R18, R59, RZ, 0x3 ;  /* 0x0000003b12127211 */ /* 0x000fe400078f18ff */
[C---:B------:R-:W-:Y:S02]  /*5620*/  ISETP.GE.AND P3, PT, R79.reuse, c[0x0][0x198], PT ;  /* 0x000066004f007a0c */ /* 0x040fe40003f66270 */
[----:B------:R-:W-:Y:S02]  /*5630*/  P2R R19, PR, RZ, 0x2 ;  /* 0x00000002ff137803 */ /* 0x000fe40000000000 */
[----:B------:R-:W-:Y:S02]  /*5640*/  LEA.HI R16, R16, R17, RZ, 0x3 ;  /* 0x0000001110107211 */ /* 0x000fe400078f18ff */
[----:B----4-:R-:W-:-:S02]  /*5650*/  LEA.HI.X R25, R79, R23, R119, 0x1, P0 ;  /* 0x000000174f197211 */ /* 0x010fc400000f0c77 */
[----:B------:R-:W-:Y:S01]  /*5660*/  LEA.HI R13, R13, R14, RZ, 0x3 ;  /* 0x0000000e0d0d7211 */ /* 0x000fe200078f18ff */
[----:B------:R-:W-:Y:S01]  /*5670*/  IMAD.SHL.U32 R14, R49, 0x2, RZ ;  /* 0x00000002310e7824 */ /* 0x000fe200078e00ff */
[----:B------:R-:W-:Y:S02]  /*5680*/  ISETP.GE.AND P1, PT, R7, c[0x0][0x198], PT ;  /* 0x0000660007007a0c */ /* 0x000fe40003f26270 */
[----:B------:R-:W-:Y:S02]  /*5690*/  ISETP.GE.AND P0, PT, R5, c[0x0][0x198], PT ;  /* 0x0000660005007a0c */ /* 0x000fe40003f06270 */
[----:B------:R-:W-:Y:S01]  /*56a0*/  LOP3.LUT R18, R18, 0xfffffff8, RZ, 0xc0, !PT ;  /* 0xfffffff812127812 */ /* 0x000fe200078ec0ff */
[----:B------:R-:W-:Y:S01]  /*56b0*/  @!PT LDS RZ, [RZ] ;  /* 0x00000000fffff984 */ /* 0x000fe20000000800 */
[----:B------:R2:W-:Y:S01]  /*56c0*/  LDGSTS.E.BYPASS.LTC128B.128 [R14+0x12080], [R24.64], !P3 ;  /* 0x12080000180e7fae */ /* 0x0005e2000d901d48 */
        /* <DEDUP_REMOVED lines=10> */
.L_x_593:
[----:B------:R-:W-:Y:S05]  /*5770*/  BSYNC B0 ;  /* 0x0000000000007941 */ /* 0x000fea0003800000 */
.L_x_592:
[----:B--2---:R2:W1:Y:S01]  /*5780*/  SHFL.IDX PT, R17, R9, 0x3, 0x181f ;  /* 0x00781f0009117f89 */ /* 0x00446200000e0000 */
[----:B------:R-:W-:Y:S03]  /*5790*/  BSSY B0, `(.L_x_594) ;  /* 0x000001f000007945 */ /* 0x000fe60003800000 */
[----:B------:R4:W3:Y:S01]  /*57a0*/  SHFL.IDX PT, R16, R12, 0x3, 0x181f ;  /* 0x00781f000c107f89 */ /* 0x0008e200000e0000 */
[----:B-12---:R-:W-:-:S04]  /*57b0*/  IADD3 R9, R11, 0x60, RZ ;  /* 0x000000600b097810 */ /* 0x006fc80007ffe0ff */
[----:B------:R-:W-:-:S04]  /*57c0*/  ISETP.GE.AND P0, PT, R9, R8, PT ;  /* 0x000000080900720c */ /* 0x000fc80003f06270 */
[----:B------:R-:W-:-:S09]  /*57d0*/  P2R R9, PR, RZ, 0x1 ;  /* 0x00000001ff097803 */ /* 0x000fd20000000000 */
[----:B------:R-:W-:Y:S05]  /*57e0*/  @P0 BRA `(.L_x_595) ;  /* 0x0000019000000947 */ /* 0x000fea0003800000 */
[----:B---34-:R-:W-:Y:S01]  /*57f0*/  LEA R12, P0, R79, R16, 0x1 ;  /* 0x000000104f0c7211 */ /* 0x018fe200078008ff */
[----:B------:R-:W-:-:S03]  /*5800*/  IMAD.SHL.U32 R14, R49, 0x2, RZ ;  /* 0x00000002310e7824 */ /* 0x000fc600078e00ff */
[C---:B------:R-:W-:Y:S02]  /*5810*/  LEA.HI.X R13, R79.reuse, R17, R119, 0x1, P0 ;  /* 0x000000114f0d7211 */ /* 0x040fe400000f0c77 */
[----:B------:R-:W-:-:S13]  /*5820*/  ISETP.GE.AND P0, PT, R79, c[0x0][0x198], PT ;  /* 0x000066004f007a0c */ /* 0x000fda0003f06270 */
[----:B------:R-:W-:Y:S01]  /*5830*/  @!PT LDS RZ, [RZ] ;  /* 0x00000000fffff984 */ /* 0x000fe20000000800 */
[----:B------:R1:W-:Y:S01]  /*5840*/  LDGSTS.E.BYPASS.LTC128B.128 [R14+0x13080], [R12.64], !P0 ;  /* 0x130800000c0e7fae */ /* 0x0003e2000c101d48 */
[----:B------:R-:W-:Y:S02]  /*5850*/  ISETP.GE.AND P0, PT, R7, c[0x0][0x198], PT ;  /* 0x0000660007007a0c */ /* 0x000fe40003f06270 */
[----:B-1----:R-:W-:-:S04]  /*5860*/  SHF.R.S32.HI R12, RZ, 0x1f, R59 ;  /* 0x0000001fff0c7819 */ /* 0x002fc8000001143b */
[----:B------:R-:W-:-:S04]  /*5870*/  LEA.HI R12, R12, R59, RZ, 0x3 ;  /* 0x0000003b0c0c7211 */ /* 0x000fc800078f18ff */
[----:B------:R-:W-:-:S05]  /*5880*/  LOP3.LUT R12, R12, 0xfffffff8, RZ, 0xc0, !PT ;  /* 0xfffffff80c0c7812 */ /* 0x000fca00078ec0ff */
[----:B------:R-:W-:-:S05]  /*5890*/  IMAD.WIDE R12, R12, 0x2, R16 ;  /* 0x000000020c0c7825 */ /* 0x000fca00078e0210 */
[----:B------:R1:W-:Y:S02]  /*58a0*/  LDGSTS.E.BYPASS.LTC128B.128 [R14+0x17080], [R12.64], !P2 ;  /* 0x170800000c0e7fae */ /* 0x0003e4000d101d48 */
[----:B-1----:R-:W-:-:S04]  /*58b0*/  IADD3 R13, R79, 0x80, RZ ;  /* 0x000000804f0d7810 */ /* 0x002fc80007ffe0ff */
[----:B------:R-:W-:-:S04]  /*58c0*/  SHF.R.S32.HI R12, RZ, 0x1f, R13 ;  /* 0x0000001fff0c7819 */ /* 0x000fc8000001140d */
[----:B------:R-:W-:-:S04]  /*58d0*/  LEA.HI R7, R12, R13, RZ, 0x3 ;  /* 0x0000000d0c077211 */ /* 0x000fc800078f18ff */
[----:B------:R-:W-:-:S05]  /*58e0*/  LOP3.LUT R7, R7, 0xfffffff8, RZ, 0xc0, !PT ;  /* 0xfffffff807077812 */ /* 0x000fca00078ec0ff */
[----:B------:R-:W-:-:S05]  /*58f0*/  IMAD.WIDE R12, R7, 0x2, R16 ;  /* 0x00000002070c7825 */ /* 0x000fca00078e0210 */
[----:B------:R1:W-:Y:S01]  /*5900*/  LDGSTS.E.BYPASS.LTC128B.128 [R14+0x1b080], [R12.64], !P0 ;  /* 0x1b0800000c0e7fae */ /* 0x0003e2000c101d48 */
[----:B------:R-:W-:Y:S02]  /*5910*/  ISETP.GE.AND P0, PT, R5, c[0x0][0x198], PT ;  /* 0x0000660005007a0c */ /* 0x000fe40003f06270 */
[----:B-1----:R-:W-:-:S04]  /*5920*/  IADD3 R12, R79, 0xc0, RZ ;  /* 0x000000c04f0c7810 */ /* 0x002fc80007ffe0ff */
[----:B------:R-:W-:-:S04]  /*5930*/  SHF.R.S32.HI R7, RZ, 0x1f, R12 ;  /* 0x0000001fff077819 */ /* 0x000fc8000001140c */
[----:B------:R-:W-:-:S04]  /*5940*/  LEA.HI R5, R7, R12, RZ, 0x3 ;  /* 0x0000000c07057211 */ /* 0x000fc800078f18ff */
[----:B------:R-:W-:-:S05]  /*5950*/  LOP3.LUT R5, R5, 0xfffffff8, RZ, 0xc0, !PT ;  /* 0xfffffff805057812 */ /* 0x000fca00078ec0ff */
[----:B------:R-:W-:-:S05]  /*5960*/  IMAD.WIDE R16, R5, 0x2, R16 ;  /* 0x0000000205107825 */ /* 0x000fca00078e0210 */
[----:B------:R1:W-:Y:S02]  /*5970*/  LDGSTS.E.BYPASS.LTC128B.128 [R14+0x1f080], [R16.64], !P0 ;  /* 0x1f080000100e7fae */ /* 0x0003e4000c101d48 */
.L_x_595:
[----:B---34-:R-:W-:Y:S05]  /*5980*/  BSYNC B0 ;  /* 0x0000000000007941 */ /* 0x018fea0003800000 */
.L_x_594:
[----:B------:R-:W-:Y:S01]  /*5990*/  IADD3 R53, R6, -0x1, RZ ;  /* 0xffffffff06357810 */ /* 0x000fe20007ffe0ff */
[----:B------:R-:W-:Y:S01]  /*59a0*/  IMAD.IADD R12, R220, 0x1, -R48 ;  /* 0x00000001dc0c7824 */ /* 0x000fe200078e0a30 */
[----:B------:R-:W0:Y:S01]  /*59b0*/  LDGDEPBAR ;  /* 0x00000000000079af */ /* 0x000e220000000000 */
[----:B------:R-:W-:Y:S01]  /*59c0*/  IMAD.MOV.U32 R5, RZ, RZ, c[0x0][0x1e0] ;  /* 0x00007800ff057624 */ /* 0x000fe200078e00ff */
[----:B------:R-:W-:Y:S01]  /*59d0*/  SHF.R.S32.HI R58, RZ, 0x1f, R53 ;  /* 0x0000001fff3a7819 */ /* 0x000fe20000011435 */
[----:B------:R-:W-:Y:S01]  /*59e0*/  IMAD R12, R53, -0x20, R12 ;  /* 0xffffffe0350c7824 */ /* 0x000fe200078e020c */
[----:B------:R-:W-:Y:S01]  /*59f0*/  LEA.HI R57, R52, R54, RZ, 0x5 ;  /* 0x0000003634397211 */ /* 0x000fe200078f28ff */
[----:B------:R-:W-:Y:S01]  /*5a00*/  IMAD.MOV.U32 R7, RZ, RZ, 0x5 ;  /* 0x00000005ff077424 */ /* 0x000fe200078e00ff */
[----:B------:R-:W-:Y:S01]  /*5a10*/  SEL R50, RZ, 0x1, P3 ;  /* 0x00000001ff327807 */ /* 0x000fe20001800000 */
[----:B------:R-:W-:Y:S01]  /*5a20*/  BAR.SYNC.DEFER_BLOCKING 0x0 ;  /* 0x0000000000007b1d */ /* 0x000fe20000010000 */
[----:B------:R-:W-:-:S02]  /*5a30*/  ISETP.GE.AND P0, PT, R12, 0x1, PT ;  /* 0x000000010c00780c */ /* 0x000fc40003f06270 */
[C---:B------:R-:W-:Y:S02]  /*5a40*/  SHF.L.U64.HI R7, R5.reuse, R7, c[0x0][0x1e4] ;  /* 0x0000790005077619 */ /* 0x040fe40000010207 */
[----:B------:R-:W-:Y:S02]  /*5a50*/  SHF.L.U32 R5, R5, 0x5, RZ ;  /* 0x0000000505057819 */ /* 0x000fe400000006ff */
[----:B------:R-:W-:-:S07]  /*5a60*/  SHF.R.S32.HI R56, RZ, 0x5, R57 ;  /* 0x00000005ff387819 */ /* 0x000fce0000011439 */
[----:B------:R-:W-:Y:S02]  /*5a70*/  @P0 IMAD R12, R7, R53, RZ ;  /* 0x00000035070c0224 */ /* 0x000fe400078e02ff */
[----:B------:R-:W-:Y:S02]  /*5a80*/  @P0 IMAD.MOV.U32 R222, RZ, RZ, R218 ;  /* 0x000000ffffde0224 */ /* 0x000fe400078e00da */
[-C--:B------:R-:W-:Y:S02]  /*5a90*/  @P0 IMAD R12, R58, R5.reuse, R12 ;  /* 0x000000053a0c0224 */ /* 0x080fe400078e020c */
[----:B-1----:R-:W-:-:S04]  /*5aa0*/  @P0 IMAD.WIDE.U32 R16, R53, R5, R222 ;  /* 0x0000000535100225 */ /* 0x002fc800078e00de */
[----:B------:R-:W-:Y:S01]  /*5ab0*/  @P0 IMAD.IADD R12, R17, 0x1, R12 ;  /* 0x00000001110c0824 */ /* 0x000fe200078e020c */
[----:B------:R-:W-:-:S04]  /*5ac0*/  @P0 LEA R18, P2, R16, c[0x0][0x1c8], 0x1 ;  /* 0x0000720010120a11 */ /* 0x000fc800078408ff */
[----:B------:R-:W-:Y:S02]  /*5ad0*/  @P0 LEA.HI.X R19, R16, c[0x0][0x1cc], R12, 0x1, P2 ;  /* 0x0000730010130a11 */ /* 0x000fe400010f0c0c */
[----:B------:R-:W-:-:S05]  /*5ae0*/  @P0 SHF.L.U32 R12, R49, 0x1, RZ ;  /* 0x00000001310c0819 */ /* 0x000fca00000006ff */
[----:B------:R-:W-:Y:S01]  /*5af0*/  @!PT LDS RZ, [RZ] ;  /* 0x00000000fffff984 */ /* 0x000fe20000000800 */
[----:B------:R-:W-:Y:S01]  /*5b00*/  @!PT LDS RZ, [RZ] ;  /* 0x00000000fffff984 */ /* 0x000fe20000000800 */
[----:B------:R-:W-:Y:S01]  /*5b10*/  @!PT LDS RZ, [RZ] ;  /* 0x00000000fffff984 */ /* 0x000fe20000000800 */
[----:B------:R1:W-:Y:S04]  /*5b20*/  @P0 LDGSTS.E.BYPASS.LTC128B.128 [R12+0xc080], [R18.64], !P3 ;  /* 0x0c080000120c0fae */ /* 0x0003e8000d901d48 */
        /* <DEDUP_REMOVED lines=8> */
.L_x_596:
[----:B------:R-:W-:Y:S01]  /*5bb0*/  ULDC.U8 UR4, c[0x0][0x298] ;  /* 0x0000a60000047ab9 */ /* 0x000fe20000000000 */
[----:B-1---5:R-:W-:Y:S01]  /*5bc0*/  SHF.R.S32.HI R12, RZ, 0x1f, R55 ;  /* 0x0000001fff0c7819 */ /* 0x022fe20000011437 */
[----:B------:R-:W-:Y:S01]  /*5bd0*/  IMAD.WIDE.U32 R20, R55, c[0x0][0x280], RZ ;  /* 0x0000a00037147a25 */ /* 0x000fe200078e00ff */
[----:B------:R-:W-:Y:S01]  /*5be0*/  ISETP.NE.AND P0, PT, RZ, UR4, PT ;  /* 0x00000004ff007c0c */ /* 0x000fe2000bf05270 */
[----:B------:R-:W-:Y:S01]  /*5bf0*/  BSSY B2, `(.L_x_597) ;  /* 0x0000973000027945 */ /* 0x000fe20003800000 */
[----:B------:R-:W-:Y:S01]  /*5c00*/  LEA R11, R0, R11, 0x5 ;  /* 0x0000000b000b7211 */ /* 0x000fe200078e28ff */
[C---:B------:R-:W-:Y:S01]  /*5c10*/  IMAD R13, R12.reuse, c[0x0][0x280], RZ ;  /* 0x0000a0000c0d7a24 */ /* 0x040fe200078e02ff */
        /* <DEDUP_REMOVED lines=8> */
[----:B------:R-:W-:Y:S01]  /*5ca0*/  ISETP.NE.AND P2, PT, R226, 0x1, PT ;  /* 0x00000001e200780c */ /* 0x000fe20003f45270 */
[----:B------:R-:W-:Y:S01]  /*5cb0*/  IMAD.MOV.U32 R18, RZ, RZ, R16 ;  /* 0x000000ffff127224 */ /* 0x000fe200078e0010 */
[----:B------:R-:W-:Y:S01]  /*5cc0*/  MOV R22, R20 ;  /* 0x0000001400167202 */ /* 0x000fe20000000f00 */
[----:B------:R-:W-:Y:S01]  /*5cd0*/  BSSY B0, `(.L_x_599) ;  /* 0x0000047000007945 */ /* 0x000fe20003800000 */
[----:B------:R-:W-:Y:S01]  /*5ce0*/  IMAD.SHL.U32 R14, R0, 0x4, RZ ;  /* 0x00000004000e7824 */ /* 0x000fe200078e00ff */
        /* <DEDUP_REMOVED lines=8> */
[----:B------:R-:W-:Y:S01]  /*5d70*/  @P2 IMAD.HI.U32 R12, R11, c[0x0][0x2c8], RZ ;  /* 0x0000b2000b0c2a27 */ /* 0x000fe200078e00ff */
[----:B------:R-:W-:-:S04]  /*5d80*/  CS2R R106, SRZ ;  /* 0x00000000006a7805 */ /* 0x000fc8000001ff00 */
[----:B------:R-:W-:-:S04]  /*5d90*/  @P2 SHF.R.U32.HI R11, RZ, c[0x0][0x2cc], R12 ;  /* 0x0000b300ff0b2a19 */ /* 0x000fc8000001160c */
[----:B------:R-:W-:Y:S01]  /*5da0*/  SHF.R.S32.HI R13, RZ, 0x1f, R11 ;  /* 0x0000001fff0d7819 */ /* 0x000fe2000001140b */
[----:B------:R-:W-:-:S04]  /*5db0*/  IMAD.WIDE.U32 R20, R11, c[0x0][0x280], R22 ;  /* 0x0000a0000b147a25 */ /* 0x000fc800078e0016 */
[C---:B------:R-:W-:Y:S02]  /*5dc0*/  IMAD R12, R13.reuse, c[0x0][0x280], RZ ;  /* 0x0000a0000d0c7a24 */ /* 0x040fe400078e02ff */
[----:B------:R-:W-:Y:S02]  /*5dd0*/  IMAD R13, R13, c[0x0][0x290], RZ ;  /* 0x0000a4000d0d7a24 */ /* 0x000fe400078e02ff */
[C---:B------:R-:W-:Y:S02]  /*5de0*/  IMAD R12, R11.reuse, c[0x0][0x284], R12 ;  /* 0x0000a1000b0c7a24 */ /* 0x040fe400078e020c */
[----:B------:R-:W-:-:S03]  /*5df0*/  IMAD.WIDE.U32 R18, R11, c[0x0][0x290], R18 ;  /* 0x0000a4000b127a25 */ /* 0x000fc600078e0012 */
[----:B------:R-:W-:Y:S01]  /*5e00*/  IADD3 R22, R21, R12, RZ ;  /* 0x0000000c15167210 */ /* 0x000fe20007ffe0ff */
[----:B------:R-:W-:Y:S01]  /*5e10*/  IMAD R13, R11, c[0x0][0x294], R13 ;  /* 0x0000a5000b0d7a24 */ /* 0x000fe200078e020d */
[----:B------:R-:W-:-:S04]  /*5e20*/  LEA R12, P0, R20, c[0x0][0x270], 0x1 ;  /* 0x00009c00140c7a11 */ /* 0x000fc800078008ff */
[----:B------:R-:W-:Y:S02]  /*5e30*/  LEA.HI.X R22, R20, c[0x0][0x274], R22, 0x1, P0 ;  /* 0x00009d0014167a11 */ /* 0x000fe400000f0c16 */
[----:B------:R-:W-:Y:S01]  /*5e40*/  IADD3 R16, R19, R13, RZ ;  /* 0x0000000d13107210 */ /* 0x000fe20007ffe0ff */
[----:B------:R1:W2:Y:S01]  /*5e50*/  SHFL.IDX PT, R20, R12, RZ, 0x181f ;  /* 0x00181fff0c147589 */ /* 0x0002a200000e0000 */
[----:B------:R-:W-:-:S03]  /*5e60*/  LEA R11, P0, R18, c[0x0][0x288], 0x1 ;  /* 0x0000a200120b7a11 */ /* 0x000fc600078008ff */
[----:B------:R1:W3:Y:S01]  /*5e70*/  SHFL.IDX PT, R21, R22, RZ, 0x181f ;  /* 0x00181fff16157589 */ /* 0x0002e200000e0000 */
[----:B------:R-:W-:-:S03]  /*5e80*/  LEA.HI.X R16, R18, c[0x0][0x28c], R16, 0x1, P0 ;  /* 0x0000a30012107a11 */ /* 0x000fc600000f0c10 */
[----:B------:R1:W4:Y:S04]  /*5e90*/  SHFL.IDX PT, R18, R11, RZ, 0x181f ;  /* 0x00181fff0b127589 */ /* 0x00032800000e0000 */
[----:B------:R1:W1:Y:S01]  /*5ea0*/  SHFL.IDX PT, R19, R16, RZ, 0x181f ;  /* 0x00181fff10137589 */ /* 0x00026200000e0000 */
[----:B------:R-:W-:Y:S05]  /*5eb0*/  @P1 BRA `(.L_x_600) ;  /* 0x0000028000001947 */ /* 0x000fea0003800000 */
[C---:B------:R-:W-:Y:S01]  /*5ec0*/  ISETP.GE.AND P0, PT, R14.reuse, c[0x0][0x27c], PT ;  /* 0x00009f000e007a0c */ /* 0x040fe20003f06270 */
[----:B------:R-:W-:Y:S01]  /*5ed0*/  CS2R R102, SRZ ;  /* 0x0000000000667805 */ /* 0x000fe2000001ff00 */
[----:B------:R-:W-:Y:S01]  /*5ee0*/  CS2R R106, SRZ ;  /* 0x00000000006a7805 */ /* 0x000fe2000001ff00 */
[----:B------:R-:W-:-:S10]  /*5ef0*/  IADD3 R13, R14, 0x20, RZ ;  /* 0x000000200e0d7810 */ /* 0x000fd40007ffe0ff */
[----:B--23--:R-:W-:-:S04]  /*5f00*/  @!P0 IMAD.WIDE R26, R14, 0x2, R20 ;  /* 0x000000020e1a8825 */ /* 0x00cfc800078e0214 */
        /* <DEDUP_REMOVED lines=20> */
[----:B-1----:R-:W-:-:S04]  /*6050*/  @!P0 IMAD.WIDE R24, R13, 0x2, R20 ;  /* 0x000000020d188825 */ /* 0x002fc800078e0214 */
[----:B--2---:R-:W-:Y:S01]  /*6060*/  @!P0 IMAD.WIDE R26, R13, 0x2, R18 ;  /* 0x000000020d1a8825 */ /* 0x004fe200078e0212 */
        /* <DEDUP_REMOVED lines=13> */
.L_x_600:
[----:B------:R-:W-:Y:S05]  /*6140*/  BSYNC B0 ;  /* 0x0000000000007941 */ /* 0x000fea0003800000 */
.L_x_599:
[----:B------:R-:W-:Y:S01]  /*6150*/  ISETP.NE.AND P0, PT, R15, RZ, PT ;  /* 0x000000ff0f00720c */ /* 0x000fe20003f05270 */
[----:B-1--45:R-:W-:Y:S01]  /*6160*/  IMAD.MOV.U32 R18, RZ, RZ, R116 ;  /* 0x000000ffff127224 */ /* 0x032fe200078e0074 */
[----:B------:R-:W-:Y:S01]  /*6170*/  MOV R23, R114 ;  /* 0x0000007200177202 */ /* 0x000fe20000000f00 */
[----:B------:R-:W-:Y:S01]  /*6180*/  IMAD.MOV.U32 R17, RZ, RZ, R117 ;  /* 0x000000ffff117224 */ /* 0x000fe200078e0075 */
[----:B---3--:R1:W3:Y:S01]  /*6190*/  SHFL.IDX PT, R21, R22, 0x1, 0x181f ;  /* 0x00381f0016157f89 */ /* 0x0082e200000e0000 */
[----:B------:R-:W-:Y:S01]  /*61a0*/  IMAD.MOV.U32 R15, RZ, RZ, R120 ;  /* 0x000000ffff0f7224 */ /* 0x000fe200078e0078 */
[----:B------:R-:W-:Y:S01]  /*61b0*/  BSSY B0, `(.L_x_601) ;  /* 0x000004a000007945 */ /* 0x000fe20003800000 */
[----:B------:R-:W-:Y:S01]  /*61c0*/  IMAD.MOV.U32 R13, RZ, RZ, R121 ;  /* 0x000000ffff0d7224 */ /* 0x000fe200078e0079 */
[----:B------:R-:W-:Y:S01]  /*61d0*/  PRMT R79, R17, 0x5410, R18 ;  /* 0x00005410114f7816 */ /* 0x000fe20000000012 */
[----:B------:R-:W-:Y:S01]  /*61e0*/  IMAD.MOV.U32 R17, RZ, RZ, R125 ;  /* 0x000000ffff117224 */ /* 0x000fe200078e007d */
[----:B------:R-:W-:Y:S01]  /*61f0*/  MOV R18, R124 ;  /* 0x0000007c00127202 */ /* 0x000fe20000000f00 */
[----:B--2---:R1:W2:Y:S01]  /*6200*/  SHFL.IDX PT, R20, R12, 0x1, 0x181f ;  /* 0x00381f000c147f89 */ /* 0x0042a200000e0000 */
[----:B------:R-:W-:Y:S01]  /*6210*/  PRMT R87, R13, 0x5410, R15 ;  /* 0x000054100d577816 */ /* 0x000fe2000000000f */
[----:B------:R-:W-:Y:S01]  /*6220*/  IMAD.MOV.U32 R15, RZ, RZ, R102 ;  /* 0x000000ffff0f7224 */ /* 0x000fe200078e0066 */
[----:B------:R-:W-:Y:S01]  /*6230*/  PRMT R93, R17, 0x5410, R18 ;  /* 0x00005410115d7816 */ /* 0x000fe20000000012 */
[----:B------:R-:W-:Y:S01]  /*6240*/  IMAD.MOV.U32 R13, RZ, RZ, R103 ;  /* 0x000000ffff0d7224 */ /* 0x000fe200078e0067 */
[----:B------:R1:W4:Y:S01]  /*6250*/  SHFL.IDX PT, R19, R16, 0x1, 0x181f ;  /* 0x00381f0010137f89 */ /* 0x00032200000e0000 */
[----:B------:R-:W-:Y:S01]  /*6260*/  IMAD.MOV.U32 R17, RZ, RZ, R115 ;  /* 0x000000ffff117224 */ /* 0x000fe200078e0073 */
[----:B------:R-:W-:Y:S01]  /*6270*/  PRMT R101, R15, 0x7610, R101 ;  /* 0x000076100f657816 */ /* 0x000fe20000000065 */
[----:B------:R-:W-:Y:S01]  /*6280*/  IMAD.MOV.U32 R15, RZ, RZ, R118 ;  /* 0x000000ffff0f7224 */ /* 0x000fe200078e0076 */
[----:B------:R-:W-:Y:S01]  /*6290*/  PRMT R100, R13, 0x7610, R100 ;  /* 0x000076100d647816 */ /* 0x000fe20000000064 */
[----:B------:R1:W1:Y:S01]  /*62a0*/  SHFL.IDX PT, R18, R11, 0x1, 0x181f ;  /* 0x00381f000b127f89 */ /* 0x00026200000e0000 */
[----:B------:R-:W-:Y:S01]  /*62b0*/  MOV R13, R119 ;  /* 0x00000077000d7202 */ /* 0x000fe20000000f00 */
[----:B------:R-:W-:Y:S01]  /*62c0*/  CS2R R90, SRZ ;  /* 0x00000000005a7805 */ /* 0x000fe2000001ff00 */
[----:B------:R-:W-:Y:S01]  /*62d0*/  PRMT R78, R17, 0x5410, R23 ;  /* 0x00005410114e7816 */ /* 0x000fe20000000017 */
[----:B------:R-:W-:Y:S01]  /*62e0*/  IMAD.MOV.U32 R23, RZ, RZ, R122 ;  /* 0x000000ffff177224 */ /* 0x000fe200078e007a */
[----:B------:R-:W-:Y:S01]  /*62f0*/  PRMT R86, R13, 0x5410, R15 ;  /* 0x000054100d567816 */ /* 0x000fe2000000000f */
[----:B------:R-:W-:Y:S01]  /*6300*/  IMAD.MOV.U32 R17, RZ, RZ, R123 ;  /* 0x000000ffff117224 */ /* 0x000fe200078e007b */
[----:B------:R-:W-:Y:S01]  /*6310*/  MOV R15, R106 ;  /* 0x0000006a000f7202 */ /* 0x000fe20000000f00 */
[----:B------:R-:W-:Y:S01]  /*6320*/  IMAD.MOV.U32 R13, RZ, RZ, R107 ;  /* 0x000000ffff0d7224 */ /* 0x000fe200078e006b */
[----:B------:R-:W-:Y:S01]  /*6330*/  CS2R R96, SRZ ;  /* 0x0000000000607805 */ /* 0x000fe2000001ff00 */
[----:B------:R-:W-:Y:S01]  /*6340*/  CS2R R112, SRZ ;  /* 0x0000000000707805 */ /* 0x000fe2000001ff00 */
[----:B------:R-:W-:Y:S01]  /*6350*/  PRMT R92, R17, 0x5410, R23 ;  /* 0x00005410115c7816 */ /* 0x000fe20000000017 */
[----:B------:R-:W-:Y:S01]  /*6360*/  CS2R R82, SRZ ;  /* 0x0000000000527805 */ /* 0x000fe2000001ff00 */
[----:B------:R-:W-:Y:S01]  /*6370*/  PRMT R99, R15, 0x7610, R99 ;  /* 0x000076100f637816 */ /* 0x000fe20000000063 */
[----:B------:R-:W-:Y:S01]  /*6380*/  CS2R R88, SRZ ;  /* 0x0000000000587805 */ /* 0x000fe2000001ff00 */
[----:B------:R-:W-:Y:S01]  /*6390*/  PRMT R98, R13, 0x7610, R98 ;  /* 0x000076100d627816 */ /* 0x000fe20000000062 */
[----:B------:R-:W-:Y:S01]  /*63a0*/  CS2R R94, SRZ ;  /* 0x00000000005e7805 */ /* 0x000fe2000001ff00 */
[----:B------:R-:W-:Y:S01]  /*63b0*/  CS2R R108, SRZ ;  /* 0x00000000006c7805 */ /* 0x000fe2000001ff00 */
[----:B------:R-:W-:Y:S05]  /*63c0*/  @P0 BRA `(.L_x_602) ;  /* 0x0000028000000947 */ /* 0x000fea0003800000 */
[C---:B--23--:R-:W-:Y:S01]  /*63d0*/  ISETP.GE.AND P0, PT, R14.reuse, c[0x0][0x27c], PT ;  /* 0x00009f000e007a0c */ /* 0x04cfe20003f06270 */
[----:B------:R-:W-:Y:S01]  /*63e0*/  CS2R R112, SRZ ;  /* 0x0000000000707805 */ /* 0x000fe2000001ff00 */
[----:B------:R-:W-:Y:S01]  /*63f0*/  CS2R R108, SRZ ;  /* 0x00000000006c7805 */ /* 0x000fe2000001ff00 */
[----:B------:R-:W-:-:S10]  /*6400*/  IADD3 R15, R14, 0x20, RZ ;  /* 0x000000200e0f7810 */ /* 0x000fd40007ffe0ff */
[----:B------:R-:W-:-:S04]  /*6410*/  @!P0 IMAD.WIDE R26, R14, 0x2, R20 ;  /* 0x000000020e1a8825 */ /* 0x000fc800078e0214 */
        /* <DEDUP_REMOVED lines=8> */
[----:B------:R-:W-:Y:S02]  /*64a0*/  @!P0 LOP3.LUT R13, R13, 0xfffffffc, RZ, 0xc0, !PT ;  /* 0xfffffffc0d0d8812 */ /* 0x000fe400078ec0ff */
[----:B------:R-:W-:-:S03]  /*64b0*/  IADD3 R15, R14, 0x40, RZ ;  /* 0x000000400e0f7810 */ /* 0x000fc60007ffe0ff */
        /* <DEDUP_REMOVED lines=11> */
[----:B-1----:R-:W-:-:S04]  /*6570*/  @!P0 IMAD.WIDE R24, R13, 0x2, R20 ;  /* 0x000000020d188825 */ /* 0x002fc800078e0214 */
[----:B--2---:R-:W-:Y:S01]  /*6580*/  @!P0 IMAD.WIDE R26, R13, 0x2, R18 ;  /* 0x000000020d1a8825 */ /* 0x004fe200078e0212 */
        /* <DEDUP_REMOVED lines=12> */
.L_x_602:
[----:B--23--:R-:W-:Y:S05]  /*6650*/  BSYNC B0 ;  /* 0x0000000000007941 */ /* 0x00cfea0003800000 */
.L_x_601:
[----:B------:R-:W-:Y:S01]  /*6660*/  ISETP.NE.AND P0, PT, R10, RZ, PT ;  /* 0x000000ff0a00720c */ /* 0x000fe20003f05270 */
[----:B-----5:R-:W-:Y:S01]  /*6670*/  IMAD.MOV.U32 R17, RZ, RZ, R84 ;  /* 0x000000ffff117224 */ /* 0x020fe200078e0054 */
[----:B------:R-:W-:Y:S01]  /*6680*/  MOV R10, R91 ;  /* 0x0000005b000a7202 */ /* 0x000fe20000000f00 */
[----:B------:R-:W-:Y:S01]  /*6690*/  IMAD.MOV.U32 R15, RZ, RZ, R85 ;  /* 0x000000ffff0f7224 */ /* 0x000fe200078e0055 */
[----:B-1----:R1:W2:Y:S01]  /*66a0*/  SHFL.IDX PT, R25, R22, 0x2, 0x181f ;  /* 0x00581f0016197f89 */ /* 0x0022a200000e0000 */
[----:B------:R-:W-:Y:S01]  /*66b0*/  IMAD.MOV.U32 R13, RZ, RZ, R90 ;  /* 0x000000ffff0d7224 */ /* 0x000fe200078e005a */
[----:B------:R-:W-:Y:S01]  /*66c0*/  BSSY B0, `(.L_x_603) ;  /* 0x000004a000007945 */ /* 0x000fe20003800000 */
[----:B------:R-:W-:Y:S01]  /*66d0*/  CS2R R20, SRZ ;  /* 0x0000000000147805 */ /* 0x000fe2000001ff00 */
[----:B------:R-:W-:Y:S01]  /*66e0*/  PRMT R39, R15, 0x5410, R17 ;  /* 0x000054100f277816 */ /* 0x000fe20000000011 */
[----:B------:R-:W-:Y:S01]  /*66f0*/  IMAD.MOV.U32 R17, RZ, RZ, R96 ;  /* 0x000000ffff117224 */ /* 0x000fe200078e0060 */
[----:B------:R-:W-:Y:S01]  /*6700*/  PRMT R47, R10, 0x5410, R13 ;  /* 0x000054100a2f7816 */ /* 0x000fe2000000000d */
[----:B------:R-:W-:Y:S01]  /*6710*/  IMAD.MOV.U32 R15, RZ, RZ, R97 ;  /* 0x000000ffff0f7224 */ /* 0x000fe200078e0061 */
[----:B------:R-:W-:Y:S01]  /*6720*/  MOV R13, R112 ;  /* 0x00000070000d7202 */ /* 0x000fe20000000f00 */
[----:B------:R-:W-:Y:S01]  /*6730*/  IMAD.MOV.U32 R10, RZ, RZ, R113 ;  /* 0x000000ffff0a7224 */ /* 0x000fe200078e0071 */
[----:B------:R1:W3:Y:S01]  /*6740*/  SHFL.IDX PT, R24, R12, 0x2, 0x181f ;  /* 0x00581f000c187f89 */ /* 0x0002e200000e0000 */
[----:B------:R-:W-:Y:S01]  /*6750*/  CS2R R64, SRZ ;  /* 0x0000000000407805 */ /* 0x000fe2000001ff00 */
[----:B------:R-:W-:Y:S01]  /*6760*/  PRMT R59, R15, 0x5410, R17 ;  /* 0x000054100f3b7816 */ /* 0x000fe20000000011 */
[----:B------:R-:W-:Y:S01]  /*6770*/  IMAD.MOV.U32 R17, RZ, RZ, R82 ;  /* 0x000000ffff117224 */ /* 0x000fe200078e0052 */
[----:B------:R-:W-:Y:S01]  /*6780*/  PRMT R71, R10, 0x5410, R13 ;  /* 0x000054100a477816 */ /* 0x000fe2000000000d */
[----:B------:R-:W-:Y:S01]  /*6790*/  IMAD.MOV.U32 R13, RZ, RZ, R88 ;  /* 0x000000ffff0d7224 */ /* 0x000fe200078e0058 */
[----:B------:R-:W-:Y:S01]  /*67a0*/  MOV R15, R83 ;  /* 0x00000053000f7202 */ /* 0x000fe20000000f00 */
[----:B------:R-:W-:Y:S01]  /*67b0*/  IMAD.MOV.U32 R10, RZ, RZ, R89 ;  /* 0x000000ffff0a7224 */ /* 0x000fe200078e0059 */
[----:B----4-:R1:W4:Y:S01]  /*67c0*/  SHFL.IDX PT, R19, R16, 0x2, 0x181f ;  /* 0x00581f0010137f89 */ /* 0x01032200000e0000 */
[----:B------:R-:W-:Y:S01]  /*67d0*/  CS2R R68, SRZ ;  /* 0x0000000000447805 */ /* 0x000fe2000001ff00 */
[----:B------:R-:W-:Y:S01]  /*67e0*/  PRMT R38, R15, 0x5410, R17 ;  /* 0x000054100f267816 */ /* 0x000fe20000000011 */
[----:B------:R-:W-:Y:S01]  /*67f0*/  IMAD.MOV.U32 R15, RZ, RZ, R95 ;  /* 0x000000ffff0f7224 */ /* 0x000fe200078e005f */
[----:B------:R-:W-:Y:S01]  /*6800*/  PRMT R46, R10, 0x5410, R13 ;  /* 0x000054100a2e7816 */ /* 0x000fe2000000000d */
[----:B------:R-:W-:Y:S01]  /*6810*/  IMAD.MOV.U32 R13, RZ, RZ, R108 ;  /* 0x000000ffff0d7224 */ /* 0x000fe200078e006c */
[----:B------:R-:W-:Y:S01]  /*6820*/  MOV R17, R94 ;  /* 0x0000005e00117202 */ /* 0x000fe20000000f00 */
[----:B------:R1:W1:Y:S01]  /*6830*/  SHFL.IDX PT, R18, R11, 0x2, 0x181f ;  /* 0x00581f000b127f89 */ /* 0x00026200000e0000 */
[----:B------:R-:W-:Y:S01]  /*6840*/  MOV R10, R109 ;  /* 0x0000006d000a7202 */ /* 0x000fe20000000f00 */
[----:B------:R-:W-:Y:S01]  /*6850*/  CS2R R74, SRZ ;  /* 0x00000000004a7805 */ /* 0x000fe2000001ff00 */
[----:B------:R-:W-:Y:S01]  /*6860*/  PRMT R55, R15, 0x5410, R17 ;  /* 0x000054100f377816 */ /* 0x000fe20000000011 */
[----:B------:R-:W-:Y:S01]  /*6870*/  CS2R R80, SRZ ;  /* 0x0000000000507805 */ /* 0x000fe2000001ff00 */
[----:B------:R-:W-:Y:S01]  /*6880*/  PRMT R70, R10, 0x5410, R13 ;  /* 0x000054100a467816 */ /* 0x000fe2000000000d */
[----:B------:R-:W-:Y:S01]  /*6890*/  CS2R R62, SRZ ;  /* 0x00000000003e7805 */ /* 0x000fe2000001ff00 */
[----:B------:R-:W-:Y:S01]  /*68a0*/  CS2R R66, SRZ ;  /* 0x0000000000427805 */ /* 0x000fe2000001ff00 */
        /* <DEDUP_REMOVED lines=43> */
.L_x_604:
[----:B--23--:R-:W-:Y:S05]  /*6b60*/  BSYNC B0 ;  /* 0x0000000000007941 */ /* 0x00cfea0003800000 */
.L_x_603:
[----:B------:R-:W-:Y:S01]  /*6b70*/  ISETP.NE.AND P0, PT, R9, RZ, PT ;  /* 0x000000ff0900720c */ /* 0x000fe20003f05270 */
[----:B-----5:R-:W-:Y:S01]  /*6b80*/  IMAD.MOV.U32 R10, RZ, RZ, R68 ;  /* 0x000000ffff0a7224 */ /* 0x020fe200078e0044 */
[----:B------:R-:W-:Y:S01]  /*6b90*/  MOV R9, R69 ;  /* 0x0000004500097202 */ /* 0x000fe20000000f00 */
[----:B------:R-:W2:Y:S01]  /*6ba0*/  SHFL.IDX PT, R23, R22, 0x3, 0x181f ;  /* 0x00781f0016177f89 */ /* 0x000ea200000e0000 */
[----:B------:R-:W-:Y:S01]  /*6bb0*/  IMAD.MOV.U32 R15, RZ, RZ, R64 ;  /* 0x000000ffff0f7224 */ /* 0x000fe200078e0040 */
[----:B------:R-:W-:Y:S01]  /*6bc0*/  BSSY B0, `(.L_x_605) ;  /* 0x0000049000007945 */ /* 0x000fe20003800000 */
[----:B------:R-:W-:Y:S01]  /*6bd0*/  PRMT R33, R9, 0x5410, R10 ;  /* 0x0000541009217816 */ /* 0x000fe2000000000a */
[----:B------:R-:W-:Y:S01]  /*6be0*/  IMAD.MOV.U32 R9, RZ, RZ, R81 ;  /* 0x000000ffff097224 */ /* 0x000fe200078e0051 */
[----:B------:R-:W-:Y:S01]  /*6bf0*/  MOV R10, R80 ;  /* 0x00000050000a7202 */ /* 0x000fe20000000f00 */
[----:B-1----:R1:W3:Y:S01]  /*6c00*/  SHFL.IDX PT, R22, R12, 0x3, 0x181f ;  /* 0x00781f000c167f89 */ /* 0x0022e200000e0000 */
[----:B------:R-:W-:Y:S01]  /*6c10*/  IMAD.MOV.U32 R13, RZ, RZ, R65 ;  /* 0x000000ffff0d7224 */ /* 0x000fe200078e0041 */
[----:B------:R-:W-:Y:S01]  /*6c20*/  CS2R R26, SRZ ;  /* 0x00000000001a7805 */ /* 0x000fe2000001ff00 */
[----:B------:R-:W-:Y:S01]  /*6c30*/  PRMT R37, R9, 0x5410, R10 ;  /* 0x0000541009257816 */ /* 0x000fe2000000000a */
[----:B------:R-:W4:Y:S01]  /*6c40*/  SHFL.IDX PT, R17, R16, 0x3, 0x181f ;  /* 0x00781f0010117f89 */ /* 0x000f2200000e0000 */
[----:B------:R-:W-:Y:S01]  /*6c50*/  IMAD.MOV.U32 R10, RZ, RZ, R66 ;  /* 0x000000ffff0a7224 */ /* 0x000fe200078e0042 */
[----:B------:R-:W-:Y:S01]  /*6c60*/  PRMT R31, R13, 0x5410, R15 ;  /* 0x000054100d1f7816 */ /* 0x000fe2000000000f */
[----:B------:R-:W-:Y:S01]  /*6c70*/  IMAD.MOV.U32 R9, RZ, RZ, R67 ;  /* 0x000000ffff097224 */ /* 0x000fe200078e0043 */
[----:B------:R2:W3:Y:S01]  /*6c80*/  SHFL.IDX PT, R16, R11, 0x3, 0x181f ;  /* 0x00781f000b107f89 */ /* 0x0004e200000e0000 */
[----:B------:R-:W-:Y:S01]  /*6c90*/  IMAD.MOV.U32 R15, RZ, RZ, R74 ;  /* 0x000000ffff0f7224 */ /* 0x000fe200078e004a */
[----:B------:R-:W-:Y:S01]  /*6ca0*/  CS2R R42, SRZ ;  /* 0x00000000002a7805 */ /* 0x000fe2000001ff00 */
[----:B------:R-:W-:Y:S01]  /*6cb0*/  IMAD.MOV.U32 R13, RZ, RZ, R75 ;  /* 0x000000ffff0d7224 */ /* 0x000fe200078e004b */
[----:B------:R-:W-:Y:S01]  /*6cc0*/  PRMT R32, R9, 0x5410, R10 ;  /* 0x0000541009207816 */ /* 0x000fe2000000000a */
[----:B------:R-:W-:Y:S01]  /*6cd0*/  IMAD.MOV.U32 R10, RZ, RZ, R76 ;  /* 0x000000ffff0a7224 */ /* 0x000fe200078e004c */
[----:B------:R-:W-:Y:S01]  /*6ce0*/  MOV R9, R77 ;  /* 0x0000004d00097202 */ /* 0x000fe20000000f00 */
[----:B------:R-:W-:Y:S01]  /*6cf0*/  CS2R R60, SRZ ;  /* 0x00000000003c7805 */ /* 0x000fe2000001ff00 */
[----:B------:R-:W-:Y:S01]  /*6d00*/  PRMT R35, R13, 0x5410, R15 ;  /* 0x000054100d237816 */ /* 0x000fe2000000000f */
[----:B----4-:R-:W-:Y:S01]  /*6d10*/  CS2R R18, SRZ ;  /* 0x0000000000127805 */ /* 0x010fe2000001ff00 */
[----:B------:R-:W-:Y:S01]  /*6d20*/  PRMT R36, R9, 0x5410, R10 ;  /* 0x0000541009247816 */ /* 0x000fe2000000000a */
[----:B------:R-:W-:Y:S01]  /*6d30*/  CS2R R24, SRZ ;  /* 0x0000000000187805 */ /* 0x000fe2000001ff00 */
[----:B------:R-:W-:Y:S01]  /*6d40*/  CS2R R40, SRZ ;  /* 0x0000000000287805 */ /* 0x000fe2000001ff00 */
[----:B------:R-:W-:Y:S01]  /*6d50*/  CS2R R44, SRZ ;  /* 0x00000000002c7805 */ /* 0x000fe2000001ff00 */
[----:B-1----:R-:W-:Y:S01]  /*6d60*/  IMAD.MOV.U32 R12, RZ, RZ, R62 ;  /* 0x000000ffff0c7224 */ /* 0x002fe200078e003e */
[----:B--2---:R-:W-:-:S04]  /*6d70*/  MOV R11, R63 ;  /* 0x0000003f000b7202 */ /* 0x004fc80000000f00 */
[----:B------:R-:W-:Y:S01]  /*6d80*/  PRMT R30, R11, 0x5410, R12 ;  /* 0x000054100b1e7816 */ /* 0x000fe2000000000c */
[----:B------:R-:W-:Y:S01]  /*6d90*/  IMAD.MOV.U32 R11, RZ, RZ, R73 ;  /* 0x000000ffff0b7224 */ /* 0x000fe200078e0049 */
[----:B------:R-:W-:-:S04]  /*6da0*/  MOV R12, R72 ;  /* 0x00000048000c7202 */ /* 0x000fc80000000f00 */
[----:B------:R-:W-:Y:S01]  /*6db0*/  PRMT R34, R11, 0x5410, R12 ;  /* 0x000054100b227816 */ /* 0x000fe2000000000c */
[----:B------:R-:W-:Y:S05]  /*6dc0*/  @P0 BRA `(.L_x_606) ;  /* 0x0000028000000947 */ /* 0x000fea0003800000 */
[C---:B---3--:R-:W-:Y:S01]  /*6dd0*/  IADD3 R10, R14.reuse, 0x20, RZ ;  /* 0x000000200e0a7810 */ /* 0x048fe20007ffe0ff */
[----:B------:R-:W-:Y:S01]  /*6de0*/  CS2R R60, SRZ ;  /* 0x00000000003c7805 */ /* 0x000fe2000001ff00 */
[----:B------:R-:W-:Y:S01]  /*6df0*/  ISETP.GE.AND P1, PT, R14, c[0x0][0x27c], PT ;  /* 0x00009f000e007a0c */ /* 0x000fe20003f26270 */
[----:B------:R-:W-:Y:S01]  /*6e00*/  CS2R R44, SRZ ;  /* 0x00000000002c7805 */ /* 0x000fe2000001ff00 */
[----:B------:R-:W-:Y:S01]  /*6e10*/  ISETP.GE.AND P0, PT, R10, c[0x0][0x27c], PT ;  /* 0x00009f000a007a0c */ /* 0x000fe20003f06270 */
[----:B------:R-:W-:Y:S01]  /*6e20*/  CS2R R42, SRZ ;  /* 0x00000000002a7805 */ /* 0x000fe2000001ff00 */
[----:B------:R-:W-:-:S09]  /*6e30*/  CS2R R40, SRZ ;  /* 0x0000000000287805 */ /* 0x000fd2000001ff00 */
[----:B------:R-:W-:Y:S02]  /*6e40*/  @!P1 IMAD.WIDE R12, R14, 0x2, R22 ;  /* 0x000000020e0c9825 */ /* 0x000fe400078e0216 */
[----:B------:R-:W-:-:S03]  /*6e50*/  @!P0 SHF.R.S32.HI R9, RZ, 0x1f, R10 ;  /* 0x0000001fff098819 */ /* 0x000fc6000001140a */
[----:B------:R1:W5:Y:S01]  /*6e60*/  @!P1 LD.E.64 R60, [R12.64] ;  /* 0x000000080c3c9980 */ /* 0x000362000c101b00 */
[----:B------:R-:W-:Y:S01]  /*6e70*/  @!P0 LEA.HI R9, R9, R10, RZ, 0x2 ;  /* 0x0000000a09098211 */ /* 0x000fe200078f10ff */
[----:B------:R-:W-:-:S03]  /*6e80*/  @!P1 IMAD.WIDE R10, R14, 0x2, R16 ;  /* 0x000000020e0a9825 */ /* 0x000fc600078e0210 */
[----:B------:R-:W-:Y:S02]  /*6e90*/  @!P0 LOP3.LUT R9, R9, 0xfffffffc, RZ, 0xc0, !PT ;  /* 0xfffffffc09098812 */ /* 0x000fe400078ec0ff */
[----:B------:R2:W5:Y:S03]  /*6ea0*/  @!P1 LD.E.64 R44, [R10.64] ;  /* 0x000000080a2c9980 */ /* 0x000566000c101b00 */
[----:B------:R-:W-:-:S04]  /*6eb0*/  @!P0 IMAD.WIDE R18, R9, 0x2, R22 ;  /* 0x0000000209128825 */ /* 0x000fc800078e0216 */
[----:B------:R-:W-:Y:S01]  /*6ec0*/  @!P0 IMAD.WIDE R20, R9, 0x2, R16 ;  /* 0x0000000209148825 */ /* 0x000fe200078e0210 */
[----:B------:R3:W5:Y:S04]  /*6ed0*/  @!P0 LD.E.64 R42, [R18.64] ;  /* 0x00000008122a8980 */ /* 0x000768000c101b00 */
[----:B------:R4:W5:Y:S01]  /*6ee0*/  @!P0 LD.E.64 R40, [R20.64] ;  /* 0x0000000814288980 */ /* 0x000962000c101b00 */
[----:B-1----:R-:W-:-:S04]  /*6ef0*/  IADD3 R12, R14, 0x40, RZ ;  /* 0x000000400e0c7810 */ /* 0x002fc80007ffe0ff */
[----:B------:R-:W-:Y:S02]  /*6f00*/  ISETP.GE.AND P1, PT, R12, c[0x0][0x27c], PT ;  /* 0x00009f000c007a0c */ /* 0x000fe40003f26270 */
[----:B--2---:R-:W-:-:S04]  /*6f10*/  IADD3 R10, R14, 0x60, RZ ;  /* 0x000000600e0a7810 */ /* 0x004fc80007ffe0ff */
        /* <DEDUP_REMOVED lines=9> */
[----:B----4-:R-:W-:Y:S01]  /*6fb0*/  CS2R R20, SRZ ;  /* 0x0000000000147805 */ /* 0x010fe2000001ff00 */
[----:B------:R-:W-:Y:S01]  /*6fc0*/  CS2R R24, SRZ ;  /* 0x0000000000187805 */ /* 0x000fe2000001ff00 */
[----:B------:R-:W-:Y:S01]  /*6fd0*/  @!P1 IMAD.WIDE R10, R11, 0x2, R16 ;  /* 0x000000020b0a9825 */ /* 0x000fe200078e0210 */
[----:B---3--:R-:W-:Y:S02]  /*6fe0*/  CS2R R18, SRZ ;  /* 0x0000000000127805 */ /* 0x008fe4000001ff00 */
[----:B------:R1:W5:Y:S01]  /*6ff0*/  @!P1 LD.E.64 R26, [R12.64] ;  /* 0x000000080c1a9980 */ /* 0x000362000c101b00 */
[----:B------:R-:W-:-:S03]  /*7000*/  @!P0 IMAD.WIDE R22, R9, 0x2, R22 ;  /* 0x0000000209168825 */ /* 0x000fc600078e0216 */
[----:B------:R1:W5:Y:S01]  /*7010*/  @!P1 LD.E.64 R24, [R10.64] ;  /* 0x000000080a189980 */ /* 0x000362000c101b00 */
[----:B------:R-:W-:-:S03]  /*7020*/  @!P0 IMAD.WIDE R16, R9, 0x2, R16 ;  /* 0x0000000209108825 */ /* 0x000fc600078e0210 */
[----:B------:R1:W5:Y:S04]  /*7030*/  @!P0 LD.E.64 R20, [R22.64] ;  /* 0x0000000816148980 */ /* 0x000368000c101b00 */
[----:B------:R1:W5:Y:S02]  /*7040*/  @!P0 LD.E.64 R18, [R16.64] ;  /* 0x0000000810128980 */ /* 0x000364000c101b00 */
.L_x_606:
[----:B---3--:R-:W-:Y:S05]  /*7050*/  BSYNC B0 ;  /* 0x0000000000007941 */ /* 0x008fea0003800000 */
.L_x_605:
[----:B-----5:R-:W-:Y:S01]  /*7060*/  IMAD.MOV.U32 R9, RZ, RZ, R20 ;  /* 0x000000ffff097224 */ /* 0x020fe200078e0014 */
[----:B-1----:R-:W-:Y:S01]  /*7070*/  MOV R16, R43 ;  /* 0x0000002b00107202 */ /* 0x002fe20000000f00 */
[----:B------:R-:W-:Y:S01]  /*7080*/  IMAD.IADD R29, R8, 0x1, -R149 ;  /* 0x00000001081d7824 */ /* 0x000fe200078e0a95 */
[----:B------:R-:W-:-:S04]  /*7090*/  DEPBAR.LE SB0, 0x1 ;  /* 0x000080400000791a */ /* 0x000fc80000000000 */
[----:B------:R-:W-:Y:S01]  /*70a0*/  PRMT R13, R9, 0x7610, R13 ;  /* 0x00007610090d7816 */ /* 0x000fe2000000000d */
[----:B------:R-:W-:Y:S01]  /*70b0*/  IMAD.MOV.U32 R11, RZ, RZ, R26 ;  /* 0x000000ffff0b7224 */ /* 0x000fe200078e001a */
[----:B------:R-:W-:Y:S01]  /*70c0*/  IMNMX R29, R29, 0x80, PT ;  /* 0x000000801d1d7817 */ /* 0x000fe20003800200 */
[----:B------:R-:W-:Y:S01]  /*70d0*/  IMAD.MOV.U32 R10, RZ, RZ, R27 ;  /* 0x000000ffff0a7224 */ /* 0x000fe200078e001b */
[----:B------:R-:W-:Y:S01]  /*70e0*/  BSSY B1, `(.L_x_607) ;  /* 0x00000e3000017945 */ /* 0x000fe20003800000 */
[----:B------:R-:W-:Y:S01]  /*70f0*/  IMAD.MOV.U32 R9, RZ, RZ, R42 ;  /* 0x000000ffff097224 */ /* 0x000fe200078e002a */
[----:B------:R-:W-:Y:S01]  /*7100*/  BAR.SYNC.DEFER_BLOCKING 0x0 ;  /* 0x0000000000007b1d */ /* 0x000fe20000010000 */
[----:B------:R-:W-:Y:S01]  /*7110*/  IMAD.MOV.U32 R12, RZ, RZ, R21 ;  /* 0x000000ffff0c7224 */ /* 0x000fe200078e0015 */
[----:B------:R-:W-:Y:S01]  /*7120*/  PRMT R15, R10, 0x5410, R11 ;  /* 0x000054100a0f7816 */ /* 0x000fe2000000000b */
[----:B------:R-:W-:Y:S01]  /*7130*/  IMAD.MOV.U32 R11, RZ, RZ, R60 ;  /* 0x000000ffff0b7224 */ /* 0x000fe200078e003c */
[----:B------:R-:W-:Y:S01]  /*7140*/  PRMT R17, R17, 0x5410, R9 ;  /* 0x0000541011117816 */ /* 0x000fe20000000009 */
[----:B------:R-:W-:Y:S01]  /*7150*/  IMAD.MOV.U32 R10, RZ, RZ, R61 ;  /* 0x000000ffff0a7224 */ /* 0x000fe200078e003d */
[----:B------:R-:W-:Y:S01]  /*7160*/  PRMT R12, R12, 0x5410, R12 ;  /* 0x000054100c0c7816 */ /* 0x000fe2000000000c */
[----:B------:R-:W-:Y:S01]  /*7170*/  IMAD.MOV.U32 R9, RZ, RZ, R18 ;  /* 0x000000ffff097224 */ /* 0x000fe200078e0012 */
[----:B------:R-:W-:Y:S01]  /*7180*/  ISETP.GE.AND P0, PT, R48, R29, PT ;  /* 0x0000001d3000720c */ /* 0x000fe20003f06270 */
[----:B------:R-:W-:Y:S01]  /*7190*/  IMAD.MOV.U32 R8, RZ, RZ, R25 ;  /* 0x000000ffff087224 */ /* 0x000fe200078e0019 */
[----:B------:R-:W-:Y:S01]  /*71a0*/  PRMT R23, R10, 0x5410, R11 ;  /* 0x000054100a177816 */ /* 0x000fe2000000000b */
[----:B------:R-:W-:Y:S01]  /*71b0*/  IMAD.MOV.U32 R10, RZ, RZ, R19 ;  /* 0x000000ffff0a7224 */ /* 0x000fe200078e0013 */
[----:B------:R-:W-:Y:S01]  /*71c0*/  PRMT R12, R9, 0x7610, R12 ;  /* 0x00007610090c7816 */ /* 0x000fe2000000000c */
[----:B------:R-:W-:Y:S01]  /*71d0*/  IMAD.MOV.U32 R11, RZ, RZ, R40 ;  /* 0x000000ffff0b7224 */ /* 0x000fe200078e0028 */
[----:B------:R-:W-:-:S02]  /*71e0*/  MOV R9, R24 ;  /* 0x0000001800097202 */ /* 0x000fc40000000f00 */
[----:B------:R-:W-:Y:S02]  /*71f0*/  PRMT R17, R16, 0x7610, R17 ;  /* 0x0000761010117816 */ /* 0x000fe40000000011 */
[----:B------:R-:W-:Y:S01]  /*7200*/  PRMT R16, R8, 0x5410, R9 ;  /* 0x0000541008107816 */ /* 0x000fe20000000009 */
[----:B------:R-:W-:Y:S01]  /*7210*/  IMAD.MOV.U32 R9, RZ, RZ, R44 ;  /* 0x000000ffff097224 */ /* 0x000fe200078e002c */
[----:B------:R-:W-:Y:S01]  /*7220*/  PRMT R13, R13, 0x5410, R10 ;  /* 0x000054100d0d7816 */ /* 0x000fe2000000000a */
[----:B------:R-:W-:Y:S01]  /*7230*/  IMAD.MOV.U32 R8, RZ, RZ, R45 ;  /* 0x000000ffff087224 */ /* 0x000fe200078e002d */
[----:B------:R-:W-:-:S04]  /*7240*/  MOV R10, R41 ;  /* 0x00000029000a7202 */ /* 0x000fc80000000f00 */
        /* <DEDUP_REMOVED lines=8> */
[----:B------:R-:W-:Y:S02]  /*72d0*/  SHF.R.U32.HI R102, RZ, 0x10, R107 ;  /* 0x00000010ff667819 */ /* 0x000fe4000001166b */
[----:B------:R-:W-:Y:S02]  /*72e0*/  SHF.R.U32.HI R104, RZ, 0x10, R103 ;  /* 0x00000010ff687819 */ /* 0x000fe40000011667 */
[----:B------:R-:W-:Y:S02]  /*72f0*/  SHF.R.U64 R103, R106, 0x10, R107 ;  /* 0x000000106a677819 */ /* 0x000fe4000000126b */
        /* <DEDUP_REMOVED lines=14> */
[C---:B------:R-:W-:Y:S01]  /*73e0*/  FMUL.FTZ R100, R102.reuse, R8 ;  /* 0x0000000866647220 */ /* 0x040fe20000410000 */
[C---:B------:R-:W-:Y:S01]  /*73f0*/  SHF.L.U32 R105, R9.reuse, 0x10, RZ ;  /* 0x0000001009697819 */ /* 0x040fe200000006ff */
        /* <DEDUP_REMOVED lines=25> */
.L_x_610:
[----:B------:R-:W-:Y:S05]  /*7590*/  BSYNC B0 ;  /* 0x0000000000007941 */ /* 0x000fea0003800000 */
.L_x_609:
        /* <DEDUP_REMOVED lines=12> */
[----:B------:R-:W-:-:S04]  /*7660*/  PRMT R93, R93, 0x5410, R124 ;  /* 0x000054105d5d7816 */ /* 0x000fc8000000007c */
[----:B------:R-:W-:Y:S01]  /*7670*/  LOP3.LUT R106, R93, 0xffff0000, RZ, 0xc0, !PT ;  /* 0xffff00005d6a7812 */ /* 0x000fe200078ec0ff */
[C---:B-1----:R-:W-:Y:S01]  /*7680*/  IMAD.U32 R101, R10.reuse, 0x10000, RZ ;  /* 0x000100000a657824 */ /* 0x042fe200078e00ff */
[----:B------:R-:W-:Y:S01]  /*7690*/  LOP3.LUT R100, R10, 0xffff0000, RZ, 0xc0, !PT ;  /* 0xffff00000a647812 */ /* 0x000fe200078ec0ff */
[C---:B------:R-:W-:Y:S01]  /*76a0*/  IMAD.U32 R10, R11.reuse, 0x10000, RZ ;  /* 0x000100000b0a7824 */ /* 0x040fe200078e00ff */
[C---:B------:R-:W-:Y:S02]  /*76b0*/  SHF.L.U32 R105, R8.reuse, 0x10, RZ ;  /* 0x0000001008697819 */ /* 0x040fe400000006ff */
[----:B------:R-:W-:Y:S01]  /*76c0*/  LOP3.LUT R104, R8, 0xffff0000, RZ, 0xc0, !PT ;  /* 0xffff000008687812 */ /* 0x000fe200078ec0ff */
[C---:B------:R-:W-:Y:S01]  /*76d0*/  IMAD.U32 R8, R92.reuse, 0x10000, RZ ;  /* 0x000100005c087824 */ /* 0x040fe200078e00ff */
        /* <DEDUP_REMOVED lines=30> */
.L_x_612:
[----:B------:R-:W-:Y:S05]  /*78c0*/  BSYNC B0 ;  /* 0x0000000000007941 */ /* 0x000fea0003800000 */
.L_x_611:
        /* <DEDUP_REMOVED lines=50> */
.L_x_614:
[----:B------:R-:W-:Y:S05]  /*7bf0*/  BSYNC B0 ;  /* 0x0000000000007941 */ /* 0x000fea0003800000 */
.L_x_613:
        /* <DEDUP_REMOVED lines=49> */
.L_x_608:
[----:B------:R-:W-:Y:S05]  /*7f10*/  BSYNC B1 ;  /* 0x0000000000017941 */ /* 0x000fea0003800000 */
.L_x_607:
        /* <DEDUP_REMOVED lines=53> */
.L_x_618:
[----:B------:R-:W-:Y:S05]  /*8270*/  BSYNC B0 ;  /* 0x0000000000007941 */ /* 0x000fea0003800000 */
.L_x_617:
        /* <DEDUP_REMOVED lines=50> */
.L_x_620:
[----:B------:R-:W-:Y:S05]  /*85a0*/  BSYNC B0 ;  /* 0x0000000000007941 */ /* 0x000fea0003800000 */
.L_x_619:
        /* <DEDUP_REMOVED lines=50> */
.L_x_622:
[----:B------:R-:W-:Y:S05]  /*88d0*/  BSYNC B0 ;  /* 0x0000000000007941 */ /* 0x000fea0003800000 */
.L_x_621:
        /* <DEDUP_REMOVED lines=49> */
.L_x_616:
[----:B------:R-:W-:Y:S05]  /*8bf0*/  BSYNC B1 ;  /* 0x0000000000017941 */ /* 0x000fea0003800000 */
.L_x_615:
        /* <DEDUP_REMOVED lines=33> */
[C---:B------:R-:W-:Y:S01]  /*8e10*/  SHF.L.U32 R11, R38.reuse, 0x10, RZ ;  /* 0x00000010260b7819 */ /* 0x040fe200000006ff */
        /* <DEDUP_REMOVED lines=19> */
.L_x_626:
[----:B------:R-:W-:Y:S05]  /*8f50*/  BSYNC B0 ;  /* 0x0000000000007941 */ /* 0x000fea0003800000 */
.L_x_625:
        /* <DEDUP_REMOVED lines=37> */
[----:B------:R-:W-:Y:S02]  /*91b0*/  FMUL.FTZ R10, R55, R8 ;  /* 0x00000008370a7220 */ /* 0x000fe40000410000 */
[----:B------:R-:W-:Y:S02]  /*91c0*/  FMUL.FTZ R34, R71, R37 ;  /* 0x0000002547227220 */ /* 0x000fe40000410000 */
        /* <DEDUP_REMOVED lines=11> */
.L_x_628:
[----:B------:R-:W-:Y:S05]  /*9280*/  BSYNC B0 ;  /* 0x0000000000007941 */ /* 0x000fea0003800000 */
.L_x_627:
        /* <DEDUP_REMOVED lines=50> */
.L_x_630:
[----:B------:R-:W-:Y:S05]  /*95b0*/  BSYNC B0 ;  /* 0x0000000000007941 */ /* 0x000fea0003800000 */
.L_x_629:
        /* <DEDUP_REMOVED lines=49> */
.L_x_624:
[----:B------:R-:W-:Y:S05]  /*98d0*/  BSYNC B1 ;  /* 0x0000000000017941 */ /* 0x000fea0003800000 */
.L_x_623:
[----:B-1----:R-:W-:-:S04]  /*98e0*/  IADD3 R8, R48, 0x60, RZ ;  /* 0x0000006030087810 */ /* 0x002fc80007ffe0ff */
        /* <DEDUP_REMOVED lines=51> */
.L_x_633:
[----:B------:R-:W-:Y:S05]  /*9c20*/  BSYNC B0 ;  /* 0x0000000000007941 */ /* 0x000fea0003800000 */
.L_x_632:
        /* <DEDUP_REMOVED lines=50> */
.L_x_635:
[----:B------:R-:W-:Y:S05]  /*9f50*/  BSYNC B0 ;  /* 0x0000000000007941 */ /* 0x000fea0003800000 */
.L_x_634:
        /* <DEDUP_REMOVED lines=50> */
.L_x_637:
[----:B------:R-:W-:Y:S05]  /*a280*/  BSYNC B0 ;  /* 0x0000000000007941 */ /* 0x000fea0003800000 */
.L_x_636:
[----:B------:R-:W-:-:S04]  /*a290*/  IADD3 R14, R14, 0x60, RZ ;  /* 0x000000600e0e7810 */ /* 0x000fc80007ffe0ff */
[----:B------:R-:W-:-:S13]  /*a2a0*/  ISETP.GE.AND P0, PT, R14, c[0x0][0x27c], PT ;  /* 0x00009f000e007a0c */ /* 0x000fda0003f06270 */
[----:B------:R-:W-:Y:S05]  /*a2b0*/  @P0 BRA `(.L_x_631) ;  /* 0x0000506000000947 */ /* 0x000fea0003800000 */
[----:B-1----:R-:W1:Y:S01]  /*a2c0*/  LDS.128 R8, [R126+0x1f080] ;  /* 0x01f080007e087984 */ /* 0x002e620000000c00 */
[----:B------:R-:W-:Y:S02]  /*a2d0*/  SHF.R.U64 R14, R20, 0x10, R21 ;  /* 0x00000010140e7819 */ /* 0x000fe40000001215 */
[--C-:B------:R-:W-:Y:S02]  /*a2e0*/  SHF.R.U64 R16, R18, 0x10, R19.reuse ;  /* 0x0000001012107819 */ /* 0x100fe40000001213 */
[----:B------:R-:W-:Y:S02]  /*a2f0*/  SHF.R.U32.HI R18, RZ, 0x10, R19 ;  /* 0x00000010ff127819 */ /* 0x000fe40000011613 */
[----:B------:R-:W-:Y:S02]  /*a300*/  SHF.R.U32.HI R15, RZ, 0x10, R21 ;  /* 0x00000010ff0f7819 */ /* 0x000fe40000011615 */
[C---:B------:R-:W-:Y:S02]  /*a310*/  PRMT R14, R13.reuse, 0x5410, R14 ;  /* 0x000054100d0e7816 */ /* 0x040fe4000000000e */
[----:B------:R-:W-:-:S02]  /*a320*/  PRMT R13, R13, 0x5432, R18 ;  /* 0x000054320d0d7816 */ /* 0x000fc40000000012 */
[C---:B------:R-:W-:Y:S02]  /*a330*/  PRMT R15, R12.reuse, 0x5432, R15 ;  /* 0x000054320c0f7816 */ /* 0x040fe4000000000f */
        /* <DEDUP_REMOVED lines=37> */
[----:B------:R1:W-:Y:S01]  /*a590*/  STS.128 [R126+0x1f080], R8 ;  /* 0x01f080087e007388 */ /* 0x0003e20000000c00 */
[----:B------:R-:W-:Y:S05]  /*a5a0*/  BRA `(.L_x_631) ;  /* 0x00004d7000007947 */ /* 0x000fea0003800000 */
.L_x_598:
[----:B------:R-:W-:Y:S01]  /*a5b0*/  ISETP.NE.AND P0, PT, R226, 0x1, PT ;  /* 0x00000001e200780c */ /* 0x000fe20003f05270 */
[----:B------:R-:W-:Y:S01]  /*a5c0*/  IMAD.MOV.U32 R21, RZ, RZ, R23 ;  /* 0x000000ffff157224 */ /* 0x000fe200078e0017 */
[----:B------:R-:W-:Y:S01]  /*a5d0*/  MOV R17, R19 ;  /* 0x0000001300117202 */ /* 0x000fe20000000f00 */
        /* <DEDUP_REMOVED lines=10> */
[----:B------:R-:W-:-:S05]  /*a680*/  @P0 IMAD.HI.U32 R12, R11, c[0x0][0x2c8], RZ ;  /* 0x0000b2000b0c0a27 */ /* 0x000fca00078e00ff */
[----:B------:R-:W-:-:S04]  /*a690*/  @P0 SHF.R.U32.HI R11, RZ, c[0x0][0x2cc], R12 ;  /* 0x0000b300ff0b0a19 */ /* 0x000fc8000001160c */
[----:B------:R-:W-:Y:S01]  /*a6a0*/  SHF.R.S32.HI R12, RZ, 0x1f, R11 ;  /* 0x0000001fff0c7819 */ /* 0x000fe2000001140b */
[----:B------:R-:W-:-:S04]  /*a6b0*/  IMAD.WIDE.U32 R20, R11, c[0x0][0x280], R20 ;  /* 0x0000a0000b147a25 */ /* 0x000fc800078e0014 */
[----:B------:R-:W-:Y:S01]  /*a6c0*/  IMAD R13, R12, c[0x0][0x280], RZ ;  /* 0x0000a0000c0d7a24 */ /* 0x000fe200078e02ff */
[----:B------:R-:W-:Y:S01]  /*a6d0*/  LEA R14, P0, R20, c[0x0][0x270], 0x1 ;  /* 0x00009c00140e7a11 */ /* 0x000fe200078008ff */
[----:B------:R-:W-:Y:S02]  /*a6e0*/  IMAD R12, R12, c[0x0][0x290], RZ ;  /* 0x0000a4000c0c7a24 */ /* 0x000fe400078e02ff */
[C---:B------:R-:W-:Y:S02]  /*a6f0*/  IMAD R13, R11.reuse, c[0x0][0x284], R13 ;  /* 0x0000a1000b0d7a24 */ /* 0x040fe400078e020d */
[----:B------:R-:W-:-:S04]  /*a700*/  IMAD.WIDE.U32 R16, R11, c[0x0][0x290], R16 ;  /* 0x0000a4000b107a25 */ /* 0x000fc800078e0010 */
[----:B------:R-:W-:Y:S02]  /*a710*/  IMAD.IADD R13, R21, 0x1, R13 ;  /* 0x00000001150d7824 */ /* 0x000fe400078e020d */
[----:B------:R-:W-:-:S03]  /*a720*/  IMAD R11, R11, c[0x0][0x294], R12 ;  /* 0x0000a5000b0b7a24 */ /* 0x000fc600078e020c */
        /* <DEDUP_REMOVED lines=16> */
[----:B--2---:R-:W-:-:S05]  /*a830*/  @!P0 IADD3 R22, P1, R20, R17, RZ ;  /* 0x0000001114168210 */ /* 0x004fca0007f3e0ff */
[----:B---3--:R-:W-:Y:S01]  /*a840*/  @!P0 IMAD.X R23, R21, 0x1, R16, P1 ;  /* 0x0000000115178824 */ /* 0x008fe200008e0610 */
[----:B----4-:R-:W-:-:S04]  /*a850*/  @!P0 IADD3 R24, P1, R18, R17, RZ ;  /* 0x0000001112188210 */ /* 0x010fc80007f3e0ff */
[----:B------:R2:W5:Y:S01]  /*a860*/  @!P0 LD.E.128 R100, [R22.64] ;  /* 0x0000000816648980 */ /* 0x000562000c101d00 */
[----:B-1----:R-:W-:-:S05]  /*a870*/  @!P0 IMAD.X R25, R19, 0x1, R16, P1 ;  /* 0x0000000113198824 */ /* 0x002fca00008e0610 */
        /* <DEDUP_REMOVED lines=13> */
.L_x_639:
[----:B------:R-:W-:Y:S05]  /*a950*/  BSYNC B0 ;  /* 0x0000000000007941 */ /* 0x000fea0003800000 */
.L_x_638:
[----:B------:R-:W-:Y:S01]  /*a960*/  ISETP.NE.AND P0, PT, R15, RZ, PT ;  /* 0x000000ff0f00720c */ /* 0x000fe20003f05270 */
[----:B--2--5:R-:W-:Y:S01]  /*a970*/  IMAD.MOV.U32 R16, RZ, RZ, R86 ;  /* 0x000000ffff107224 */ /* 0x024fe200078e0056 */
[----:B------:R-:W-:Y:S01]  /*a980*/  MOV R17, R85 ;  /* 0x0000005500117202 */ /* 0x000fe20000000f00 */
[----:B------:R-:W-:Y:S01]  /*a990*/  IMAD.MOV.U32 R15, RZ, RZ, R87 ;  /* 0x000000ffff0f7224 */ /* 0x000fe200078e0057 */
[----:B------:R2:W4:Y:S02]  /*a9a0*/  SHFL.IDX PT, R23, R13, 0x1, 0x181f ;  /* 0x00381f000d177f89 */ /* 0x00052400000e0000 */
[----:B----4-:R-:W-:Y:S01]  /*a9b0*/  IMAD.MOV.U32 R18, RZ, RZ, R84 ;  /* 0x000000ffff127224 */ /* 0x010fe200078e0054 */
        /* <DEDUP_REMOVED lines=8> */
[----:B------:R2:W4:Y:S01]  /*aa40*/  SHFL.IDX PT, R22, R14, 0x1, 0x181f ;  /* 0x00381f000e167f89 */ /* 0x00052200000e0000 */
[----:B------:R-:W-:Y:S01]  /*aa50*/  CS2R R74, SRZ ;  /* 0x00000000004a7805 */ /* 0x000fe2000001ff00 */
[----:B------:R-:W-:Y:S01]  /*aa60*/  PRMT R131, R15, 0x5410, R16 ;  /* 0x000054100f837816 */ /* 0x000fe20000000010 */
[----:B------:R-:W-:Y:S01]  /*aa70*/  IMAD.MOV.U32 R16, RZ, RZ, R82 ;  /* 0x000000ffff107224 */ /* 0x000fe200078e0052 */
[----:B------:R-:W-:Y:S01]  /*aa80*/  MOV R15, R83 ;  /* 0x00000053000f7202 */ /* 0x000fe20000000f00 */
[----:B---3--:R2:W3:Y:S01]  /*aa90*/  SHFL.IDX PT, R21, R11, 0x1, 0x181f ;  /* 0x00381f000b157f89 */ /* 0x0084e200000e0000 */
[----:B------:R-:W-:Y:S01]  /*aaa0*/  PRMT R130, R17, 0x5410, R18 ;  /* 0x0000541011827816 */ /* 0x000fe20000000012 */
[----:B------:R-:W-:Y:S01]  /*aab0*/  IMAD.MOV.U32 R17, RZ, RZ, R99 ;  /* 0x000000ffff117224 */ /* 0x000fe200078e0063 */
[----:B------:R-:W-:Y:S01]  /*aac0*/  PRMT R120, R15, 0x5410, R16 ;  /* 0x000054100f787816 */ /* 0x000fe20000000010 */
[----:B------:R-:W-:Y:S01]  /*aad0*/  IMAD.MOV.U32 R16, RZ, RZ, R80 ;  /* 0x000000ffff107224 */ /* 0x000fe200078e0050 */
[----:B------:R-:W-:Y:S01]  /*aae0*/  MOV R18, R98 ;  /* 0x0000006200127202 */ /* 0x000fe20000000f00 */
[----:B------:R-:W-:Y:S01]  /*aaf0*/  IMAD.MOV.U32 R15, RZ, RZ, R81 ;  /* 0x000000ffff0f7224 */ /* 0x000fe200078e0051 */
[----:B------:R2:W1:Y:S01]  /*ab00*/  SHFL.IDX PT, R20, R12, 0x1, 0x181f ;  /* 0x00381f000c147f89 */ /* 0x00046200000e0000 */
[----:B------:R-:W-:Y:S01]  /*ab10*/  CS2R R72, SRZ ;  /* 0x0000000000487805 */ /* 0x000fe2000001ff00 */
[----:B------:R-:W-:Y:S01]  /*ab20*/  PRMT R129, R17, 0x5410, R18 ;  /* 0x0000541011817816 */ /* 0x000fe20000000012 */
[----:B------:R-:W-:Y:S01]  /*ab30*/  CS2R R62, SRZ ;  /* 0x00000000003e7805 */ /* 0x000fe2000001ff00 */
[----:B------:R-:W-:Y:S01]  /*ab40*/  PRMT R117, R15, 0x5410, R16 ;  /* 0x000054100f757816 */ /* 0x000fe20000000010 */
[----:B------:R-:W-:Y:S01]  /*ab50*/  IMAD.MOV.U32 R16, RZ, RZ, R96 ;  /* 0x000000ffff107224 */ /* 0x000fe200078e0060 */
[----:B------:R-:W-:Y:S01]  /*ab60*/  MOV R15, R97 ;  /* 0x00000061000f7202 */ /* 0x000fe20000000f00 */
[----:B------:R-:W-:Y:S01]  /*ab70*/  CS2R R60, SRZ ;  /* 0x00000000003c7805 */ /* 0x000fe2000001ff00 */
[----:B------:R-:W-:Y:S01]  /*ab80*/  CS2R R70, SRZ ;  /* 0x0000000000467805 */ /* 0x000fe2000001ff00 */
[----:B------:R-:W-:Y:S01]  /*ab90*/  CS2R R68, SRZ ;  /* 0x0000000000447805 */ /* 0x000fe2000001ff00 */
[----:B------:R-:W-:Y:S01]  /*aba0*/  PRMT R128, R15, 0x5410, R16 ;  /* 0x000054100f807816 */ /* 0x000fe20000000010 */
        /* <DEDUP_REMOVED lines=8> */
[----:B----4-:R-:W-:-:S05]  /*ac30*/  @!P0 IADD3 R18, P1, R22, R15, RZ ;  /* 0x0000000f16128210 */ /* 0x010fca0007f3e0ff */
[----:B-1----:R-:W-:Y:S01]  /*ac40*/  @!P0 IMAD.X R19, R23, 0x1, R16, P1 ;  /* 0x0000000117138824 */ /* 0x002fe200008e0610 */
[----:B------:R-:W-:-:S04]  /*ac50*/  @!P0 IADD3 R24, P1, R20, R15, RZ ;  /* 0x0000000f14188210 */ /* 0x000fc80007f3e0ff */
[----:B------:R1:W5:Y:S01]  /*ac60*/  @!P0 LD.E.128 R72, [R18.64] ;  /* 0x0000000812488980 */ /* 0x000362000c101d00 */
[----:B---3--:R-:W-:-:S05]  /*ac70*/  @!P0 IMAD.X R25, R21, 0x1, R16, P1 ;  /* 0x0000000115198824 */ /* 0x008fca00008e0610 */
        /* <DEDUP_REMOVED lines=13> */
.L_x_641:
[----:B------:R-:W-:Y:S05]  /*ad50*/  BSYNC B0 ;  /* 0x0000000000007941 */ /* 0x000fea0003800000 */
.L_x_640:
[----:B------:R-:W-:Y:S01]  /*ad60*/  ISETP.NE.AND P0, PT, R10, RZ, PT ;  /* 0x000000ff0a00720c */ /* 0x000fe20003f05270 */
[----:B-----5:R-:W-:Y:S01]  /*ad70*/  IMAD.MOV.U32 R17, RZ, RZ, R66 ;  /* 0x000000ffff117224 */ /* 0x020fe200078e0042 */
[----:B------:R-:W-:Y:S01]  /*ad80*/  MOV R10, R65 ;  /* 0x00000041000a7202 */ /* 0x000fe20000000f00 */
[----:B------:R-:W-:Y:S01]  /*ad90*/  IMAD.MOV.U32 R16, RZ, RZ, R67 ;  /* 0x000000ffff107224 */ /* 0x000fe200078e0043 */
[----:B-1-3--:R1:W3:Y:S01]  /*ada0*/  SHFL.IDX PT, R21, R13, 0x2, 0x181f ;  /* 0x00581f000d157f89 */ /* 0x00a2e200000e0000 */
[----:B------:R-:W-:Y:S01]  /*adb0*/  IMAD.MOV.U32 R15, RZ, RZ, R64 ;  /* 0x000000ffff0f7224 */ /* 0x000fe200078e0040 */
[----:B------:R-:W-:Y:S01]  /*adc0*/  BSSY B0, `(.L_x_642) ;  /* 0x000003b000007945 */ /* 0x000fe20003800000 */
[----:B----4-:R-:W-:Y:S01]  /*add0*/  CS2R R22, SRZ ;  /* 0x0000000000167805 */ /* 0x010fe2000001ff00 */
        /* <DEDUP_REMOVED lines=10> */
[----:B------:R-:W-:Y:S01]  /*ae80*/  PRMT R115, R10, 0x5410, R15 ;  /* 0x000054100a737816 */ /* 0x000fe2000000000f */
[----:B------:R-:W-:Y:S01]  /*ae90*/  IMAD.MOV.U32 R15, RZ, RZ, R60 ;  /* 0x000000ffff0f7224 */ /* 0x000fe200078e003c */
[----:B------:R-:W-:Y:S01]  /*aea0*/  MOV R16, R63 ;  /* 0x0000003f00107202 */ /* 0x000fe20000000f00 */
[----:B------:R-:W-:Y:S01]  /*aeb0*/  IMAD.MOV.U32 R10, RZ, RZ, R61 ;  /* 0x000000ffff0a7224 */ /* 0x000fe200078e003d */
[----:B------:R1:W2:Y:S01]  /*aec0*/  SHFL.IDX PT, R19, R11, 0x2, 0x181f ;  /* 0x00581f000b137f89 */ /* 0x0002a200000e0000 */
        /* <DEDUP_REMOVED lines=17> */
[----:B---34-:R-:W-:Y:S01]  /*afe0*/  ISETP.GE.AND P0, PT, R79, c[0x0][0x27c], PT ;  /* 0x00009f004f007a0c */ /* 0x018fe20003f06270 */
[----:B------:R-:W-:Y:S01]  /*aff0*/  CS2R R46, SRZ ;  /* 0x00000000002e7805 */ /* 0x000fe2000001ff00 */
[----:B------:R-:W-:Y:S01]  /*b000*/  CS2R R44, SRZ ;  /* 0x00000000002c7805 */ /* 0x000fe2000001ff00 */
[----:B------:R-:W-:Y:S01]  /*b010*/  CS2R R42, SRZ ;  /* 0x00000000002a7805 */ /* 0x000fe2000001ff00 */
[----:B------:R-:W-:-:S09]  /*b020*/  CS2R R40, SRZ ;  /* 0x0000000000287805 */ /* 0x000fd2000001ff00 */
[C---:B------:R-:W-:Y:S01]  /*b030*/  @!P0 IMAD.SHL.U32 R10, R79.reuse, 0x2, RZ ;  /* 0x000000024f0a8824 */ /* 0x040fe200078e00ff */
[----:B------:R-:W-:-:S04]  /*b040*/  @!P0 SHF.L.U64.HI R15, R79, 0x1, R119 ;  /* 0x000000014f0f8819 */ /* 0x000fc80000010277 */
[----:B------:R-:W-:-:S05]  /*b050*/  @!P0 IADD3 R16, P1, R20, R10, RZ ;  /* 0x0000000a14108210 */ /* 0x000fca0007f3e0ff */
[----:B------:R-:W-:Y:S01]  /*b060*/  @!P0 IMAD.X R17, R21, 0x1, R15, P1 ;  /* 0x0000000115118824 */ /* 0x000fe200008e060f */
[----:B-1----:R-:W-:-:S04]  /*b070*/  @!P0 IADD3 R24, P1, R18, R10, RZ ;  /* 0x0000000a12188210 */ /* 0x002fc80007f3e0ff */
[----:B------:R1:W5:Y:S01]  /*b080*/  @!P0 LD.E.128 R44, [R16.64] ;  /* 0x00000008102c8980 */ /* 0x000362000c101d00 */
[----:B--2---:R-:W-:-:S05]  /*b090*/  @!P0 IMAD.X R25, R19, 0x1, R15, P1 ;  /* 0x0000000113198824 */ /* 0x004fca00008e060f */
        /* <DEDUP_REMOVED lines=13> */
.L_x_643:
[----:B---34-:R-:W-:Y:S05]  /*b170*/  BSYNC B0 ;  /* 0x0000000000007941 */ /* 0x018fea0003800000 */
.L_x_642:
[----:B------:R-:W-:Y:S01]  /*b180*/  ISETP.NE.AND P0, PT, R9, RZ, PT ;  /* 0x000000ff0900720c */ /* 0x000fe20003f05270 */
[----:B-----5:R-:W-:Y:S01]  /*b190*/  IMAD.MOV.U32 R10, RZ, RZ, R38 ;  /* 0x000000ffff0a7224 */ /* 0x020fe200078e0026 */
[----:B------:R-:W-:Y:S01]  /*b1a0*/  MOV R15, R37 ;  /* 0x00000025000f7202 */ /* 0x000fe20000000f00 */
[----:B------:R-:W-:Y:S01]  /*b1b0*/  IMAD.MOV.U32 R9, RZ, RZ, R39 ;  /* 0x000000ffff097224 */ /* 0x000fe200078e0027 */
[----:B------:R3:W4:Y:S01]  /*b1c0*/  SHFL.IDX PT, R77, R11, 0x3, 0x181f ;  /* 0x00781f000b4d7f89 */ /* 0x00072200000e0000 */
[----:B-1----:R-:W-:Y:S01]  /*b1d0*/  IMAD.MOV.U32 R16, RZ, RZ, R36 ;  /* 0x000000ffff107224 */ /* 0x002fe200078e0024 */
        /* <DEDUP_REMOVED lines=12> */
[----:B------:R-:W-:Y:S01]  /*b2a0*/  MOV R9, R35 ;  /* 0x0000002300097202 */ /* 0x000fe20000000f00 */
[----:B--2---:R-:W2:Y:S01]  /*b2b0*/  SHFL.IDX PT, R14, R14, 0x3, 0x181f ;  /* 0x00781f000e0e7f89 */ /* 0x004ea200000e0000 */
[----:B------:R-:W-:Y:S01]  /*b2c0*/  PRMT R107, R15, 0x5410, R16 ;  /* 0x000054100f6b7816 */ /* 0x000fe20000000010 */
[----:B------:R-:W-:Y:S01]  /*b2d0*/  CS2R R28, SRZ ;  /* 0x00000000001c7805 */ /* 0x000fe2000001ff00 */
[----:B------:R-:W-:Y:S01]  /*b2e0*/  PRMT R94, R9, 0x5410, R10 ;  /* 0x00005410095e7816 */ /* 0x000fe2000000000a */
[----:B------:R-:W-:Y:S01]  /*b2f0*/  IMAD.MOV.U32 R10, RZ, RZ, R32 ;  /* 0x000000ffff0a7224 */ /* 0x000fe200078e0020 */
[----:B------:R2:W2:Y:S01]  /*b300*/  SHFL.IDX PT, R15, R13, 0x3, 0x181f ;  /* 0x00781f000d0f7f89 */ /* 0x0004a200000e0000 */
[----:B------:R-:W-:Y:S01]  /*b310*/  IMAD.MOV.U32 R9, RZ, RZ, R33 ;  /* 0x000000ffff097224 */ /* 0x000fe200078e0021 */
[----:B------:R-:W-:Y:S01]  /*b320*/  CS2R R18, SRZ ;  /* 0x0000000000127805 */ /* 0x000fe2000001ff00 */
[----:B---3--:R-:W-:Y:S01]  /*b330*/  IMAD.MOV.U32 R11, RZ, RZ, R43 ;  /* 0x000000ffff0b7224 */ /* 0x008fe200078e002b */
[----:B------:R-:W-:Y:S01]  /*b340*/  CS2R R16, SRZ ;  /* 0x0000000000107805 */ /* 0x000fe2000001ff00 */
[----:B------:R-:W-:Y:S01]  /*b350*/  CS2R R26, SRZ ;  /* 0x00000000001a7805 */ /* 0x000fe2000001ff00 */
[----:B------:R-:W-:Y:S01]  /*b360*/  PRMT R93, R9, 0x5410, R10 ;  /* 0x00005410095d7816 */ /* 0x000fe2000000000a */
[----:B------:R-:W-:Y:S01]  /*b370*/  IMAD.MOV.U32 R10, RZ, RZ, R40 ;  /* 0x000000ffff0a7224 */ /* 0x000fe200078e0028 */
[----:B------:R-:W-:Y:S01]  /*b380*/  MOV R9, R41 ;  /* 0x0000002900097202 */ /* 0x000fe20000000f00 */
[----:B------:R-:W-:-:S03]  /*b390*/  CS2R R24, SRZ ;  /* 0x0000000000187805 */ /* 0x000fc6000001ff00 */
[----:B------:R-:W-:Y:S02]  /*b3a0*/  PRMT R105, R9, 0x5410, R10 ;  /* 0x0000541009697816 */ /* 0x000fe4000000000a */
[----:B-1----:R-:W-:-:S04]  /*b3b0*/  MOV R12, R42 ;  /* 0x0000002a000c7202 */ /* 0x002fc80000000f00 */
[----:B------:R-:W-:Y:S01]  /*b3c0*/  PRMT R106, R11, 0x5410, R12 ;  /* 0x000054100b6a7816 */ /* 0x000fe2000000000c */
[----:B------:R-:W-:Y:S05]  /*b3d0*/  @P0 BRA `(.L_x_645) ;  /* 0x0000019000000947 */ /* 0x000fea0003800000 */
[----:B----4-:R-:W-:Y:S01]  /*b3e0*/  ISETP.GE.AND P0, PT, R79, c[0x0][0x27c], PT ;  /* 0x00009f004f007a0c */ /* 0x010fe20003f06270 */
        /* <DEDUP_REMOVED lines=10> */
[----:B--2---:R-:W-:-:S05]  /*b490*/  @!P0 IADD3 R12, P1, R14, R9, RZ ;  /* 0x000000090e0c8210 */ /* 0x004fca0007f3e0ff */
[----:B------:R-:W-:Y:S01]  /*b4a0*/  @!P0 IMAD.X R13, R15, 0x1, R10, P1 ;  /* 0x000000010f0d8824 */ /* 0x000fe200008e060a */
[----:B------:R-:W-:-:S04]  /*b4b0*/  @!P0 IADD3 R88, P1, R76, R9, RZ ;  /* 0x000000094c588210 */ /* 0x000fc80007f3e0ff */
[----:B------:R1:W5:Y:S01]  /*b4c0*/  @!P0 LD.E.128 R28, [R12.64] ;  /* 0x000000080c1c8980 */ /* 0x000362000c101d00 */
[----:B------:R-:W-:Y:S01]  /*b4d0*/  @!P0 IMAD.X R89, R77, 0x1, R10, P1 ;  /* 0x000000014d598824 */ /* 0x000fe200008e060a */
        /* <DEDUP_REMOVED lines=9> */
.L_x_645:
[----:B----4-:R-:W-:Y:S05]  /*b570*/  BSYNC B0 ;  /* 0x0000000000007941 */ /* 0x010fea0003800000 */
.L_x_644:
[----:B-----5:R-:W-:Y:S01]  /*b580*/  IMAD.MOV.U32 R9, RZ, RZ, R22 ;  /* 0x000000ffff097224 */ /* 0x020fe200078e0016 */
[----:B------:R-:W-:-:S04]  /*b590*/  DEPBAR.LE SB0, 0x1 ;  /* 0x000080400000791a */ /* 0x000fc80000000000 */
[----:B-1----:R-:W-:Y:S01]  /*b5a0*/  IMAD.MOV.U32 R12, RZ, RZ, R23 ;  /* 0x000000ffff0c7224 */ /* 0x002fe200078e0017 */
[----:B------:R-:W-:Y:S01]  /*b5b0*/  BSSY B1, `(.L_x_646) ;  /* 0x00000fc000017945 */ /* 0x000fe20003800000 */
[----:B------:R-:W-:Y:S01]  /*b5c0*/  IMAD.IADD R92, R8, 0x1, -R149 ;  /* 0x00000001085c7824 */ /* 0x000fe200078e0a95 */
[----:B------:R-:W-:Y:S01]  /*b5d0*/  MOV R8, R17 ;  /* 0x0000001100087202 */ /* 0x000fe20000000f00 */
[----:B------:R-:W-:Y:S01]  /*b5e0*/  IMAD.MOV.U32 R11, RZ, RZ, R20 ;  /* 0x000000ffff0b7224 */ /* 0x000fe200078e0014 */
[----:B------:R-:W-:Y:S01]  /*b5f0*/  PRMT R78, R12, 0x5410, R9 ;  /* 0x000054100c4e7816 */ /* 0x000fe20000000009 */
[----:B------:R-:W-:Y:S01]  /*b600*/  IMAD.MOV.U32 R10, RZ, RZ, R21 ;  /* 0x000000ffff0a7224 */ /* 0x000fe200078e0015 */
[----:B------:R-:W-:Y:S01]  /*b610*/  MOV R9, R30 ;  /* 0x0000001e00097202 */ /* 0x000fe20000000f00 */
[----:B------:R-:W-:Y:S01]  /*b620*/  IMAD.MOV.U32 R12, RZ, RZ, R31 ;  /* 0x000000ffff0c7224 */ /* 0x000fe200078e001f */
[----:B------:R-:W-:Y:S02]  /*b630*/  IMNMX R92, R92, 0x80, PT ;  /* 0x000000805c5c7817 */ /* 0x000fe40003800200 */
[----:B------:R-:W-:Y:S01]  /*b640*/  PRMT R77, R10, 0x5410, R11 ;  /* 0x000054100a4d7816 */ /* 0x000fe2000000000b */
[----:B------:R-:W-:Y:S01]  /*b650*/  IMAD.MOV.U32 R11, RZ, RZ, R28 ;  /* 0x000000ffff0b7224 */ /* 0x000fe200078e001c */
[----:B------:R-:W-:Y:S01]  /*b660*/  PRMT R91, R91, 0x5410, R9 ;  /* 0x000054105b5b7816 */ /* 0x000fe20000000009 */
[----:B------:R-:W-:Y:S01]  /*b670*/  IMAD.MOV.U32 R10, RZ, RZ, R29 ;  /* 0x000000ffff0a7224 */ /* 0x000fe200078e001d */
[----:B------:R-:W-:Y:S01]  /*b680*/  MOV R9, R18 ;  /* 0x0000001200097202 */ /* 0x000fe20000000f00 */
[----:B------:R-:W-:Y:S01]  /*b690*/  BAR.SYNC.DEFER_BLOCKING 0x0 ;  /* 0x0000000000007b1d */ /* 0x000fe20000010000 */
[----:B------:R-:W-:-:S02]  /*b6a0*/  ISETP.GE.AND P0, PT, R48, R92, PT ;  /* 0x0000005c3000720c */ /* 0x000fc40003f06270 */
        /* <DEDUP_REMOVED lines=22> */
[--C-:B------:R-:W-:Y:S02]  /*b810*/  SHF.R.U64 R102, R102, 0x10, R103.reuse ;  /* 0x0000001066667819 */ /* 0x100fe40000001267 */
[----:B------:R-:W-:Y:S01]  /*b820*/  SHF.R.S32.HI R8, RZ, 0x1f, R10 ;  /* 0x0000001fff087819 */ /* 0x000fe2000001140a */
[----:B------:R-:W-:Y:S01]  /*b830*/  IMAD.SHL.U32 R9, R10, 0x8, RZ ;  /* 0x000000080a097824 */ /* 0x000fe200078e00ff */
[----:B------:R-:W-:-:S02]  /*b840*/  SHF.R.U32.HI R103, RZ, 0x10, R103 ;  /* 0x00000010ff677819 */ /* 0x000fc40000011667 */
[----:B------:R-:W-:Y:S02]  /*b850*/  LEA.HI R8, R8, R10, RZ, 0x3 ;  /* 0x0000000a08087211 */ /* 0x000fe400078f18ff */
[----:B------:R-:W-:Y:S02]  /*b860*/  LOP3.LUT R9, R125, 0x38, R9, 0xf8, !PT ;  /* 0x000000387d097812 */ /* 0x000fe400078ef809 */
[----:B------:R-:W-:Y:S01]  /*b870*/  SHF.R.U32.HI R97, RZ, 0x10, R97 ;  /* 0x00000010ff617819 */ /* 0x000fe20000011661 */
[----:B------:R-:W-:Y:S01]  /*b880*/  IMAD.SHL.U32 R8, R8, 0x400, RZ ;  /* 0x0000040008087824 */ /* 0x000fe200078e00ff */
[----:B------:R-:W-:Y:S02]  /*b890*/  LOP3.LUT R9, R9, R124, RZ, 0x3c, !PT ;  /* 0x0000007c09097212 */ /* 0x000fe400078e3cff */
[----:B------:R-:W-:Y:S02]  /*b8a0*/  PRMT R96, R128, 0x5432, R96 ;  /* 0x0000543280607816 */ /* 0x000fe40000000060 */
[----:B------:R-:W-:-:S02]  /*b8b0*/  LOP3.LUT R8, R8, 0x7fffe000, RZ, 0xc0, !PT ;  /* 0x7fffe00008087812 */ /* 0x000fc400078ec0ff */
[----:B------:R-:W-:Y:S01]  /*b8c0*/  PRMT R100, R130, 0x5432, R100 ;  /* 0x0000543282647816 */ /* 0x000fe20000000064 */
[----:B------:R-:W-:Y:S01]  /*b8d0*/  IMAD.U32 R139, R96, 0x10000, RZ ;  /* 0x00010000608b7824 */ /* 0x000fe200078e00ff */
[----:B------:R-:W-:Y:S02]  /*b8e0*/  IADD3 R127, R9, R8, R123 ;  /* 0x00000008097f7210 */ /* 0x000fe40007ffe07b */
[--C-:B------:R-:W-:Y:S01]  /*b8f0*/  SHF.R.U64 R98, R98, 0x10, R99.reuse ;  /* 0x0000001062627819 */ /* 0x100fe20000001263 */
[----:B------:R-:W-:Y:S01]  /*b900*/  IMAD.U32 R136, R100, 0x10000, RZ ;  /* 0x0001000064887824 */ /* 0x000fe200078e00ff */
[----:B------:R-:W-:Y:S01]  /*b910*/  SHF.R.U32.HI R99, RZ, 0x10, R99 ;  /* 0x00000010ff637819 */ /* 0x000fe20000011663 */
[----:B------:R-:W-:Y:S01]  /*b920*/  IMAD.SHL.U32 R127, R127, 0x2, RZ ;  /* 0x000000027f7f7824 */ /* 0x000fe200078e00ff */
[C---:B------:R-:W-:Y:S02]  /*b930*/  PRMT R102, R131.reuse, 0x5432, R102 ;  /* 0x0000543283667816 */ /* 0x040fe40000000066 */
[----:B------:R-:W-:-:S02]  /*b940*/  PRMT R103, R131, 0x5410, R103 ;  /* 0x0000541083677816 */ /* 0x000fc40000000067 */
[----:B------:R-:W2:Y:S01]  /*b950*/  LDS.128 R8, [R127+0x10080] ;  /* 0x010080007f087984 */ /* 0x000ea20000000c00 */
[----:B------:R-:W-:Y:S02]  /*b960*/  PRMT R97, R128, 0x5410, R97 ;  /* 0x0000541080617816 */ /* 0x000fe40000000061 */
[----:B------:R-:W-:Y:S02]  /*b970*/  SHF.R.U32.HI R101, RZ, 0x10, R101 ;  /* 0x00000010ff657819 */ /* 0x000fe40000011665 */
[----:B-1----:R-:W-:Y:S01]  /*b980*/  SHF.L.U32 R128, R13, 0x10, RZ ;  /* 0x000000100d807819 */ /* 0x002fe200000006ff */
[----:B------:R-:W-:Y:S01]  /*b990*/  IMAD.U32 R138, R97, 0x10000, RZ ;  /* 0x00010000618a7824 */ /* 0x000fe200078e00ff */
[----:B------:R-:W-:Y:S01]  /*b9a0*/  LOP3.LUT R131, R13, 0xffff0000, RZ, 0xc0, !PT ;  /* 0xffff00000d837812 */ /* 0x000fe200078ec0ff */
[C---:B------:R-:W-:Y:S01]  /*b9b0*/  IMAD.U32 R13, R15.reuse, 0x10000, RZ ;  /* 0x000100000f0d7824 */ /* 0x040fe200078e00ff */
[----:B------:R-:W-:Y:S02]  /*b9c0*/  LOP3.LUT R132, R15, 0xffff0000, RZ, 0xc0, !PT ;  /* 0xffff00000f847812 */ /* 0x000fe400078ec0ff */
[----:B------:R-:W-:-:S02]  /*b9d0*/  PRMT R98, R129, 0x5432, R98 ;  /* 0x0000543281627816 */ /* 0x000fc40000000062 */
[----:B------:R-:W-:Y:S01]  /*b9e0*/  PRMT R99, R129, 0x5410, R99 ;  /* 0x0000541081637816 */ /* 0x000fe20000000063 */
[----:B------:R-:W-:Y:S01]  /*b9f0*/  IMAD.U32 R129, R12, 0x10000, RZ ;  /* 0x000100000c817824 */ /* 0x000fe200078e00ff */
[----:B------:R-:W-:Y:S01]  /*ba00*/  PRMT R101, R130, 0x5410, R101 ;  /* 0x0000541082657816 */ /* 0x000fe20000000065 */
[----:B------:R-:W-:Y:S01]  /*ba10*/  IMAD.U32 R130, R14, 0x10000, RZ ;  /* 0x000100000e827824 */ /* 0x000fe200078e00ff */
[----:B------:R-:W-:Y:S02]  /*ba20*/  LOP3.LUT R96, R96, 0xffff0000, RZ, 0xc0, !PT ;  /* 0xffff000060607812 */ /* 0x000fe400078ec0ff */
[----:B------:R-:W-:Y:S01]  /*ba30*/  LOP3.LUT R100, R100, 0xffff0000, RZ, 0xc0, !PT ;  /* 0xffff000064647812 */ /* 0x000fe200078ec0ff */
[----:B------:R-:W-:Y:S01]  /*ba40*/  IMAD.U32 R141, R101, 0x10000, RZ ;  /* 0x00010000658d7824 */ /* 0x000fe200078e00ff */
[----:B------:R-:W-:Y:S02]  /*ba50*/  LOP3.LUT R12, R12, 0xffff0000, RZ, 0xc0, !PT ;  /* 0xffff00000c0c7812 */ /* 0x000fe400078ec0ff */
[----:B------:R-:W-:-:S02]  /*ba60*/  LOP3.LUT R97, R97, 0xffff0000, RZ, 0xc0, !PT ;  /* 0xffff000061617812 */ /* 0x000fc400078ec0ff */
[----:B------:R-:W-:Y:S02]  /*ba70*/  LOP3.LUT R101, R101, 0xffff0000, RZ, 0xc0, !PT ;  /* 0xffff000065657812 */ /* 0x000fe400078ec0ff */
[----:B------:R-:W-:Y:S01]  /*ba80*/  LOP3.LUT R14, R14, 0xffff0000, RZ, 0xc0, !PT ;  /* 0xffff00000e0e7812 */ /* 0x000fe200078ec0ff */
[----:B--2---:R-:W-:Y:S01]  /*ba90*/  IMAD.U32 R140, R8, 0x10000, RZ ;  /* 0x00010000088c7824 */ /* 0x004fe200078e00ff */
[----:B------:R-:W-:Y:S01]  /*baa0*/  SHF.L.U32 R15, R9, 0x10, RZ ;  /* 0x00000010090f7819 */ /* 0x000fe200000006ff */
[----:B------:R-:W-:Y:S01]  /*bab0*/  IMAD.U32 R135, R11, 0x10000, RZ ;  /* 0x000100000b877824 */ /* 0x000fe200078e00ff */
[----:B------:R-:W-:Y:S02]  /*bac0*/  LOP3.LUT R134, R9, 0xffff0000, RZ, 0xc0, !PT ;  /* 0xffff000009867812 */ /* 0x000fe400078ec0ff */
[C---:B------:R-:W-:Y:S02]  /*bad0*/  SHF.L.U32 R133, R10.reuse, 0x10, RZ ;  /* 0x000000100a857819 */ /* 0x040fe400000006ff */
        /* <DEDUP_REMOVED lines=8> */
[C---:B------:R-:W-:Y:S01]  /*bb60*/  IMAD.U32 R136, R99.reuse, 0x10000, RZ ;  /* 0x0001000063887824 */ /* 0x040fe200078e00ff */
[----:B------:R-:W-:Y:S01]  /*bb70*/  LOP3.LUT R99, R99, 0xffff0000, RZ, 0xc0, !PT ;  /* 0xffff000063637812 */ /* 0x000fe200078ec0ff */
[----:B------:R-:W-:Y:S01]  /*bb80*/  FMUL.FTZ R10, R15, R138 ;  /* 0x0000008a0f0a7220 */ /* 0x000fe20000410000 */
[----:B------:R-:W-:Y:S01]  /*bb90*/  LOP3.LUT R103, R103, 0xffff0000, RZ, 0xc0, !PT ;  /* 0xffff000067677812 */ /* 0x000fe200078ec0ff */
[----:B------:R-:W-:Y:S02]  /*bba0*/  FMUL.FTZ R140, R15, R141 ;  /* 0x0000008d0f8c7220 */ /* 0x000fe40000410000 */
[C---:B------:R-:W-:Y:S02]  /*bbb0*/  FMUL.FTZ R15, R135.reuse, R136 ;  /* 0x00000088870f7220 */ /* 0x040fe40000410000 */
[----:B------:R-:W-:-:S02]  /*bbc0*/  FMUL.FTZ R135, R135, R139 ;  /* 0x0000008b87877220 */ /* 0x000fc40000410000 */
[C---:B------:R-:W-:Y:S02]  /*bbd0*/  FFMA.FTZ R15, R13.reuse, R139, -R15 ;  /* 0x0000008b0d0f7223 */ /* 0x040fe4000001080f */
[----:B------:R-:W-:Y:S02]  /*bbe0*/  FFMA.FTZ R135, R13, R136, R135 ;  /* 0x000000880d877223 */ /* 0x000fe40000010087 */
[C---:B------:R-:W-:Y:S02]  /*bbf0*/  FMUL.FTZ R13, R8.reuse, R96 ;  /* 0x00000060080d7220 */ /* 0x040fe40000410000 */
[----:B------:R-:W-:Y:S02]  /*bc00*/  FMUL.FTZ R8, R8, R100 ;  /* 0x0000006408087220 */ /* 0x000fe40000410000 */
[C---:B------:R-:W-:Y:S01]  /*bc10*/  IMAD.U32 R136, R98.reuse, 0x10000, RZ ;  /* 0x0001000062887824 */ /* 0x040fe200078e00ff */
[----:B------:R-:W-:Y:S01]  /*bc20*/  LOP3.LUT R98, R98, 0xffff0000, RZ, 0xc0, !PT ;  /* 0xffff000062627812 */ /* 0x000fe200078ec0ff */
[----:B------:R-:W-:-:S02]  /*bc30*/  FFMA.FTZ R10, R128, R141, -R10 ;  /* 0x0000008d800a7223 */ /* 0x000fc4000001080a */
[----:B------:R-:W-:Y:S02]  /*bc40*/  FFMA.FTZ R128, R128, R138, R140 ;  /* 0x0000008a80807223 */ /* 0x000fe4000001008c */
[----:B------:R-:W-:Y:S02]  /*bc50*/  FFMA.FTZ R100, R12, R100, -R13 ;  /* 0x000000640c647223 */ /* 0x000fe4000001080d */
[C---:B------:R-:W-:Y:S01]  /*bc60*/  IMAD.U32 R138, R102.reuse, 0x10000, RZ ;  /* 0x00010000668a7824 */ /* 0x040fe200078e00ff */
[----:B------:R-:W-:Y:S01]  /*bc70*/  LOP3.LUT R102, R102, 0xffff0000, RZ, 0xc0, !PT ;  /* 0xffff000066667812 */ /* 0x000fe200078ec0ff */
[----:B------:R-:W-:Y:S02]  /*bc80*/  FFMA.FTZ R8, R12, R96, R8 ;  /* 0x000000600c087223 */ /* 0x000fe40000010008 */
[C---:B------:R-:W-:Y:S02]  /*bc90*/  FMUL.FTZ R12, R133.reuse, R136 ;  /* 0x00000088850c7220 */ /* 0x040fe40000410000 */
[-C--:B------:R-:W-:Y:S01]  /*bca0*/  FMUL.FTZ R133, R133, R138.reuse ;  /* 0x0000008a85857220 */ /* 0x080fe20000410000 */
[----:B------:R-:W-:Y:S01]  /*bcb0*/  F2FP.BF16.PACK_AB R8, R8, R129 ;  /* 0x000000810808723e */ /* 0x000fe200000010ff */
[----:B------:R-:W-:-:S02]  /*bcc0*/  FFMA.FTZ R138, R130, R138, -R12 ;  /* 0x0000008a828a7223 */ /* 0x000fc4000001080c */
[C---:B------:R-:W-:Y:S02]  /*bcd0*/  FMUL.FTZ R96, R9.reuse, R98 ;  /* 0x0000006209607220 */ /* 0x040fe40000410000 */
[----:B------:R-:W-:Y:S02]  /*bce0*/  FMUL.FTZ R12, R9, R102 ;  /* 0x00000066090c7220 */ /* 0x000fe40000410000 */
[C---:B------:R-:W-:Y:S02]  /*bcf0*/  FMUL.FTZ R13, R134.reuse, R97 ;  /* 0x00000061860d7220 */ /* 0x040fe40000410000 */
[C---:B------:R-:W-:Y:S02]  /*bd00*/  FMUL.FTZ R9, R137.reuse, R99 ;  /* 0x0000006389097220 */ /* 0x040fe40000410000 */
[----:B------:R-:W-:Y:S02]  /*bd10*/  FMUL.FTZ R134, R134, R101 ;  /* 0x0000006586867220 */ /* 0x000fe40000410000 */
[----:B------:R-:W-:-:S02]  /*bd20*/  FMUL.FTZ R137, R137, R103 ;  /* 0x0000006789897220 */ /* 0x000fc40000410000 */
[----:B------:R-:W-:Y:S02]  /*bd30*/  FFMA.FTZ R13, R131, R101, -R13 ;  /* 0x00000065830d7223 */ /* 0x000fe4000001080d */
[----:B------:R-:W-:Y:S02]  /*bd40*/  FFMA.FTZ R102, R14, R102, -R96 ;  /* 0x000000660e667223 */ /* 0x000fe40000010860 */
[----:B------:R-:W-:Y:S01]  /*bd50*/  FFMA.FTZ R103, R132, R103, -R9 ;  /* 0x0000006784677223 */ /* 0x000fe20000010809 */
[----:B------:R-:W-:Y:S01]  /*bd60*/  F2FP.BF16.PACK_AB R13, R13, R10 ;  /* 0x0000000a0d0d723e */ /* 0x000fe200000010ff */
[----:B------:R-:W-:Y:S02]  /*bd70*/  FFMA.FTZ R134, R131, R97, R134 ;  /* 0x0000006183867223 */ /* 0x000fe40000010086 */
        /* <DEDUP_REMOVED lines=11> */
.L_x_649:
[----:B------:R-:W-:Y:S05]  /*be30*/  BSYNC B0 ;  /* 0x0000000000007941 */ /* 0x000fea0003800000 */
.L_x_648:
        /* <DEDUP_REMOVED lines=8> */
[----:B------:R-:W-:Y:S01]  /*bec0*/  LOP3.LUT R11, R125, 0x38, R11, 0xf8, !PT ;  /* 0x000000387d0b7812 */ /* 0x000fe200078ef80b */
[----:B------:R-:W-:Y:S01]  /*bed0*/  IMAD.SHL.U32 R12, R12, 0x80, RZ ;  /* 0x000000800c0c7824 */ /* 0x000fe200078e00ff */
[----:B------:R-:W-:-:S02]  /*bee0*/  LEA.HI R10, R10, R8, RZ, 0x1d ;  /* 0x000000080a0a7211 */ /* 0x000fc400078fe8ff */
[----:B------:R-:W-:Y:S02]  /*bef0*/  LOP3.LUT R11, R11, R124, RZ, 0x3c, !PT ;  /* 0x0000007c0b0b7212 */ /* 0x000fe400078e3cff */
        /* <DEDUP_REMOVED lines=8> */
[----:B------:R-:W-:Y:S01]  /*bf80*/  SHF.R.U64 R84, R84, 0x10, R85 ;  /* 0x0000001054547819 */ /* 0x000fe20000001255 */
[----:B------:R-:W-:Y:S01]  /*bf90*/  IMAD.SHL.U32 R96, R11, 0x2, RZ ;  /* 0x000000020b607824 */ /* 0x000fe200078e00ff */
[----:B------:R-:W-:Y:S02]  /*bfa0*/  LOP3.LUT R8, R8, 0x7fffe000, RZ, 0xc0, !PT ;  /* 0x7fffe00008087812 */ /* 0x000fe400078ec0ff */
[----:B------:R-:W-:Y:S02]  /*bfb0*/  SHF.R.U32.HI R81, RZ, 0x10, R81 ;  /* 0x00000010ff517819 */ /* 0x000fe40000011651 */
[----:B------:R-:W-:Y:S01]  /*bfc0*/  IADD3 R97, R9, R8, R123 ;  /* 0x0000000809617210 */ /* 0x000fe20007ffe07b */
[----:B--2---:R-:W1:Y:S01]  /*bfd0*/  LDS.128 R12, [R96+0x10080] ;  /* 0x01008000600c7984 */ /* 0x004e620000000c00 */
[--C-:B------:R-:W-:Y:S02]  /*bfe0*/  SHF.R.U64 R82, R82, 0x10, R83.reuse ;  /* 0x0000001052527819 */ /* 0x100fe40000001253 */
[----:B------:R-:W-:Y:S01]  /*bff0*/  PRMT R80, R117, 0x5432, R80 ;  /* 0x0000543275507816 */ /* 0x000fe20000000050 */
[----:B------:R-:W-:Y:S01]  /*c000*/  IMAD.SHL.U32 R97, R97, 0x2, RZ ;  /* 0x0000000261617824 */ /* 0x000fe200078e00ff */
[----:B------:R-:W-:-:S02]  /*c010*/  SHF.R.U32.HI R83, RZ, 0x10, R83 ;  /* 0x00000010ff537819 */ /* 0x000fc40000011653 */
[----:B------:R-:W-:Y:S02]  /*c020*/  PRMT R84, R121, 0x5432, R84 ;  /* 0x0000543279547816 */ /* 0x000fe40000000054 */
[----:B------:R-:W2:Y:S01]  /*c030*/  LDS.128 R8, [R97+0x10080] ;  /* 0x0100800061087984 */ /* 0x000ea20000000c00 */
[----:B------:R-:W-:Y:S01]  /*c040*/  PRMT R81, R117, 0x5410, R81 ;  /* 0x0000541075517816 */ /* 0x000fe20000000051 */
[----:B------:R-:W-:Y:S01]  /*c050*/  IMAD.U32 R117, R80, 0x10000, RZ ;  /* 0x0001000050757824 */ /* 0x000fe200078e00ff */
[C---:B------:R-:W-:Y:S02]  /*c060*/  PRMT R82, R120.reuse, 0x5432, R82 ;  /* 0x0000543278527816 */ /* 0x040fe40000000052 */
[----:B------:R-:W-:Y:S01]  /*c070*/  PRMT R83, R120, 0x5410, R83 ;  /* 0x0000541078537816 */ /* 0x000fe20000000053 */
[----:B------:R-:W-:Y:S01]  /*c080*/  IMAD.U32 R120, R84, 0x10000, RZ ;  /* 0x0001000054787824 */ /* 0x000fe200078e00ff */
[----:B------:R-:W-:Y:S02]  /*c090*/  SHF.R.U32.HI R85, RZ, 0x10, R85 ;  /* 0x00000010ff557819 */ /* 0x000fe40000011655 */
[----:B------:R-:W-:-:S02]  /*c0a0*/  LOP3.LUT R80, R80, 0xffff0000, RZ, 0xc0, !PT ;  /* 0xffff000050507812 */ /* 0x000fc400078ec0ff */
[----:B------:R-:W-:Y:S02]  /*c0b0*/  PRMT R85, R121, 0x5410, R85 ;  /* 0x0000541079557816 */ /* 0x000fe40000000055 */
[--C-:B------:R-:W-:Y:S02]  /*c0c0*/  SHF.R.U64 R86, R86, 0x10, R87.reuse ;  /* 0x0000001056567819 */ /* 0x100fe40000001257 */
[----:B------:R-:W-:Y:S02]  /*c0d0*/  LOP3.LUT R124, R84, 0xffff0000, RZ, 0xc0, !PT ;  /* 0xffff0000547c7812 */ /* 0x000fe400078ec0ff */
[----:B------:R-:W-:Y:S02]  /*c0e0*/  SHF.R.U32.HI R87, RZ, 0x10, R87 ;  /* 0x00000010ff577819 */ /* 0x000fe40000011657 */
[C---:B------:R-:W-:Y:S02]  /*c0f0*/  PRMT R86, R122.reuse, 0x5432, R86 ;  /* 0x000054327a567816 */ /* 0x040fe40000000056 */
[----:B------:R-:W-:Y:S01]  /*c100*/  PRMT R87, R122, 0x5410, R87 ;  /* 0x000054107a577816 */ /* 0x000fe20000000057 */
        /* <DEDUP_REMOVED lines=12> */
[----:B------:R-:W-:-:S02]  /*c1d0*/  FMUL.FTZ R9, R102, R117 ;  /* 0x0000007566097220 */ /* 0x000fc40000410000 */
[-C--:B------:R-:W-:Y:S02]  /*c1e0*/  FMUL.FTZ R102, R102, R120.reuse ;  /* 0x0000007866667220 */ /* 0x080fe40000410000 */
[----:B------:R-:W-:Y:S02]  /*c1f0*/  FFMA.FTZ R9, R99, R120, -R9 ;  /* 0x0000007863097223 */ /* 0x000fe40000010809 */
[----:B------:R-:W-:Y:S02]  /*c200*/  FMUL.FTZ R84, R15, R80 ;  /* 0x000000500f547220 */ /* 0x000fe40000410000 */
[C---:B------:R-:W-:Y:S01]  /*c210*/  IMAD.U32 R120, R81.reuse, 0x10000, RZ ;  /* 0x0001000051787824 */ /* 0x040fe200078e00ff */
[----:B------:R-:W-:Y:S01]  /*c220*/  LOP3.LUT R81, R81, 0xffff0000, RZ, 0xc0, !PT ;  /* 0xffff000051517812 */ /* 0x000fe200078ec0ff */
[----:B------:R-:W-:Y:S02]  /*c230*/  FFMA.FTZ R102, R99, R117, R102 ;  /* 0x0000007563667223 */ /* 0x000fe40000010066 */
[C---:B------:R-:W-:Y:S01]  /*c240*/  IMAD.U32 R99, R85.reuse, 0x10000, RZ ;  /* 0x0001000055637824 */ /* 0x040fe200078e00ff */
[----:B------:R-:W-:Y:S01]  /*c250*/  LOP3.LUT R85, R85, 0xffff0000, RZ, 0xc0, !PT ;  /* 0xffff000055557812 */ /* 0x000fe200078ec0ff */
[----:B------:R-:W-:-:S02]  /*c260*/  FMUL.FTZ R15, R15, R124 ;  /* 0x0000007c0f0f7220 */ /* 0x000fc40000410000 */
[----:B------:R-:W-:Y:S02]  /*c270*/  FFMA.FTZ R124, R98, R124, -R84 ;  /* 0x0000007c627c7223 */ /* 0x000fe40000010854 */
[C---:B------:R-:W-:Y:S02]  /*c280*/  FMUL.FTZ R84, R8.reuse, R120 ;  /* 0x0000007808547220 */ /* 0x040fe40000410000 */
        /* <DEDUP_REMOVED lines=8> */
[C---:B------:R-:W-:Y:S02]  /*c310*/  FFMA.FTZ R120, R12.reuse, R120, R8 ;  /* 0x000000780c787223 */ /* 0x040fe40000010008 */
[C---:B------:R-:W-:Y:S02]  /*c320*/  FMUL.FTZ R8, R121.reuse, R117 ;  /* 0x0000007579087220 */ /* 0x040fe40000410000 */
[----:B------:R-:W-:Y:S02]  /*c330*/  FFMA.FTZ R84, R12, R99, -R84 ;  /* 0x000000630c547223 */ /* 0x000fe40000010854 */
[-C--:B------:R-:W-:Y:S02]  /*c340*/  FMUL.FTZ R121, R121, R80.reuse ;  /* 0x0000005079797220 */ /* 0x080fe40000410000 */
[C---:B------:R-:W-:Y:S01]  /*c350*/  IMAD.U32 R122, R10.reuse, 0x10000, RZ ;  /* 0x000100000a7a7824 */ /* 0x040fe200078e00ff */
[----:B------:R-:W-:Y:S01]  /*c360*/  LOP3.LUT R10, R10, 0xffff0000, RZ, 0xc0, !PT ;  /* 0xffff00000a0a7812 */ /* 0x000fe200078ec0ff */
[C---:B------:R-:W-:Y:S01]  /*c370*/  IMAD.U32 R12, R82.reuse, 0x10000, RZ ;  /* 0x00010000520c7824 */ /* 0x040fe200078e00ff */
[----:B------:R-:W-:Y:S01]  /*c380*/  LOP3.LUT R82, R82, 0xffff0000, RZ, 0xc0, !PT ;  /* 0xffff000052527812 */ /* 0x000fe200078ec0ff */
[C---:B------:R-:W-:Y:S01]  /*c390*/  IMAD.U32 R98, R86.reuse, 0x10000, RZ ;  /* 0x0001000056627824 */ /* 0x040fe200078e00ff */
[----:B------:R-:W-:Y:S01]  /*c3a0*/  LOP3.LUT R86, R86, 0xffff0000, RZ, 0xc0, !PT ;  /* 0xffff000056567812 */ /* 0x000fe200078ec0ff */
[----:B------:R-:W-:-:S02]  /*c3b0*/  FFMA.FTZ R80, R13, R80, -R8 ;  /* 0x000000500d507223 */ /* 0x000fc40000010808 */
[----:B------:R-:W-:Y:S02]  /*c3c0*/  FFMA.FTZ R117, R13, R117, R121 ;  /* 0x000000750d757223 */ /* 0x000fe40000010079 */
[C---:B------:R-:W-:Y:S02]  /*c3d0*/  FMUL.FTZ R13, R122.reuse, R12 ;  /* 0x0000000c7a0d7220 */ /* 0x040fe40000410000 */
[C---:B------:R-:W-:Y:S02]  /*c3e0*/  FMUL.FTZ R8, R123.reuse, R81 ;  /* 0x000000517b087220 */ /* 0x040fe40000410000 */
[----:B------:R-:W-:Y:S02]  /*c3f0*/  FMUL.FTZ R122, R122, R98 ;  /* 0x000000627a7a7220 */ /* 0x000fe40000410000 */
[-C--:B------:R-:W-:Y:S02]  /*c400*/  FMUL.FTZ R123, R123, R85.reuse ;  /* 0x000000557b7b7220 */ /* 0x080fe40000410000 */
[----:B------:R-:W-:-:S02]  /*c410*/  FFMA.FTZ R85, R101, R85, -R8 ;  /* 0x0000005565557223 */ /* 0x000fc40000010808 */
[----:B------:R-:W-:Y:S02]  /*c420*/  FFMA.FTZ R122, R100, R12, R122 ;  /* 0x0000000c647a7223 */ /* 0x000fe4000001007a */
[C---:B------:R-:W-:Y:S02]  /*c430*/  FMUL.FTZ R12, R10.reuse, R82 ;  /* 0x000000520a0c7220 */ /* 0x040fe40000410000 */
[C---:B------:R-:W-:Y:S02]  /*c440*/  FMUL.FTZ R8, R11.reuse, R83 ;  /* 0x000000530b087220 */ /* 0x040fe40000410000 */
[----:B------:R-:W-:Y:S02]  /*c450*/  FMUL.FTZ R10, R10, R86 ;  /* 0x000000560a0a7220 */ /* 0x000fe40000410000 */
[----:B------:R-:W-:Y:S02]  /*c460*/  FMUL.FTZ R11, R11, R87 ;  /* 0x000000570b0b7220 */ /* 0x000fe40000410000 */
[----:B------:R-:W-:Y:S01]  /*c470*/  FFMA.FTZ R98, R100, R98, -R13 ;  /* 0x0000006264627223 */ /* 0x000fe2000001080d */
[----:B------:R-:W-:Y:S01]  /*c480*/  F2FP.BF16.PACK_AB R13, R85, R84 ;  /* 0x00000054550d723e */ /* 0x000fe200000010ff */
[----:B------:R-:W-:Y:S01]  /*c490*/  FFMA.FTZ R86, R14, R86, -R12 ;  /* 0x000000560e567223 */ /* 0x000fe2000001080c */
[----:B------:R-:W-:Y:S01]  /*c4a0*/  F2FP.BF16.PACK_AB R12, R124, R9 ;  /* 0x000000097c0c723e */ /* 0x000fe200000010ff */
[----:B------:R-:W-:Y:S01]  /*c4b0*/  FFMA.FTZ R87, R103, R87, -R8 ;  /* 0x0000005767577223 */ /* 0x000fe20000010808 */
[----:B------:R-:W-:Y:S01]  /*c4c0*/  F2FP.BF16.PACK_AB R8, R15, R102 ;  /* 0x000000660f08723e */ /* 0x000fe200000010ff */
[----:B------:R-:W-:-:S02]  /*c4d0*/  FFMA.FTZ R123, R101, R81, R123 ;  /* 0x00000051657b7223 */ /* 0x000fc4000001007b */
[----:B------:R-:W-:Y:S01]  /*c4e0*/  FFMA.FTZ R10, R14, R82, R10 ;  /* 0x000000520e0a7223 */ /* 0x000fe2000001000a */
[----:B------:R-:W-:Y:S01]  /*c4f0*/  F2FP.BF16.PACK_AB R14, R86, R98 ;  /* 0x00000062560e723e */ /* 0x000fe200000010ff */
[----:B------:R-:W-:Y:S01]  /*c500*/  FFMA.FTZ R11, R103, R83, R11 ;  /* 0x00000053670b7223 */ /* 0x000fe2000001000b */
[----:B------:R-:W-:Y:S02]  /*c510*/  F2FP.BF16.PACK_AB R15, R87, R80 ;  /* 0x00000050570f723e */ /* 0x000fe400000010ff */
[----:B------:R-:W-:Y:S02]  /*c520*/  F2FP.BF16.PACK_AB R9, R123, R120 ;  /* 0x000000787b09723e */ /* 0x000fe400000010ff */
[----:B------:R-:W-:Y:S01]  /*c530*/  F2FP.BF16.PACK_AB R10, R10, R122 ;  /* 0x0000007a0a0a723e */ /* 0x000fe200000010ff */
[----:B------:R1:W-:Y:S01]  /*c540*/  STS.128 [R96+0x10080], R12 ;  /* 0x0100800c60007388 */ /* 0x0003e20000000c00 */
[----:B------:R-:W-:-:S05]  /*c550*/  F2FP.BF16.PACK_AB R11, R11, R117 ;  /* 0x000000750b0b723e */ /* 0x000fca00000010ff */
[----:B------:R1:W-:Y:S02]  /*c560*/  STS.128 [R97+0x10080], R8 ;  /* 0x0100800861007388 */ /* 0x0003e40000000c00 */
.L_x_647:
[----:B------:R-:W-:Y:S05]  /*c570*/  BSYNC B1 ;  /* 0x0000000000017941 */ /* 0x000fea0003800000 */
.L_x_646:
        /* <DEDUP_REMOVED lines=9> */
[----:B--2---:R-:W-:Y:S01]  /*c610*/  IMAD.SHL.U32 R14, R80, 0x40, RZ ;  /* 0x00000040500e7824 */ /* 0x004fe200078e00ff */
        /* <DEDUP_REMOVED lines=9> */
[C---:B------:R-:W-:Y:S01]  /*c6b0*/  LOP3.LUT R10, R14.reuse, 0x38, R10, 0xf8, !PT ;  /* 0x000000380e0a7812 */ /* 0x040fe200078ef80a */
[----:B------:R-:W-:Y:S01]  /*c6c0*/  IMAD.SHL.U32 R9, R9, 0x400, RZ ;  /* 0x0000040009097824 */ /* 0x000fe200078e00ff */
[----:B------:R-:W-:Y:S02]  /*c6d0*/  LOP3.LUT R13, R14, 0x38, R118, 0xf8, !PT ;  /* 0x000000380e0d7812 */ /* 0x000fe400078ef876 */
[----:B------:R-:W-:Y:S02]  /*c6e0*/  LOP3.LUT R8, R8, 0xfffffe00, RZ, 0xc0, !PT ;  /* 0xfffffe0008087812 */ /* 0x000fe400078ec0ff */
[----:B------:R-:W-:Y:S02]  /*c6f0*/  LOP3.LUT R10, R10, R12, RZ, 0x3c, !PT ;  /* 0x0000000c0a0a7212 */ /* 0x000fe400078e3cff */
[----:B------:R-:W-:-:S02]  /*c700*/  LOP3.LUT R9, R9, 0x7fffe000, RZ, 0xc0, !PT ;  /* 0x7fffe00009097812 */ /* 0x000fc400078ec0ff */
[----:B------:R-:W-:Y:S02]  /*c710*/  LOP3.LUT R13, R8, R13, R12, 0xf6, !PT ;  /* 0x0000000d080d7212 */ /* 0x000fe400078ef60c */
[----:B------:R-:W-:Y:S02]  /*c720*/  IADD3 R81, R10, R9, R8 ;  /* 0x000000090a517210 */ /* 0x000fe40007ffe008 */
[----:B------:R-:W-:Y:S01]  /*c730*/  SHF.R.U64 R72, R72, 0x10, R73 ;  /* 0x0000001048487819 */ /* 0x000fe20000001249 */
[----:B------:R-:W-:Y:S01]  /*c740*/  IMAD.SHL.U32 R82, R13, 0x2, RZ ;  /* 0x000000020d527824 */ /* 0x000fe200078e00ff */
[----:B------:R-:W-:Y:S01]  /*c750*/  PRMT R68, R113, 0x5432, R68 ;  /* 0x0000543271447816 */ /* 0x000fe20000000044 */
[----:B------:R-:W-:Y:S01]  /*c760*/  IMAD.SHL.U32 R81, R81, 0x2, RZ ;  /* 0x0000000251517824 */ /* 0x000fe200078e00ff */
[----:B------:R-:W-:Y:S02]  /*c770*/  PRMT R72, R115, 0x5432, R72 ;  /* 0x0000543273487816 */ /* 0x000fe40000000048 */
[----:B------:R-:W1:Y:S01]  /*c780*/  LDS.128 R12, [R82+0x10080] ;  /* 0x01008000520c7984 */ /* 0x000e620000000c00 */
[----:B------:R-:W-:Y:S01]  /*c790*/  IMAD.U32 R97, R68, 0x10000, RZ ;  /* 0x0001000044617824 */ /* 0x000fe200078e00ff */
[----:B------:R-:W-:Y:S01]  /*c7a0*/  SHF.R.U32.HI R69, RZ, 0x10, R69 ;  /* 0x00000010ff457819 */ /* 0x000fe20000011645 */
[----:B------:R-:W-:Y:S01]  /*c7b0*/  IMAD.U32 R98, R72, 0x10000, RZ ;  /* 0x0001000048627824 */ /* 0x000fe200078e00ff */
[----:B------:R-:W2:Y:S01]  /*c7c0*/  LDS.128 R8, [R81+0x10080] ;  /* 0x0100800051087984 */ /* 0x000ea20000000c00 */
[----:B------:R-:W-:-:S02]  /*c7d0*/  SHF.R.U32.HI R73, RZ, 0x10, R73 ;  /* 0x00000010ff497819 */ /* 0x000fc40000011649 */
[----:B------:R-:W-:Y:S02]  /*c7e0*/  LOP3.LUT R68, R68, 0xffff0000, RZ, 0xc0, !PT ;  /* 0xffff000044447812 */ /* 0x000fe400078ec0ff */
[----:B------:R-:W-:Y:S02]  /*c7f0*/  PRMT R69, R113, 0x5410, R69 ;  /* 0x0000541071457816 */ /* 0x000fe40000000045 */
[----:B------:R-:W-:Y:S02]  /*c800*/  SHF.R.U64 R70, R70, 0x10, R71 ;  /* 0x0000001046467819 */ /* 0x000fe40000001247 */
[----:B------:R-:W-:Y:S02]  /*c810*/  PRMT R73, R115, 0x5410, R73 ;  /* 0x0000541073497816 */ /* 0x000fe40000000049 */
[----:B------:R-:W-:Y:S02]  /*c820*/  SHF.R.U64 R74, R74, 0x10, R75 ;  /* 0x000000104a4a7819 */ /* 0x000fe4000000124b */
[----:B------:R-:W-:-:S02]  /*c830*/  SHF.R.U32.HI R71, RZ, 0x10, R71 ;  /* 0x00000010ff477819 */ /* 0x000fc40000011647 */
[----:B------:R-:W-:Y:S02]  /*c840*/  LOP3.LUT R102, R72, 0xffff0000, RZ, 0xc0, !PT ;  /* 0xffff000048667812 */ /* 0x000fe400078ec0ff */
[----:B------:R-:W-:Y:S02]  /*c850*/  SHF.R.U32.HI R75, RZ, 0x10, R75 ;  /* 0x00000010ff4b7819 */ /* 0x000fe4000001164b */
[----:B------:R-:W-:Y:S02]  /*c860*/  PRMT R71, R114, 0x5410, R71 ;  /* 0x0000541072477816 */ /* 0x000fe40000000047 */
[----:B------:R-:W-:Y:S02]  /*c870*/  PRMT R75, R116, 0x5410, R75 ;  /* 0x00005410744b7816 */ /* 0x000fe4000000004b */
[----:B------:R-:W-:Y:S02]  /*c880*/  PRMT R70, R114, 0x5432, R70 ;  /* 0x0000543272467816 */ /* 0x000fe40000000046 */
[----:B------:R-:W-:Y:S01]  /*c890*/  PRMT R74, R116, 0x5432, R74 ;  /* 0x00005432744a7816 */ /* 0x000fe2000000004a */
[C---:B-1----:R-:W-:Y:S01]  /*c8a0*/  IMAD.U32 R84, R12.reuse, 0x10000, RZ ;  /* 0x000100000c547824 */ /* 0x042fe200078e00ff */
[----:B------:R-:W-:Y:S01]  /*c8b0*/  LOP3.LUT R83, R12, 0xffff0000, RZ, 0xc0, !PT ;  /* 0xffff00000c537812 */ /* 0x000fe200078ec0ff */
[C---:B------:R-:W-:Y:S01]  /*c8c0*/  IMAD.U32 R12, R13.reuse, 0x10000, RZ ;  /* 0x000100000d0c7824 */ /* 0x040fe200078e00ff */
[----:B------:R-:W-:Y:S01]  /*c8d0*/  LOP3.LUT R86, R13, 0xffff0000, RZ, 0xc0, !PT ;  /* 0xffff00000d567812 */ /* 0x000fe200078ec0ff */
[----:B------:R-:W-:Y:S01]  /*c8e0*/  IMAD.U32 R13, R15, 0x10000, RZ ;  /* 0x000100000f0d7824 */ /* 0x000fe200078e00ff */
[----:B--2---:R-:W-:Y:S01]  /*c8f0*/  SHF.L.U32 R87, R8, 0x10, RZ ;  /* 0x0000001008577819 */ /* 0x004fe200000006ff */
[----:B------:R-:W-:Y:S01]  /*c900*/  IMAD.U32 R99, R11, 0x10000, RZ ;  /* 0x000100000b637824 */ /* 0x000fe200078e00ff */
[----:B------:R-:W-:Y:S01]  /*c910*/  LOP3.LUT R96, R15, 0xffff0000, RZ, 0xc0, !PT ;  /* 0xffff00000f607812 */ /* 0x000fe200078ec0ff */
[----:B------:R-:W-:Y:S01]  /*c920*/  IMAD.U32 R100, R10, 0x10000, RZ ;  /* 0x000100000a647824 */ /* 0x000fe200078e00ff */
[----:B------:R-:W-:Y:S01]  /*c930*/  LOP3.LUT R15, R8, 0xffff0000, RZ, 0xc0, !PT ;  /* 0xffff0000080f7812 */ /* 0x000fe200078ec0ff */
[C---:B------:R-:W-:Y:S01]  /*c940*/  IMAD.U32 R8, R9.reuse, 0x10000, RZ ;  /* 0x0001000009087824 */ /* 0x040fe200078e00ff */
[----:B------:R-:W-:Y:S01]  /*c950*/  LOP3.LUT R101, R9, 0xffff0000, RZ, 0xc0, !PT ;  /* 0xffff000009657812 */ /* 0x000fe200078ec0ff */
[C---:B------:R-:W-:Y:S01]  /*c960*/  FMUL.FTZ R9, R87.reuse, R97 ;  /* 0x0000006157097220 */ /* 0x040fe20000410000 */
[----:B------:R-:W-:Y:S01]  /*c970*/  LOP3.LUT R10, R10, 0xffff0000, RZ, 0xc0, !PT ;  /* 0xffff00000a0a7812 */ /* 0x000fe200078ec0ff */
[-C--:B------:R-:W-:Y:S01]  /*c980*/  FMUL.FTZ R87, R87, R98.reuse ;  /* 0x0000006257577220 */ /* 0x080fe20000410000 */
[----:B------:R-:W-:Y:S01]  /*c990*/  LOP3.LUT R11, R11, 0xffff0000, RZ, 0xc0, !PT ;  /* 0xffff00000b0b7812 */ /* 0x000fe200078ec0ff */
[----:B------:R-:W-:-:S02]  /*c9a0*/  FFMA.FTZ R9, R84, R98, -R9 ;  /* 0x0000006254097223 */ /* 0x000fc40000010809 */
[----:B------:R-:W-:Y:S02]  /*c9b0*/  FMUL.FTZ R72, R15, R68 ;  /* 0x000000440f487220 */ /* 0x000fe40000410000 */
[----:B------:R-:W-:Y:S01]  /*c9c0*/  FFMA.FTZ R87, R84, R97, R87 ;  /* 0x0000006154577223 */ /* 0x000fe20000010057 */
[----:B------:R-:W-:Y:S01]  /*c9d0*/  SHF.L.U32 R84, R73, 0x10, RZ ;  /* 0x0000001049547819 */ /* 0x000fe200000006ff */
[C---:B------:R-:W-:Y:S01]  /*c9e0*/  IMAD.U32 R98, R69.reuse, 0x10000, RZ ;  /* 0x0001000045627824 */ /* 0x040fe200078e00ff */
[----:B------:R-:W-:Y:S01]  /*c9f0*/  LOP3.LUT R69, R69, 0xffff0000, RZ, 0xc0, !PT ;  /* 0xffff000045457812 */ /* 0x000fe200078ec0ff */
[-C--:B------:R-:W-:Y:S01]  /*ca00*/  FMUL.FTZ R15, R15, R102.reuse ;  /* 0x000000660f0f7220 */ /* 0x080fe20000410000 */
[----:B------:R-:W-:Y:S01]  /*ca10*/  LOP3.LUT R73, R73, 0xffff0000, RZ, 0xc0, !PT ;  /* 0xffff000049497812 */ /* 0x000fe200078ec0ff */
[----:B------:R-:W-:Y:S02]  /*ca20*/  FFMA.FTZ R102, R83, R102, -R72 ;  /* 0x0000006653667223 */ /* 0x000fe40000010848 */
[----:B------:R-:W-:-:S02]  /*ca30*/  FMUL.FTZ R72, R8, R98 ;  /* 0x0000006208487220 */ /* 0x000fc40000410000 */
[----:B------:R-:W-:Y:S02]  /*ca40*/  FMUL.FTZ R8, R8, R84 ;  /* 0x0000005408087220 */ /* 0x000fe40000410000 */
[C---:B------:R-:W-:Y:S01]  /*ca50*/  IMAD.U32 R97, R71.reuse, 0x10000, RZ ;  /* 0x0001000047617824 */ /* 0x040fe200078e00ff */
[----:B------:R-:W-:Y:S01]  /*ca60*/  LOP3.LUT R71, R71, 0xffff0000, RZ, 0xc0, !PT ;  /* 0xffff000047477812 */ /* 0x000fe200078ec0ff */
[----:B------:R-:W-:Y:S02]  /*ca70*/  FFMA.FTZ R15, R83, R68, R15 ;  /* 0x00000044530f7223 */ /* 0x000fe4000001000f */
[C---:B------:R-:W-:Y:S01]  /*ca80*/  IMAD.U32 R68, R75.reuse, 0x10000, RZ ;  /* 0x000100004b447824 */ /* 0x040fe200078e00ff */
[----:B------:R-:W-:Y:S01]  /*ca90*/  LOP3.LUT R75, R75, 0xffff0000, RZ, 0xc0, !PT ;  /* 0xffff00004b4b7812 */ /* 0x000fe200078ec0ff */
[----:B------:R-:W-:Y:S02]  /*caa0*/  FFMA.FTZ R98, R12, R98, R8 ;  /* 0x000000620c627223 */ /* 0x000fe40000010008 */
[----:B------:R-:W-:-:S02]  /*cab0*/  FMUL.FTZ R8, R99, R97 ;  /* 0x0000006163087220 */ /* 0x000fc40000410000 */
[----:B------:R-:W-:Y:S02]  /*cac0*/  FFMA.FTZ R72, R12, R84, -R72 ;  /* 0x000000540c487223 */ /* 0x000fe40000010848 */
[-C--:B------:R-:W-:Y:S02]  /*cad0*/  FMUL.FTZ R99, R99, R68.reuse ;  /* 0x0000004463637220 */ /* 0x080fe40000410000 */
[C---:B------:R-:W-:Y:S01]  /*cae0*/  IMAD.U32 R12, R70.reuse, 0x10000, RZ ;  /* 0x00010000460c7824 */ /* 0x040fe200078e00ff */
[----:B------:R-:W-:Y:S01]  /*caf0*/  LOP3.LUT R70, R70, 0xffff0000, RZ, 0xc0, !PT ;  /* 0xffff000046467812 */ /* 0x000fe200078ec0ff */
[C---:B------:R-:W-:Y:S01]  /*cb00*/  IMAD.U32 R83, R74.reuse, 0x10000, RZ ;  /* 0x000100004a537824 */ /* 0x040fe200078e00ff */
[----:B------:R-:W-:Y:S01]  /*cb10*/  LOP3.LUT R74, R74, 0xffff0000, RZ, 0xc0, !PT ;  /* 0xffff00004a4a7812 */ /* 0x000fe200078ec0ff */
[C---:B------:R-:W-:Y:S02]  /*cb20*/  FFMA.FTZ R68, R13.reuse, R68, -R8 ;  /* 0x000000440d447223 */ /* 0x040fe40000010808 */
[----:B------:R-:W-:-:S02]  /*cb30*/  FFMA.FTZ R97, R13, R97, R99 ;  /* 0x000000610d617223 */ /* 0x000fc40000010063 */
[----:B------:R-:W-:Y:S02]  /*cb40*/  FMUL.FTZ R13, R100, R12 ;  /* 0x0000000c640d7220 */ /* 0x000fe40000410000 */
[C---:B------:R-:W-:Y:S01]  /*cb50*/  IMAD.U32 R85, R14.reuse, 0x10000, RZ ;  /* 0x000100000e557824 */ /* 0x040fe200078e00ff */
[----:B------:R-:W-:Y:S01]  /*cb60*/  LOP3.LUT R14, R14, 0xffff0000, RZ, 0xc0, !PT ;  /* 0xffff00000e0e7812 */ /* 0x000fe200078ec0ff */
        /* <DEDUP_REMOVED lines=25> */
.L_x_653:
[----:B------:R-:W-:Y:S05]  /*cd00*/  BSYNC B0 ;  /* 0x0000000000007941 */ /* 0x000fea0003800000 */
.L_x_652:
[----:B------:R-:W-:-:S13]  /*cd10*/  ISETP.GE.AND P0, PT, R59, c[0x0][0x27c], PT ;  /* 0x00009f003b007a0c */ /* 0x000fda0003f06270 */
[----:B------:R-:W-:Y:S05]  /*cd20*/  @P0 BRA `(.L_x_651) ;  /* 0x0000078000000947 */ /* 0x000fea0003800000 */
[----:B-12---:R-:W-:Y:S01]  /*cd30*/  SHF.R.S32.HI R13, RZ, 0x1f, R59 ;  /* 0x0000001fff0d7819 */ /* 0x006fe2000001143b */
[----:B------:R-:W-:Y:S01]  /*cd40*/  IMAD.MOV.U32 R12, RZ, RZ, c[0x0][0x27c] ;  /* 0x00009f00ff0c7624 */ /* 0x000fe200078e00ff */
[----:B------:R-:W-:Y:S01]  /*cd50*/  SHF.R.S32.HI R9, RZ, 0x1f, R80 ;  /* 0x0000001fff097819 */ /* 0x000fe20000011450 */
[----:B------:R-:W-:Y:S01]  /*cd60*/  IMAD.SHL.U32 R14, R80, 0x40, RZ ;  /* 0x00000040500e7824 */ /* 0x000fe200078e00ff */
[-C--:B------:R-:W-:Y:S02]  /*cd70*/  LEA.HI R15, R13, R59.reuse, RZ, 0x3 ;  /* 0x0000003b0d0f7211 */ /* 0x080fe400078f18ff */
        /* <DEDUP_REMOVED lines=23> */
[----:B------:R-:W-:Y:S01]  /*cef0*/  SHF.R.U64 R64, R64, 0x10, R65 ;  /* 0x0000001040407819 */ /* 0x000fe20000001241 */
[----:B------:R-:W-:Y:S01]  /*cf00*/  IMAD.SHL.U32 R68, R68, 0x2, RZ ;  /* 0x0000000244447824 */ /* 0x000fe200078e00ff */
[----:B------:R-:W-:Y:S02]  /*cf10*/  PRMT R60, R109, 0x5432, R60 ;  /* 0x000054326d3c7816 */ /* 0x000fe4000000003c */
[----:B------:R-:W1:Y:S01]  /*cf20*/  LDS.128 R12, [R69+0x10080] ;  /* 0x01008000450c7984 */ /* 0x000e620000000c00 */
[----:B------:R-:W-:Y:S02]  /*cf30*/  PRMT R64, R111, 0x5432, R64 ;  /* 0x000054326f407816 */ /* 0x000fe40000000040 */
[----:B------:R-:W-:Y:S01]  /*cf40*/  SHF.R.U32.HI R61, RZ, 0x10, R61 ;  /* 0x00000010ff3d7819 */ /* 0x000fe2000001163d */
[----:B------:R-:W2:Y:S01]  /*cf50*/  LDS.128 R8, [R68+0x10080] ;  /* 0x0100800044087984 */ /* 0x000ea20000000c00 */
[----:B------:R-:W-:Y:S01]  /*cf60*/  IMAD.U32 R80, R60, 0x10000, RZ ;  /* 0x000100003c507824 */ /* 0x000fe200078e00ff */
[----:B------:R-:W-:Y:S01]  /*cf70*/  SHF.R.U32.HI R65, RZ, 0x10, R65 ;  /* 0x00000010ff417819 */ /* 0x000fe20000011641 */
[----:B------:R-:W-:Y:S01]  /*cf80*/  IMAD.U32 R81, R64, 0x10000, RZ ;  /* 0x0001000040517824 */ /* 0x000fe200078e00ff */
[----:B------:R-:W-:-:S02]  /*cf90*/  LOP3.LUT R60, R60, 0xffff0000, RZ, 0xc0, !PT ;  /* 0xffff00003c3c7812 */ /* 0x000fc400078ec0ff */
[----:B------:R-:W-:Y:S02]  /*cfa0*/  PRMT R61, R109, 0x5410, R61 ;  /* 0x000054106d3d7816 */ /* 0x000fe4000000003d */
[----:B------:R-:W-:Y:S02]  /*cfb0*/  SHF.R.U64 R62, R62, 0x10, R63 ;  /* 0x000000103e3e7819 */ /* 0x000fe4000000123f */
[----:B------:R-:W-:Y:S02]  /*cfc0*/  PRMT R65, R111, 0x5410, R65 ;  /* 0x000054106f417816 */ /* 0x000fe40000000041 */
[----:B------:R-:W-:Y:S02]  /*cfd0*/  SHF.R.U64 R66, R66, 0x10, R67 ;  /* 0x0000001042427819 */ /* 0x000fe40000001243 */
[----:B------:R-:W-:Y:S02]  /*cfe0*/  SHF.R.U32.HI R63, RZ, 0x10, R63 ;  /* 0x00000010ff3f7819 */ /* 0x000fe4000001163f */
[----:B------:R-:W-:-:S02]  /*cff0*/  LOP3.LUT R85, R64, 0xffff0000, RZ, 0xc0, !PT ;  /* 0xffff000040557812 */ /* 0x000fc400078ec0ff */
        /* <DEDUP_REMOVED lines=9> */
[C---:B--2---:R-:W-:Y:S01]  /*d090*/  IMAD.U32 R74, R8.reuse, 0x10000, RZ ;  /* 0x00010000084a7824 */ /* 0x044fe200078e00ff */
[C---:B------:R-:W-:Y:S01]  /*d0a0*/  LOP3.LUT R75, R15.reuse, 0xffff0000, RZ, 0xc0, !PT ;  /* 0xffff00000f4b7812 */ /* 0x040fe200078ec0ff */
[----:B------:R-:W-:Y:S01]  /*d0b0*/  IMAD.U32 R13, R15, 0x10000, RZ ;  /* 0x000100000f0d7824 */ /* 0x000fe200078e00ff */
        /* <DEDUP_REMOVED lines=23> */
[----:B------:R-:W-:Y:S02]  /*d230*/  FFMA.FTZ R81, R12, R81, R8 ;  /* 0x000000510c517223 */ /* 0x000fe40000010008 */
[----:B------:R-:W-:Y:S02]  /*d240*/  FMUL.FTZ R8, R82, R80 ;  /* 0x0000005052087220 */ /* 0x000fe40000410000 */
        /* <DEDUP_REMOVED lines=13> */
[C---:B------:R-:W-:Y:S02]  /*d320*/  FMUL.FTZ R8, R84.reuse, R61 ;  /* 0x0000003d54087220 */ /* 0x040fe40000410000 */
[----:B------:R-:W-:Y:S02]  /*d330*/  FMUL.FTZ R83, R83, R70 ;  /* 0x0000004653537220 */ /* 0x000fe40000410000 */
[----:B------:R-:W-:-:S02]  /*d340*/  FMUL.FTZ R84, R84, R65 ;  /* 0x0000004154547220 */ /* 0x000fc40000410000 */
[----:B------:R-:W-:Y:S02]  /*d350*/  FFMA.FTZ R65, R73, R65, -R8 ;  /* 0x0000004149417223 */ /* 0x000fe40000010808 */
[----:B------:R-:W-:Y:S02]  /*d360*/  FFMA.FTZ R83, R72, R12, R83 ;  /* 0x0000000c48537223 */ /* 0x000fe40000010053 */
[C---:B------:R-:W-:Y:S02]  /*d370*/  FMUL.FTZ R12, R10.reuse, R62 ;  /* 0x0000003e0a0c7220 */ /* 0x040fe40000410000 */
[C---:B------:R-:W-:Y:S02]  /*d380*/  FMUL.FTZ R8, R11.reuse, R63 ;  /* 0x0000003f0b087220 */ /* 0x040fe40000410000 */
[----:B------:R-:W-:Y:S02]  /*d390*/  FMUL.FTZ R10, R10, R66 ;  /* 0x000000420a0a7220 */ /* 0x000fe40000410000 */
[----:B------:R-:W-:-:S02]  /*d3a0*/  FMUL.FTZ R11, R11, R67 ;  /* 0x000000430b0b7220 */ /* 0x000fc40000410000 */
[----:B------:R-:W-:Y:S01]  /*d3b0*/  FFMA.FTZ R70, R72, R70, -R13 ;  /* 0x0000004648467223 */ /* 0x000fe2000001080d */
[----:B------:R-:W-:Y:S01]  /*d3c0*/  F2FP.BF16.PACK_AB R13, R65, R64 ;  /* 0x00000040410d723e */ /* 0x000fe200000010ff */
[C---:B------:R-:W-:Y:S01]  /*d3d0*/  FFMA.FTZ R66, R14.reuse, R66, -R12 ;  /* 0x000000420e427223 */ /* 0x040fe2000001080c */
[----:B------:R-:W-:Y:S01]  /*d3e0*/  F2FP.BF16.PACK_AB R12, R85, R9 ;  /* 0x00000009550c723e */ /* 0x000fe200000010ff */
        /* <DEDUP_REMOVED lines=12> */
.L_x_651:
[----:B------:R-:W-:Y:S05]  /*d4b0*/  BSYNC B1 ;  /* 0x0000000000017941 */ /* 0x000fea0003800000 */
.L_x_650:
        /* <DEDUP_REMOVED lines=120> */
.L_x_657:
[----:B------:R-:W-:Y:S05]  /*dc40*/  BSYNC B0 ;  /* 0x0000000000007941 */ /* 0x000fea0003800000 */
.L_x_656:
        /* <DEDUP_REMOVED lines=122> */
.L_x_655:
[----:B------:R-:W-:Y:S05]  /*e3f0*/  BSYNC B1 ;  /* 0x0000000000017941 */ /* 0x000fea0003800000 */
.L_x_654:
        /* <DEDUP_REMOVED lines=17> */
[----:B--2---:R-:W-:Y:S02]  /*e510*/  SHF.R.U32.HI R13, RZ, 0x3, R9 ;  /* 0x00000003ff0d7819 */ /* 0x004fe40000011609 */
        /* <DEDUP_REMOVED lines=101> */
.L_x_659:
[----:B------:R-:W-:Y:S05]  /*eb70*/  BSYNC B0 ;  /* 0x0000000000007941 */ /* 0x000fea0003800000 */
.L_x_658:
[----:B------:R-:W-:-:S13]  /*eb80*/  ISETP.GE.AND P0, PT, R59, c[0x0][0x27c], PT ;  /* 0x00009f003b007a0c */ /* 0x000fda0003f06270 */
[----:B------:R-:W-:Y:S05]  /*eb90*/  @P0 BRA `(.L_x_631) ;  /* 0x0000078000000947 */ /* 0x000fea0003800000 */
[----:B-1----:R-:W-:Y:S01]  /*eba0*/  SHF.R.S32.HI R12, RZ, 0x1f, R59 ;  /* 0x0000001fff0c7819 */ /* 0x002fe2000001143b */
[----:B--2---:R-:W-:Y:S01]  /*ebb0*/  IMAD.SHL.U32 R13, R32, 0x40, RZ ;  /* 0x00000040200d7824 */ /* 0x004fe200078e00ff */
        /* <DEDUP_REMOVED lines=15> */
[----:B------:R-:W-:Y:S01]  /*ecb0*/  SHF.R.U64 R16, R16, 0x10, R17 ;  /* 0x0000001010107819 */ /* 0x000fe20000001211 */
[----:B------:R-:W-:Y:S01]  /*ecc0*/  IMAD.SHL.U32 R9, R9, 0x40, RZ ;  /* 0x0000004009097824 */ /* 0x000fe200078e00ff */
[----:B------:R-:W-:Y:S01]  /*ecd0*/  LOP3.LUT R14, R13, 0x38, R14, 0xf8, !PT ;  /* 0x000000380d0e7812 */ /* 0x000fe200078ef80e */
[----:B------:R-:W-:Y:S01]  /*ece0*/  IMAD.SHL.U32 R10, R10, 0x400, RZ ;  /* 0x000004000a0a7824 */ /* 0x000fe200078e00ff */
[----:B------:R-:W-:-:S02]  /*ecf0*/  LOP3.LUT R12, R12, 0x7fffe000, RZ, 0xc0, !PT ;  /* 0x7fffe0000c0c7812 */ /* 0x000fc400078ec0ff */
[----:B------:R-:W-:Y:S02]  /*ed00*/  LOP3.LUT R9, R9, 0xfffffe00, RZ, 0xc0, !PT ;  /* 0xfffffe0009097812 */ /* 0x000fe400078ec0ff */
[----:B------:R-:W-:Y:S02]  /*ed10*/  LOP3.LUT R14, R14, R8, RZ, 0x3c, !PT ;  /* 0x000000080e0e7212 */ /* 0x000fe400078e3cff */
[----:B------:R-:W-:Y:S02]  /*ed20*/  LOP3.LUT R10, R10, 0x7fffe000, RZ, 0xc0, !PT ;  /* 0x7fffe0000a0a7812 */ /* 0x000fe400078ec0ff */
[--C-:B------:R-:W-:Y:S02]  /*ed30*/  IADD3 R12, R15, R12, R9.reuse ;  /* 0x0000000c0f0c7210 */ /* 0x100fe40007ffe009 */
[----:B------:R-:W-:Y:S02]  /*ed40*/  IADD3 R24, R14, R10, R9 ;  /* 0x0000000a0e187210 */ /* 0x000fe40007ffe009 */
[----:B------:R-:W-:Y:S01]  /*ed50*/  SHF.R.U64 R20, R20, 0x10, R21 ;  /* 0x0000001014147819 */ /* 0x000fe20000001215 */
[----:B------:R-:W-:Y:S01]  /*ed60*/  IMAD.SHL.U32 R25, R12, 0x2, RZ ;  /* 0x000000020c197824 */ /* 0x000fe200078e00ff */
[----:B------:R-:W-:Y:S01]  /*ed70*/  PRMT R16, R55, 0x5432, R16 ;  /* 0x0000543237107816 */ /* 0x000fe20000000010 */
[----:B------:R-:W-:Y:S01]  /*ed80*/  IMAD.SHL.U32 R24, R24, 0x2, RZ ;  /* 0x0000000218187824 */ /* 0x000fe200078e00ff */
[----:B------:R-:W-:-:S02]  /*ed90*/  PRMT R20, R77, 0x5432, R20 ;  /* 0x000054324d147816 */ /* 0x000fc40000000014 */
[----:B------:R-:W1:Y:S01]  /*eda0*/  LDS.128 R12, [R25+0x10080] ;  /* 0x01008000190c7984 */ /* 0x000e620000000c00 */
[----:B------:R-:W-:Y:S01]  /*edb0*/  SHF.R.U32.HI R17, RZ, 0x10, R17 ;  /* 0x00000010ff117819 */ /* 0x000fe20000011611 */
[----:B------:R-:W-:Y:S01]  /*edc0*/  IMAD.U32 R32, R16, 0x10000, RZ ;  /* 0x0001000010207824 */ /* 0x000fe200078e00ff */
[----:B------:R-:W-:Y:S01]  /*edd0*/  SHF.R.U32.HI R21, RZ, 0x10, R21 ;  /* 0x00000010ff157819 */ /* 0x000fe20000011615 */
[----:B------:R-:W2:Y:S01]  /*ede0*/  LDS.128 R8, [R24+0x10080] ;  /* 0x0100800018087984 */ /* 0x000ea20000000c00 */
[----:B------:R-:W-:Y:S01]  /*edf0*/  IMAD.U32 R33, R20, 0x10000, RZ ;  /* 0x0001000014217824 */ /* 0x000fe200078e00ff */
[----:B------:R-:W-:Y:S02]  /*ee00*/  LOP3.LUT R16, R16, 0xffff0000, RZ, 0xc0, !PT ;  /* 0xffff000010107812 */ /* 0x000fe400078ec0ff */
[----:B------:R-:W-:Y:S02]  /*ee10*/  PRMT R17, R55, 0x5410, R17 ;  /* 0x0000541037117816 */ /* 0x000fe40000000011 */
[----:B------:R-:W-:-:S02]  /*ee20*/  SHF.R.U64 R18, R18, 0x10, R19 ;  /* 0x0000001012127819 */ /* 0x000fc40000001213 */
[----:B------:R-:W-:Y:S02]  /*ee30*/  PRMT R21, R77, 0x5410, R21 ;  /* 0x000054104d157816 */ /* 0x000fe40000000015 */
[----:B------:R-:W-:Y:S02]  /*ee40*/  SHF.R.U64 R22, R22, 0x10, R23 ;  /* 0x0000001016167819 */ /* 0x000fe40000001217 */
[----:B------:R-:W-:Y:S02]  /*ee50*/  SHF.R.U32.HI R19, RZ, 0x10, R19 ;  /* 0x00000010ff137819 */ /* 0x000fe40000011613 */
[----:B------:R-:W-:Y:S02]  /*ee60*/  LOP3.LUT R37, R20, 0xffff0000, RZ, 0xc0, !PT ;  /* 0xffff000014257812 */ /* 0x000fe400078ec0ff */
[----:B------:R-:W-:Y:S02]  /*ee70*/  SHF.R.U32.HI R23, RZ, 0x10, R23 ;  /* 0x00000010ff177819 */ /* 0x000fe40000011617 */
[----:B------:R-:W-:-:S02]  /*ee80*/  PRMT R19, R76, 0x5410, R19 ;  /* 0x000054104c137816 */ /* 0x000fc40000000013 */
        /* <DEDUP_REMOVED lines=73> */
.L_x_631:
[----:B------:R-:W-:Y:S05]  /*f320*/  BSYNC B2 ;  /* 0x0000000000027941 */ /* 0x000fea0003800000 */
.L_x_597:
[----:B-1----:R-:W-:Y:S01]  /*f330*/  IMAD.SHL.U32 R8, R0, 0x40, RZ ;  /* 0x0000004000087824 */ /* 0x002fe200078e00ff */
[----:B------:R-:W-:-:S04]  /*f340*/  DEPBAR.LE SB0, 0x0 ;  /* 0x000080000000791a */ /* 0x000fc80000000000 */
[----:B------:R-:W-:Y:S01]  /*f350*/  IMAD.SHL.U32 R213, R48, 0x8, RZ ;  /* 0x0000000830d57824 */ /* 0x000fe200078e00ff */
[----:B------:R-:W-:Y:S01]  /*f360*/  LOP3.LUT R8, R8, 0x1c0, RZ, 0xc0, !PT ;  /* 0x000001c008087812 */ /* 0x000fe200078ec0ff */
[----:B--2---:R-:W-:Y:S01]  /*f370*/  IMAD R13, R58, c[0x0][0x208], RZ ;  /* 0x000082003a0d7a24 */ /* 0x004fe200078e02ff */
[----:B------:R-:W-:Y:S01]  /*f380*/  SEL R14, RZ, 0x2, P6 ;  /* 0x00000002ff0e7807 */ /* 0x000fe20003000000 */
[----:B------:R-:W-:Y:S01]  /*f390*/  IMAD R214, R56, 0x400, R4 ;  /* 0x0000040038d67824 */ /* 0x000fe200078e0204 */
[----:B------:R-:W-:Y:S01]  /*f3a0*/  LOP3.LUT R213, R8, 0x8, R213, 0xf8, !PT ;  /* 0x0000000808d57812 */ /* 0x000fe200078ef8d5 */
[C---:B------:R-:W-:Y:S01]  /*f3b0*/  IMAD.WIDE.U32 R16, R53.reuse, c[0x0][0x208], RZ ;  /* 0x0000820035107a25 */ /* 0x040fe200078e00ff */
[----:B------:R-:W-:Y:S02]  /*f3c0*/  SHF.R.U32.HI R8, RZ, 0x3, R8 ;  /* 0x00000003ff087819 */ /* 0x000fe40000011608 */
[----:B------:R-:W-:Y:S01]  /*f3d0*/  SEL R12, RZ, 0x4, P5 ;  /* 0x00000004ff0c7807 */ /* 0x000fe20002800000 */
[----:B------:R-:W-:Y:S01]  /*f3e0*/  IMAD R13, R53, c[0x0][0x20c], R13 ;  /* 0x00008300350d7a24 */ /* 0x000fe200078e020d */
[----:B------:R-:W-:Y:S01]  /*f3f0*/  LOP3.LUT R213, R213, R8, RZ, 0x3c, !PT ;  /* 0x00000008d5d57212 */ /* 0x000fe200078e3cff */
[----:B------:R-:W-:Y:S01]  /*f400*/  IMAD.SHL.U32 R214, R214, 0x2, RZ ;  /* 0x00000002d6d67824 */ /* 0x000fe200078e00ff */
[----:B------:R-:W-:Y:S01]  /*f410*/  BAR.SYNC.DEFER_BLOCKING 0x0 ;  /* 0x0000000000007b1d */ /* 0x000fe20000010000 */
[----:B------:R-:W-:Y:S01]  /*f420*/  IADD3 R50, R12, R14, R50 ;  /* 0x0000000e0c327210 */ /* 0x000fe20007ffe032 */
[----:B------:R-:W-:Y:S01]  /*f430*/  IMAD.IADD R13, R17, 0x1, R13 ;  /* 0x00000001110d7824 */ /* 0x000fe200078e020d */
[----:B------:R-:W-:Y:S01]  /*f440*/  LEA R14, P0, R16, R228, 0x5 ;  /* 0x000000e4100e7211 */ /* 0x000fe200078028ff */
[----:B------:R-:W-:Y:S01]  /*f450*/  IMAD R213, R51, 0x200, R213 ;  /* 0x0000020033d57824 */ /* 0x000fe200078e02d5 */
[----:B------:R-:W-:Y:S01]  /*f460*/  LOP3.LUT P1, RZ, R0, 0x2, RZ, 0xc0, !PT ;  /* 0x0000000200ff7812 */ /* 0x000fe2000782c0ff */
[----:B-----5:R-:W-:Y:S01]  /*f470*/  IMAD R55, R53, -0x20, R220 ;  /* 0xffffffe035377824 */ /* 0x020fe200078e02dc */
[----:B------:R-:W-:Y:S01]  /*f480*/  LEA.HI.X R13, R16, R221, R13, 0x5, P0 ;  /* 0x000000dd100d7211 */ /* 0x000fe200000f2c0d */
[----:B------:R-:W-:Y:S01]  /*f490*/  IMAD.SHL.U32 R213, R213, 0x2, RZ ;  /* 0x00000002d5d57824 */ /* 0x000fe200078e00ff */
[----:B------:R-:W-:Y:S01]  /*f4a0*/  SEL R12, RZ, 0x8, P4 ;  /* 0x00000008ff0c7807 */ /* 0x000fe20002000000 */
[----:B------:R-:W-:Y:S01]  /*f4b0*/  IMAD R210, R3, 0x2, R214 ;  /* 0x0000000203d27824 */ /* 0x000fe200078e02d6 */
[----:B------:R-:W-:Y:S01]  /*f4c0*/  LEA R20, P0, R14, c[0x0][0x1f8], 0x1 ;  /* 0x00007e000e147a11 */ /* 0x000fe200078008ff */
[----:B------:R-:W-:Y:S01]  /*f4d0*/  IMAD.SHL.U32 R217, R49, 0x2, RZ ;  /* 0x0000000231d97824 */ /* 0x000fe200078e00ff */
[C---:B------:R-:W-:Y:S01]  /*f4e0*/  IADD3 R15, R213.reuse, 0xc080, RZ ;  /* 0x0000c080d50f7810 */ /* 0x040fe20007ffe0ff */
[----:B------:R-:W-:Y:S01]  /*f4f0*/  IMAD.IADD R12, R12, 0x1, R50 ;  /* 0x000000010c0c7824 */ /* 0x000fe200078e0232 */
[----:B------:R-:W-:Y:S01]  /*f500*/  LEA.HI.X R21, R14, c[0x0][0x1fc], R13, 0x1, P0 ;  /* 0x00007f000e157a11 */ /* 0x000fe200000f0c0d */
[C---:B------:R-:W-:Y:S01]  /*f510*/  IMAD R209, R2.reuse, 0x2, R214 ;  /* 0x0000000202d17824 */ /* 0x040fe200078e02d6 */
[----:B------:R-:W-:Y:S01]  /*f520*/  IADD3 R212, R213, 0xc0a0, RZ ;  /* 0x0000c0a0d5d47810 */ /* 0x000fe20007ffe0ff */
[----:B------:R-:W-:Y:S01]  /*f530*/  IMAD R207, R2, 0x2, R210 ;  /* 0x0000000202cf7824 */ /* 0x000fe200078e02d2 */
[----:B------:R-:W-:Y:S01]  /*f540*/  LOP3.LUT P0, RZ, R12, 0x2, RZ, 0xc0, !PT ;  /* 0x000000020cff7812 */ /* 0x000fe2000780c0ff */
[----:B------:R-:W-:Y:S01]  /*f550*/  IMAD.SHL.U32 R211, R4, 0x2, RZ ;  /* 0x0000000204d37824 */ /* 0x000fe200078e00ff */
[----:B------:R-:W-:-:S02]  /*f560*/  @P1 IADD3 R212, R15, -0x20, RZ ;  /* 0xffffffe00fd41810 */ /* 0x000fc40007ffe0ff */
[CC--:B------:R-:W-:Y:S01]  /*f570*/  ISETP.LE.OR P2, PT, R55.reuse, R48.reuse, P3 ;  /* 0x000000303700720c */ /* 0x0c0fe20001f43670 */
[----:B------:R-:W-:Y:S01]  /*f580*/  LDSM.16.M88.4 R28, [R214+0x10080] ;  /* 0x01008000d61c783b */ /* 0x000fe20000000200 */
[----:B------:R-:W-:Y:S01]  /*f590*/  ISETP.LE.OR P1, PT, R55, R48, !P0 ;  /* 0x000000303700720c */ /* 0x000fe20004723670 */
[--C-:B------:R-:W-:Y:S01]  /*f5a0*/  IMAD R206, R3, 0x2, R211.reuse ;  /* 0x0000000203ce7824 */ /* 0x100fe200078e02d3 */
[----:B------:R-:W-:Y:S01]  /*f5b0*/  LOP3.LUT P0, RZ, R0, 0x4, RZ, 0xc0, !PT ;  /* 0x0000000400ff7812 */ /* 0x000fe2000780c0ff */
[----:B------:R-:W1:Y:S01]  /*f5c0*/  LDSM.16.M88.4 R8, [R213+0xc080] ;  /* 0x00c08000d508783b */ /* 0x000e620000000200 */
[----:B------:R-:W-:Y:S01]  /*f5d0*/  IMAD.MOV.U32 R0, RZ, RZ, 0x40 ;  /* 0x00000040ff007424 */ /* 0x000fe200078e00ff */
[----:B------:R-:W-:Y:S01]  /*f5e0*/  LEA.HI R52, R52, R54, RZ, 0x2 ;  /* 0x0000003634347211 */ /* 0x000fe200078f10ff */
[----:B------:R-:W-:Y:S01]  /*f5f0*/  IMAD R204, R2, 0x2, R206 ;  /* 0x0000000202cc7824 */ /* 0x000fe200078e02ce */
[----:B------:R-:W2:Y:S01]  /*f600*/  LDSM.16.M88.4 R16, [R213+0xc880] ;  /* 0x00c88000d510783b */ /* 0x000ea20000000200 */
[----:B------:R-:W-:Y:S01]  /*f610*/  IADD3 R230, R6, -0x2, RZ ;  /* 0xfffffffe06e67810 */ /* 0x000fe20007ffe0ff */
[----:B------:R-:W-:Y:S01]  /*f620*/  IMAD R205, R2, 0x2, R211 ;  /* 0x0000000202cd7824 */ /* 0x000fe200078e02d3 */
[----:B------:R-:W-:Y:S01]  /*f630*/  SEL R0, R0, 0xffffffc0, !P0 ;  /* 0xffffffc000007807 */ /* 0x000fe20004000000 */
[----:B------:R-:W-:Y:S01]  /*f640*/  LDSM.16.M88.4 R40, [R210+0x10080] ;  /* 0x01008000d228783b */ /* 0x000fe20000000200 */
[----:B------:R-:W-:-:S02]  /*f650*/  LOP3.LUT P0, RZ, R12, 0x8, RZ, 0xc0, !PT ;  /* 0x000000080cff7812 */ /* 0x000fc4000780c0ff */
[----:B------:R-:W-:Y:S01]  /*f660*/  LOP3.LUT R52, R52, 0xfffffffc, RZ, 0xc0, !PT ;  /* 0xfffffffc34347812 */ /* 0x000fe200078ec0ff */
[----:B------:R-:W3:Y:S01]  /*f670*/  LDSM.16.M88.4 R44, [R212] ;  /* 0x00000000d42c783b */ /* 0x000ee20000000200 */
[----:B------:R-:W-:Y:S01]  /*f680*/  ISETP.LE.OR P0, PT, R55, R48, !P0 ;  /* 0x000000303700720c */ /* 0x000fe20004703670 */
[----:B------:R-:W-:Y:S01]  /*f690*/  IMAD.IADD R208, R213, 0x1, R0 ;  /* 0x00000001d5d07824 */ /* 0x000fe200078e0200 */
[----:B------:R-:W-:Y:S01]  /*f6a0*/  IADD3 R203, R212, 0x800, RZ ;  /* 0x00000800d4cb7810 */ /* 0x000fe20007ffe0ff */
[----:B------:R-:W4:Y:S01]  /*f6b0*/  LDSM.16.M88.4 R36, [R212+0x800] ;  /* 0x00080000d424783b */ /* 0x000f220000000200 */
[----:B------:R-:W-:Y:S01]  /*f6c0*/  IMAD.IADD R202, R0, 0x1, R212 ;  /* 0x0000000100ca7824 */ /* 0x000fe200078e02d4 */
[----:B------:R-:W-:Y:S02]  /*f6d0*/  LOP3.LUT R0, R57, 0xffffffe0, RZ, 0xc0, !PT ;  /* 0xffffffe039007812 */ /* 0x000fe400078ec0ff */
[----:B------:R-:W-:Y:S01]  /*f6e0*/  @!PT LDS RZ, [RZ] ;  /* 0x00000000fffff984 */ /* 0x000fe20000000800 */
[----:B------:R-:W-:Y:S01]  /*f6f0*/  @!PT LDS RZ, [RZ] ;  /* 0x00000000fffff984 */ /* 0x000fe20000000800 */
[----:B------:R-:W-:Y:S01]  /*f700*/  @!PT LDS RZ, [RZ] ;  /* 0x00000000fffff984 */ /* 0x000fe20000000800 */
[----:B------:R2:W-:Y:S01]  /*f710*/  LDGSTS.E.BYPASS.LTC128B.128 [R217+0x8080], [R20.64], !P2 ;  /* 0x0808000014d97fae */ /* 0x0005e2000d101d48 */
[----:B------:R-:W-:-:S02]  /*f720*/  ISETP.NE.AND P2, PT, R226, 0x1, PT ;  /* 0x00000001e200780c */ /* 0x000fc40003f45270 */
[----:B------:R-:W-:Y:S01]  /*f730*/  IMAD.IADD R0, R54, 0x1, -R0 ;  /* 0x0000000136007824 */ /* 0x000fe200078e0a00 */
[----:B------:R3:W-:Y:S01]  /*f740*/  LDGSTS.E.BYPASS.LTC128B.128 [R217+0x9080], [R20.64+0x80], !P1 ;  /* 0x0908008014d97fae */ /* 0x0007e2000c901d48 */
[----:B------:R-:W-:Y:S01]  /*f750*/  LOP3.LUT P1, RZ, R12, 0x4, RZ, 0xc0, !PT ;  /* 0x000000040cff7812 */ /* 0x000fe2000782c0ff */
[----:B------:R-:W-:-:S03]  /*f760*/  IMAD.IADD R54, R54, 0x1, -R52 ;  /* 0x0000000136367824 */ /* 0x000fc600078e0a34 */
[----:B------:R-:W-:Y:S01]  /*f770*/  ISETP.LE.OR P1, PT, R55, R48, !P1 ;  /* 0x000000303700720c */ /* 0x000fe20004f23670 */
[C---:B-1----:R-:W-:Y:S11]  /*f780*/  HMMA.16816.F32.BF16 R12, R28.reuse, R8, RZ ;  /* 0x000000081c0c723c */ /* 0x042ff600000418ff */
[----:B------:R-:W-:Y:S01]  /*f790*/  @!UPT UIADD3 URZ, URZ, URZ, URZ ;  /* 0x0000003f3f3ff290 */ /* 0x000fe2000fffe03f */
[----:B------:R1:W-:Y:S04]  /*f7a0*/  LDGSTS.E.BYPASS.LTC128B.128 [R217+0xa080], [R20.64+0x100], !P1 ;  /* 0x0a08010014d97fae */ /* 0x0003e8000c901d48 */
[----:B------:R1:W-:Y:S01]  /*f7b0*/  LDGSTS.E.BYPASS.LTC128B.128 [R217+0xb080], [R20.64+0x180], !P0 ;  /* 0x0b08018014d97fae */ /* 0x0003e2000c101d48 */
[C---:B--2---:R-:W-:Y:S03]  /*f7c0*/  HMMA.16816.F32.BF16 R32, R28.reuse, R16, RZ ;  /* 0x000000101c20723c */ /* 0x044fe600000418ff */
[----:B------:R-:W-:Y:S04]  /*f7d0*/  LDSM.16.M88.4 R24, [R209+0x10080] ;  /* 0x01008000d118783b */ /* 0x000fe80000000200 */
[----:B------:R-:W-:Y:S01]  /*f7e0*/  LDSM.16.M88.4 R48, [R207+0x10080] ;  /* 0x01008000cf30783b */ /* 0x000fe20000000200 */
[C---:B------:R-:W-:Y:S03]  /*f7f0*/  HMMA.16816.F32.BF16 R8, R28.reuse, R10, RZ ;  /* 0x0000000a1c08723c */ /* 0x040fe600000418ff */
[----:B------:R-:W0:Y:S05]  /*f800*/  LDGDEPBAR ;  /* 0x00000000000079af */ /* 0x000e2a0000000000 */
[----:B------:R-:W-:Y:S01]  /*f810*/  HMMA.16816.F32.BF16 R28, R28, R18, RZ ;  /* 0x000000121c1c723c */ /* 0x000fe200000418ff */
[----:B------:R-:W2:Y:S07]  /*f820*/  LDSM.16.M88.4 R16, [R208+0xc880] ;  /* 0x00c88000d010783b */ /* 0x000eae0000000200 */
[C---:B---3--:R-:W-:Y:S01]  /*f830*/  HMMA.16816.F32.BF16 R12, R40.reuse, R44, R12 ;  /* 0x0000002c280c723c */ /* 0x048fe2000004180c */
[----:B-1----:R-:W1:Y:S07]  /*f840*/  LDSM.16.M88.4 R20, [R208+0xc080] ;  /* 0x00c08000d014783b */ /* 0x002e6e0000000200 */
[C---:B----4-:R-:W-:Y:S08]  /*f850*/  HMMA.16816.F32.BF16 R32, R40.reuse, R36, R32 ;  /* 0x000000242820723c */ /* 0x050ff00000041820 */
[C---:B------:R-:W-:Y:S01]  /*f860*/  HMMA.16816.F32.BF16 R8, R40.reuse, R46, R8 ;  /* 0x0000002e2808723c */ /* 0x040fe20000041808 */
[----:B------:R-:W3:Y:S07]  /*f870*/  LDSM.16.M88.4 R44, [R202] ;  /* 0x00000000ca2c783b */ /* 0x000eee0000000200 */
[----:B------:R-:W-:Y:S01]  /*f880*/  HMMA.16816.F32.BF16 R36, R40, R38, R28 ;  /* 0x000000262824723c */ /* 0x000fe2000004181c */
[----:B------:R-:W4:Y:S07]  /*f890*/  LDSM.16.M88.4 R28, [R202+0x800] ;  /* 0x00080000ca1c783b */ /* 0x000f2e0000000200 */
[C---:B--2---:R-:W-:Y:S08]  /*f8a0*/  HMMA.16816.F32.BF16 R32, R24.reuse, R16, R32 ;  /* 0x000000101820723c */ /* 0x044ff00000041820 */
[C---:B-1----:R-:W-:Y:S08]  /*f8b0*/  HMMA.16816.F32.BF16 R12, R24.reuse, R20, R12 ;  /* 0x00000014180c723c */ /* 0x042ff0000004180c */
[C---:B------:R-:W-:Y:S01]  /*f8c0*/  HMMA.16816.F32.BF16 R40, R24.reuse, R22, R8 ;  /* 0x000000161828723c */ /* 0x040fe20000041808 */
[----:B------:R-:W-:Y:S04]  /*f8d0*/  LDSM.16.M88.4 R20, [R214+0x14080] ;  /* 0x01408000d614783b */ /* 0x000fe80000000200 */
[----:B------:R-:W1:Y:S03]  /*f8e0*/  LDSM.16.M88.4 R8, [R213+0xd080] ;  /* 0x00d08000d508783b */ /* 0x000e660000000200 */
[----:B------:R-:W-:Y:S01]  /*f8f0*/  HMMA.16816.F32.BF16 R36, R24, R18, R36 ;  /* 0x000000121824723c */ /* 0x000fe20000041824 */
[----:B------:R-:W2:Y:S04]  /*f900*/  LDSM.16.M88.4 R16, [R213+0xd880] ;  /* 0x00d88000d510783b */ /* 0x000ea80000000200 */
[----:B------:R-:W-:Y:S03]  /*f910*/  LDSM.16.M88.4 R24, [R212+0x1000] ;  /* 0x00100000d418783b */ /* 0x000fe60000000200 */
[C---:B---3--:R-:W-:Y:S08]  /*f920*/  HMMA.16816.F32.BF16 R12, R48.reuse, R44, R12 ;  /* 0x0000002c300c723c */ /* 0x048ff0000004180c */
[C---:B----4-:R-:W-:Y:S08]  /*f930*/  HMMA.16816.F32.BF16 R32, R48.reuse, R28, R32 ;  /* 0x0000001c3020723c */ /* 0x050ff00000041820 */
[C---:B------:R-:W-:Y:S01]  /*f940*/  HMMA.16816.F32.BF16 R44, R48.reuse, R46, R40 ;  /* 0x0000002e302c723c */ /* 0x040fe20000041828 */
[----:B------:R-:W3:Y:S07]  /*f950*/  LDSM.16.M88.4 R40, [R210+0x14080] ;  /* 0x01408000d228783b */ /* 0x000eee0000000200 */
[----:B------:R-:W-:Y:S01]  /*f960*/  HMMA.16816.F32.BF16 R36, R48, R30, R36 ;  /* 0x0000001e3024723c */ /* 0x000fe20000041824 */
[----:B------:R-:W4:Y:S07]  /*f970*/  LDSM.16.M88.4 R28, [R212+0x1800] ;  /* 0x00180000d41c783b */ /* 0x000f2e0000000200 */
[C---:B-1----:R-:W-:Y:S08]  /*f980*/  HMMA.16816.F32.BF16 R12, R20.reuse, R8, R12 ;  /* 0x00000008140c723c */ /* 0x042ff0000004180c */
[C---:B--2---:R-:W-:Y:S08]  /*f990*/  HMMA.16816.F32.BF16 R32, R20.reuse, R16, R32 ;  /* 0x000000101420723c */ /* 0x044ff00000041820 */
        /* <DEDUP_REMOVED lines=11> */
[----:B------:R-:W4:Y:S04]  /*fa50*/  LDSM.16.M88.4 R28, [R202+0x1800] ;  /* 0x00180000ca1c783b */ /* 0x000f280000000200 */
[----:B------:R-:W-:Y:S03]  /*fa60*/  LDSM.16.M88.4 R40, [R214+0x18080] ;  /* 0x01808000d628783b */ /* 0x000fe60000000200 */
[C---:B-1----:R-:W-:Y:S08]  /*fa70*/  HMMA.16816.F32.BF16 R12, R44.reuse, R8, R12 ;  /* 0x000000082c0c723c */ /* 0x042ff0000004180c */
[C---:B--2---:R-:W-:Y:S08]  /*fa80*/  HMMA.16816.F32.BF16 R32, R44.reuse, R16, R32 ;  /* 0x000000102c20723c */ /* 0x044ff00000041820 */
[C---:B------:R-:W-:Y:S01]  /*fa90*/  HMMA.16816.F32.BF16 R48, R44.reuse, R10, R48 ;  /* 0x0000000a2c30723c */ /* 0x040fe20000041830 */
[----:B------:R-:W1:Y:S07]  /*faa0*/  LDSM.16.M88.4 R8, [R213+0xe080] ;  /* 0x00e08000d508783b */ /* 0x000e6e0000000200 */
        /* <DEDUP_REMOVED lines=15> */
[----:B------:R-:W2:Y:S07]  /*fba0*/  LDSM.16.M88.4 R16, [R208+0xe880] ;  /* 0x00e88000d010783b */ /* 0x000eae0000000200 */
[C---:B---3--:R-:W-:Y:S08]  /*fbb0*/  HMMA.16816.F32.BF16 R12, R44.reuse, R20, R12 ;  /* 0x000000142c0c723c */ /* 0x048ff0000004180c */
[C---:B----4-:R-:W-:Y:S01]  /*fbc0*/  HMMA.16816.F32.BF16 R40, R44.reuse, R24, R32 ;  /* 0x000000182c28723c */ /* 0x050fe20000041820 */
[----:B------:R-:W-:Y:S07]  /*fbd0*/  LDSM.16.M88.4 R32, [R207+0x18080] ;  /* 0x01808000cf20783b */ /* 0x000fee0000000200 */
[C---:B------:R-:W-:Y:S01]  /*fbe0*/  HMMA.16816.F32.BF16 R48, R44.reuse, R22, R48 ;  /* 0x000000162c30723c */ /* 0x040fe20000041830 */
[----:B------:R-:W3:Y:S07]  /*fbf0*/  LDSM.16.M88.4 R20, [R202+0x2000] ;  /* 0x00200000ca14783b */ /* 0x000eee0000000200 */
[----:B------:R-:W-:Y:S01]  /*fc00*/  HMMA.16816.F32.BF16 R36, R44, R26, R36 ;  /* 0x0000001a2c24723c */ /* 0x000fe20000041824 */
[----:B------:R-:W4:Y:S07]  /*fc10*/  LDSM.16.M88.4 R24, [R202+0x2800] ;  /* 0x00280000ca18783b */ /* 0x000f2e0000000200 */
[C---:B-1----:R-:W-:Y:S08]  /*fc20*/  HMMA.16816.F32.BF16 R12, R28.reuse, R8, R12 ;  /* 0x000000081c0c723c */ /* 0x042ff0000004180c */
[C---:B--2---:R-:W-:Y:S01]  /*fc30*/  HMMA.16816.F32.BF16 R44, R28.reuse, R16, R40 ;  /* 0x000000101c2c723c */ /* 0x044fe20000041828 */
[----:B------:R-:W-:Y:S07]  /*fc40*/  LDSM.16.M88.4 R40, [R214+0x1c080] ;  /* 0x01c08000d628783b */ /* 0x000fee0000000200 */
        /* <DEDUP_REMOVED lines=8> */
[----:B------:R-:W-:Y:S07]  /*fcd0*/  LDSM.16.M88.4 R20, [R212+0x3000] ;  /* 0x00300000d414783b */ /* 0x000fee0000000200 */
[----:B------:R-:W-:Y:S01]  /*fce0*/  HMMA.16816.F32.BF16 R36, R32, R26, R36 ;  /* 0x0000001a2024723c */ /* 0x000fe20000041824 */
[----:B------:R-:W3:Y:S04]  /*fcf0*/  LDSM.16.M88.4 R24, [R210+0x1c080] ;  /* 0x01c08000d218783b */ /* 0x000ee80000000200 */
[----:B------:R-:W-:Y:S03]  /*fd00*/  LDSM.16.M88.4 R32, [R208+0xf080] ;  /* 0x00f08000d020783b */ /* 0x000fe60000000200 */
[C---:B-1----:R-:W-:Y:S08]  /*fd10*/  HMMA.16816.F32.BF16 R12, R40.reuse, R8, R12 ;  /* 0x00000008280c723c */ /* 0x042ff0000004180c */
[C---:B--2---:R-:W-:Y:S08]  /*fd20*/  HMMA.16816.F32.BF16 R44, R40.reuse, R16, R44 ;  /* 0x00000010282c723c */ /* 0x044ff0000004182c */
[C---:B------:R-:W-:Y:S01]  /*fd30*/  HMMA.16816.F32.BF16 R48, R40.reuse, R10, R48 ;  /* 0x0000000a2830723c */ /* 0x040fe20000041830 */
[----:B------:R-:W1:Y:S07]  /*fd40*/  LDSM.16.M88.4 R8, [R209+0x1c080] ;  /* 0x01c08000d108783b */ /* 0x000e6e0000000200 */
[----:B------:R-:W-:Y:S01]  /*fd50*/  HMMA.16816.F32.BF16 R36, R40, R18, R36 ;  /* 0x000000122824723c */ /* 0x000fe20000041824 */
[----:B------:R-:W2:Y:S06]  /*fd60*/  LDSM.16.M88.4 R16, [R208+0xf880] ;  /* 0x00f88000d010783b */ /* 0x000eac0000000200 */
[----:B------:R-:W-:Y:S01]  /*fd70*/  SHF.R.S32.HI R40, RZ, 0x1f, R0 ;  /* 0x0000001fff287819 */ /* 0x000fe20000011400 */
[----:B---3--:R-:W-:Y:S03]  /*fd80*/  HMMA.16816.F32.BF16 R12, R24, R20, R12 ;  /* 0x00000014180c723c */ /* 0x008fe6000004180c */
[----:B------:R-:W-:-:S04]  /*fd90*/  LEA.HI R40, R40, R0, RZ, 0x2 ;  /* 0x0000000028287211 */ /* 0x000fc800078f10ff */
[C---:B------:R-:W-:Y:S01]  /*fda0*/  LEA.HI.SX32 R231, R40.reuse, R149, 0x1e ;  /* 0x0000009528e77211 */ /* 0x040fe200078ff2ff */
[----:B------:R-:W-:Y:S01]  /*fdb0*/  HMMA.16816.F32.BF16 R44, R24, R28, R44 ;  /* 0x0000001c182c723c */ /* 0x000fe2000004182c */
[----:B------:R-:W-:Y:S02]  /*fdc0*/  SHF.R.S32.HI R20, RZ, 0x1f, R56 ;  /* 0x0000001fff147819 */ /* 0x000fe40000011438 */
[----:B------:R-:W-:-:S04]  /*fdd0*/  LOP3.LUT R40, R40, 0x7ffffffc, RZ, 0xc0, !PT ;  /* 0x7ffffffc28287812 */ /* 0x000fc800078ec0ff */
[----:B------:R-:W-:Y:S01]  /*fde0*/  LEA.HI R29, R20, R56, RZ, 0x3 ;  /* 0x00000038141d7211 */ /* 0x000fe200078f18ff */
[C---:B------:R-:W-:Y:S01]  /*fdf0*/  HMMA.16816.F32.BF16 R48, R24.reuse, R22, R48 ;  /* 0x000000161830723c */ /* 0x040fe20000041830 */
[----:B------:R-:W-:Y:S01]  /*fe00*/  LDSM.16.M88.4 R20, [R207+0x1c080] ;  /* 0x01c08000cf14783b */ /* 0x000fe20000000200 */
[----:B------:R-:W-:Y:S01]  /*fe10*/  LEA.HI R28, R54, R54, RZ, 0x1 ;  /* 0x00000036361c7211 */ /* 0x000fe200078f08ff */
[----:B------:R-:W-:Y:S01]  /*fe20*/  IMAD.IADD R40, R0, 0x1, -R40 ;  /* 0x0000000100287824 */ /* 0x000fe200078e0a28 */
[----:B------:R-:W-:Y:S02]  /*fe30*/  LOP3.LUT R29, R29, 0xffffff8, RZ, 0xc0, !PT ;  /* 0x0ffffff81d1d7812 */ /* 0x000fe400078ec0ff */
[----:B------:R-:W-:Y:S01]  /*fe40*/  LOP3.LUT R28, R28, 0x1ffffffe, RZ, 0xc0, !PT ;  /* 0x1ffffffe1c1c7812 */ /* 0x000fe200078ec0ff */
[----:B------:R-:W-:Y:S01]  /*fe50*/  IMAD.SHL.U32 R232, R40, 0x2, RZ ;  /* 0x0000000228e87824 */ /* 0x000fe200078e00ff */
[----:B------:R-:W-:Y:S01]  /*fe60*/  HMMA.16816.F32.BF16 R36, R24, R30, R36 ;  /* 0x0000001e1824723c */ /* 0x000fe20000041824 */
[----:B------:R-:W3:Y:S01]  /*fe70*/  LDSM.16.M88.4 R24, [R202+0x3000] ;  /* 0x00300000ca18783b */ /* 0x000ee20000000200 */
[----:B------:R-:W-:-:S02]  /*fe80*/  IMAD.IADD R29, R56, 0x1, -R29 ;  /* 0x00000001381d7824 */ /* 0x000fc400078e0a1d */
[----:B------:R-:W-:Y:S02]  /*fe90*/  IMAD.IADD R54, R54, 0x1, -R28 ;  /* 0x0000000136367824 */ /* 0x000fe400078e0a1c */
[----:B------:R-:W-:Y:S02]  /*fea0*/  IMAD R231, R29, 0x10, R231 ;  /* 0x000000101de77824 */ /* 0x000fe400078e02e7 */
[----:B------:R-:W4:Y:S01]  /*feb0*/  LDSM.16.M88.4 R28, [R202+0x3800] ;  /* 0x00380000ca1c783b */ /* 0x000f220000000200 */
[----:B-1----:R-:W-:Y:S01]  /*fec0*/  HMMA.16816.F32.BF16 R12, R8, R32, R12 ;  /* 0x00000020080c723c */ /* 0x002fe2000004180c */
[----:B------:R-:W-:Y:S01]  /*fed0*/  IMAD R231, R54, 0x8, R231 ;  /* 0x0000000836e77824 */ /* 0x000fe200078e02e7 */
[----:B------:R-:W-:-:S04]  /*fee0*/  DEPBAR.LE SB0, 0x0 ;  /* 0x000080000000791a */ /* 0x000fc80000000000 */
[----:B------:R-:W-:Y:S02]  /*fef0*/  IMAD.IADD R55, R55, 0x1, -R232 ;  /* 0x0000000137377824 */ /* 0x000fe400078e0ae8 */
[C---:B--2---:R-:W-:Y:S07]  /*ff00*/  HMMA.16816.F32.BF16 R44, R8.reuse, R16, R44 ;  /* 0x00000010082c723c */ /* 0x044fee000004182c */
[----:B------:R-:W-:Y:S01]  /*ff10*/  @P2 IMAD.HI.U32 R17, R231, c[0x0][0x2c8], RZ ;  /* 0x0000b200e7112a27 */ /* 0x000fe200078e00ff */
[----:B------:R-:W-:Y:S03]  /*ff20*/  HMMA.16816.F32.BF16 R48, R8, R34, R48 ;  /* 0x000000220830723c */ /* 0x000fe60000041830 */
[----:B------:R-:W-:Y:S01]  /*ff30*/  IMAD.MOV.U32 R16, RZ, RZ, R231 ;  /* 0x000000ffff107224 */ /* 0x000fe200078e00e7 */
[----:B------:R-:W-:-:S04]  /*ff40*/  @P2 SHF.R.U32.HI R16, RZ, c[0x0][0x2cc], R17 ;  /* 0x0000b300ff102a19 */ /* 0x000fc80000011611 */
[----:B------:R-:W-:Y:S01]  /*ff50*/  HMMA.16816.F32.BF16 R36, R8, R18, R36 ;  /* 0x000000120824723c */ /* 0x000fe20000041824 */
[----:B------:R-:W1:Y:S04]  /*ff60*/  SHFL.IDX PT, R8, R16, RZ, 0x1c1f ;  /* 0x001c1fff10087589 */ /* 0x000e6800000e0000 */
[----:B------:R-:W2:Y:S02]  /*ff70*/  SHFL.IDX PT, R10, R16, 0x1, 0x1c1f ;  /* 0x003c1f00100a7f89 */ /* 0x000ea400000e0000 */
[----:B------:R-:W-:Y:S01]  /*ff80*/  IMAD.MOV.U32 R9, RZ, RZ, -0x20 ;  /* 0xffffffe0ff097424 */ /* 0x000fe200078e00ff */
[----:B---3--:R-:W-:Y:S03]  /*ff90*/  HMMA.16816.F32.BF16 R12, R20, R24, R12 ;  /* 0x00000018140c723c */ /* 0x008fe6000004180c */
[----:B------:R-:W-:-:S05]  /*ffa0*/  IMAD R9, R53, R9, 0x1 ;  /* 0x0000000135097424 */ /* 0x000fca00078e0209 */
[----:B------:R-:W-:Y:S01]  /*ffb0*/  IADD3 R0, -R232, R9, R220 ;  /* 0x00000009e8007210 */ /* 0x000fe20007ffe1dc */
[----:B------:R-:W-:Y:S04]  /*ffc0*/  HMMA.16816.F32.BF16 R48, R20, R26, R48 ;  /* 0x0000001a1430723c */ /* 0x000fe80000041830 */
[----:B------:R-:W-:-:S04]  /*ffd0*/  IMAD.IADD R0, R0, 0x1, -R227 ;  /* 0x0000000100007824 */ /* 0x000fc800078e0ae3 */
[----:B----4-:R-:W-:Y:S01]  /*ffe0*/  HMMA.16816.F32.BF16 R44, R20, R28, R44 ;  /* 0x0000001c142c723c */ /* 0x010fe2000004182c */
[C---:B-1----:R-:W-:Y:S02]  /*fff0*/  IMAD.IADD R8, R0.reuse, 0x1, R8 ;  /* 0x0000000100087824 */ /* 0x042fe400078e0208 */
[----:B--2---:R-:W-:-:S03]  /*10000*/  IMAD.IADD R10, R0, 0x1, R10 ;  /* 0x00000001000a7824 */ /* 0x004fc600078e020a */
[C---:B------:R-:W-:Y:S02]  /*10010*/  IMNMX R8, R55.reuse, R8, PT ;  /* 0x0000000837087217 */ /* 0x040fe40003800200 */
[----:B------:R-:W-:Y:S01]  /*10020*/  HMMA.16816.F32.BF16 R36, R20, R30, R36 ;  /* 0x0000001e1424723c */ /* 0x000fe20000041824 */
[----:B------:R-:W-:Y:S01]  /*10030*/  IMNMX R55, R55, R10, PT ;  /* 0x0000000a37377217 */ /* 0x000fe20003800200 */
[----:B------:R-:W-:Y:S01]  /*10040*/  BAR.SYNC.DEFER_BLOCKING 0x0 ;  /* 0x0000000000007b1d */ /* 0x000fe20000010000 */
[C---:B------:R-:W-:Y:S02]  /*10050*/  ISETP.GT.AND P0, PT, R8.reuse, RZ, PT ;  /* 0x000000ff0800720c */ /* 0x040fe40003f04270 */
[----:B------:R-:W-:Y:S02]  /*10060*/  ISETP.GT.AND P1, PT, R8, 0x1, PT ;  /* 0x000000010800780c */ /* 0x000fe40003f24270 */
[----:B------:R-:W-:Y:S02]  /*10070*/  FSEL R19, R12, -INF , P0 ;  /* 0xff8000000c137808 */ /* 0x000fe40000000000 */
[----:B------:R-:W-:-:S02]  /*10080*/  ISETP.GT.AND P0, PT, R8, 0x8, PT ;  /* 0x000000080800780c */ /* 0x000fc40003f04270 */
[----:B------:R-:W-:Y:S02]  /*10090*/  FSEL R9, R13, -INF , P1 ;  /* 0xff8000000d097808 */ /* 0x000fe40000800000 */
[----:B------:R-:W-:Y:S02]  /*100a0*/  ISETP.GT.AND P1, PT, R8, 0x9, PT ;  /* 0x000000090800780c */ /* 0x000fe40003f24270 */
[----:B------:R-:W-:Y:S02]  /*100b0*/  FSEL R48, R48, -INF , P0 ;  /* 0xff80000030307808 */ /* 0x000fe40000000000 */
[----:B------:R-:W-:Y:S02]  /*100c0*/  FMNMX.FTZ R11, R19, R9, !PT ;  /* 0x00000009130b7209 */ /* 0x000fe40007810000 */
[----:B------:R-:W-:Y:S02]  /*100d0*/  ISETP.GT.AND P0, PT, R8, 0x10, PT ;  /* 0x000000100800780c */ /* 0x000fe40003f04270 */
[----:B------:R-:W-:-:S02]  /*100e0*/  FSEL R49, R49, -INF , P1 ;  /* 0xff80000031317808 */ /* 0x000fc40000800000 */
[----:B------:R-:W-:Y:S02]  /*100f0*/  FMNMX.FTZ R11, R48, R11, !PT ;  /* 0x0000000b300b7209 */ /* 0x000fe40007810000 */
[----:B------:R-:W-:Y:S02]  /*10100*/  ISETP.GT.AND P1, PT, R8, 0x11, PT ;  /* 0x000000110800780c */ /* 0x000fe40003f24270 */
[----:B------:R-:W-:Y:S02]  /*10110*/  FSEL R18, R44, -INF , P0 ;  /* 0xff8000002c127808 */ /* 0x000fe40000000000 */
[----:B------:R-:W-:Y:S02]  /*10120*/  ISETP.GT.AND P0, PT, R8, 0x18, PT ;  /* 0x000000180800780c */ /* 0x000fe40003f04270 */
[----:B------:R-:W-:Y:S02]  /*10130*/  FMNMX.FTZ R11, R49, R11, !PT ;  /* 0x0000000b310b7209 */ /* 0x000fe40007810000 */
[----:B------:R-:W-:-:S02]  /*10140*/  FSEL R17, R45, -INF , P1 ;  /* 0xff8000002d117808 */ /* 0x000fc40000800000 */
[----:B------:R-:W-:Y:S02]  /*10150*/  ISETP.GT.AND P1, PT, R8, 0x19, PT ;  /* 0x000000190800780c */ /* 0x000fe40003f24270 */
[----:B------:R-:W-:Y:S02]  /*10160*/  FSEL R16, R36, -INF , P0 ;  /* 0xff80000024107808 */ /* 0x000fe40000000000 */
[----:B------:R-:W-:Y:S02]  /*10170*/  FMNMX.FTZ R0, R18, R11, !PT ;  /* 0x0000000b12007209 */ /* 0x000fe40007810000 */
[C---:B------:R-:W-:Y:S02]  /*10180*/  ISETP.GT.AND P0, PT, R55.reuse, RZ, PT ;  /* 0x000000ff3700720c */ /* 0x040fe40003f04270 */
[----:B------:R-:W-:Y:S02]  /*10190*/  ISETP.GT.AND P2, PT, R55, 0x1, PT ;  /* 0x000000013700780c */ /* 0x000fe40003f44270 */
[----:B------:R-:W-:-:S02]  /*101a0*/  FSEL R13, R37, -INF , P1 ;  /* 0xff800000250d7808 */ /* 0x000fc40000800000 */
[----:B------:R-:W-:Y:S02]  /*101b0*/  FMNMX.FTZ R0, R17, R0, !PT ;  /* 0x0000000011007209 */ /* 0x000fe40007810000 */
[----:B------:R-:W-:Y:S02]  /*101c0*/  FSEL R20, R14, -INF , P0 ;  /* 0xff8000000e147808 */ /* 0x000fe40000000000 */
[----:B------:R-:W-:Y:S02]  /*101d0*/  ISETP.GT.AND P1, PT, R55, 0x8, PT ;  /* 0x000000083700780c */ /* 0x000fe40003f24270 */
[----:B------:R-:W-:Y:S02]  /*101e0*/  FSEL R15, R15, -INF , P2 ;  /* 0xff8000000f0f7808 */ /* 0x000fe40001000000 */
[----:B------:R-:W-:Y:S02]  /*101f0*/  FMNMX.FTZ R0, R16, R0, !PT ;  /* 0x0000000010007209 */ /* 0x000fe40007810000 */
[----:B------:R-:W-:-:S02]  /*10200*/  ISETP.GT.AND P0, PT, R55, 0x9, PT ;  /* 0x000000093700780c */ /* 0x000fc40003f04270 */
[----:B------:R-:W-:Y:S02]  /*10210*/  FSEL R50, R50, -INF , P1 ;  /* 0xff80000032327808 */ /* 0x000fe40000800000 */
[----:B------:R-:W-:Y:S02]  /*10220*/  FMNMX.FTZ R8, R20, R15, !PT ;  /* 0x0000000f14087209 */ /* 0x000fe40007810000 */
[----:B------:R-:W-:Y:S02]  /*10230*/  FMNMX.FTZ R0, R13, R0, !PT ;  /* 0x000000000d007209 */ /* 0x000fe40007810000 */
[----:B------:R-:W-:Y:S02]  /*10240*/  FSEL R51, R51, -INF , P0 ;  /* 0xff80000033337808 */ /* 0x000fe40000000000 */
[----:B------:R-:W-:Y:S01]  /*10250*/  ISETP.GT.AND P1, PT, R55, 0x10, PT ;  /* 0x000000103700780c */ /* 0x000fe20003f24270 */
[----:B------:R-:W1:Y:S01]  /*10260*/  SHFL.BFLY PT, R14, R0, 0x2, 0x1f ;  /* 0x0c401f00000e7f89 */ /* 0x000e6200000e0000 */
[----:B------:R-:W-:-:S02]  /*10270*/  FMNMX.FTZ R8, R50, R8, !PT ;  /* 0x0000000832087209 */ /* 0x000fc40007810000 */
[----:B------:R-:W-:Y:S02]  /*10280*/  ISETP.GT.AND P0, PT, R55, 0x11, PT ;  /* 0x000000113700780c */ /* 0x000fe40003f04270 */
[----:B------:R-:W-:Y:S02]  /*10290*/  FSEL R12, R46, -INF , P1 ;  /* 0xff8000002e0c7808 */ /* 0x000fe40000800000 */
[----:B------:R-:W-:Y:S02]  /*102a0*/  FMNMX.FTZ R8, R51, R8, !PT ;  /* 0x0000000833087209 */ /* 0x000fe40007810000 */
[----:B------:R-:W-:Y:S02]  /*102b0*/  FSEL R11, R47, -INF , P0 ;  /* 0xff8000002f0b7808 */ /* 0x000fe40000000000 */
[----:B------:R-:W-:Y:S02]  /*102c0*/  ISETP.GT.AND P1, PT, R55, 0x18, PT ;  /* 0x000000183700780c */ /* 0x000fe40003f24270 */
[----:B------:R-:W-:-:S02]  /*102d0*/  FMNMX.FTZ R8, R12, R8, !PT ;  /* 0x000000080c087209 */ /* 0x000fc40007810000 */
[----:B------:R-:W-:Y:S02]  /*102e0*/  ISETP.GT.AND P0, PT, R55, 0x19, PT ;  /* 0x000000193700780c */ /* 0x000fe40003f04270 */
[----:B------:R-:W-:Y:S02]  /*102f0*/  FSEL R10, R38, -INF , P1 ;  /* 0xff800000260a7808 */ /* 0x000fe40000800000 */
[----:B------:R-:W-:Y:S02]  /*10300*/  FMNMX.FTZ R21, R11, R8, !PT ;  /* 0x000000080b157209 */ /* 0x000fe40007810000 */
[----:B------:R-:W-:Y:S02]  /*10310*/  FSEL R8, R39, -INF , P0 ;  /* 0xff80000027087808 */ /* 0x000fe40000000000 */
[----:B------:R-:W-:Y:S02]  /*10320*/  FMNMX.FTZ R21, R10, R21, !PT ;  /* 0x000000150a157209 */ /* 0x000fe40007810000 */
[----:B-1----:R-:W-:-:S02]  /*10330*/  FMNMX.FTZ R14, R0, R14, !PT ;  /* 0x0000000e000e7209 */ /* 0x002fc40007810000 */
[----:B------:R-:W-:Y:S02]  /*10340*/  FMNMX.FTZ R21, R8, R21, !PT ;  /* 0x0000001508157209 */ /* 0x000fe40007810000 */
[----:B------:R-:W-:Y:S01]  /*10350*/  ISETP.GE.AND P0, PT, R6, 0x2, PT ;  /* 0x000000020600780c */ /* 0x000fe20003f06270 */
[----:B------:R-:W1:Y:S01]  /*10360*/  SHFL.BFLY PT, R0, R14, 0x1, 0x1f ;  /* 0x0c201f000e007f89 */ /* 0x000e6200000e0000 */
[----:B------:R-:W-:-:S03]  /*10370*/  ISETP.NE.AND P2, PT, R226, 0x1, PT ;  /* 0x00000001e200780c */ /* 0x000fc60003f45270 */
[----:B------:R-:W2:Y:S08]  /*10380*/  SHFL.BFLY PT, R22, R21, 0x2, 0x1f ;  /* 0x0c401f0015167f89 */ /* 0x000eb000000e0000 */
[----:B------:R-:W-:Y:S01]  /*10390*/  @P0 SHF.R.S32.HI R6, RZ, 0x1f, R230 ;  /* 0x0000001fff060819 */ /* 0x000fe200000114e6 */
[----:B------:R-:W-:Y:S02]  /*103a0*/  @P0 IMAD R7, R7, R230, RZ ;  /* 0x000000e607070224 */ /* 0x000fe400078e02ff */
[----:B------:R-:W-:-:S02]  /*103b0*/  @P0 IMAD.MOV.U32 R23, RZ, RZ, R223 ;  /* 0x000000ffff170224 */ /* 0x000fc400078e00df */
[-C--:B------:R-:W-:Y:S01]  /*103c0*/  @P0 IMAD R6, R6, R5.reuse, R7 ;  /* 0x0000000506060224 */ /* 0x080fe200078e0207 */
[----:B-1----:R-:W-:Y:S02]  /*103d0*/  FMNMX.FTZ R0, R14, R0, !PT ;  /* 0x000000000e007209 */ /* 0x002fe40007810000 */
[----:B--2---:R-:W-:Y:S01]  /*103e0*/  FMNMX.FTZ R21, R21, R22, !PT ;  /* 0x0000001615157209 */ /* 0x004fe20007810000 */
[----:B------:R-:W-:Y:S01]  /*103f0*/  @P0 IMAD.MOV.U32 R22, RZ, RZ, R218 ;  /* 0x000000ffff160224 */ /* 0x000fe200078e00da */
[C---:B------:R-:W-:Y:S01]  /*10400*/  FSETP.NEU.FTZ.AND P1, PT, R0.reuse, -INF , PT ;  /* 0xff8000000000780b */ /* 0x040fe20003f3d000 */
[----:B------:R-:W-:Y:S02]  /*10410*/  FMUL.FTZ R14, R0, c[0x0][0x2d0] ;  /* 0x0000b400000e7a20 */ /* 0x000fe40000410000 */
[----:B------:R-:W1:Y:S01]  /*10420*/  SHFL.BFLY PT, R148, R21, 0x1, 0x1f ;  /* 0x0c201f0015947f89 */ /* 0x000e6200000e0000 */
[----:B------:R-:W-:Y:S02]  /*10430*/  @P0 IMAD.WIDE.U32 R22, R230, R5, R22 ;  /* 0x00000005e6160225 */ /* 0x000fe400078e0016 */
[----:B------:R-:W-:-:S02]  /*10440*/  FSEL R14, R14, RZ, P1 ;  /* 0x000000ff0e0e7208 */ /* 0x000fc40000800000 */
[----:B------:R-:W-:Y:S01]  /*10450*/  @P0 IMAD.IADD R5, R23, 0x1, R6 ;  /* 0x0000000117050824 */ /* 0x000fe200078e0206 */
[C---:B------:R-:W-:Y:S02]  /*10460*/  @P0 LEA R6, P1, R22.reuse, c[0x0][0x1c8], 0x1 ;  /* 0x0000720016060a11 */ /* 0x040fe400078208ff */
[--C-:B------:R-:W-:Y:S02]  /*10470*/  FFMA.FTZ R192, R9, c[0x0][0x2d0], -R14.reuse ;  /* 0x0000b40009c07a23 */ /* 0x100fe4000001080e */
[----:B------:R-:W-:Y:S01]  /*10480*/  @P0 LEA.HI.X R7, R22, c[0x0][0x1cc], R5, 0x1, P1 ;  /* 0x0000730016070a11 */ /* 0x000fe200008f0c05 */
[--C-:B------:R-:W-:Y:S02]  /*10490*/  FFMA.FTZ R193, R19, c[0x0][0x2d0], -R14.reuse ;  /* 0x0000b40013c17a23 */ /* 0x100fe4000001080e */
[--C-:B------:R-:W-:Y:S01]  /*104a0*/  FFMA.FTZ R151, R48, c[0x0][0x2d0], -R14.reuse ;  /* 0x0000b40030977a23 */ /* 0x100fe2000001080e */
[----:B------:R-:W-:Y:S01]  /*104b0*/  MUFU.EX2 R192, R192 ;  /* 0x000000c000c07308 */ /* 0x000fe20000000800 */
[----:B------:R2:W-:Y:S01]  /*104c0*/  @P0 LDGSTS.E.BYPASS.LTC128B.128 [R217+0xc080], [R6.64], !P3 ;  /* 0x0c08000006d90fae */ /* 0x0005e2000d901d48 */
[----:B------:R-:W-:-:S02]  /*104d0*/  FFMA.FTZ R150, R49, c[0x0][0x2d0], -R14 ;  /* 0x0000b40031967a23 */ /* 0x000fc4000001080e */
[--C-:B------:R-:W-:Y:S01]  /*104e0*/  FFMA.FTZ R198, R18, c[0x0][0x2d0], -R14.reuse ;  /* 0x0000b40012c67a23 */ /* 0x100fe2000001080e */
[----:B------:R2:W-:Y:S01]  /*104f0*/  @P0 LDGSTS.E.BYPASS.LTC128B.128 [R217+0xd080], [R6.64+0x80], !P6 ;  /* 0x0d08008006d90fae */ /* 0x0005e2000f101d48 */
[--C-:B------:R-:W-:Y:S02]  /*10500*/  FFMA.FTZ R196, R17, c[0x0][0x2d0], -R14.reuse ;  /* 0x0000b40011c47a23 */ /* 0x100fe4000001080e */
[----:B------:R-:W3:Y:S01]  /*10510*/  MUFU.EX2 R193, R193 ;  /* 0x000000c100c17308 */ /* 0x000ee20000000800 */
[----:B------:R2:W-:Y:S01]  /*10520*/  @P0 LDGSTS.E.BYPASS.LTC128B.128 [R217+0xe080], [R6.64+0x100], !P5 ;  /* 0x0e08010006d90fae */ /* 0x0005e2000e901d48 */
[----:B-1----:R-:W-:Y:S01]  /*10530*/  FMNMX.FTZ R148, R21, R148, !PT ;  /* 0x0000009415947209 */ /* 0x002fe20007810000 */
[--C-:B------:R-:W-:Y:S02]  /*10540*/  FFMA.FTZ R197, R16, c[0x0][0x2d0], -R14.reuse ;  /* 0x0000b40010c57a23 */ /* 0x100fe4000001080e */
[----:B------:R2:W-:Y:S01]  /*10550*/  @P0 LDGSTS.E.BYPASS.LTC128B.128 [R217+0xf080], [R6.64+0x180], !P4 ;  /* 0x0f08018006d90fae */ /* 0x0005e2000e101d48 */
[C---:B------:R-:W-:Y:S01]  /*10560*/  FSETP.NEU.FTZ.AND P1, PT, R148.reuse, -INF , PT ;  /* 0xff8000009400780b */ /* 0x040fe20003f3d000 */
[----:B------:R-:W-:Y:S01]  /*10570*/  FMUL.FTZ R9, R148, c[0x0][0x2d0] ;  /* 0x0000b40094097a20 */ /* 0x000fe20000410000 */
[----:B------:R-:W-:Y:S01]  /*10580*/  MUFU.EX2 R151, R151 ;  /* 0x0000009700977308 */ /* 0x000fe20000000800 */
[----:B------:R-:W1:Y:S01]  /*10590*/  LDSM.16.MT88.4 R136, [R206+0x8080] ;  /* 0x00808000ce88783b */ /* 0x000e620000004200 */
[----:B------:R-:W-:-:S02]  /*105a0*/  FFMA.FTZ R225, R13, c[0x0][0x2d0], -R14 ;  /* 0x0000b4000de17a23 */ /* 0x000fc4000001080e */
[----:B------:R-:W-:Y:S01]  /*105b0*/  FSEL R9, R9, RZ, P1 ;  /* 0x000000ff09097208 */ /* 0x000fe20000800000 */
[----:B------:R-:W4:Y:S03]  /*105c0*/  LDSM.16.MT88.4 R32, [R204+0x8080] ;  /* 0x00808000cc20783b */ /* 0x000f260000004200 */
[----:B------:R-:W2:Y:S01]  /*105d0*/  MUFU.EX2 R150, R150 ;  /* 0x0000009600967308 */ /* 0x000ea20000000800 */
[--C-:B------:R-:W-:Y:S01]  /*105e0*/  FFMA.FTZ R195, R20, c[0x0][0x2d0], -R9.reuse ;  /* 0x0000b40014c37a23 */ /* 0x100fe20000010809 */
[----:B------:R-:W1:Y:S01]  /*105f0*/  LDSM.16.MT88.4 R140, [R211+0x8080] ;  /* 0x00808000d38c783b */ /* 0x000e620000004200 */
[--C-:B------:R-:W-:Y:S01]  /*10600*/  FFMA.FTZ R194, R15, c[0x0][0x2d0], -R9.reuse ;  /* 0x0000b4000fc27a23 */ /* 0x100fe20000010809 */
[----:B---3--:R-:W-:Y:S01]  /*10610*/  F2FP.BF16.PACK_AB R128, R192, R193 ;  /* 0x000000c1c080723e */ /* 0x008fe200000010ff */
[--C-:B------:R-:W-:Y:S01]  /*10620*/  FFMA.FTZ R3, R50, c[0x0][0x2d0], -R9.reuse ;  /* 0x0000b40032037a23 */ /* 0x100fe20000010809 */
[----:B------:R-:W3:Y:S01]  /*10630*/  LDSM.16.MT88.4 R24, [R205+0x8080] ;  /* 0x00808000cd18783b */ /* 0x000ee20000004200 */
[--C-:B------:R-:W-:Y:S01]  /*10640*/  FFMA.FTZ R2, R51, c[0x0][0x2d0], -R9.reuse ;  /* 0x0000b40033027a23 */ /* 0x100fe20000010809 */
[----:B------:R-:W-:Y:S01]  /*10650*/  MUFU.EX2 R195, R195 ;  /* 0x000000c300c37308 */ /* 0x000fe20000000800 */
[--C-:B------:R-:W-:Y:S01]  /*10660*/  FFMA.FTZ R201, R12, c[0x0][0x2d0], -R9.reuse ;  /* 0x0000b4000cc97a23 */ /* 0x100fe20000010809 */
[----:B------:R-:W1:Y:S01]  /*10670*/  LDSM.16.MT88.4 R40, [R211+0x9080] ;  /* 0x00908000d328783b */ /* 0x000e620000004200 */
[----:B------:R-:W-:-:S02]  /*10680*/  FFMA.FTZ R199, R11, c[0x0][0x2d0], -R9 ;  /* 0x0000b4000bc77a23 */ /* 0x000fc40000010809 */
[--C-:B------:R-:W-:Y:S01]  /*10690*/  FFMA.FTZ R200, R10, c[0x0][0x2d0], -R9.reuse ;  /* 0x0000b4000ac87a23 */ /* 0x100fe20000010809 */
[----:B------:R-:W1:Y:S01]  /*106a0*/  LDSM.16.MT88.4 R48, [R206+0x9080] ;  /* 0x00908000ce30783b */ /* 0x000e620000004200 */
[----:B------:R-:W-:Y:S01]  /*106b0*/  FFMA.FTZ R224, R8, c[0x0][0x2d0], -R9 ;  /* 0x0000b40008e07a23 */ /* 0x000fe20000010809 */
[----:B------:R-:W4:Y:S01]  /*106c0*/  MUFU.EX2 R194, R194 ;  /* 0x000000c200c27308 */ /* 0x000f220000000800 */
[----:B--2---:R-:W-:Y:S01]  /*106d0*/  F2FP.BF16.PACK_AB R130, R150, R151 ;  /* 0x000000979682723e */ /* 0x004fe200000010ff */
[----:B------:R-:W2:Y:S01]  /*106e0*/  LDSM.16.MT88.4 R56, [R205+0x9080] ;  /* 0x00908000cd38783b */ /* 0x000ea20000004200 */
[----:B------:R-:W-:-:S03]  /*106f0*/  FADD.FTZ R192, R193, R192 ;  /* 0x000000c0c1c07221 */ /* 0x000fc60000010000 */
[----:B------:R-:W2:Y:S01]  /*10700*/  LDSM.16.MT88.4 R64, [R204+0x9080] ;  /* 0x00908000cc40783b */ /* 0x000ea20000004200 */
[----:B------:R-:W-:Y:S01]  /*10710*/  FADD.FTZ R151, R151, R192 ;  /* 0x000000c097977221 */ /* 0x000fe20000010000 */
[----:B------:R-:W-:Y:S02]  /*10720*/  MUFU.EX2 R3, R3 ;  /* 0x0000000300037308 */ /* 0x000fe40000000800 */
[----:B------:R-:W2:Y:S01]  /*10730*/  LDSM.16.MT88.4 R72, [R211+0xa080] ;  /* 0x00a08000d348783b */ /* 0x000ea20000004200 */
[----:B------:R-:W-:-:S03]  /*10740*/  FADD.FTZ R151, R150, R151 ;  /* 0x0000009796977221 */ /* 0x000fc60000010000 */
[----:B------:R-:W2:Y:S02]  /*10750*/  LDSM.16.MT88.4 R80, [R206+0xa080] ;  /* 0x00a08000ce50783b */ /* 0x000ea40000004200 */
[----:B------:R-:W3:Y:S01]  /*10760*/  MUFU.EX2 R2, R2 ;  /* 0x0000000200027308 */ /* 0x000ee20000000800 */
[----:B----4-:R-:W-:Y:S01]  /*10770*/  F2FP.BF16.PACK_AB R129, R194, R195 ;  /* 0x000000c3c281723e */ /* 0x010fe200000010ff */
[----:B------:R-:W4:Y:S01]  /*10780*/  LDSM.16.MT88.4 R88, [R205+0xa080] ;  /* 0x00a08000cd58783b */ /* 0x000f220000004200 */
[----:B------:R-:W-:-:S03]  /*10790*/  FADD.FTZ R194, R195, R194 ;  /* 0x000000c2c3c27221 */ /* 0x000fc60000010000 */
[----:B------:R-:W2:Y:S02]  /*107a0*/  LDSM.16.MT88.4 R96, [R204+0xa080] ;  /* 0x00a08000cc60783b */ /* 0x000ea40000004200 */
[----:B------:R-:W-:Y:S02]  /*107b0*/  MUFU.EX2 R198, R198 ;  /* 0x000000c600c67308 */ /* 0x000fe40000000800 */
[----:B------:R-:W2:Y:S04]  /*107c0*/  LDSM.16.MT88.4 R104, [R211+0xb080] ;  /* 0x00b08000d368783b */ /* 0x000ea80000004200 */
[----:B------:R-:W2:Y:S01]  /*107d0*/  LDSM.16.MT88.4 R112, [R206+0xb080] ;  /* 0x00b08000ce70783b */ /* 0x000ea20000004200 */
[----:B---3--:R-:W-:Y:S01]  /*107e0*/  F2FP.BF16.PACK_AB R131, R2, R3 ;  /* 0x000000030283723e */ /* 0x008fe200000010ff */
[----:B------:R-:W-:Y:S02]  /*107f0*/  MUFU.EX2 R196, R196 ;  /* 0x000000c400c47308 */ /* 0x000fe40000000800 */
[----:B------:R-:W3:Y:S01]  /*10800*/  LDSM.16.MT88.4 R120, [R205+0xb080] ;  /* 0x00b08000cd78783b */ /* 0x000ee20000004200 */
[----:B------:R-:W-:-:S03]  /*10810*/  FADD.FTZ R3, R3, R194 ;  /* 0x000000c203037221 */ /* 0x000fc60000010000 */
[----:B------:R-:W2:Y:S01]  /*10820*/  LDSM.16.MT88.4 R4, [R204+0xb080] ;  /* 0x00b08000cc04783b */ /* 0x000ea20000004200 */
[C---:B-1----:R-:W-:Y:S01]  /*10830*/  HMMA.16816.F32.BF16 R132, R128.reuse, R136, RZ ;  /* 0x000000888084723c */ /* 0x042fe200000418ff */
[----:B------:R-:W-:Y:S01]  /*10840*/  FADD.FTZ R3, R2, R3 ;  /* 0x0000000302037221 */ /* 0x000fe20000010000 */
[----:B------:R-:W-:Y:S01]  /*10850*/  MUFU.EX2 R197, R197 ;  /* 0x000000c500c57308 */ /* 0x000fe20000000800 */
[----:B------:R-:W1:Y:S04]  /*10860*/  LDSM.16.MT88.4 R12, [R206+0x8880] ;  /* 0x00888000ce0c783b */ /* 0x000e680000004200 */
[----:B------:R-:W1:Y:S01]  /*10870*/  LDSM.16.MT88.4 R8, [R204+0x8880] ;  /* 0x00888000cc08783b */ /* 0x000e620000004200 */
[C---:B------:R-:W-:Y:S02]  /*10880*/  HMMA.16816.F32.BF16 R136, R128.reuse, R138, RZ ;  /* 0x0000008a8088723c */ /* 0x040fe400000418ff */
[----:B------:R-:W-:Y:S01]  /*10890*/  MUFU.EX2 R225, R225 ;  /* 0x000000e100e17308 */ /* 0x000fe20000000800 */
[----:B------:R-:W1:Y:S04]  /*108a0*/  LDSM.16.MT88.4 R16, [R211+0x8880] ;  /* 0x00888000d310783b */ /* 0x000e680000004200 */
[----:B------:R-:W1:Y:S01]  /*108b0*/  LDSM.16.MT88.4 R188, [R205+0x8880] ;  /* 0x00888000cdbc783b */ /* 0x000e620000004200 */
[C---:B------:R-:W-:Y:S02]  /*108c0*/  HMMA.16816.F32.BF16 R28, R128.reuse, R32, RZ ;  /* 0x00000020801c723c */ /* 0x040fe400000418ff */
[----:B------:R-:W3:Y:S01]  /*108d0*/  MUFU.EX2 R201, R201 ;  /* 0x000000c900c97308 */ /* 0x000ee20000000800 */
[----:B------:R-:W-:Y:S04]  /*108e0*/  LDSM.16.MT88.4 R184, [R211+0x9880] ;  /* 0x00988000d3b8783b */ /* 0x000fe80000004200 */
[----:B------:R-:W-:Y:S01]  /*108f0*/  LDSM.16.MT88.4 R180, [R206+0x9880] ;  /* 0x00988000ceb4783b */ /* 0x000fe20000004200 */
[C---:B------:R-:W-:Y:S02]  /*10900*/  HMMA.16816.F32.BF16 R32, R128.reuse, R34, RZ ;  /* 0x000000228020723c */ /* 0x040fe400000418ff */
[----:B------:R-:W2:Y:S01]  /*10910*/  MUFU.EX2 R199, R199 ;  /* 0x000000c700c77308 */ /* 0x000ea20000000800 */
[----:B------:R-:W-:Y:S04]  /*10920*/  LDSM.16.MT88.4 R176, [R205+0x9880] ;  /* 0x00988000cdb0783b */ /* 0x000fe80000004200 */
[----:B------:R-:W-:Y:S01]  /*10930*/  LDSM.16.MT88.4 R172, [R204+0x9880] ;  /* 0x00988000ccac783b */ /* 0x000fe20000004200 */
[----:B------:R-:W-:Y:S02]  /*10940*/  HMMA.16816.F32.BF16 R144, R128, R140, RZ ;  /* 0x0000008c8090723c */ /* 0x000fe400000418ff */
[----:B------:R-:W4:Y:S01]  /*10950*/  MUFU.EX2 R200, R200 ;  /* 0x000000c800c87308 */ /* 0x000f220000000800 */
[----:B------:R-:W-:Y:S01]  /*10960*/  LDSM.16.MT88.4 R168, [R211+0xa880] ;  /* 0x00a88000d3a8783b */ /* 0x000fe20000004200 */
[----:B---3--:R-:W-:-:S03]  /*10970*/  FADD.FTZ R3, R201, R3 ;  /* 0x00000003c9037221 */ /* 0x008fc60000010000 */
[----:B------:R-:W-:Y:S01]  /*10980*/  LDSM.16.MT88.4 R164, [R206+0xa880] ;  /* 0x00a88000cea4783b */ /* 0x000fe20000004200 */
[----:B------:R-:W-:Y:S02]  /*10990*/  HMMA.16816.F32.BF16 R20, R128, R24, RZ ;  /* 0x000000188014723c */ /* 0x000fe400000418ff */
[----:B------:R-:W3:Y:S01]  /*109a0*/  MUFU.EX2 R224, R224 ;  /* 0x000000e000e07308 */ /* 0x000ee20000000800 */
[----:B------:R-:W-:Y:S01]  /*109b0*/  LDSM.16.MT88.4 R160, [R205+0xa880] ;  /* 0x00a88000cda0783b */ /* 0x000fe20000004200 */
[----:B--2---:R-:W-:-:S03]  /*109c0*/  FADD.FTZ R3, R199, R3 ;  /* 0x00000003c7037221 */ /* 0x004fc60000010000 */
[----:B------:R-:W-:Y:S01]  /*109d0*/  LDSM.16.MT88.4 R156, [R204+0xa880] ;  /* 0x00a88000cc9c783b */ /* 0x000fe20000004200 */
[C---:B------:R-:W-:Y:S01]  /*109e0*/  HMMA.16816.F32.BF16 R36, R128.reuse, R40, RZ ;  /* 0x000000288024723c */ /* 0x040fe200000418ff */
[----:B----4-:R-:W-:Y:S02]  /*109f0*/  FADD.FTZ R3, R200, R3 ;  /* 0x00000003c8037221 */ /* 0x010fe40000010000 */
[----:B------:R-:W-:Y:S04]  /*10a00*/  LDSM.16.MT88.4 R152, [R211+0xb880] ;  /* 0x00b88000d398783b */ /* 0x000fe80000004200 */
[----:B------:R-:W0:Y:S01]  /*10a10*/  LDGDEPBAR ;  /* 0x00000000000079af */ /* 0x000e220000000000 */
        /* <DEDUP_REMOVED lines=27> */
[----:B------:R-:W-:Y:S01]  /*10bd0*/  FADD.FTZ R198, R198, R151 ;  /* 0x00000097c6c67221 */ /* 0x000fe20000010000 */
[----:B------:R-:W-:-:S02]  /*10be0*/  IADD3 R201, R212, 0x1000, RZ ;  /* 0x00001000d4c97810 */ /* 0x000fc40007ffe0ff */
[----:B------:R-:W-:Y:S01]  /*10bf0*/  IADD3 R199, R212, 0x2000, RZ ;  /* 0x00002000d4c77810 */ /* 0x000fe20007ffe0ff */
[----:B------:R-:W-:Y:S01]  /*10c00*/  FADD.FTZ R198, R196, R198 ;  /* 0x000000c6c4c67221 */ /* 0x000fe20000010000 */
[----:B------:R-:W-:Y:S02]  /*10c10*/  F2FP.BF16.PACK_AB R6, R225, R197 ;  /* 0x000000c5e106723e */ /* 0x000fe400000010ff */
[----:B---3--:R-:W-:Y:S01]  /*10c20*/  F2FP.BF16.PACK_AB R7, R224, R200 ;  /* 0x000000c8e007723e */ /* 0x008fe200000010ff */
[----:B------:R-:W-:Y:S01]  /*10c30*/  FADD.FTZ R198, R197, R198 ;  /* 0x000000c6c5c67221 */ /* 0x000fe20000010000 */
[----:B------:R-:W-:Y:S01]  /*10c40*/  IADD3 R200, R212, 0x1800, RZ ;  /* 0x00001800d4c87810 */ /* 0x000fe20007ffe0ff */
[----:B------:R-:W-:Y:S01]  /*10c50*/  FADD.FTZ R224, R224, R3 ;  /* 0x00000003e0e07221 */ /* 0x000fe20000010000 */
[C---:B------:R-:W-:Y:S01]  /*10c60*/  IADD3 R197, R212.reuse, 0x3000, RZ ;  /* 0x00003000d4c57810 */ /* 0x040fe20007ffe0ff */
[----:B------:R-:W-:Y:S01]  /*10c70*/  FADD.FTZ R225, R225, R198 ;  /* 0x000000c6e1e17221 */ /* 0x000fe20000010000 */
[C---:B------:R-:W-:Y:S01]  /*10c80*/  IADD3 R198, R212.reuse, 0x2800, RZ ;  /* 0x00002800d4c67810 */ /* 0x040fe20007ffe0ff */
[----:B-1----:R-:W-:Y:S01]  /*10c90*/  HMMA.16816.F32.BF16 R132, R4, R12, R132 ;  /* 0x0000000c0484723c */ /* 0x002fe20000041884 */
[----:B------:R-:W-:-:S07]  /*10ca0*/  IADD3 R196, R212, 0x3800, RZ ;  /* 0x00003800d4c47810 */ /* 0x000fce0007ffe0ff */
[C---:B------:R-:W-:Y:S01]  /*10cb0*/  HMMA.16816.F32.BF16 R136, R4.reuse, R14, R136 ;  /* 0x0000000e0488723c */ /* 0x040fe20000041888 */
[----:B------:R-:W1:Y:S07]  /*10cc0*/  LDSM.16.MT88.4 R12, [R205+0xb880] ;  /* 0x00b88000cd0c783b */ /* 0x000e6e0000004200 */
[C---:B------:R-:W-:Y:S08]  /*10cd0*/  HMMA.16816.F32.BF16 R28, R4.reuse, R8, R28 ;  /* 0x00000008041c723c */ /* 0x040ff0000004181c */
[C---:B------:R-:W-:Y:S01]  /*10ce0*/  HMMA.16816.F32.BF16 R32, R4.reuse, R10, R32 ;  /* 0x0000000a0420723c */ /* 0x040fe20000041820 */
[----:B------:R-:W2:Y:S07]  /*10cf0*/  LDSM.16.MT88.4 R8, [R204+0xb880] ;  /* 0x00b88000cc08783b */ /* 0x000eae0000004200 */
[C---:B------:R-:W-:Y:S08]  /*10d00*/  HMMA.16816.F32.BF16 R144, R4.reuse, R16, R144 ;  /* 0x000000100490723c */ /* 0x040ff00000041890 */
[C---:B------:R-:W-:Y:S01]  /*10d10*/  HMMA.16816.F32.BF16 R140, R4.reuse, R18, R140 ;  /* 0x00000012048c723c */ /* 0x040fe2000004188c */
[----:B------:R-:W3:Y:S07]  /*10d20*/  LDSM.16.MT88.4 R16, [R206+0xb880] ;  /* 0x00b88000ce10783b */ /* 0x000eee0000004200 */
[C---:B------:R-:W-:Y:S08]  /*10d30*/  HMMA.16816.F32.BF16 R20, R4.reuse, R188, R20 ;  /* 0x000000bc0414723c */ /* 0x040ff00000041814 */
[C---:B-1----:R-:W-:Y:S07]  /*10d40*/  HMMA.16816.F32.BF16 R116, R4.reuse, R12, R116 ;  /* 0x0000000c0474723c */ /* 0x042fee0000041874 */
[----:B------:R-:W-:Y:S01]  /*10d50*/  @P2 IMAD.HI.U32 R12, R149, c[0x0][0x2c8], RZ ;  /* 0x0000b200950c2a27 */ /* 0x000fe200078e00ff */
[----:B------:R-:W-:Y:S04]  /*10d60*/  HMMA.16816.F32.BF16 R24, R4, R190, R24 ;  /* 0x000000be0418723c */ /* 0x000fe80000041818 */
[----:B------:R-:W-:-:S04]  /*10d70*/  @P2 SHF.R.U32.HI R149, RZ, c[0x0][0x2cc], R12 ;  /* 0x0000b300ff952a19 */ /* 0x000fc8000001160c */
[----:B------:R-:W-:Y:S01]  /*10d80*/  IADD3 R149, R149, R220, -R227 ;  /* 0x000000dc95957210 */ /* 0x000fe20007ffe8e3 */
[C---:B--2---:R-:W-:Y:S07]  /*10d90*/  HMMA.16816.F32.BF16 R124, R4.reuse, R8, R124 ;  /* 0x00000008047c723c */ /* 0x044fee000004187c */
[----:B------:R-:W-:Y:S01]  /*10da0*/  SHF.R.S32.HI R8, RZ, 0x1f, R149 ;  /* 0x0000001fff087819 */ /* 0x000fe20000011495 */
[----:B------:R-:W-:Y:S03]  /*10db0*/  HMMA.16816.F32.BF16 R36, R4, R184, R36 ;  /* 0x000000b80424723c */ /* 0x000fe60000041824 */
[----:B------:R-:W-:-:S04]  /*10dc0*/  LEA.HI R149, R8, R149, RZ, 0x5 ;  /* 0x0000009508957211 */ /* 0x000fc800078f28ff */
[----:B------:R-:W-:Y:S01]  /*10dd0*/  SHF.R.S32.HI R149, RZ, 0x5, R149 ;  /* 0x00000005ff957819 */ /* 0x000fe20000011495 */
[----:B------:R-:W-:Y:S03]  /*10de0*/  HMMA.16816.F32.BF16 R40, R4, R186, R40 ;  /* 0x000000ba0428723c */ /* 0x000fe60000041828 */
[----:B------:R-:W-:-:S04]  /*10df0*/  IMNMX R235, RZ, R149, !PT ;  /* 0x00000095ffeb7217 */ /* 0x000fc80007800200 */
[----:B------:R-:W-:Y:S01]  /*10e00*/  ISETP.GE.AND P0, PT, R230, R235, PT ;  /* 0x000000ebe600720c */ /* 0x000fe20003f06270 */
        /* <DEDUP_REMOVED lines=19> */
[----:B------:R-:W-:Y:S01]  /*10f40*/  HMMA.16816.F32.BF16 R128, R4, R10, R128 ;  /* 0x0000000a0480723c */ /* 0x000fe20000041880 */
[----:B------:R-:W-:Y:S10]  /*10f50*/  @!P0 BRA `(.L_x_660) ;  /* 0x000020a000008947 */ /* 0x000ff40003800000 */
[----:B------:R-:W-:Y:S01]  /*10f60*/  @P2 IMAD.HI.U32 R234, R231, c[0x0][0x2c8], RZ ;  /* 0x0000b200e7ea2a27 */ /* 0x000fe200078e00ff */
[----:B------:R-:W-:-:S02]  /*10f70*/  MOV R236, R230 ;  /* 0x000000e600ec7202 */ /* 0x000fc40000000f00 */
[----:B------:R-:W-:Y:S01]  /*10f80*/  MOV R233, 0xffffffe0 ;  /* 0xffffffe000e97802 */ /* 0x000fe20000000f00 */
[----:B------:R-:W-:Y:S01]  /*10f90*/  IMAD.MOV.U32 R2, RZ, RZ, R148 ;  /* 0x000000ffff027224 */ /* 0x000fe200078e0094 */
[----:B------:R-:W-:Y:S01]  /*10fa0*/  @P2 SHF.R.U32.HI R234, RZ, c[0x0][0x2cc], R234 ;  /* 0x0000b300ffea2a19 */ /* 0x000fe200000116ea */
[----:B------:R-:W-:-:S07]  /*10fb0*/  IMAD.MOV.U32 R3, RZ, RZ, R0 ;  /* 0x000000ffff037224 */ /* 0x000fce00078e0000 */
.L_x_661:
[----:B------:R-:W-:Y:S04]  /*10fc0*/  DEPBAR.LE SB0, 0x0 ;  /* 0x000080000000791a */ /* 0x000fe80000000000 */
[----:B------:R-:W-:Y:S01]  /*10fd0*/  BAR.SYNC.DEFER_BLOCKING 0x0 ;  /* 0x0000000000007b1d */ /* 0x000fe20000010000 */
[----:B------:R-:W-:Y:S02]  /*10fe0*/  ISETP.GE.AND P0, PT, R236, RZ, PT ;  /* 0x000000ffec00720c */ /* 0x000fe40003f06270 */
[----:B------:R-:W-:Y:S11]  /*10ff0*/  ISETP.NE.AND P2, PT, R226, 0x1, PT ;  /* 0x00000001e200780c */ /* 0x000ff60003f45270 */
[----:B------:R-:W-:Y:S01]  /*11000*/  @P0 SHF.R.S32.HI R0, RZ, 0x1f, R236 ;  /* 0x0000001fff000819 */ /* 0x000fe200000114ec */
[----:B------:R-:W-:Y:S04]  /*11010*/  @P0 IMAD.WIDE.U32 R4, R236, c[0x0][0x208], RZ ;  /* 0x00008200ec040a25 */ /* 0x000fe800078e00ff */
[----:B------:R-:W-:Y:S01]  /*11020*/  @P0 IMAD R0, R0, c[0x0][0x208], RZ ;  /* 0x0000820000000a24 */ /* 0x000fe200078e02ff */
[----:B------:R-:W-:Y:S03]  /*11030*/  @P0 LEA R12, P1, R4, R228, 0x5 ;  /* 0x000000e4040c0211 */ /* 0x000fe600078228ff */
[----:B------:R-:W-:Y:S01]  /*11040*/  @P0 IMAD R0, R236, c[0x0][0x20c], R0 ;  /* 0x00008300ec000a24 */ /* 0x000fe200078e0200 */
[----:B------:R-:W-:Y:S04]  /*11050*/  LDSM.16.M88.4 R16, [R214+0x10080] ;  /* 0x01008000d610783b */ /* 0x000fe80000000200 */
[----:B------:R-:W-:Y:S03]  /*11060*/  @P0 IADD3 R0, R5, R0, RZ ;  /* 0x0000000005000210 */ /* 0x000fe60007ffe0ff */
[----:B------:R-:W1:Y:S01]  /*11070*/  LDSM.16.M88.4 R8, [R213+0xc080] ;  /* 0x00c08000d508783b */ /* 0x000e620000000200 */
[----:B------:R-:W-:Y:S02]  /*11080*/  @P0 LEA.HI.X R0, R4, R221, R0, 0x5, P1 ;  /* 0x000000dd04000211 */ /* 0x000fe400008f2c00 */
[C---:B------:R-:W-:Y:S04]  /*11090*/  @P0 LEA R176, P1, R12.reuse, c[0x0][0x1f8], 0x1 ;  /* 0x00007e000cb00a11 */ /* 0x040fe800078208ff */
[----:B------:R-:W2:Y:S01]  /*110a0*/  LDSM.16.M88.4 R148, [R213+0xc880] ;  /* 0x00c88000d594783b */ /* 0x000ea20000000200 */
[----:B------:R-:W-:Y:S02]  /*110b0*/  @P0 LEA.HI.X R177, R12, c[0x0][0x1fc], R0, 0x1, P1 ;  /* 0x00007f000cb10a11 */ /* 0x000fe400008f0c00 */
[----:B------:R-:W-:Y:S02]  /*110c0*/  MOV R0, R231 ;  /* 0x000000e700007202 */ /* 0x000fe40000000f00 */
[----:B------:R-:W-:Y:S02]  /*110d0*/  @P2 MOV R0, R234 ;  /* 0x000000ea00002202 */ /* 0x000fe40000000f00 */
[----:B------:R-:W-:Y:S07]  /*110e0*/  LDSM.16.M88.4 R152, [R210+0x10080] ;  /* 0x01008000d298783b */ /* 0x000fee0000000200 */
[----:B------:R-:W3:Y:S07]  /*110f0*/  LDSM.16.M88.4 R156, [R212] ;  /* 0x00000000d49c783b */ /* 0x000eee0000000200 */
[----:B------:R-:W4:Y:S07]  /*11100*/  LDSM.16.M88.4 R160, [R203] ;  /* 0x00000000cba0783b */ /* 0x000f2e0000000200 */
[----:B------:R-:W-:Y:S01]  /*11110*/  @!PT LDS RZ, [RZ] ;  /* 0x00000000fffff984 */ /* 0x000fe20000000800 */
[----:B------:R-:W-:Y:S01]  /*11120*/  @!PT LDS RZ, [RZ] ;  /* 0x00000000fffff984 */ /* 0x000fe20000000800 */
[----:B------:R-:W-:Y:S01]  /*11130*/  @!PT LDS RZ, [RZ] ;  /* 0x00000000fffff984 */ /* 0x000fe20000000800 */
[----:B------:R5:W-:Y:S01]  /*11140*/  @P0 LDGSTS.E.BYPASS.LTC128B.128 [R217+0x8080], [R176.64], !P3 ;  /* 0x08080000b0d90fae */ /* 0x000be2000d901d48 */
[C---:B-1----:R-:W-:Y:S06]  /*11150*/  HMMA.16816.F32.BF16 R4, R16.reuse, R8, RZ ;  /* 0x000000081004723c */ /* 0x042fec00000418ff */
[----:B------:R5:W-:Y:S02]  /*11160*/  @P0 LDGSTS.E.BYPASS.LTC128B.128 [R217+0x9080], [R176.64+0x80], !P6 ;  /* 0x09080080b0d90fae */ /* 0x000be4000f101d48 */
[C---:B------:R-:W-:Y:S05]  /*11170*/  HMMA.16816.F32.BF16 R8, R16.reuse, R10, RZ ;  /* 0x0000000a1008723c */ /* 0x040fea00000418ff */
[----:B------:R5:W-:Y:S03]  /*11180*/  @P0 LDGSTS.E.BYPASS.LTC128B.128 [R217+0xa080], [R176.64+0x100], !P5 ;  /* 0x0a080100b0d90fae */ /* 0x000be6000e901d48 */
[C---:B--2---:R-:W-:Y:S04]  /*11190*/  HMMA.16816.F32.BF16 R12, R16.reuse, R148, RZ ;  /* 0x00000094100c723c */ /* 0x044fe800000418ff */
[----:B------:R5:W-:Y:S04]  /*111a0*/  @P0 LDGSTS.E.BYPASS.LTC128B.128 [R217+0xb080], [R176.64+0x180], !P4 ;  /* 0x0b080180b0d90fae */ /* 0x000be8000e101d48 */
        /* <DEDUP_REMOVED lines=16> */
[C---:B--2---:R-:W-:Y:S08]  /*112b0*/  HMMA.16816.F32.BF16 R12, R164.reuse, R148, R12 ;  /* 0x00000094a40c723c */ /* 0x044ff0000004180c */
[----:B------:R-:W-:Y:S01]  /*112c0*/  HMMA.16816.F32.BF16 R16, R164, R150, R16 ;  /* 0x00000096a410723c */ /* 0x000fe20000041810 */
[----:B------:R-:W2:Y:S07]  /*112d0*/  LDSM.16.M88.4 R148, [R213+0xd880] ;  /* 0x00d88000d594783b */ /* 0x000eae0000000200 */
[C---:B---3--:R-:W-:Y:S01]  /*112e0*/  HMMA.16816.F32.BF16 R4, R156.reuse, R172, R4 ;  /* 0x000000ac9c04723c */ /* 0x048fe20000041804 */
[----:B------:R-:W-:Y:S07]  /*112f0*/  LDSM.16.M88.4 R164, [R210+0x14080] ;  /* 0x01408000d2a4783b */ /* 0x000fee0000000200 */
[C---:B------:R-:W-:Y:S01]  /*11300*/  HMMA.16816.F32.BF16 R8, R156.reuse, R174, R8 ;  /* 0x000000ae9c08723c */ /* 0x040fe20000041808 */
[----:B------:R-:W3:Y:S07]  /*11310*/  LDSM.16.M88.4 R172, [R201] ;  /* 0x00000000c9ac783b */ /* 0x000eee0000000200 */
[C---:B----4-:R-:W-:Y:S08]  /*11320*/  HMMA.16816.F32.BF16 R12, R156.reuse, R152, R12 ;  /* 0x000000989c0c723c */ /* 0x050ff0000004180c */
[----:B------:R-:W-:Y:S01]  /*11330*/  HMMA.16816.F32.BF16 R16, R156, R154, R16 ;  /* 0x0000009a9c10723c */ /* 0x000fe20000041810 */
[----:B------:R-:W4:Y:S07]  /*11340*/  LDSM.16.M88.4 R152, [R200] ;  /* 0x00000000c898783b */ /* 0x000f2e0000000200 */
[C---:B-1----:R-:W-:Y:S01]  /*11350*/  HMMA.16816.F32.BF16 R4, R160.reuse, R168, R4 ;  /* 0x000000a8a004723c */ /* 0x042fe20000041804 */
[----:B------:R-:W-:Y:S07]  /*11360*/  LDSM.16.M88.4 R156, [R209+0x14080] ;  /* 0x01408000d19c783b */ /* 0x000fee0000000200 */
[C---:B------:R-:W-:Y:S01]  /*11370*/  HMMA.16816.F32.BF16 R8, R160.reuse, R170, R8 ;  /* 0x000000aaa008723c */ /* 0x040fe20000041808 */
[----:B------:R-:W1:Y:S07]  /*11380*/  LDSM.16.M88.4 R168, [R208+0xd080] ;  /* 0x00d08000d0a8783b */ /* 0x000e6e0000000200 */
[C---:B--2---:R-:W-:Y:S08]  /*11390*/  HMMA.16816.F32.BF16 R12, R160.reuse, R148, R12 ;  /* 0x00000094a00c723c */ /* 0x044ff0000004180c */
[----:B------:R-:W-:Y:S01]  /*113a0*/  HMMA.16816.F32.BF16 R16, R160, R150, R16 ;  /* 0x00000096a010723c */ /* 0x000fe20000041810 */
[----:B------:R-:W2:Y:S07]  /*113b0*/  LDSM.16.M88.4 R148, [R208+0xd880] ;  /* 0x00d88000d094783b */ /* 0x000eae0000000200 */
[C---:B---3--:R-:W-:Y:S01]  /*113c0*/  HMMA.16816.F32.BF16 R4, R164.reuse, R172, R4 ;  /* 0x000000aca404723c */ /* 0x048fe20000041804 */
[----:B------:R-:W-:Y:S07]  /*113d0*/  LDSM.16.M88.4 R160, [R207+0x14080] ;  /* 0x01408000cfa0783b */ /* 0x000fee0000000200 */
[C---:B------:R-:W-:Y:S01]  /*113e0*/  HMMA.16816.F32.BF16 R8, R164.reuse, R174, R8 ;  /* 0x000000aea408723c */ /* 0x040fe20000041808 */
[----:B------:R-:W3:Y:S07]  /*113f0*/  LDSM.16.M88.4 R172, [R202+0x1000] ;  /* 0x00100000caac783b */ /* 0x000eee0000000200 */
[C---:B----4-:R-:W-:Y:S08]  /*11400*/  HMMA.16816.F32.BF16 R12, R164.reuse, R152, R12 ;  /* 0x00000098a40c723c */ /* 0x050ff0000004180c */
[----:B------:R-:W-:Y:S01]  /*11410*/  HMMA.16816.F32.BF16 R16, R164, R154, R16 ;  /* 0x0000009aa410723c */ /* 0x000fe20000041810 */
[----:B------:R-:W4:Y:S07]  /*11420*/  LDSM.16.M88.4 R152, [R202+0x1800] ;  /* 0x00180000ca98783b */ /* 0x000f2e0000000200 */
        /* <DEDUP_REMOVED lines=55> */
[----:B------:R-:W4:Y:S01]  /*117a0*/  LDSM.16.M88.4 R152, [R202+0x3800] ;  /* 0x00380000ca98783b */ /* 0x000f220000000200 */
[----:B------:R-:W-:Y:S06]  /*117b0*/  DEPBAR.LE SB0, 0x0 ;  /* 0x000080000000791a */ /* 0x000fec0000000000 */
[C---:B-1----:R-:W-:Y:S01]  /*117c0*/  HMMA.16816.F32.BF16 R4, R164.reuse, R168, R4 ;  /* 0x000000a8a404723c */ /* 0x042fe20000041804 */
[----:B------:R-:W-:Y:S07]  /*117d0*/  BAR.SYNC.DEFER_BLOCKING 0x0 ;  /* 0x0000000000007b1d */ /* 0x000fee0000010000 */
[C---:B------:R-:W-:Y:S08]  /*117e0*/  HMMA.16816.F32.BF16 R8, R164.reuse, R170, R8 ;  /* 0x000000aaa408723c */ /* 0x040ff00000041808 */
[C---:B--2---:R-:W-:Y:S07]  /*117f0*/  HMMA.16816.F32.BF16 R12, R164.reuse, R148, R12 ;  /* 0x00000094a40c723c */ /* 0x044fee000004180c */
[----:B------:R-:W-:Y:S01]  /*11800*/  IMAD R149, R236, R233, 0x1 ;  /* 0x00000001ec957424 */ /* 0x000fe200078e02e9 */
[----:B------:R-:W-:Y:S01]  /*11810*/  HMMA.16816.F32.BF16 R16, R164, R150, R16 ;  /* 0x00000096a410723c */ /* 0x000fe20000041810 */
[----:B------:R-:W1:Y:S03]  /*11820*/  SHFL.IDX PT, R148, R0, RZ, 0x1c1f ;  /* 0x001c1fff00947589 */ /* 0x000e6600000e0000 */
[----:B------:R-:W-:Y:S04]  /*11830*/  IADD3 R149, R220, R149, -R232 ;  /* 0x00000095dc957210 */ /* 0x000fe80007ffe8e8 */
[C---:B---3--:R-:W-:Y:S01]  /*11840*/  HMMA.16816.F32.BF16 R4, R156.reuse, R172, R4 ;  /* 0x000000ac9c04723c */ /* 0x048fe20000041804 */
[----:B------:R-:W2:Y:S04]  /*11850*/  SHFL.IDX PT, R0, R0, 0x1, 0x1c1f ;  /* 0x003c1f0000007f89 */ /* 0x000ea800000e0000 */
[----:B------:R-:W-:Y:S03]  /*11860*/  IADD3 R149, R149, -R227, RZ ;  /* 0x800000e395957210 */ /* 0x000fe60007ffe0ff */
[C---:B------:R-:W-:Y:S08]  /*11870*/  HMMA.16816.F32.BF16 R8, R156.reuse, R174, R8 ;  /* 0x000000ae9c08723c */ /* 0x040ff00000041808 */
[C---:B----4-:R-:W-:Y:S04]  /*11880*/  HMMA.16816.F32.BF16 R12, R156.reuse, R152, R12 ;  /* 0x000000989c0c723c */ /* 0x050fe8000004180c */
[----:B-1----:R-:W-:Y:S04]  /*11890*/  IADD3 R148, R149, R148, RZ ;  /* 0x0000009495947210 */ /* 0x002fe80007ffe0ff */
[----:B------:R-:W-:Y:S03]  /*118a0*/  HMMA.16816.F32.BF16 R16, R156, R154, R16 ;  /* 0x0000009a9c10723c */ /* 0x000fe60000041810 */
[C---:B------:R-:W-:Y:S02]  /*118b0*/  ISETP.GT.AND P0, PT, R148.reuse, RZ, PT ;  /* 0x000000ff9400720c */ /* 0x040fe40003f04270 */
[----:B------:R-:W-:Y:S02]  /*118c0*/  ISETP.GT.AND P1, PT, R148, 0x1, PT ;  /* 0x000000019400780c */ /* 0x000fe40003f24270 */
[----:B------:R-:W-:Y:S02]  /*118d0*/  FSEL R150, R4, -INF , P0 ;  /* 0xff80000004967808 */ /* 0x000fe40000000000 */
[----:B------:R-:W-:Y:S02]  /*118e0*/  FSEL R5, R5, -INF , P1 ;  /* 0xff80000005057808 */ /* 0x000fe40000800000 */
[----:B------:R-:W-:Y:S02]  /*118f0*/  ISETP.GT.AND P0, PT, R148, 0x8, PT ;  /* 0x000000089400780c */ /* 0x000fe40003f04270 */
[----:B------:R-:W-:Y:S02]  /*11900*/  FMNMX.FTZ R4, R150, R3, !PT ;  /* 0x0000000396047209 */ /* 0x000fe40007810000 */
[----:B------:R-:W-:Y:S02]  /*11910*/  FSEL R8, R8, -INF , P0 ;  /* 0xff80000008087808 */ /* 0x000fe40000000000 */
[----:B------:R-:W-:Y:S02]  /*11920*/  FMNMX.FTZ R4, R5, R4, !PT ;  /* 0x0000000405047209 */ /* 0x000fe40007810000 */
[C---:B------:R-:W-:Y:S02]  /*11930*/  ISETP.GT.AND P2, PT, R148.reuse, 0x9, PT ;  /* 0x000000099400780c */ /* 0x040fe40003f44270 */
[----:B--2---:R-:W-:Y:S02]  /*11940*/  IADD3 R0, R149, R0, RZ ;  /* 0x0000000095007210 */ /* 0x004fe40007ffe0ff */
[----:B------:R-:W-:Y:S02]  /*11950*/  ISETP.GT.AND P1, PT, R148, 0x10, PT ;  /* 0x000000109400780c */ /* 0x000fe40003f24270 */
[----:B------:R-:W-:Y:S02]  /*11960*/  FSEL R9, R9, -INF , P2 ;  /* 0xff80000009097808 */ /* 0x000fe40001000000 */
[----:B------:R-:W-:Y:S02]  /*11970*/  FMNMX.FTZ R4, R8, R4, !PT ;  /* 0x0000000408047209 */ /* 0x000fe40007810000 */
[----:B------:R-:W-:Y:S02]  /*11980*/  FSEL R168, R12, -INF , P1 ;  /* 0xff8000000ca87808 */ /* 0x000fe40000800000 */
[----:B------:R-:W-:Y:S02]  /*11990*/  ISETP.GT.AND P0, PT, R0, RZ, PT ;  /* 0x000000ff0000720c */ /* 0x000fe40003f04270 */
[----:B------:R-:W-:Y:S02]  /*119a0*/  ISETP.GT.AND P1, PT, R148, 0x11, PT ;  /* 0x000000119400780c */ /* 0x000fe40003f24270 */
[----:B------:R-:W-:Y:S02]  /*119b0*/  FMNMX.FTZ R4, R9, R4, !PT ;  /* 0x0000000409047209 */ /* 0x000fe40007810000 */
[----:B------:R-:W-:Y:S02]  /*119c0*/  FSEL R167, R13, -INF , P1 ;  /* 0xff8000000da77808 */ /* 0x000fe40000800000 */
[----:B------:R-:W-:Y:S02]  /*119d0*/  FMNMX.FTZ R4, R168, R4, !PT ;  /* 0x00000004a8047209 */ /* 0x000fe40007810000 */
[----:B------:R-:W-:Y:S02]  /*119e0*/  FSEL R6, R6, -INF , P0 ;  /* 0xff80000006067808 */ /* 0x000fe40000000000 */
[----:B------:R-:W-:Y:S02]  /*119f0*/  ISETP.GT.AND P0, PT, R148, 0x18, PT ;  /* 0x000000189400780c */ /* 0x000fe40003f04270 */
[----:B------:R-:W-:Y:S02]  /*11a00*/  FMNMX.FTZ R4, R167, R4, !PT ;  /* 0x00000004a7047209 */ /* 0x000fe40007810000 */
[----:B------:R-:W-:Y:S02]  /*11a10*/  FSEL R164, R16, -INF , P0 ;  /* 0xff80000010a47808 */ /* 0x000fe40000000000 */
[----:B------:R-:W-:Y:S02]  /*11a20*/  ISETP.GT.AND P0, PT, R148, 0x19, PT ;  /* 0x000000199400780c */ /* 0x000fe40003f04270 */
[----:B------:R-:W-:Y:S02]  /*11a30*/  ISETP.GT.AND P1, PT, R0, 0x1, PT ;  /* 0x000000010000780c */ /* 0x000fe40003f24270 */
[----:B------:R-:W-:Y:S02]  /*11a40*/  FSEL R162, R17, -INF , P0 ;  /* 0xff80000011a27808 */ /* 0x000fe40000000000 */
[----:B------:R-:W-:Y:S02]  /*11a50*/  FMNMX.FTZ R4, R164, R4, !PT ;  /* 0x00000004a4047209 */ /* 0x000fe40007810000 */
[----:B------:R-:W-:Y:S02]  /*11a60*/  FSEL R7, R7, -INF , P1 ;  /* 0xff80000007077808 */ /* 0x000fe40000800000 */
[----:B------:R-:W-:Y:S02]  /*11a70*/  ISETP.GT.AND P1, PT, R0, 0x8, PT ;  /* 0x000000080000780c */ /* 0x000fe40003f24270 */
[----:B------:R-:W-:Y:S02]  /*11a80*/  FMNMX.FTZ R13, R6, R2, !PT ;  /* 0x00000002060d7209 */ /* 0x000fe40007810000 */
[----:B------:R-:W-:Y:S02]  /*11a90*/  FMNMX.FTZ R4, R162, R4, !PT ;  /* 0x00000004a2047209 */ /* 0x000fe40007810000 */
[----:B------:R-:W-:Y:S02]  /*11aa0*/  ISETP.GT.AND P0, PT, R0, 0x9, PT ;  /* 0x000000090000780c */ /* 0x000fe40003f04270 */
[----:B------:R-:W-:Y:S01]  /*11ab0*/  FSEL R10, R10, -INF , P1 ;  /* 0xff8000000a0a7808 */ /* 0x000fe20000800000 */
[----:B------:R-:W1:Y:S01]  /*11ac0*/  SHFL.BFLY PT, R12, R4, 0x2, 0x1f ;  /* 0x0c401f00040c7f89 */ /* 0x000e6200000e0000 */
        /* <DEDUP_REMOVED lines=8> */
[----:B------:R-:W-:Y:S02]  /*11b50*/  FMNMX.FTZ R13, R166, R13, !PT ;  /* 0x0000000da60d7209 */ /* 0x000fe40007810000 */
[C---:B------:R-:W-:Y:S02]  /*11b60*/  ISETP.GT.AND P1, PT, R0.reuse, 0x18, PT ;  /* 0x000000180000780c */ /* 0x040fe40003f24270 */
[----:B------:R-:W-:Y:S02]  /*11b70*/  ISETP.GT.AND P0, PT, R0, 0x19, PT ;  /* 0x000000190000780c */ /* 0x000fe40003f04270 */
[----:B------:R-:W-:Y:S02]  /*11b80*/  FSEL R161, R18, -INF , P1 ;  /* 0xff80000012a17808 */ /* 0x000fe40000800000 */
[----:B------:R-:W-:Y:S02]  /*11b90*/  FMNMX.FTZ R0, R165, R13, !PT ;  /* 0x0000000da5007209 */ /* 0x000fe40007810000 */
[----:B------:R-:W-:Y:S02]  /*11ba0*/  FSEL R149, R19, -INF , P0 ;  /* 0xff80000013957808 */ /* 0x000fe40000000000 */
[----:B------:R-:W-:Y:S02]  /*11bb0*/  FMNMX.FTZ R0, R161, R0, !PT ;  /* 0x00000000a1007209 */ /* 0x000fe40007810000 */
[----:B-1----:R-:W-:Y:S02]  /*11bc0*/  FMNMX.FTZ R15, R4, R12, !PT ;  /* 0x0000000c040f7209 */ /* 0x002fe40007810000 */
[----:B------:R-:W-:Y:S02]  /*11bd0*/  FMNMX.FTZ R0, R149, R0, !PT ;  /* 0x0000000095007209 */ /* 0x000fe40007810000 */
[C---:B------:R-:W-:Y:S01]  /*11be0*/  ISETP.GE.AND P1, PT, R236.reuse, 0x1, PT ;  /* 0x00000001ec00780c */ /* 0x040fe20003f26270 */
[----:B------:R-:W-:Y:S01]  /*11bf0*/  SHFL.BFLY PT, R14, R15, 0x1, 0x1f ;  /* 0x0c201f000f0e7f89 */ /* 0x000fe200000e0000 */
[----:B------:R-:W-:Y:S06]  /*11c00*/  IADD3 R12, R236, -0x1, RZ ;  /* 0xffffffffec0c7810 */ /* 0x000fec0007ffe0ff */
[----:B------:R-:W1:Y:S05]  /*11c10*/  SHFL.BFLY PT, R4, R0, 0x2, 0x1f ;  /* 0x0c401f0000047f89 */ /* 0x000e6a00000e0000 */
[----:B------:R-:W-:Y:S01]  /*11c20*/  @P1 SHF.R.S32.HI R13, RZ, 0x1f, R12 ;  /* 0x0000001fff0d1819 */ /* 0x000fe2000001140c */
[C---:B------:R-:W-:Y:S04]  /*11c30*/  @P1 IMAD.WIDE.U32 R16, R12.reuse, c[0x0][0x1e0], RZ ;  /* 0x000078000c101a25 */ /* 0x040fe800078e00ff */
[----:B------:R-:W-:Y:S04]  /*11c40*/  @P1 IMAD R13, R13, c[0x0][0x1e0], RZ ;  /* 0x000078000d0d1a24 */ /* 0x000fe800078e02ff */
[----:B------:R-:W-:Y:S01]  /*11c50*/  @P1 IMAD R13, R12, c[0x0][0x1e4], R13 ;  /* 0x000079000c0d1a24 */ /* 0x000fe200078e020d */
[C---:B------:R-:W-:Y:S04]  /*11c60*/  @P1 LEA R12, P0, R16.reuse, R218, 0x5 ;  /* 0x000000da100c1211 */ /* 0x040fe800078028ff */
[----:B------:R-:W-:Y:S04]  /*11c70*/  @P1 IADD3 R13, R17, R13, RZ ;  /* 0x0000000d110d1210 */ /* 0x000fe80007ffe0ff */
[----:B------:R-:W-:Y:S02]  /*11c80*/  @P1 LEA.HI.X R13, R16, R223, R13, 0x5, P0 ;  /* 0x000000df100d1211 */ /* 0x000fe400000f2c0d */
[----:B-1----:R-:W-:Y:S02]  /*11c90*/  FMNMX.FTZ R4, R0, R4, !PT ;  /* 0x0000000400047209 */ /* 0x002fe40007810000 */
[C---:B------:R-:W-:Y:S02]  /*11ca0*/  @P1 LEA R16, P0, R12.reuse, c[0x0][0x1c8], 0x1 ;  /* 0x000072000c101a11 */ /* 0x040fe400078008ff */
[----:B------:R-:W-:Y:S01]  /*11cb0*/  FMNMX.FTZ R0, R15, R14, !PT ;  /* 0x0000000e0f007209 */ /* 0x000fe20007810000 */
[----:B------:R-:W1:Y:S01]  /*11cc0*/  SHFL.BFLY PT, R148, R4, 0x1, 0x1f ;  /* 0x0c201f0004947f89 */ /* 0x000e6200000e0000 */
[----:B------:R-:W-:Y:S02]  /*11cd0*/  @P1 LEA.HI.X R17, R12, c[0x0][0x1cc], R13, 0x1, P0 ;  /* 0x000073000c111a11 */ /* 0x000fe400000f0c0d */
[C---:B------:R-:W-:Y:S01]  /*11ce0*/  FSETP.NEU.FTZ.AND P0, PT, R0.reuse, -INF , PT ;  /* 0xff8000000000780b */ /* 0x040fe20003f1d000 */
[----:B------:R-:W-:Y:S03]  /*11cf0*/  FMUL.FTZ R163, R0, c[0x0][0x2d0] ;  /* 0x0000b40000a37a20 */ /* 0x000fe60000410000 */
[----:B------:R2:W-:Y:S02]  /*11d00*/  @P1 LDGSTS.E.BYPASS.LTC128B.128 [R217+0xc080], [R16.64], !P3 ;  /* 0x0c08000010d91fae */ /* 0x0005e4000d901d48 */
[----:B------:R-:W-:Y:S05]  /*11d10*/  FSEL R163, R163, RZ, P0 ;  /* 0x000000ffa3a37208 */ /* 0x000fea0000000000 */
[----:B------:R2:W-:Y:S01]  /*11d20*/  @P1 LDGSTS.E.BYPASS.LTC128B.128 [R217+0xd080], [R16.64+0x80], !P6 ;  /* 0x0d08008010d91fae */ /* 0x0005e2000f101d48 */
[--C-:B------:R-:W-:Y:S02]  /*11d30*/  FFMA.FTZ R151, R150, c[0x0][0x2d0], -R163.reuse ;  /* 0x0000b40096977a23 */ /* 0x100fe400000108a3 */
[--C-:B------:R-:W-:Y:S02]  /*11d40*/  FFMA.FTZ R150, R5, c[0x0][0x2d0], -R163.reuse ;  /* 0x0000b40005967a23 */ /* 0x100fe400000108a3 */
[--C-:B------:R-:W-:Y:S02]  /*11d50*/  FFMA.FTZ R240, R8, c[0x0][0x2d0], -R163.reuse ;  /* 0x0000b40008f07a23 */ /* 0x100fe400000108a3 */
[----:B------:R2:W-:Y:S01]  /*11d60*/  @P1 LDGSTS.E.BYPASS.LTC128B.128 [R217+0xe080], [R16.64+0x100], !P5 ;  /* 0x0e08010010d91fae */ /* 0x0005e2000e901d48 */
[--C-:B------:R-:W-:Y:S01]  /*11d70*/  FFMA.FTZ R239, R9, c[0x0][0x2d0], -R163.reuse ;  /* 0x0000b40009ef7a23 */ /* 0x100fe200000108a3 */
[----:B------:R-:W-:Y:S01]  /*11d80*/  MUFU.EX2 R151, R151 ;  /* 0x0000009700977308 */ /* 0x000fe20000000800 */
[----:B-1----:R-:W-:Y:S01]  /*11d90*/  FMNMX.FTZ R148, R4, R148, !PT ;  /* 0x0000009404947209 */ /* 0x002fe20007810000 */
[--C-:B------:R-:W-:Y:S01]  /*11da0*/  FFMA.FTZ R242, R168, c[0x0][0x2d0], -R163.reuse ;  /* 0x0000b400a8f27a23 */ /* 0x100fe200000108a3 */
[----:B------:R-:W-:Y:S01]  /*11db0*/  FSEL R4, R0, RZ, P0 ;  /* 0x000000ff00047208 */ /* 0x000fe20000000000 */
[----:B------:R-:W-:Y:S01]  /*11dc0*/  FFMA.FTZ R243, R167, c[0x0][0x2d0], -R163 ;  /* 0x0000b400a7f37a23 */ /* 0x000fe200000108a3 */
[C---:B------:R-:W-:Y:S01]  /*11dd0*/  FSETP.NEU.FTZ.AND P0, PT, R148.reuse, -INF , PT ;  /* 0xff8000009400780b */ /* 0x040fe20003f1d000 */
[----:B------:R2:W-:Y:S01]  /*11de0*/  @P1 LDGSTS.E.BYPASS.LTC128B.128 [R217+0xf080], [R16.64+0x180], !P4 ;  /* 0x0f08018010d91fae */ /* 0x0005e2000e101d48 */
[----:B------:R-:W-:Y:S02]  /*11df0*/  FMUL.FTZ R160, R148, c[0x0][0x2d0] ;  /* 0x0000b40094a07a20 */ /* 0x000fe40000410000 */
[----:B------:R-:W-:Y:S01]  /*11e00*/  FADD.FTZ R3, -R4, R3 ;  /* 0x0000000304037221 */ /* 0x000fe20000010100 */
[----:B------:R-:W-:Y:S01]  /*11e10*/  FSEL R4, R148, RZ, P0 ;  /* 0x000000ff94047208 */ /* 0x000fe20000000000 */
[----:B------:R-:W1:Y:S01]  /*11e20*/  MUFU.EX2 R150, R150 ;  /* 0x0000009600967308 */ /* 0x000e620000000800 */
[----:B------:R-:W-:Y:S01]  /*11e30*/  FSEL R160, R160, RZ, P0 ;  /* 0x000000ffa0a07208 */ /* 0x000fe20000000000 */
[----:B------:R-:W3:Y:S01]  /*11e40*/  LDSM.16.MT88.4 R12, [R211+0x8080] ;  /* 0x00808000d30c783b */ /* 0x000ee20000004200 */
[----:B------:R-:W-:Y:S01]  /*11e50*/  FMUL.FTZ R3, R3, c[0x0][0x2d0] ;  /* 0x0000b40003037a20 */ /* 0x000fe20000410000 */
[----:B------:R-:W-:Y:S01]  /*11e60*/  ISETP.GT.AND P0, PT, R236, R235, PT ;  /* 0x000000ebec00720c */ /* 0x000fe20003f04270 */
[----:B------:R-:W-:Y:S02]  /*11e70*/  FADD.FTZ R2, -R4, R2 ;  /* 0x0000000204027221 */ /* 0x000fe40000010100 */
[--C-:B------:R-:W-:Y:S02]  /*11e80*/  FFMA.FTZ R238, R6, c[0x0][0x2d0], -R160.reuse ;  /* 0x0000b40006ee7a23 */ /* 0x100fe400000108a0 */
[--C-:B------:R-:W-:Y:S01]  /*11e90*/  FFMA.FTZ R237, R7, c[0x0][0x2d0], -R160.reuse ;  /* 0x0000b40007ed7a23 */ /* 0x100fe200000108a0 */
[----:B------:R-:W4:Y:S01]  /*11ea0*/  MUFU.EX2 R3, R3 ;  /* 0x0000000300037308 */ /* 0x000f220000000800 */
[--C-:B------:R-:W-:Y:S01]  /*11eb0*/  FFMA.FTZ R230, R10, c[0x0][0x2d0], -R160.reuse ;  /* 0x0000b4000ae67a23 */ /* 0x100fe200000108a0 */
[----:B------:R-:W3:Y:S01]  /*11ec0*/  LDSM.16.MT88.4 R156, [R206+0x8080] ;  /* 0x00808000ce9c783b */ /* 0x000ee20000004200 */
[--C-:B------:R-:W-:Y:S02]  /*11ed0*/  FFMA.FTZ R241, R11, c[0x0][0x2d0], -R160.reuse ;  /* 0x0000b4000bf17a23 */ /* 0x100fe400000108a0 */
[----:B------:R-:W-:Y:S02]  /*11ee0*/  FMUL.FTZ R2, R2, c[0x0][0x2d0] ;  /* 0x0000b40002027a20 */ /* 0x000fe40000410000 */
[--C-:B------:R-:W-:Y:S02]  /*11ef0*/  FFMA.FTZ R244, R166, c[0x0][0x2d0], -R160.reuse ;  /* 0x0000b400a6f47a23 */ /* 0x100fe400000108a0 */
[----:B------:R-:W-:Y:S01]  /*11f00*/  LDSM.16.MT88.4 R168, [R206+0x9880] ;  /* 0x00988000cea8783b */ /* 0x000fe20000004200 */
[----:B------:R-:W-:Y:S01]  /*11f10*/  MUFU.EX2 R240, R240 ;  /* 0x000000f000f07308 */ /* 0x000fe20000000800 */
[--C-:B------:R-:W-:Y:S02]  /*11f20*/  FFMA.FTZ R245, R165, c[0x0][0x2d0], -R160.reuse ;  /* 0x0000b400a5f57a23 */ /* 0x100fe400000108a0 */
[--C-:B------:R-:W-:Y:S01]  /*11f30*/  FFMA.FTZ R246, R164, c[0x0][0x2d0], -R163.reuse ;  /* 0x0000b400a4f67a23 */ /* 0x100fe200000108a3 */
[----:B-1----:R-:W-:Y:S01]  /*11f40*/  F2FP.BF16.PACK_AB R152, R150, R151 ;  /* 0x000000979698723e */ /* 0x002fe200000010ff */
[--C-:B------:R-:W-:Y:S01]  /*11f50*/  FFMA.FTZ R248, R161, c[0x0][0x2d0], -R160.reuse ;  /* 0x0000b400a1f87a23 */ /* 0x100fe200000108a0 */
[----:B------:R-:W-:Y:S01]  /*11f60*/  LDSM.16.MT88.4 R164, [R204+0x8880] ;  /* 0x00888000cca4783b */ /* 0x000fe20000004200 */
[----:B------:R-:W-:Y:S02]  /*11f70*/  FFMA.FTZ R163, R162, c[0x0][0x2d0], -R163 ;  /* 0x0000b400a2a37a23 */ /* 0x000fe400000108a3 */
[----:B------:R-:W-:Y:S01]  /*11f80*/  FFMA.FTZ R160, R149, c[0x0][0x2d0], -R160 ;  /* 0x0000b40095a07a23 */ /* 0x000fe200000108a0 */
[----:B------:R-:W1:Y:S03]  /*11f90*/  MUFU.EX2 R2, R2 ;  /* 0x0000000200027308 */ /* 0x000e660000000800 */
[----:B------:R-:W-:Y:S01]  /*11fa0*/  LDSM.16.MT88.4 R172, [R204+0x9880] ;  /* 0x00988000ccac783b */ /* 0x000fe20000004200 */
[C---:B----4-:R-:W-:Y:S02]  /*11fb0*/  FMUL.FTZ R4, R3.reuse, R144 ;  /* 0x0000009003047220 */ /* 0x050fe40000410000 */
[C---:B------:R-:W-:Y:S02]  /*11fc0*/  FMUL.FTZ R5, R3.reuse, R145 ;  /* 0x0000009103057220 */ /* 0x040fe40000410000 */
[C---:B------:R-:W-:Y:S02]  /*11fd0*/  FMUL.FTZ R8, R3.reuse, R140 ;  /* 0x0000008c03087220 */ /* 0x040fe40000410000 */
[----:B------:R-:W4:Y:S01]  /*11fe0*/  MUFU.EX2 R239, R239 ;  /* 0x000000ef00ef7308 */ /* 0x000f220000000800 */
[C---:B------:R-:W-:Y:S01]  /*11ff0*/  FMUL.FTZ R9, R3.reuse, R141 ;  /* 0x0000008d03097220 */ /* 0x040fe20000410000 */
[----:B-----5:R-:W-:Y:S01]  /*12000*/  LDSM.16.MT88.4 R176, [R211+0xa880] ;  /* 0x00a88000d3b0783b */ /* 0x020fe20000004200 */
[C---:B--2---:R-:W-:Y:S02]  /*12010*/  FMUL.FTZ R16, R3.reuse, R136 ;  /* 0x0000008803107220 */ /* 0x044fe40000410000 */
[C---:B------:R-:W-:Y:S02]  /*12020*/  FMUL.FTZ R17, R3.reuse, R137 ;  /* 0x0000008903117220 */ /* 0x040fe40000410000 */
[C---:B------:R-:W-:Y:S02]  /*12030*/  FMUL.FTZ R28, R3.reuse, R28 ;  /* 0x0000001c031c7220 */ /* 0x040fe40000410000 */
[----:B------:R-:W-:Y:S01]  /*12040*/  LDSM.16.MT88.4 R180, [R206+0xa880] ;  /* 0x00a88000ceb4783b */ /* 0x000fe20000004200 */
[----:B------:R-:W-:Y:S01]  /*12050*/  MUFU.EX2 R238, R238 ;  /* 0x000000ee00ee7308 */ /* 0x000fe20000000800 */
[C---:B------:R-:W-:Y:S02]  /*12060*/  FMUL.FTZ R29, R3.reuse, R29 ;  /* 0x0000001d031d7220 */ /* 0x040fe40000410000 */
[----:B------:R-:W-:Y:S02]  /*12070*/  FMUL.FTZ R32, R3, R32 ;  /* 0x0000002003207220 */ /* 0x000fe40000410000 */
[C---:B-1----:R-:W-:Y:S01]  /*12080*/  FMUL.FTZ R6, R2.reuse, R146 ;  /* 0x0000009202067220 */ /* 0x042fe20000410000 */
[----:B------:R-:W-:Y:S01]  /*12090*/  LDSM.16.MT88.4 R184, [R204+0xa880] ;  /* 0x00a88000ccb8783b */ /* 0x000fe20000004200 */
[C---:B------:R-:W-:Y:S02]  /*120a0*/  FMUL.FTZ R7, R2.reuse, R147 ;  /* 0x0000009302077220 */ /* 0x040fe40000410000 */
[C---:B------:R-:W-:Y:S01]  /*120b0*/  FMUL.FTZ R10, R2.reuse, R142 ;  /* 0x0000008e020a7220 */ /* 0x040fe20000410000 */
[----:B------:R-:W1:Y:S01]  /*120c0*/  MUFU.EX2 R237, R237 ;  /* 0x000000ed00ed7308 */ /* 0x000e620000000800 */
[C---:B------:R-:W-:Y:S02]  /*120d0*/  FMUL.FTZ R11, R2.reuse, R143 ;  /* 0x0000008f020b7220 */ /* 0x040fe40000410000 */
[----:B------:R-:W2:Y:S01]  /*120e0*/  LDSM.16.MT88.4 R144, [R205+0x8080] ;  /* 0x00808000cd90783b */ /* 0x000ea20000004200 */
[----:B----4-:R-:W-:Y:S01]  /*120f0*/  F2FP.BF16.PACK_AB R154, R239, R240 ;  /* 0x000000f0ef9a723e */ /* 0x010fe200000010ff */
[C---:B------:R-:W-:Y:S02]  /*12100*/  FMUL.FTZ R18, R2.reuse, R138 ;  /* 0x0000008a02127220 */ /* 0x040fe40000410000 */
[C---:B------:R-:W-:Y:S02]  /*12110*/  FMUL.FTZ R19, R2.reuse, R139 ;  /* 0x0000008b02137220 */ /* 0x040fe40000410000 */
[C---:B------:R-:W-:Y:S01]  /*12120*/  FMUL.FTZ R30, R2.reuse, R30 ;  /* 0x0000001e021e7220 */ /* 0x040fe20000410000 */
[----:B------:R-:W-:Y:S01]  /*12130*/  MUFU.EX2 R230, R230 ;  /* 0x000000e600e67308 */ /* 0x000fe20000000800 */
[----:B------:R-:W-:Y:S01]  /*12140*/  LDSM.16.MT88.4 R136, [R211+0x9080] ;  /* 0x00908000d388783b */ /* 0x000fe20000004200 */
[C---:B------:R-:W-:Y:S02]  /*12150*/  FMUL.FTZ R31, R2.reuse, R31 ;  /* 0x0000001f021f7220 */ /* 0x040fe40000410000 */
[C---:B------:R-:W-:Y:S02]  /*12160*/  FMUL.FTZ R33, R3.reuse, R33 ;  /* 0x0000002103217220 */ /* 0x040fe40000410000 */
[C---:B------:R-:W-:Y:S02]  /*12170*/  FMUL.FTZ R34, R2.reuse, R34 ;  /* 0x0000002202227220 */ /* 0x040fe40000410000 */
[----:B------:R-:W-:Y:S01]  /*12180*/  LDSM.16.MT88.4 R140, [R206+0x9080] ;  /* 0x00908000ce8c783b */ /* 0x000fe20000004200 */
[C---:B------:R-:W-:Y:S01]  /*12190*/  FMUL.FTZ R35, R2.reuse, R35 ;  /* 0x0000002302237220 */ /* 0x040fe20000410000 */
[----:B------:R-:W4:Y:S01]  /*121a0*/  MUFU.EX2 R241, R241 ;  /* 0x000000f100f17308 */ /* 0x000f220000000800 */
[C---:B------:R-:W-:Y:S02]  /*121b0*/  FMUL.FTZ R36, R3.reuse, R36 ;  /* 0x0000002403247220 */ /* 0x040fe40000410000 */
[----:B------:R-:W-:Y:S01]  /*121c0*/  FMUL.FTZ R37, R3, R37 ;  /* 0x0000002503257220 */ /* 0x000fe20000410000 */
[----:B-1----:R-:W-:Y:S01]  /*121d0*/  F2FP.BF16.PACK_AB R153, R237, R238 ;  /* 0x000000eeed99723e */ /* 0x002fe200000010ff */
[----:B------:R-:W-:Y:S01]  /*121e0*/  LDSM.16.MT88.4 R188, [R211+0xb880] ;  /* 0x00b88000d3bc783b */ /* 0x000fe20000004200 */
[C---:B------:R-:W-:Y:S02]  /*121f0*/  FMUL.FTZ R38, R2.reuse, R38 ;  /* 0x0000002602267220 */ /* 0x040fe40000410000 */
[C---:B------:R-:W-:Y:S02]  /*12200*/  FMUL.FTZ R39, R2.reuse, R39 ;  /* 0x0000002702277220 */ /* 0x040fe40000410000 */
[----:B------:R-:W-:Y:S01]  /*12210*/  MUFU.EX2 R247, R163 ;  /* 0x000000a300f77308 */ /* 0x000fe20000000800 */
[C---:B------:R-:W-:Y:S01]  /*12220*/  FMUL.FTZ R40, R3.reuse, R40 ;  /* 0x0000002803287220 */ /* 0x040fe20000410000 */
[----:B------:R-:W-:Y:S01]  /*12230*/  LDSM.16.MT88.4 R192, [R206+0xb880] ;  /* 0x00b88000cec0783b */ /* 0x000fe20000004200 */
[C---:B------:R-:W-:Y:S02]  /*12240*/  FMUL.FTZ R41, R3.reuse, R41 ;  /* 0x0000002903297220 */ /* 0x040fe40000410000 */
[C---:B------:R-:W-:Y:S02]  /*12250*/  FMUL.FTZ R42, R2.reuse, R42 ;  /* 0x0000002a022a7220 */ /* 0x040fe40000410000 */
[C---:B------:R-:W-:Y:S02]  /*12260*/  FMUL.FTZ R43, R2.reuse, R43 ;  /* 0x0000002b022b7220 */ /* 0x040fe40000410000 */
[----:B------:R-:W0:Y:S01]  /*12270*/  LDGDEPBAR ;  /* 0x00000000000079af */ /* 0x000e220000000000 */
        /* <DEDUP_REMOVED lines=8> */
[C---:B---3--:R-:W-:Y:S05]  /*12300*/  HMMA.16816.F32.BF16 R4, R152.reuse, R12, R4 ;  /* 0x0000000c9804723c */ /* 0x048fea0000041804 */
[C---:B------:R-:W-:Y:S02]  /*12310*/  FMUL.FTZ R49, R3.reuse, R49 ;  /* 0x0000003103317220 */ /* 0x040fe40000410000 */
[C---:B------:R-:W-:Y:S01]  /*12320*/  FMUL.FTZ R12, R3.reuse, R132 ;  /* 0x00000084030c7220 */ /* 0x040fe20000410000 */
[C---:B------:R-:W-:Y:S01]  /*12330*/  HMMA.16816.F32.BF16 R8, R152.reuse, R14, R8 ;  /* 0x0000000e9808723c */ /* 0x040fe20000041808 */
[----:B------:R-:W3:Y:S03]  /*12340*/  MUFU.EX2 R243, R243 ;  /* 0x000000f300f37308 */ /* 0x000ee60000000800 */
[C---:B------:R-:W-:Y:S01]  /*12350*/  FMUL.FTZ R13, R3.reuse, R133 ;  /* 0x00000085030d7220 */ /* 0x040fe20000410000 */
[----:B-1----:R-:W-:Y:S01]  /*12360*/  LDSM.16.MT88.4 R160, [R205+0x8880] ;  /* 0x00888000cda0783b */ /* 0x002fe20000004200 */
[C---:B------:R-:W-:Y:S02]  /*12370*/  FMUL.FTZ R20, R3.reuse, R20 ;  /* 0x0000001403147220 */ /* 0x040fe40000410000 */
[C---:B------:R-:W-:Y:S03]  /*12380*/  FMUL.FTZ R14, R2.reuse, R134 ;  /* 0x00000086020e7220 */ /* 0x040fe60000410000 */
[----:B------:R-:W-:Y:S01]  /*12390*/  MUFU.EX2 R244, R244 ;  /* 0x000000f400f47308 */ /* 0x000fe20000000800 */
[C---:B------:R-:W-:Y:S02]  /*123a0*/  FMUL.FTZ R15, R2.reuse, R135 ;  /* 0x00000087020f7220 */ /* 0x040fe40000410000 */
[----:B------:R-:W1:Y:S01]  /*123b0*/  LDSM.16.MT88.4 R132, [R204+0x8080] ;  /* 0x00808000cc84783b */ /* 0x000e620000004200 */
[C---:B------:R-:W-:Y:S02]  /*123c0*/  FMUL.FTZ R50, R2.reuse, R50 ;  /* 0x0000003202327220 */ /* 0x040fe40000410000 */
[C---:B------:R-:W-:Y:S02]  /*123d0*/  FMUL.FTZ R51, R2.reuse, R51 ;  /* 0x0000003302337220 */ /* 0x040fe40000410000 */
[C---:B------:R-:W-:Y:S02]  /*123e0*/  HMMA.16816.F32.BF16 R12, R152.reuse, R156, R12 ;  /* 0x0000009c980c723c */ /* 0x040fe4000004180c */
[----:B------:R-:W4:Y:S01]  /*123f0*/  MUFU.EX2 R245, R245 ;  /* 0x000000f500f57308 */ /* 0x000f220000000800 */
        /* <DEDUP_REMOVED lines=11> */
[C---:B--2---:R-:W-:Y:S01]  /*124b0*/  HMMA.16816.F32.BF16 R20, R152.reuse, R144, R20 ;  /* 0x000000909814723c */ /* 0x044fe20000041814 */
[----:B------:R-:W2:Y:S02]  /*124c0*/  MUFU.EX2 R248, R248 ;  /* 0x000000f800f87308 */ /* 0x000ea40000000800 */
        /* <DEDUP_REMOVED lines=10> */
[C---:B-1----:R-:W-:Y:S04]  /*12570*/  HMMA.16816.F32.BF16 R28, R152.reuse, R132, R28 ;  /* 0x00000084981c723c */ /* 0x042fe8000004181c */
        /* <DEDUP_REMOVED lines=13> */
[C---:B------:R-:W-:Y:S04]  /*12650*/  HMMA.16816.F32.BF16 R44, R152.reuse, R140, R44 ;  /* 0x0000008c982c723c */ /* 0x040fe8000004182c */
        /* <DEDUP_REMOVED lines=48> */
[C---:B------:R-:W-:Y:S04]  /*12960*/  FMUL.FTZ R100, R3.reuse, R100 ;  /* 0x0000006403647220 */ /* 0x040fe80000410000 */
[C---:B------:R-:W-:Y:S01]  /*12970*/  FMUL.FTZ R101, R3.reuse, R101 ;  /* 0x0000006503657220 */ /* 0x040fe20000410000 */
        /* <DEDUP_REMOVED lines=50> */
[----:B----4-:R-:W-:Y:S03]  /*12ca0*/  F2FP.BF16.PACK_AB R153, R245, R244 ;  /* 0x000000f4f599723e */ /* 0x010fe600000010ff */
[----:B-----5:R-:W-:Y:S01]  /*12cb0*/  F2FP.BF16.PACK_AB R154, R247, R246 ;  /* 0x000000f6f79a723e */ /* 0x020fe200000010ff */
[----:B------:R-:W-:Y:S01]  /*12cc0*/  FADD.FTZ R238, R230, R238 ;  /* 0x000000eee6ee7221 */ /* 0x000fe20000010000 */
[----:B------:R-:W-:Y:S01]  /*12cd0*/  F2FP.BF16.PACK_AB R155, R149, R248 ;  /* 0x000000f8959b723e */ /* 0x000fe200000010ff */
[----:B------:R-:W-:Y:S01]  /*12ce0*/  FADD.FTZ R240, R239, R240 ;  /* 0x000000f0eff07221 */ /* 0x000fe20000010000 */
[----:B------:R-:W-:Y:S01]  /*12cf0*/  IADD3 R230, R236, -0x1, RZ ;  /* 0xffffffffece67810 */ /* 0x000fe20007ffe0ff */
[----:B------:R-:W-:Y:S02]  /*12d00*/  FADD.FTZ R241, R241, R238 ;  /* 0x000000eef1f17221 */ /* 0x000fe40000010000 */
[----:B------:R-:W-:Y:S01]  /*12d10*/  FADD.FTZ R242, R242, R240 ;  /* 0x000000f0f2f27221 */ /* 0x000fe20000010000 */
[----:B------:R-:W-:Y:S01]  /*12d20*/  MOV R236, R230 ;  /* 0x000000e600ec7202 */ /* 0x000fe20000000f00 */
[C---:B--2---:R-:W-:Y:S01]  /*12d30*/  HMMA.16816.F32.BF16 R144, R152.reuse, R136, R4 ;  /* 0x000000889890723c */ /* 0x044fe20000041804 */
        /* <DEDUP_REMOVED lines=14> */
[C---:B------:R-:W-:Y:S01]  /*12e20*/  HMMA.16816.F32.BF16 R20, R152.reuse, R160, R20 ;  /* 0x000000a09814723c */ /* 0x040fe20000041814 */
[----:B------:R-:W5:Y:S07]  /*12e30*/  LDSM.16.MT88.4 R156, [R204+0xb880] ;  /* 0x00b88000cc9c783b */ /* 0x000f6e0000004200 */
[C---:B------:R-:W-:Y:S08]  /*12e40*/  HMMA.16816.F32.BF16 R24, R152.reuse, R162, R24 ;  /* 0x000000a29818723c */ /* 0x040ff00000041818 */
        /* <DEDUP_REMOVED lines=27> */
.L_x_660:
[----:B------:R-:W-:-:S13]  /*13000*/  ISETP.GE.AND P0, PT, R230, RZ, PT ;  /* 0x000000ffe600720c */ /* 0x000fda0003f06270 */
[----:B------:R-:W-:Y:S05]  /*13010*/  @!P0 BRA `(.L_x_662) ;  /* 0x00001d5000008947 */ /* 0x000fea0003800000 */
[----:B------:R-:W-:Y:S01]  /*13020*/  UMOV UR6, 0x5 ;  /* 0x0000000500067882 */ /* 0x000fe20000000000 */
[----:B------:R-:W-:Y:S01]  /*13030*/  MOV R2, R148 ;  /* 0x0000009400027202 */ /* 0x000fe20000000f00 */
[----:B------:R-:W-:Y:S01]  /*13040*/  ULDC.64 UR4, c[0x0][0x208] ;  /* 0x0000820000047ab9 */ /* 0x000fe20000000a00 */
[----:B------:R-:W-:Y:S01]  /*13050*/  MOV R3, R0 ;  /* 0x0000000000037202 */ /* 0x000fe20000000f00 */
[----:B------:R-:W-:Y:S01]  /*13060*/  USHF.L.U64.HI UR5, UR4, UR6, UR5 ;  /* 0x0000000604057299 */ /* 0x000fe20008010205 */
[----:B------:R-:W-:Y:S01]  /*13070*/  MOV R220, R228 ;  /* 0x000000e400dc7202 */ /* 0x000fe20000000f00 */
[----:B------:R-:W-:Y:S02]  /*13080*/  USHF.L.U32 UR4, UR4, 0x5, URZ ;  /* 0x0000000504047899 */ /* 0x000fe4000800063f */
.L_x_663:
[----:B------:R-:W-:Y:S04]  /*13090*/  DEPBAR.LE SB0, 0x0 ;  /* 0x000080000000791a */ /* 0x000fe80000000000 */
[----:B------:R-:W-:Y:S01]  /*130a0*/  BAR.SYNC.DEFER_BLOCKING 0x0 ;  /* 0x0000000000007b1d */ /* 0x000fe20000010000 */
[----:B------:R-:W-:Y:S01]  /*130b0*/  SHF.R.S32.HI R4, RZ, 0x1f, R230 ;  /* 0x0000001fff047819 */ /* 0x000fe200000114e6 */
[C---:B------:R-:W-:Y:S02]  /*130c0*/  IMAD R0, R230.reuse, UR5, RZ ;  /* 0x00000005e6007c24 */ /* 0x040fe4000f8e02ff */
[----:B------:R-:W-:Y:S04]  /*130d0*/  IMAD.WIDE.U32 R6, R230, UR4, R220 ;  /* 0x00000004e6067c25 */ /* 0x000fe8000f8e00dc */
[----:B------:R-:W-:Y:S01]  /*130e0*/  IMAD R0, R4, UR4, R0 ;  /* 0x0000000404007c24 */ /* 0x000fe2000f8e0200 */
[C---:B------:R-:W-:Y:S04]  /*130f0*/  LEA R12, P0, R6.reuse, c[0x0][0x1f8], 0x1 ;  /* 0x00007e00060c7a11 */ /* 0x040fe800078008ff */
[----:B------:R-:W-:Y:S04]  /*13100*/  IADD3 R0, R7, R0, RZ ;  /* 0x0000000007007210 */ /* 0x000fe80007ffe0ff */
[----:B------:R-:W-:Y:S02]  /*13110*/  LEA.HI.X R13, R6, c[0x0][0x1fc], R0, 0x1, P0 ;  /* 0x00007f00060d7a11 */ /* 0x000fe400000f0c00 */
[C---:B------:R-:W-:Y:S02]  /*13120*/  ISETP.GT.AND P0, PT, R230.reuse, RZ, PT ;  /* 0x000000ffe600720c */ /* 0x040fe40003f04270 */
[----:B------:R-:W-:Y:S01]  /*13130*/  IADD3 R230, R230, -0x1, RZ ;  /* 0xffffffffe6e67810 */ /* 0x000fe20007ffe0ff */
[----:B------:R-:W-:Y:S07]  /*13140*/  LDSM.16.M88.4 R16, [R214+0x10080] ;  /* 0x01008000d610783b */ /* 0x000fee0000000200 */
        /* <DEDUP_REMOVED lines=12> */
[----:B------:R2:W-:Y:S07]  /*13210*/  LDGSTS.E.BYPASS.LTC128B.128 [R217+0xa080], [R12.64+0x100], !P5 ;  /* 0x0a0801000cd97fae */ /* 0x0005ee000e901d48 */
[----:B------:R2:W-:Y:S07]  /*13220*/  LDGSTS.E.BYPASS.LTC128B.128 [R217+0xb080], [R12.64+0x180], !P4 ;  /* 0x0b0801800cd97fae */ /* 0x0005ee000e101d48 */
[----:B------:R-:W-:Y:S07]  /*13230*/  LDSM.16.M88.4 R164, [R209+0x10080] ;  /* 0x01008000d1a4783b */ /* 0x000fee0000000200 */
[----:B------:R-:W0:Y:S07]  /*13240*/  LDGDEPBAR ;  /* 0x00000000000079af */ /* 0x000e2e0000000000 */
[----:B------:R-:W1:Y:S01]  /*13250*/  LDSM.16.M88.4 R168, [R208+0xc080] ;  /* 0x00c08000d0a8783b */ /* 0x000e620000000200 */
[C---:B--2---:R-:W-:Y:S06]  /*13260*/  HMMA.16816.F32.BF16 R12, R16.reuse, R148, RZ ;  /* 0x00000094100c723c */ /* 0x044fec00000418ff */
[----:B------:R-:W-:Y:S02]  /*13270*/  LDSM.16.M88.4 R172, [R207+0x10080] ;  /* 0x01008000cfac783b */ /* 0x000fe40000000200 */
[----:B------:R-:W-:Y:S05]  /*13280*/  HMMA.16816.F32.BF16 R16, R16, R150, RZ ;  /* 0x000000961010723c */ /* 0x000fea00000418ff */
[----:B------:R-:W2:Y:S03]  /*13290*/  LDSM.16.M88.4 R148, [R208+0xc880] ;  /* 0x00c88000d094783b */ /* 0x000ea60000000200 */
[C---:B---3--:R-:W-:Y:S04]  /*132a0*/  HMMA.16816.F32.BF16 R4, R152.reuse, R156, R4 ;  /* 0x0000009c9804723c */ /* 0x048fe80000041804 */
[----:B------:R-:W3:Y:S04]  /*132b0*/  LDSM.16.M88.4 R176, [R202] ;  /* 0x00000000cab0783b */ /* 0x000ee80000000200 */
[C---:B------:R-:W-:Y:S03]  /*132c0*/  HMMA.16816.F32.BF16 R8, R152.reuse, R158, R8 ;  /* 0x0000009e9808723c */ /* 0x040fe60000041808 */
[----:B------:R-:W-:Y:S05]  /*132d0*/  LDSM.16.M88.4 R156, [R214+0x14080] ;  /* 0x01408000d69c783b */ /* 0x000fea0000000200 */
        /* <DEDUP_REMOVED lines=94> */
[C---:B----4-:R-:W-:Y:S07]  /*138c0*/  HMMA.16816.F32.BF16 R12, R172.reuse, R152, R12 ;  /* 0x00000098ac0c723c */ /* 0x050fee000004180c */
[----:B------:R-:W-:Y:S01]  /*138d0*/  @P0 IMAD.WIDE.U32 R152, R230, c[0x0][0x1e0], RZ ;  /* 0x00007800e6980a25 */ /* 0x000fe200078e00ff */
[----:B------:R-:W-:Y:S04]  /*138e0*/  HMMA.16816.F32.BF16 R16, R172, R154, R16 ;  /* 0x0000009aac10723c */ /* 0x000fe80000041810 */
[----:B------:R-:W-:Y:S04]  /*138f0*/  FMNMX.FTZ R0, R4, R3, !PT ;  /* 0x0000000304007209 */ /* 0x000fe80007810000 */
        /* <DEDUP_REMOVED lines=16> */
[----:B------:R-:W2:Y:S01]  /*13a00*/  SHFL.BFLY PT, R149, R0, 0x2, 0x1f ;  /* 0x0c401f0000957f89 */ /* 0x000ea200000e0000 */
[----:B-1----:R-:W-:Y:S06]  /*13a10*/  FMNMX.FTZ R151, R151, R148, !PT ;  /* 0x0000009497977209 */ /* 0x002fec0007810000 */
[----:B------:R-:W1:Y:S01]  /*13a20*/  SHFL.BFLY PT, R150, R151, 0x1, 0x1f ;  /* 0x0c201f0097967f89 */ /* 0x000e6200000e0000 */
[----:B--2---:R-:W-:Y:S06]  /*13a30*/  FMNMX.FTZ R149, R0, R149, !PT ;  /* 0x0000009500957209 */ /* 0x004fec0007810000 */
[----:B------:R-:W2:Y:S01]  /*13a40*/  SHFL.BFLY PT, R148, R149, 0x1, 0x1f ;  /* 0x0c201f0095947f89 */ /* 0x000ea200000e0000 */
[----:B-1----:R-:W-:Y:S05]  /*13a50*/  FMNMX.FTZ R0, R151, R150, !PT ;  /* 0x0000009697007209 */ /* 0x002fea0007810000 */
[C---:B------:R-:W-:Y:S02]  /*13a60*/  FMUL.FTZ R165, R0.reuse, c[0x0][0x2d0] ;  /* 0x0000b40000a57a20 */ /* 0x040fe40000410000 */
[----:B------:R-:W-:Y:S02]  /*13a70*/  FADD.FTZ R3, -R0, R3 ;  /* 0x0000000300037221 */ /* 0x000fe40000010100 */
[--C-:B------:R-:W-:Y:S01]  /*13a80*/  FFMA.FTZ R150, R5, c[0x0][0x2d0], -R165.reuse ;  /* 0x0000b40005967a23 */ /* 0x100fe200000108a5 */
[----:B--2---:R-:W-:Y:S01]  /*13a90*/  FMNMX.FTZ R148, R149, R148, !PT ;  /* 0x0000009495947209 */ /* 0x004fe20007810000 */
[--C-:B------:R-:W-:Y:S01]  /*13aa0*/  FFMA.FTZ R149, R4, c[0x0][0x2d0], -R165.reuse ;  /* 0x0000b40004957a23 */ /* 0x100fe200000108a5 */
[----:B------:R-:W-:Y:S01]  /*13ab0*/  @P0 SHF.R.S32.HI R4, RZ, 0x1f, R230 ;  /* 0x0000001fff040819 */ /* 0x000fe200000114e6 */
[--C-:B------:R-:W-:Y:S01]  /*13ac0*/  FFMA.FTZ R151, R8, c[0x0][0x2d0], -R165.reuse ;  /* 0x0000b40008977a23 */ /* 0x100fe200000108a5 */
[----:B------:R-:W-:Y:S01]  /*13ad0*/  @P0 LEA R5, P1, R152, R218, 0x5 ;  /* 0x000000da98050211 */ /* 0x000fe200078228ff */
[--C-:B------:R-:W-:Y:S01]  /*13ae0*/  FFMA.FTZ R226, R9, c[0x0][0x2d0], -R165.reuse ;  /* 0x0000b40009e27a23 */ /* 0x100fe200000108a5 */
[----:B------:R-:W-:Y:S01]  /*13af0*/  MUFU.EX2 R150, R150 ;  /* 0x0000009600967308 */ /* 0x000fe20000000800 */
[----:B------:R-:W-:Y:S02]  /*13b00*/  @P0 IMAD R4, R4, c[0x0][0x1e0], RZ ;  /* 0x0000780004040a24 */ /* 0x000fe400078e02ff */
[----:B------:R-:W-:Y:S02]  /*13b10*/  FMUL.FTZ R164, R148, c[0x0][0x2d0] ;  /* 0x0000b40094a47a20 */ /* 0x000fe40000410000 */
[----:B------:R-:W-:Y:S02]  /*13b20*/  @P0 IMAD R4, R230, c[0x0][0x1e4], R4 ;  /* 0x00007900e6040a24 */ /* 0x000fe400078e0204 */
[----:B------:R-:W-:Y:S02]  /*13b30*/  FADD.FTZ R2, -R148, R2 ;  /* 0x0000000294027221 */ /* 0x000fe40000010100 */
[--C-:B------:R-:W-:Y:S01]  /*13b40*/  FFMA.FTZ R227, R6, c[0x0][0x2d0], -R164.reuse ;  /* 0x0000b40006e37a23 */ /* 0x100fe200000108a4 */
[----:B------:R-:W-:Y:S01]  /*13b50*/  @P0 IADD3 R4, R153, R4, RZ ;  /* 0x0000000499040210 */ /* 0x000fe20007ffe0ff */
[--C-:B------:R-:W-:Y:S01]  /*13b60*/  FFMA.FTZ R228, R7, c[0x0][0x2d0], -R164.reuse ;  /* 0x0000b40007e47a23 */ /* 0x100fe200000108a4 */
[----:B------:R-:W-:Y:S01]  /*13b70*/  MUFU.EX2 R149, R149 ;  /* 0x0000009500957308 */ /* 0x000fe20000000800 */
[----:B------:R-:W-:Y:S01]  /*13b80*/  FFMA.FTZ R229, R10, c[0x0][0x2d0], -R164 ;  /* 0x0000b4000ae57a23 */ /* 0x000fe200000108a4 */
[----:B------:R-:W-:Y:S01]  /*13b90*/  @P0 LEA.HI.X R4, R152, R223, R4, 0x5, P1 ;  /* 0x000000df98040211 */ /* 0x000fe200008f2c04 */
[----:B------:R-:W-:Y:S01]  /*13ba0*/  FFMA.FTZ R231, R11, c[0x0][0x2d0], -R164 ;  /* 0x0000b4000be77a23 */ /* 0x000fe200000108a4 */
[----:B------:R-:W-:Y:S01]  /*13bb0*/  @P0 LEA R8, P1, R5, c[0x0][0x1c8], 0x1 ;  /* 0x0000720005080a11 */ /* 0x000fe200078208ff */
[----:B------:R-:W-:Y:S02]  /*13bc0*/  FMUL.FTZ R3, R3, c[0x0][0x2d0] ;  /* 0x0000b40003037a20 */ /* 0x000fe40000410000 */
[----:B------:R-:W-:Y:S01]  /*13bd0*/  FMUL.FTZ R2, R2, c[0x0][0x2d0] ;  /* 0x0000b40002027a20 */ /* 0x000fe20000410000 */
[----:B------:R-:W-:Y:S01]  /*13be0*/  @P0 LEA.HI.X R9, R5, c[0x0][0x1cc], R4, 0x1, P1 ;  /* 0x0000730005090a11 */ /* 0x000fe200008f0c04 */
[--C-:B------:R-:W-:Y:S01]  /*13bf0*/  FFMA.FTZ R232, R12, c[0x0][0x2d0], -R165.reuse ;  /* 0x0000b4000ce87a23 */ /* 0x100fe200000108a5 */
[----:B------:R-:W-:Y:S01]  /*13c00*/  MUFU.EX2 R151, R151 ;  /* 0x0000009700977308 */ /* 0x000fe20000000800 */
[--C-:B------:R-:W-:Y:S02]  /*13c10*/  FFMA.FTZ R233, R13, c[0x0][0x2d0], -R165.reuse ;  /* 0x0000b4000de97a23 */ /* 0x100fe400000108a5 */
[----:B------:R1:W-:Y:S01]  /*13c20*/  @P0 LDGSTS.E.BYPASS.LTC128B.128 [R217+0xc080], [R8.64], !P3 ;  /* 0x0c08000008d90fae */ /* 0x0003e2000d901d48 */
[--C-:B------:R-:W-:Y:S02]  /*13c30*/  FFMA.FTZ R234, R14, c[0x0][0x2d0], -R164.reuse ;  /* 0x0000b4000eea7a23 */ /* 0x100fe400000108a4 */
[--C-:B------:R-:W-:Y:S02]  /*13c40*/  FFMA.FTZ R235, R15, c[0x0][0x2d0], -R164.reuse ;  /* 0x0000b4000feb7a23 */ /* 0x100fe400000108a4 */
[--C-:B------:R-:W-:Y:S02]  /*13c50*/  FFMA.FTZ R236, R16, c[0x0][0x2d0], -R165.reuse ;  /* 0x0000b40010ec7a23 */ /* 0x100fe400000108a5 */
[----:B------:R1:W-:Y:S01]  /*13c60*/  @P0 LDGSTS.E.BYPASS.LTC128B.128 [R217+0xd080], [R8.64+0x80], !P6 ;  /* 0x0d08008008d90fae */ /* 0x0003e2000f101d48 */
[----:B------:R-:W2:Y:S01]  /*13c70*/  MUFU.EX2 R3, R3 ;  /* 0x0000000300037308 */ /* 0x000ea20000000800 */
[--C-:B------:R-:W-:Y:S02]  /*13c80*/  FFMA.FTZ R238, R18, c[0x0][0x2d0], -R164.reuse ;  /* 0x0000b40012ee7a23 */ /* 0x100fe400000108a4 */
[----:B------:R-:W-:Y:S02]  /*13c90*/  FFMA.FTZ R165, R17, c[0x0][0x2d0], -R165 ;  /* 0x0000b40011a57a23 */ /* 0x000fe400000108a5 */
[----:B------:R-:W-:Y:S01]  /*13ca0*/  FFMA.FTZ R164, R19, c[0x0][0x2d0], -R164 ;  /* 0x0000b40013a47a23 */ /* 0x000fe200000108a4 */
[----:B------:R1:W-:Y:S04]  /*13cb0*/  @P0 LDGSTS.E.BYPASS.LTC128B.128 [R217+0xe080], [R8.64+0x100], !P5 ;  /* 0x0e08010008d90fae */ /* 0x0003e8000e901d48 */
[----:B------:R-:W3:Y:S03]  /*13cc0*/  MUFU.EX2 R2, R2 ;  /* 0x0000000200027308 */ /* 0x000ee60000000800 */
[----:B------:R1:W-:Y:S07]  /*13cd0*/  @P0 LDGSTS.E.BYPASS.LTC128B.128 [R217+0xf080], [R8.64+0x180], !P4 ;  /* 0x0f08018008d90fae */ /* 0x0003ee000e101d48 */
[----:B------:R-:W4:Y:S01]  /*13ce0*/  LDSM.16.MT88.4 R152, [R211+0x8080] ;  /* 0x00808000d398783b */ /* 0x000f220000004200 */
[----:B------:R-:W5:Y:S01]  /*13cf0*/  MUFU.EX2 R226, R226 ;  /* 0x000000e200e27308 */ /* 0x000f620000000800 */
[C---:B--2---:R-:W-:Y:S01]  /*13d00*/  FMUL.FTZ R4, R3.reuse, R144 ;  /* 0x0000009003047220 */ /* 0x044fe20000410000 */
[----:B------:R-:W-:Y:S01]  /*13d10*/  F2FP.BF16.PACK_AB R144, R150, R149 ;  /* 0x000000959690723e */ /* 0x000fe200000010ff */
[C---:B------:R-:W-:Y:S03]  /*13d20*/  FMUL.FTZ R5, R3.reuse, R145 ;  /* 0x0000009103057220 */ /* 0x040fe60000410000 */
[----:B------:R-:W2:Y:S01]  /*13d30*/  LDSM.16.MT88.4 R156, [R206+0x8080] ;  /* 0x00808000ce9c783b */ /* 0x000ea20000004200 */
[C---:B------:R-:W-:Y:S02]  /*13d40*/  FMUL.FTZ R132, R3.reuse, R132 ;  /* 0x0000008403847220 */ /* 0x040fe40000410000 */
[C---:B------:R-:W-:Y:S01]  /*13d50*/  FMUL.FTZ R133, R3.reuse, R133 ;  /* 0x0000008503857220 */ /* 0x040fe20000410000 */
[----:B------:R-:W-:Y:S01]  /*13d60*/  MUFU.EX2 R227, R227 ;  /* 0x000000e300e37308 */ /* 0x000fe20000000800 */
[C---:B------:R-:W-:Y:S02]  /*13d70*/  FMUL.FTZ R136, R3.reuse, R136 ;  /* 0x0000008803887220 */ /* 0x040fe40000410000 */
[----:B------:R-:W2:Y:S01]  /*13d80*/  LDSM.16.MT88.4 R160, [R205+0x8080] ;  /* 0x00808000cda0783b */ /* 0x000ea20000004200 */
[C---:B---3--:R-:W-:Y:S02]  /*13d90*/  FMUL.FTZ R6, R2.reuse, R146 ;  /* 0x0000009202067220 */ /* 0x048fe40000410000 */
[C---:B------:R-:W-:Y:S02]  /*13da0*/  FMUL.FTZ R7, R2.reuse, R147 ;  /* 0x0000009302077220 */ /* 0x040fe40000410000 */
[----:B------:R-:W-:Y:S02]  /*13db0*/  FMUL.FTZ R10, R2, R142 ;  /* 0x0000008e020a7220 */ /* 0x000fe40000410000 */
[----:B------:R-:W3:Y:S01]  /*13dc0*/  MUFU.EX2 R228, R228 ;  /* 0x000000e400e47308 */ /* 0x000ee20000000800 */
[C---:B-1----:R-:W-:Y:S01]  /*13dd0*/  FMUL.FTZ R8, R3.reuse, R140 ;  /* 0x0000008c03087220 */ /* 0x042fe20000410000 */
[----:B------:R-:W-:Y:S01]  /*13de0*/  LDSM.16.MT88.4 R12, [R204+0xb080] ;  /* 0x00b08000cc0c783b */ /* 0x000fe20000004200 */
[C---:B------:R-:W-:Y:S01]  /*13df0*/  FMUL.FTZ R9, R3.reuse, R141 ;  /* 0x0000008d03097220 */ /* 0x040fe20000410000 */
[----:B-----5:R-:W-:Y:S01]  /*13e00*/  F2FP.BF16.PACK_AB R146, R226, R151 ;  /* 0x00000097e292723e */ /* 0x020fe200000010ff */
[C---:B------:R-:W-:Y:S02]  /*13e10*/  FMUL.FTZ R11, R2.reuse, R143 ;  /* 0x0000008f020b7220 */ /* 0x040fe40000410000 */
[C---:B------:R-:W-:Y:S02]  /*13e20*/  FMUL.FTZ R134, R2.reuse, R134 ;  /* 0x0000008602867220 */ /* 0x040fe40000410000 */
[----:B------:R-:W1:Y:S01]  /*13e30*/  LDSM.16.MT88.4 R140, [R204+0x8080] ;  /* 0x00808000cc8c783b */ /* 0x000e620000004200 */
[----:B------:R-:W-:Y:S01]  /*13e40*/  MUFU.EX2 R229, R229 ;  /* 0x000000e500e57308 */ /* 0x000fe20000000800 */
[C---:B------:R-:W-:Y:S02]  /*13e50*/  FMUL.FTZ R135, R2.reuse, R135 ;  /* 0x0000008702877220 */ /* 0x040fe40000410000 */
[C---:B------:R-:W-:Y:S02]  /*13e60*/  FMUL.FTZ R137, R3.reuse, R137 ;  /* 0x0000008903897220 */ /* 0x040fe40000410000 */
[C---:B------:R-:W-:Y:S01]  /*13e70*/  FMUL.FTZ R138, R2.reuse, R138 ;  /* 0x0000008a028a7220 */ /* 0x040fe20000410000 */
[----:B------:R-:W-:Y:S01]  /*13e80*/  LDSM.16.MT88.4 R16, [R206+0x8880] ;  /* 0x00888000ce10783b */ /* 0x000fe20000004200 */
[----:B------:R-:W-:Y:S02]  /*13e90*/  FMUL.FTZ R139, R2, R139 ;  /* 0x0000008b028b7220 */ /* 0x000fe40000410000 */
[C---:B------:R-:W-:Y:S01]  /*13ea0*/  FMUL.FTZ R20, R3.reuse, R20 ;  /* 0x0000001403147220 */ /* 0x040fe20000410000 */
[----:B------:R-:W5:Y:S01]  /*13eb0*/  MUFU.EX2 R231, R231 ;  /* 0x000000e700e77308 */ /* 0x000f620000000800 */
[C---:B------:R-:W-:Y:S02]  /*13ec0*/  FMUL.FTZ R21, R3.reuse, R21 ;  /* 0x0000001503157220 */ /* 0x040fe40000410000 */
[----:B------:R-:W-:Y:S01]  /*13ed0*/  LDSM.16.MT88.4 R168, [R211+0xa880] ;  /* 0x00a88000d3a8783b */ /* 0x000fe20000004200 */
[----:B---3--:R-:W-:Y:S01]  /*13ee0*/  F2FP.BF16.PACK_AB R145, R228, R227 ;  /* 0x000000e3e491723e */ /* 0x008fe200000010ff */
[C---:B------:R-:W-:Y:S02]  /*13ef0*/  FMUL.FTZ R22, R2.reuse, R22 ;  /* 0x0000001602167220 */ /* 0x040fe40000410000 */
[C---:B------:R-:W-:Y:S02]  /*13f00*/  FMUL.FTZ R23, R2.reuse, R23 ;  /* 0x0000001702177220 */ /* 0x040fe40000410000 */
[C---:B------:R-:W-:Y:S01]  /*13f10*/  FMUL.FTZ R24, R3.reuse, R24 ;  /* 0x0000001803187220 */ /* 0x040fe20000410000 */
[----:B------:R-:W-:Y:S01]  /*13f20*/  LDSM.16.MT88.4 R172, [R206+0xa880] ;  /* 0x00a88000ceac783b */ /* 0x000fe20000004200 */
[----:B------:R-:W-:Y:S01]  /*13f30*/  MUFU.EX2 R237, R165 ;  /* 0x000000a500ed7308 */ /* 0x000fe20000000800 */
[C---:B------:R-:W-:Y:S02]  /*13f40*/  FMUL.FTZ R25, R3.reuse, R25 ;  /* 0x0000001903197220 */ /* 0x040fe40000410000 */
[C---:B------:R-:W-:Y:S02]  /*13f50*/  FMUL.FTZ R26, R2.reuse, R26 ;  /* 0x0000001a021a7220 */ /* 0x040fe40000410000 */
[C---:B------:R-:W-:Y:S01]  /*13f60*/  FMUL.FTZ R27, R2.reuse, R27 ;  /* 0x0000001b021b7220 */ /* 0x040fe20000410000 */
[----:B------:R-:W-:Y:S01]  /*13f70*/  LDSM.16.MT88.4 R176, [R205+0xa880] ;  /* 0x00a88000cdb0783b */ /* 0x000fe20000004200 */
[C---:B------:R-:W-:Y:S02]  /*13f80*/  FMUL.FTZ R28, R3.reuse, R28 ;  /* 0x0000001c031c7220 */ /* 0x040fe40000410000 */
[----:B------:R-:W-:Y:S01]  /*13f90*/  FMUL.FTZ R29, R3, R29 ;  /* 0x0000001d031d7220 */ /* 0x000fe20000410000 */
[----:B------:R3:W-:Y:S01]  /*13fa0*/  MUFU.EX2 R239, R164 ;  /* 0x000000a400ef7308 */ /* 0x0007e20000000800 */
[C---:B------:R-:W-:Y:S01]  /*13fb0*/  FMUL.FTZ R30, R2.reuse, R30 ;  /* 0x0000001e021e7220 */ /* 0x040fe20000410000 */
[----:B-----5:R-:W-:Y:S01]  /*13fc0*/  F2FP.BF16.PACK_AB R147, R231, R229 ;  /* 0x000000e5e793723e */ /* 0x020fe200000010ff */
[----:B------:R-:W-:Y:S01]  /*13fd0*/  LDSM.16.MT88.4 R180, [R204+0xa880] ;  /* 0x00a88000ccb4783b */ /* 0x000fe20000004200 */
[C---:B------:R-:W-:Y:S02]  /*13fe0*/  FMUL.FTZ R31, R2.reuse, R31 ;  /* 0x0000001f021f7220 */ /* 0x040fe40000410000 */
[C---:B------:R-:W-:Y:S02]  /*13ff0*/  FMUL.FTZ R32, R3.reuse, R32 ;  /* 0x0000002003207220 */ /* 0x040fe40000410000 */
[C---:B------:R-:W-:Y:S01]  /*14000*/  FMUL.FTZ R33, R3.reuse, R33 ;  /* 0x0000002103217220 */ /* 0x040fe20000410000 */
[C---:B----4-:R-:W-:Y:S01]  /*14010*/  HMMA.16816.F32.BF16 R4, R144.reuse, R152, R4 ;  /* 0x000000989004723c */ /* 0x050fe20000041804 */
[----:B------:R-:W-:Y:S01]  /*14020*/  LDSM.16.MT88.4 R184, [R211+0xb880] ;  /* 0x00b88000d3b8783b */ /* 0x000fe20000004200 */
[----:B------:R-:W-:Y:S03]  /*14030*/  MUFU.EX2 R232, R232 ;  /* 0x000000e800e87308 */ /* 0x000fe60000000800 */
[C---:B------:R-:W-:Y:S02]  /*14040*/  FMUL.FTZ R34, R2.reuse, R34 ;  /* 0x0000002202227220 */ /* 0x040fe40000410000 */
[C---:B------:R-:W-:Y:S01]  /*14050*/  FMUL.FTZ R35, R2.reuse, R35 ;  /* 0x0000002302237220 */ /* 0x040fe20000410000 */
[C---:B------:R-:W-:Y:S01]  /*14060*/  HMMA.16816.F32.BF16 R8, R144.reuse, R154, R8 ;  /* 0x0000009a9008723c */ /* 0x040fe20000041808 */
[----:B------:R-:W4:Y:S03]  /*14070*/  LDSM.16.MT88.4 R152, [R211+0x9080] ;  /* 0x00908000d398783b */ /* 0x000f260000004200 */
[C---:B------:R-:W-:Y:S01]  /*14080*/  FMUL.FTZ R36, R3.reuse, R36 ;  /* 0x0000002403247220 */ /* 0x040fe20000410000 */
[----:B------:R-:W5:Y:S01]  /*14090*/  MUFU.EX2 R233, R233 ;  /* 0x000000e900e97308 */ /* 0x000f620000000800 */
[C---:B------:R-:W-:Y:S02]  /*140a0*/  FMUL.FTZ R37, R3.reuse, R37 ;  /* 0x0000002503257220 */ /* 0x040fe40000410000 */
[C---:B--2---:R-:W-:Y:S01]  /*140b0*/  HMMA.16816.F32.BF16 R132, R144.reuse, R156, R132 ;  /* 0x0000009c9084723c */ /* 0x044fe20000041884 */
[----:B---3--:R-:W-:Y:S03]  /*140c0*/  LDSM.16.MT88.4 R164, [R204+0x9880] ;  /* 0x00988000cca4783b */ /* 0x008fe60000004200 */
[C---:B------:R-:W-:Y:S02]  /*140d0*/  FMUL.FTZ R38, R2.reuse, R38 ;  /* 0x0000002602267220 */ /* 0x040fe40000410000 */
[C---:B------:R-:W-:Y:S01]  /*140e0*/  FMUL.FTZ R39, R2.reuse, R39 ;  /* 0x0000002702277220 */ /* 0x040fe20000410000 */
[----:B------:R-:W-:Y:S01]  /*140f0*/  MUFU.EX2 R234, R234 ;  /* 0x000000ea00ea7308 */ /* 0x000fe20000000800 */
[C---:B------:R-:W-:Y:S01]  /*14100*/  HMMA.16816.F32.BF16 R136, R144.reuse, R158, R136 ;  /* 0x0000009e9088723c */ /* 0x040fe20000041888 */
[----:B------:R-:W2:Y:S03]  /*14110*/  LDSM.16.MT88.4 R156, [R206+0x9080] ;  /* 0x00908000ce9c783b */ /* 0x000ea60000004200 */
[C---:B------:R-:W-:Y:S02]  /*14120*/  FMUL.FTZ R40, R3.reuse, R40 ;  /* 0x0000002803287220 */ /* 0x040fe40000410000 */
[C---:B------:R-:W-:Y:S02]  /*14130*/  FMUL.FTZ R41, R3.reuse, R41 ;  /* 0x0000002903297220 */ /* 0x040fe40000410000 */
[C---:B------:R-:W-:Y:S01]  /*14140*/  HMMA.16816.F32.BF16 R20, R144.reuse, R160, R20 ;  /* 0x000000a09014723c */ /* 0x040fe20000041814 */
[----:B------:R-:W-:Y:S01]  /*14150*/  LDSM.16.MT88.4 R188, [R206+0xb880] ;  /* 0x00b88000cebc783b */ /* 0x000fe20000004200 */
[----:B------:R-:W3:Y:S02]  /*14160*/  MUFU.EX2 R235, R235 ;  /* 0x000000eb00eb7308 */ /* 0x000ee40000000800 */
[C---:B------:R-:W-:Y:S02]  /*14170*/  FMUL.FTZ R42, R2.reuse, R42 ;  /* 0x0000002a022a7220 */ /* 0x040fe40000410000 */
[C---:B------:R-:W-:Y:S02]  /*14180*/  FMUL.FTZ R43, R2.reuse, R43 ;  /* 0x0000002b022b7220 */ /* 0x040fe40000410000 */
[C---:B------:R-:W-:Y:S01]  /*14190*/  HMMA.16816.F32.BF16 R24, R144.reuse, R162, R24 ;  /* 0x000000a29018723c */ /* 0x040fe20000041818 */
[----:B------:R-:W-:Y:S03]  /*141a0*/  LDSM.16.MT88.4 R160, [R206+0x9880] ;  /* 0x00988000cea0783b */ /* 0x000fe60000004200 */
[C---:B------:R-:W-:Y:S01]  /*141b0*/  FMUL.FTZ R44, R3.reuse, R44 ;  /* 0x0000002c032c7220 */ /* 0x040fe20000410000 */
[----:B------:R-:W2:Y:S01]  /*141c0*/  MUFU.EX2 R236, R236 ;  /* 0x000000ec00ec7308 */ /* 0x000ea20000000800 */
[C---:B------:R-:W-:Y:S02]  /*141d0*/  FMUL.FTZ R45, R3.reuse, R45 ;  /* 0x0000002d032d7220 */ /* 0x040fe40000410000 */
[C---:B-1----:R-:W-:Y:S01]  /*141e0*/  HMMA.16816.F32.BF16 R28, R144.reuse, R140, R28 ;  /* 0x0000008c901c723c */ /* 0x042fe2000004181c */
[----:B------:R-:W-:Y:S03]  /*141f0*/  LDSM.16.MT88.4 R192, [R204+0xb880] ;  /* 0x00b88000ccc0783b */ /* 0x000fe60000004200 */
[C---:B------:R-:W-:Y:S02]  /*14200*/  FMUL.FTZ R46, R2.reuse, R46 ;  /* 0x0000002e022e7220 */ /* 0x040fe40000410000 */
[C---:B------:R-:W-:Y:S01]  /*14210*/  FMUL.FTZ R47, R2.reuse, R47 ;  /* 0x0000002f022f7220 */ /* 0x040fe20000410000 */
[----:B------:R-:W1:Y:S01]  /*14220*/  MUFU.EX2 R238, R238 ;  /* 0x000000ee00ee7308 */ /* 0x000e620000000800 */
[C---:B------:R-:W-:Y:S01]  /*14230*/  HMMA.16816.F32.BF16 R32, R144.reuse, R142, R32 ;  /* 0x0000008e9020723c */ /* 0x040fe20000041820 */
[----:B------:R-:W1:Y:S03]  /*14240*/  LDSM.16.MT88.4 R140, [R205+0x9080] ;  /* 0x00908000cd8c783b */ /* 0x000e660000004200 */
[C---:B------:R-:W-:Y:S02]  /*14250*/  FMUL.FTZ R48, R3.reuse, R48 ;  /* 0x0000003003307220 */ /* 0x040fe40000410000 */
[C---:B------:R-:W-:Y:S02]  /*14260*/  FMUL.FTZ R49, R3.reuse, R49 ;  /* 0x0000003103317220 */ /* 0x040fe40000410000 */
[C---:B----4-:R-:W-:Y:S01]  /*14270*/  HMMA.16816.F32.BF16 R36, R144.reuse, R152, R36 ;  /* 0x000000989024723c */ /* 0x050fe20000041824 */
[----:B------:R-:W0:Y:S03]  /*14280*/  LDGDEPBAR ;  /* 0x00000000000079af */ /* 0x000e260000000000 */
[C---:B------:R-:W-:Y:S02]  /*14290*/  FMUL.FTZ R50, R2.reuse, R50 ;  /* 0x0000003202327220 */ /* 0x040fe40000410000 */
[C---:B------:R-:W-:Y:S02]  /*142a0*/  FMUL.FTZ R51, R2.reuse, R51 ;  /* 0x0000003302337220 */ /* 0x040fe40000410000 */
[C---:B------:R-:W-:Y:S01]  /*142b0*/  HMMA.16816.F32.BF16 R40, R144.reuse, R154, R40 ;  /* 0x0000009a9028723c */ /* 0x040fe20000041828 */
[----:B------:R-:W4:Y:S03]  /*142c0*/  LDSM.16.MT88.4 R152, [R204+0x9080] ;  /* 0x00908000cc98783b */ /* 0x000f260000004200 */
        /* <DEDUP_REMOVED lines=10> */
[C---:B-1----:R-:W-:Y:S03]  /*14370*/  HMMA.16816.F32.BF16 R52, R144.reuse, R140, R52 ;  /* 0x0000008c9034723c */ /* 0x042fe60000041834 */
[C---:B------:R-:W-:Y:S02]  /*14380*/  FMUL.FTZ R59, R2.reuse, R59 ;  /* 0x0000003b023b7220 */ /* 0x040fe40000410000 */
[C---:B------:R-:W-:Y:S02]  /*14390*/  FMUL.FTZ R60, R3.reuse, R60 ;  /* 0x0000003c033c7220 */ /* 0x040fe40000410000 */
[C---:B------:R-:W-:Y:S02]  /*143a0*/  FMUL.FTZ R61, R3.reuse, R61 ;  /* 0x0000003d033d7220 */ /* 0x040fe40000410000 */
[C---:B------:R-:W-:Y:S01]  /*143b0*/  FMUL.FTZ R62, R2.reuse, R62 ;  /* 0x0000003e023e7220 */ /* 0x040fe20000410000 */
[C---:B------:R-:W-:Y:S01]  /*143c0*/  HMMA.16816.F32.BF16 R56, R144.reuse, R142, R56 ;  /* 0x0000008e9038723c */ /* 0x040fe20000041838 */
[----:B------:R-:W1:Y:S02]  /*143d0*/  LDSM.16.MT88.4 R140, [R206+0xa080] ;  /* 0x00a08000ce8c783b */ /* 0x000e640000004200 */
[C---:B------:R-:W-:Y:S02]  /*143e0*/  FMUL.FTZ R63, R2.reuse, R63 ;  /* 0x0000003f023f7220 */ /* 0x040fe40000410000 */
[C---:B------:R-:W-:Y:S02]  /*143f0*/  FMUL.FTZ R64, R3.reuse, R64 ;  /* 0x0000004003407220 */ /* 0x040fe40000410000 */
[C---:B------:R-:W-:Y:S02]  /*14400*/  FMUL.FTZ R65, R3.reuse, R65 ;  /* 0x0000004103417220 */ /* 0x040fe40000410000 */
[C---:B------:R-:W-:Y:S01]  /*14410*/  FMUL.FTZ R66, R2.reuse, R66 ;  /* 0x0000004202427220 */ /* 0x040fe20000410000 */
[C---:B----4-:R-:W-:Y:S03]  /*14420*/  HMMA.16816.F32.BF16 R60, R144.reuse, R152, R60 ;  /* 0x00000098903c723c */ /* 0x050fe6000004183c */
[C---:B------:R-:W-:Y:S02]  /*14430*/  FMUL.FTZ R67, R2.reuse, R67 ;  /* 0x0000004302437220 */ /* 0x040fe40000410000 */
[C---:B------:R-:W-:Y:S02]  /*14440*/  FMUL.FTZ R68, R3.reuse, R68 ;  /* 0x0000004403447220 */ /* 0x040fe40000410000 */
[C---:B------:R-:W-:Y:S02]  /*14450*/  FMUL.FTZ R69, R3.reuse, R69 ;  /* 0x0000004503457220 */ /* 0x040fe40000410000 */
[C---:B------:R-:W-:Y:S01]  /*14460*/  FMUL.FTZ R70, R2.reuse, R70 ;  /* 0x0000004602467220 */ /* 0x040fe20000410000 */
[C---:B------:R-:W-:Y:S01]  /*14470*/  HMMA.16816.F32.BF16 R64, R144.reuse, R154, R64 ;  /* 0x0000009a9040723c */ /* 0x040fe20000041840 */
[----:B------:R-:W4:Y:S02]  /*14480*/  LDSM.16.MT88.4 R152, [R205+0xa080] ;  /* 0x00a08000cd98783b */ /* 0x000f240000004200 */
[C---:B------:R-:W-:Y:S02]  /*14490*/  FMUL.FTZ R71, R2.reuse, R71 ;  /* 0x0000004702477220 */ /* 0x040fe40000410000 */
[C---:B------:R-:W-:Y:S02]  /*144a0*/  FMUL.FTZ R72, R3.reuse, R72 ;  /* 0x0000004803487220 */ /* 0x040fe40000410000 */
[C---:B------:R-:W-:Y:S02]  /*144b0*/  FMUL.FTZ R73, R3.reuse, R73 ;  /* 0x0000004903497220 */ /* 0x040fe40000410000 */
[C---:B------:R-:W-:Y:S01]  /*144c0*/  FMUL.FTZ R74, R2.reuse, R74 ;  /* 0x0000004a024a7220 */ /* 0x040fe20000410000 */
[C---:B--2---:R-:W-:Y:S03]  /*144d0*/  HMMA.16816.F32.BF16 R68, R144.reuse, R156, R68 ;  /* 0x0000009c9044723c */ /* 0x044fe60000041844 */
[C---:B------:R-:W-:Y:S02]  /*144e0*/  FMUL.FTZ R75, R2.reuse, R75 ;  /* 0x0000004b024b7220 */ /* 0x040fe40000410000 */
[C---:B------:R-:W-:Y:S02]  /*144f0*/  FMUL.FTZ R76, R3.reuse, R76 ;  /* 0x0000004c034c7220 */ /* 0x040fe40000410000 */
[C---:B------:R-:W-:Y:S02]  /*14500*/  FMUL.FTZ R77, R3.reuse, R77 ;  /* 0x0000004d034d7220 */ /* 0x040fe40000410000 */
[C---:B------:R-:W-:Y:S01]  /*14510*/  FMUL.FTZ R78, R2.reuse, R78 ;  /* 0x0000004e024e7220 */ /* 0x040fe20000410000 */
[C---:B------:R-:W-:Y:S01]  /*14520*/  HMMA.16816.F32.BF16 R72, R144.reuse, R158, R72 ;  /* 0x0000009e9048723c */ /* 0x040fe20000041848 */
[----:B------:R-:W2:Y:S02]  /*14530*/  LDSM.16.MT88.4 R156, [R204+0xa080] ;  /* 0x00a08000cc9c783b */ /* 0x000ea40000004200 */
[C---:B------:R-:W-:Y:S02]  /*14540*/  FMUL.FTZ R79, R2.reuse, R79 ;  /* 0x0000004f024f7220 */ /* 0x040fe40000410000 */
        /* <DEDUP_REMOVED lines=64> */
[----:B------:R-:W-:Y:S02]  /*14950*/  LDSM.16.MT88.4 R156, [R211+0x9880] ;  /* 0x00988000d39c783b */ /* 0x000fe40000004200 */
[C---:B------:R-:W-:Y:S02]  /*14960*/  FMUL.FTZ R127, R2.reuse, R127 ;  /* 0x0000007f027f7220 */ /* 0x040fe40000410000 */
[C---:B------:R-:W-:Y:S02]  /*14970*/  FMUL.FTZ R128, R3.reuse, R128 ;  /* 0x0000008003807220 */ /* 0x040fe40000410000 */
[C---:B------:R-:W-:Y:S02]  /*14980*/  FMUL.FTZ R129, R3.reuse, R129 ;  /* 0x0000008103817220 */ /* 0x040fe40000410000 */
[C---:B------:R-:W-:Y:S01]  /*14990*/  FMUL.FTZ R130, R2.reuse, R130 ;  /* 0x0000008202827220 */ /* 0x040fe20000410000 */
[C---:B------:R-:W-:Y:S03]  /*149a0*/  HMMA.16816.F32.BF16 R124, R144.reuse, R12, R124 ;  /* 0x0000000c907c723c */ /* 0x040fe6000004187c */
[C---:B------:R-:W-:Y:S02]  /*149b0*/  FMUL.FTZ R131, R2.reuse, R131 ;  /* 0x0000008302837220 */ /* 0x040fe40000410000 */
[----:B------:R-:W-:Y:S01]  /*149c0*/  FFMA.FTZ R149, R3, R225, R149 ;  /* 0x000000e103957223 */ /* 0x000fe20000010095 */
[----:B------:R-:W-:Y:S01]  /*149d0*/  MOV R3, R0 ;  /* 0x0000000000037202 */ /* 0x000fe20000000f00 */
[----:B------:R-:W-:Y:S01]  /*149e0*/  FFMA.FTZ R227, R2, R224, R227 ;  /* 0x000000e002e37223 */ /* 0x000fe200000100e3 */
[----:B-----5:R-:W-:Y:S01]  /*149f0*/  F2FP.BF16.PACK_AB R12, R233, R232 ;  /* 0x000000e8e90c723e */ /* 0x020fe200000010ff */
[----:B------:R-:W-:Y:S01]  /*14a00*/  FADD.FTZ R149, R150, R149 ;  /* 0x0000009596957221 */ /* 0x000fe20000010000 */
[----:B------:R-:W-:Y:S03]  /*14a10*/  HMMA.16816.F32.BF16 R128, R144, R14, R128 ;  /* 0x0000000e9080723c */ /* 0x000fe60000041880 */
[----:B---3--:R-:W-:Y:S01]  /*14a20*/  F2FP.BF16.PACK_AB R13, R235, R234 ;  /* 0x000000eaeb0d723e */ /* 0x008fe200000010ff */
[----:B------:R-:W-:Y:S01]  /*14a30*/  FADD.FTZ R227, R228, R227 ;  /* 0x000000e3e4e37221 */ /* 0x000fe20000010000 */
[----:B------:R-:W-:Y:S01]  /*14a40*/  MOV R2, R148 ;  /* 0x0000009400027202 */ /* 0x000fe20000000f00 */
[----:B------:R-:W-:Y:S01]  /*14a50*/  FADD.FTZ R149, R151, R149 ;  /* 0x0000009597957221 */ /* 0x000fe20000010000 */
[----:B------:R-:W-:Y:S01]  /*14a60*/  F2FP.BF16.PACK_AB R14, R237, R236 ;  /* 0x000000eced0e723e */ /* 0x000fe200000010ff */
[----:B------:R-:W-:Y:S01]  /*14a70*/  FADD.FTZ R227, R229, R227 ;  /* 0x000000e3e5e37221 */ /* 0x000fe20000010000 */
[----:B------:R-:W-:Y:S03]  /*14a80*/  F2FP.BF16.PACK_AB R15, R239, R238 ;  /* 0x000000eeef0f723e */ /* 0x000fe600000010ff */
[----:B------:R-:W-:Y:S02]  /*14a90*/  FADD.FTZ R226, R226, R149 ;  /* 0x00000095e2e27221 */ /* 0x000fe40000010000 */
[----:B------:R-:W-:Y:S02]  /*14aa0*/  FADD.FTZ R231, R231, R227 ;  /* 0x000000e3e7e77221 */ /* 0x000fe40000010000 */
[C---:B-1----:R-:W-:Y:S01]  /*14ab0*/  HMMA.16816.F32.BF16 R144, R12.reuse, R140, R4 ;  /* 0x0000008c0c90723c */ /* 0x042fe20000041804 */
[----:B------:R-:W1:Y:S04]  /*14ac0*/  LDSM.16.MT88.4 R4, [R204+0x8880] ;  /* 0x00888000cc04783b */ /* 0x000e680000004200 */
[----:B------:R-:W-:Y:S02]  /*14ad0*/  FADD.FTZ R226, R232, R226 ;  /* 0x000000e2e8e27221 */ /* 0x000fe40000010000 */
[----:B------:R-:W-:Y:S01]  /*14ae0*/  FADD.FTZ R231, R234, R231 ;  /* 0x000000e7eae77221 */ /* 0x000fe20000010000 */
[C---:B------:R-:W-:Y:S01]  /*14af0*/  HMMA.16816.F32.BF16 R140, R12.reuse, R142, R8 ;  /* 0x0000008e0c8c723c */ /* 0x040fe20000041808 */
[----:B------:R-:W2:Y:S03]  /*14b00*/  LDSM.16.MT88.4 R8, [R205+0x9880] ;  /* 0x00988000cd08783b */ /* 0x000ea60000004200 */
[----:B------:R-:W-:Y:S02]  /*14b10*/  FADD.FTZ R226, R233, R226 ;  /* 0x000000e2e9e27221 */ /* 0x000fe40000010000 */
[----:B------:R-:W-:Y:S02]  /*14b20*/  FADD.FTZ R231, R235, R231 ;  /* 0x000000e7ebe77221 */ /* 0x000fe40000010000 */
[C---:B------:R-:W-:Y:S04]  /*14b30*/  HMMA.16816.F32.BF16 R132, R12.reuse, R16, R132 ;  /* 0x000000100c84723c */ /* 0x040fe80000041884 */
[----:B------:R-:W-:Y:S02]  /*14b40*/  FADD.FTZ R226, R236, R226 ;  /* 0x000000e2ece27221 */ /* 0x000fe40000010000 */
[----:B------:R-:W-:Y:S02]  /*14b50*/  FADD.FTZ R231, R238, R231 ;  /* 0x000000e7eee77221 */ /* 0x000fe40000010000 */
[C---:B------:R-:W-:Y:S01]  /*14b60*/  HMMA.16816.F32.BF16 R136, R12.reuse, R18, R136 ;  /* 0x000000120c88723c */ /* 0x040fe20000041888 */
[----:B------:R-:W3:Y:S03]  /*14b70*/  LDSM.16.MT88.4 R16, [R205+0xb880] ;  /* 0x00b88000cd10783b */ /* 0x000ee60000004200 */
[----:B------:R-:W-:Y:S02]  /*14b80*/  FADD.FTZ R225, R237, R226 ;  /* 0x000000e2ede17221 */ /* 0x000fe40000010000 */
[----:B------:R-:W-:Y:S02]  /*14b90*/  FADD.FTZ R224, R239, R231 ;  /* 0x000000e7efe07221 */ /* 0x000fe40000010000 */
[C---:B----4-:R-:W-:Y:S08]  /*14ba0*/  HMMA.16816.F32.BF16 R20, R12.reuse, R152, R20 ;  /* 0x000000980c14723c */ /* 0x050ff00000041814 */
[C---:B------:R-:W-:Y:S08]  /*14bb0*/  HMMA.16816.F32.BF16 R24, R12.reuse, R154, R24 ;  /* 0x0000009a0c18723c */ /* 0x040ff00000041818 */
[C---:B-1----:R-:W-:Y:S08]  /*14bc0*/  HMMA.16816.F32.BF16 R28, R12.reuse, R4, R28 ;  /* 0x000000040c1c723c */ /* 0x042ff0000004181c */
[C---:B------:R-:W-:Y:S08]  /*14bd0*/  HMMA.16816.F32.BF16 R32, R12.reuse, R6, R32 ;  /* 0x000000060c20723c */ /* 0x040ff00000041820 */
        /* <DEDUP_REMOVED lines=24> */
[----:B------:R-:W-:-:S07]  /*14d60*/  @P0 BRA `(.L_x_663) ;  /* 0xffffe32000000947 */ /* 0x000fce000383ffff */
.L_x_662:
[----:B------:R-:W1:Y:S01]  /*14d70*/  SHFL.BFLY PT, R2, R224, 0x2, 0x1f ;  /* 0x0c401f00e0027f89 */ /* 0x000e6200000e0000 */
[----:B------:R-:W-:-:S02]  /*14d80*/  MOV R4, RZ ;  /* 0x000000ff00047202 */ /* 0x000fc40000000f00 */
[----:B------:R-:W-:Y:S01]  /*14d90*/  MOV R10, 0xff800000 ;  /* 0xff800000000a7802 */ /* 0x000fe20000000f00 */
[----:B------:R-:W2:Y:S01]  /*14da0*/  SHFL.BFLY PT, R5, R225, 0x2, 0x1f ;  /* 0x0c401f00e1057f89 */ /* 0x000ea200000e0000 */
        /* <DEDUP_REMOVED lines=9> */
[----:B------:R-:W-:Y:S02]  /*14e40*/  MOV R3, RZ ;  /* 0x000000ff00037202 */ /* 0x000fe40000000f00 */
[----:B------:R-:W-:-:S09]  /*14e50*/  FSETP.NE.FTZ.AND P1, PT, R5, RZ, PT ;  /* 0x000000ff0500720b */ /* 0x000fd20003f35000 */
[----:B------:R-:W1:Y:S01]  /*14e60*/  @P0 MUFU.RCP R3, R2 ;  /* 0x0000000200030308 */ /* 0x000e620000001000 */
[----:B------:R-:W-:-:S03]  /*14e70*/  @P0 MOV R14, 0x3f317218 ;  /* 0x3f317218000e0802 */ /* 0x000fc60000000f00 */
[----:B------:R-:W-:-:S04]  /*14e80*/  @P1 MOV R12, 0x3f317218 ;  /* 0x3f317218000c1802 */ /* 0x000fc80000000f00 */
[----:B------:R-:W2:Y:S01]  /*14e90*/  @P0 MUFU.LG2 R2, R2 ;  /* 0x0000000200020308 */ /* 0x000ea20000000c00 */
[----:B------:R-:W-:-:S07]  /*14ea0*/  @P1 FMUL.FTZ R12, R12, c[0x0][0x2d0] ;  /* 0x0000b4000c0c1a20 */ /* 0x000fce0000410000 */
[----:B------:R-:W3:Y:S01]  /*14eb0*/  @P1 MUFU.LG2 R6, R5 ;  /* 0x0000000500061308 */ /* 0x000ee20000000c00 */
[C---:B-1----:R-:W-:Y:S02]  /*14ec0*/  FMUL.FTZ R146, R3.reuse, R146 ;  /* 0x0000009203927220 */ /* 0x042fe40000410000 */
[C---:B------:R-:W-:Y:S02]  /*14ed0*/  FMUL.FTZ R147, R3.reuse, R147 ;  /* 0x0000009303937220 */ /* 0x040fe40000410000 */
[C---:B------:R-:W-:Y:S02]  /*14ee0*/  FMUL.FTZ R142, R3.reuse, R142 ;  /* 0x0000008e038e7220 */ /* 0x040fe40000410000 */
[----:B------:R-:W-:Y:S01]  /*14ef0*/  FMUL.FTZ R143, R3, R143 ;  /* 0x0000008f038f7220 */ /* 0x000fe20000410000 */
[----:B------:R-:W1:Y:S01]  /*14f00*/  @P1 MUFU.RCP R4, R5 ;  /* 0x0000000500041308 */ /* 0x000e620000001000 */
[----:B--2---:R-:W-:Y:S02]  /*14f10*/  @P0 FMUL.FTZ R13, R2, 0.69314718246459960938 ;  /* 0x3f317218020d0820 */ /* 0x004fe40000410000 */
[----:B------:R-:W-:-:S02]  /*14f20*/  @P0 FMUL.FTZ R2, R14, c[0x0][0x2d0] ;  /* 0x0000b4000e020a20 */ /* 0x000fc40000410000 */
[C---:B------:R-:W-:Y:S02]  /*14f30*/  FMUL.FTZ R134, R3.reuse, R134 ;  /* 0x0000008603867220 */ /* 0x040fe40000410000 */
[C---:B------:R-:W-:Y:S02]  /*14f40*/  FMUL.FTZ R135, R3.reuse, R135 ;  /* 0x0000008703877220 */ /* 0x040fe40000410000 */
[----:B---3--:R-:W-:Y:S02]  /*14f50*/  @P1 FMUL.FTZ R6, R6, 0.69314718246459960938 ;  /* 0x3f31721806061820 */ /* 0x008fe40000410000 */
[C---:B------:R-:W-:Y:S02]  /*14f60*/  FMUL.FTZ R138, R3.reuse, R138 ;  /* 0x0000008a038a7220 */ /* 0x040fe40000410000 */
[C---:B------:R-:W-:Y:S02]  /*14f70*/  FMUL.FTZ R139, R3.reuse, R139 ;  /* 0x0000008b038b7220 */ /* 0x040fe40000410000 */
[----:B------:R-:W-:-:S02]  /*14f80*/  FMUL.FTZ R22, R3, R22 ;  /* 0x0000001603167220 */ /* 0x000fc40000410000 */
[C---:B-1----:R-:W-:Y:S02]  /*14f90*/  FMUL.FTZ R144, R4.reuse, R144 ;  /* 0x0000009004907220 */ /* 0x042fe40000410000 */
        /* <DEDUP_REMOVED lines=117> */
[----:B------:R-:W-:Y:S02]  /*156f0*/  FMUL.FTZ R3, R3, R131 ;  /* 0x0000008303037220 */ /* 0x000fe40000410000 */
[----:B------:R-:W-:-:S02]  /*15700*/  @P1 FFMA.FTZ R10, R12, R0, R6 ;  /* 0x000000000c0a1223 */ /* 0x000fc40000010006 */
[----:B------:R-:W-:Y:S02]  /*15710*/  @P0 FFMA.FTZ R11, R2, R148, R13 ;  /* 0x00000094020b0223 */ /* 0x000fe4000001000d */
.L_x_589:
        /* <DEDUP_REMOVED lines=56> */
[----:B------:R-:W-:Y:S01]  /*15aa0*/  IMAD.IADD R13, R13, 0x1, R4 ;  /* 0x000000010d0d7824 */ /* 0x000fe200078e0204 */
[----:B------:R-:W-:Y:S01]  /*15ab0*/  SEL R16, R16, 0xffffffc0, !P2 ;  /* 0xffffffc010107807 */ /* 0x000fe20005000000 */
[----:B------:R-:W-:Y:S01]  /*15ac0*/  STS [R4], R140 ;  /* 0x0000008c04007388 */ /* 0x000fe20000000800 */
[----:B------:R-:W-:-:S02]  /*15ad0*/  F2FP.BF16.PACK_AB R46, R47, R46 ;  /* 0x0000002e2f2e723e */ /* 0x000fc400000010ff */
[----:B------:R-:W-:Y:S01]  /*15ae0*/  F2FP.BF16.PACK_AB R48, R49, R48 ;  /* 0x000000303130723e */ /* 0x000fe200000010ff */
[----:B------:R-:W-:Y:S01]  /*15af0*/  IMAD.IADD R18, R15, 0x1, R16 ;  /* 0x000000010f127824 */ /* 0x000fe200078e0210 */
[----:B------:R-:W-:Y:S01]  /*15b00*/  STS [R4+0x400], R142 ;  /* 0x0004008e04007388 */ /* 0x000fe20000000800 */
[----:B------:R-:W-:Y:S01]  /*15b10*/  IMAD.IADD R19, R16, 0x1, R4 ;  /* 0x0000000110137824 */ /* 0x000fe200078e0204 */
[----:B------:R-:W-:Y:S02]  /*15b20*/  F2FP.BF16.PACK_AB R50, R51, R50 ;  /* 0x000000323332723e */ /* 0x000fe400000010ff */
        /* <DEDUP_REMOVED lines=23> */
[----:B------:R-:W-:Y:S02]  /*15ca0*/  F2FP.BF16.PACK_AB R84, R85, R84 ;  /* 0x000000545554723e */ /* 0x000fe400000010ff */
        /* <DEDUP_REMOVED lines=8> */
[----:B------:R-:W-:Y:S01]  /*15d30*/  STS [R20+0x80], R28 ;  /* 0x0000801c14007388 */ /* 0x000fe20000000800 */
[----:B------:R-:W-:Y:S02]  /*15d40*/  F2FP.BF16.PACK_AB R98, R99, R98 ;  /* 0x000000626362723e */ /* 0x000fe400000010ff */
        /* <DEDUP_REMOVED lines=23> */
[----:B------:R-:W-:Y:S02]  /*15ec0*/  ISETP.NE.U32.AND P0, PT, RZ, c[0x0][0x500], PT ;  /* 0x00014000ff007a0c */ /* 0x000fe40003f05070 */
[----:B------:R-:W-:Y:S01]  /*15ed0*/  ISETP.NE.U32.AND P1, PT, RZ, c[0x0][0x508], PT ;  /* 0x00014200ff007a0c */ /* 0x000fe20003f25070 */
[----:B------:R-:W-:Y:S01]  /*15ee0*/  STS [R17+0x4480], R46 ;  /* 0x0044802e11007388 */ /* 0x000fe20000000800 */
[----:B------:R-:W-:-:S02]  /*15ef0*/  ISETP.NE.AND.EX P0, PT, RZ, c[0x0][0x504], PT, P0 ;  /* 0x00014100ff007a0c */ /* 0x000fc40003f05300 */
        /* <DEDUP_REMOVED lines=39> */
[----:B------:R1:W-:Y:S04]  /*16170*/  STS [R19+0xc400], R122 ;  /* 0x00c4007a13007388 */ /* 0x0003e80000000800 */
[----:B------:R-:W-:Y:S04]  /*16180*/  STS [R20+0xc080], R124 ;  /* 0x00c0807c14007388 */ /* 0x000fe80000000800 */
[----:B------:R-:W-:Y:S04]  /*16190*/  STS [R20+0xc480], R126 ;  /* 0x00c4807e14007388 */ /* 0x000fe80000000800 */
[----:B------:R-:W-:Y:S04]  /*161a0*/  STS [R16+0xc000], R128 ;  /* 0x00c0008010007388 */ /* 0x000fe80000000800 */
[----:B------:R2:W-:Y:S01]  /*161b0*/  STS [R16+0xc400], R3 ;  /* 0x00c4000310007388 */ /* 0x0005e20000000800 */
[----:B-1----:R-:W-:-:S03]  /*161c0*/  IMAD.WIDE R18, R216, R5, c[0x0][0x500] ;  /* 0x00014000d8127625 */ /* 0x002fc600078e0205 */
[----:B------:R-:W-:Y:S06]  /*161d0*/  BAR.SYNC.DEFER_BLOCKING 0x1, 0x100 ;  /* 0x0044000000007b1d */ /* 0x000fec0000010000 */
[----:B--2---:R-:W2:Y:S01]  /*161e0*/  @P0 LDG.E R3, [R18.64] ;  /* 0x0000000812030981 */ /* 0x004ea2000c1e1900 */
[----:B------:R-:W-:Y:S02]  /*161f0*/  IMAD.MOV.U32 R4, RZ, RZ, c[0x0][0x388] ;  /* 0x0000e200ff047624 */ /* 0x000fe400078e00ff */
[----:B------:R-:W-:-:S05]  /*16200*/  @P1 IMAD.WIDE R16, R216, R5, c[0x0][0x508] ;  /* 0x00014200d8101625 */ /* 0x000fca00078e0205 */
[----:B------:R1:W5:Y:S02]  /*16210*/  @P1 LDG.E R4, [R16.64] ;  /* 0x0000000810041981 */ /* 0x000364000c1e1900 */
[----:B-1----:R-:W-:Y:S02]  /*16220*/  CS2R R16, SRZ ;  /* 0x0000000000107805 */ /* 0x002fe4000001ff00 */
[--C-:B--2---:R-:W-:Y:S01]  /*16230*/  @P0 SHF.R.S32.HI R17, RZ, 0x1f, R3.reuse ;  /* 0x0000001fff110819 */ /* 0x104fe20000011403 */
[----:B------:R-:W-:Y:S01]  /*16240*/  @P0 IMAD.MOV.U32 R16, RZ, RZ, R3 ;  /* 0x000000ffff100224 */ /* 0x000fe200078e0003 */
[----:B------:R-:W-:Y:S05]  /*16250*/  @P1 BRA `(.L_x_665) ;  /* 0x0000004000001947 */ /* 0x000fea0003800000 */
[----:B------:R-:W-:Y:S05]  /*16260*/  @!P0 BRA `(.L_x_665) ;  /* 0x0000003000008947 */ /* 0x000fea0003800000 */
[----:B-----5:R1:W2:Y:S04]  /*16270*/  LDG.E R4, [R18.64] ;  /* 0x0000000812047981 */ /* 0x0202a8000c1e1900 */
[----:B-1----:R-:W2:Y:S02]  /*16280*/  LDG.E R18, [R18.64+0x4] ;  /* 0x0000040812127981 */ /* 0x002ea4000c1e1900 */
[----:B--2---:R-:W-:-:S02]  /*16290*/  IADD3 R4, -R4, R18, RZ ;  /* 0x0000001204047210 */ /* 0x004fc40007ffe1ff */
.L_x_665:
[----:B------:R-:W-:Y:S01]  /*162a0*/  LOP3.LUT R9, R12, 0xffffffe0, RZ, 0xc0, !PT ;  /* 0xffffffe00c097812 */ /* 0x000fe200078ec0ff */
[----:B------:R-:W1:Y:S01]  /*162b0*/  S2R R75, SR_CTAID.X ;  /* 0x00000000004b7919 */ /* 0x000e620000002500 */
[----:B------:R-:W-:Y:S01]  /*162c0*/  SHF.R.S32.HI R5, RZ, 0x1f, R14 ;  /* 0x0000001fff057819 */ /* 0x000fe2000001140e */
[----:B------:R-:W-:Y:S01]  /*162d0*/  IMAD.MOV.U32 R12, RZ, RZ, c[0x0][0x4e8] ;  /* 0x00013a00ff0c7624 */ /* 0x000fe200078e00ff */
[----:B------:R-:W-:Y:S01]  /*162e0*/  LEA.HI R3, R8, R8, RZ, 0x1 ;  /* 0x0000000808037211 */ /* 0x000fe200078f08ff */
[----:B------:R-:W-:Y:S01]  /*162f0*/  IMAD.IADD R9, R2, 0x1, -R9 ;  /* 0x0000000102097824 */ /* 0x000fe200078e0a09 */
[----:B------:R-:W-:Y:S01]  /*16300*/  LEA.HI R5, R5, R14, RZ, 0x3 ;  /* 0x0000000e05057211 */ /* 0x000fe200078f18ff */
[----:B------:R-:W-:Y:S01]  /*16310*/  IMAD.MOV.U32 R19, RZ, RZ, R17 ;  /* 0x000000ffff137224 */ /* 0x000fe200078e0011 */
[----:B------:R-:W-:Y:S01]  /*16320*/  LOP3.LUT R3, R3, 0x1ffffffe, RZ, 0xc0, !PT ;  /* 0x1ffffffe03037812 */ /* 0x000fe200078ec0ff */
[----:B------:R-:W-:Y:S01]  /*16330*/  BSSY B0, `(.L_x_666) ;  /* 0x000008b000007945 */ /* 0x000fe20003800000 */
[----:B------:R-:W-:-:S02]  /*16340*/  SHF.R.S32.HI R7, RZ, 0x1f, R9 ;  /* 0x0000001fff077819 */ /* 0x000fc40000011409 */
[----:B------:R-:W-:Y:S02]  /*16350*/  LOP3.LUT R5, R5, 0xffffff8, RZ, 0xc0, !PT ;  /* 0x0ffffff805057812 */ /* 0x000fe400078ec0ff */
[----:B------:R-:W-:Y:S02]  /*16360*/  LEA.HI R7, R7, R9, RZ, 0x2 ;  /* 0x0000000907077211 */ /* 0x000fe400078f10ff */
[----:B------:R-:W-:Y:S01]  /*16370*/  IADD3 R5, -R5, R14, RZ ;  /* 0x0000000e05057210 */ /* 0x000fe20007ffe1ff */
[----:B------:R-:W-:Y:S01]  /*16380*/  IMAD.WIDE.U32 R14, R16, c[0x0][0x3a0], RZ ;  /* 0x0000e800100e7a25 */ /* 0x000fe200078e00ff */
[----:B------:R-:W-:Y:S02]  /*16390*/  SHF.R.S32.HI R7, RZ, 0x2, R7 ;  /* 0x00000002ff077819 */ /* 0x000fe40000011407 */
[----:B------:R-:W-:Y:S01]  /*163a0*/  LOP3.LUT P2, RZ, R9, 0x3, RZ, 0xc0, !PT ;  /* 0x0000000309ff7812 */ /* 0x000fe2000784c0ff */
[----:B------:R-:W-:Y:S01]  /*163b0*/  IMAD.IADD R9, R8, 0x1, -R3 ;  /* 0x0000000108097824 */ /* 0x000fe200078e0a03 */
[----:B------:R-:W-:Y:S01]  /*163c0*/  ISETP.NE.AND P1, PT, R12, 0x1, PT ;  /* 0x000000010c00780c */ /* 0x000fe20003f25270 */
[----:B------:R-:W-:Y:S01]  /*163d0*/  IMAD R5, R5, 0x10, R7 ;  /* 0x0000001005057824 */ /* 0x000fe200078e0207 */
[----:B------:R-:W-:Y:S01]  /*163e0*/  MOV R18, R16 ;  /* 0x0000001000127202 */ /* 0x000fe20000000f00 */
[----:B------:R-:W-:Y:S01]  /*163f0*/  IMAD R12, R0, c[0x0][0x490], RZ ;  /* 0x00012400000c7a24 */ /* 0x000fe200078e02ff */
[CC--:B------:R-:W-:Y:S01]  /*16400*/  LEA.HI R3, R6.reuse, R2.reuse, RZ, 0x3 ;  /* 0x0000000206037211 */ /* 0x0c0fe200078f18ff */
[----:B------:R-:W-:Y:S01]  /*16410*/  IMAD R9, R9, 0x8, R5 ;  /* 0x0000000809097824 */ /* 0x000fe200078e0205 */
[----:B------:R-:W-:Y:S01]  /*16420*/  LEA.HI R6, R6, R2, RZ, 0x6 ;  /* 0x0000000206067211 */ /* 0x000fe200078f30ff */
[----:B------:R-:W-:Y:S01]  /*16430*/  IMAD R7, R17, c[0x0][0x3a0], RZ ;  /* 0x0000e80011077a24 */ /* 0x000fe200078e02ff */
[----:B------:R-:W-:Y:S01]  /*16440*/  LOP3.LUT R8, R3, 0xfffffff8, RZ, 0xc0, !PT ;  /* 0xfffffff803087812 */ /* 0x000fe200078ec0ff */
[----:B------:R-:W-:Y:S01]  /*16450*/  IMAD.WIDE.U32 R18, R215, c[0x0][0x490], R18 ;  /* 0x00012400d7127a25 */ /* 0x000fe200078e0012 */
[----:B-1----:R-:W-:-:S02]  /*16460*/  LEA R9, R75, R9, 0x7 ;  /* 0x000000094b097211 */ /* 0x002fc400078e38ff */
[----:B------:R-:W-:Y:S01]  /*16470*/  SHF.R.S32.HI R3, RZ, 0x3, R3 ;  /* 0x00000003ff037819 */ /* 0x000fe20000011403 */
[----:B------:R-:W-:Y:S01]  /*16480*/  IMAD R12, R215, c[0x0][0x494], R12 ;  /* 0x00012500d70c7a24 */ /* 0x000fe200078e020c */
[----:B------:R-:W-:Y:S01]  /*16490*/  SHF.L.U32 R6, R6, 0x3, RZ ;  /* 0x0000000306067819 */ /* 0x000fe200000006ff */
[----:B------:R-:W-:Y:S02]  /*164a0*/  IMAD R7, R16, c[0x0][0x3a4], R7 ;  /* 0x0000e90010077a24 */ /* 0x000fe400078e0207 */
[----:B------:R-:W-:Y:S02]  /*164b0*/  IMAD.IADD R19, R19, 0x1, R12 ;  /* 0x0000000113137824 */ /* 0x000fe400078e020c */
[----:B------:R-:W-:Y:S01]  /*164c0*/  @P1 IMAD.HI.U32 R12, R9, c[0x0][0x4ec], RZ ;  /* 0x00013b00090c1a27 */ /* 0x000fe200078e00ff */
[----:B------:R-:W-:Y:S02]  /*164d0*/  IADD3 R15, R15, R7, RZ ;  /* 0x000000070f0f7210 */ /* 0x000fe40007ffe0ff */
[----:B------:R-:W-:Y:S01]  /*164e0*/  SHF.R.S32.HI R7, RZ, 0x1f, R216 ;  /* 0x0000001fff077819 */ /* 0x000fe200000114d8 */
[----:B------:R-:W-:Y:S01]  /*164f0*/  IMAD.IADD R2, R2, 0x1, -R8 ;  /* 0x0000000102027824 */ /* 0x000fe200078e0a08 */
[----:B------:R-:W-:Y:S01]  /*16500*/  SEL R216, R216, RZ, !P0 ;  /* 0x000000ffd8d87207 */ /* 0x000fe20004000000 */
[----:B------:R-:W-:Y:S01]  /*16510*/  IMAD.MOV.U32 R8, RZ, RZ, R9 ;  /* 0x000000ffff087224 */ /* 0x000fe200078e0009 */
[----:B------:R-:W-:Y:S01]  /*16520*/  @P1 SHF.R.U32.HI R8, RZ, c[0x0][0x4f0], R12 ;  /* 0x00013c00ff081a19 */ /* 0x000fe2000001160c */
[----:B------:R-:W-:Y:S01]  /*16530*/  IMAD R16, R0, c[0x0][0x3e8], RZ ;  /* 0x0000fa0000107a24 */ /* 0x000fe200078e02ff */
[----:B------:R-:W-:Y:S01]  /*16540*/  SEL R7, R7, RZ, !P0 ;  /* 0x000000ff07077207 */ /* 0x000fe20004000000 */
[----:B------:R-:W-:Y:S01]  /*16550*/  IMAD.WIDE.U32 R14, R215, c[0x0][0x3e8], R14 ;  /* 0x0000fa00d70e7a25 */ /* 0x000fe200078e000e */
[----:B------:R-:W-:-:S03]  /*16560*/  LEA R0, R2, R3, 0x5 ;  /* 0x0000000302007211 */ /* 0x000fc600078e28ff */
[----:B------:R-:W-:Y:S02]  /*16570*/  IMAD.MOV R12, RZ, RZ, -R8 ;  /* 0x000000ffff0c7224 */ /* 0x000fe400078e0a08 */
[----:B------:R-:W-:Y:S02]  /*16580*/  IMAD R16, R215, c[0x0][0x3ec], R16 ;  /* 0x0000fb00d7107a24 */ /* 0x000fe400078e0210 */
[----:B------:R-:W-:-:S03]  /*16590*/  IMAD.WIDE.U32 R18, R216, c[0x0][0x498], R18 ;  /* 0x00012600d8127a25 */ /* 0x000fc600078e0012 */
[----:B------:R-:W-:Y:S01]  /*165a0*/  IADD3 R15, R15, R16, RZ ;  /* 0x000000100f0f7210 */ /* 0x000fe20007ffe0ff */
[----:B------:R-:W-:Y:S01]  /*165b0*/  IMAD R12, R12, c[0x0][0x4e8], R9 ;  /* 0x00013a000c0c7a24 */ /* 0x000fe200078e0209 */
[----:B------:R-:W-:Y:S01]  /*165c0*/  IADD3 R20, P0, R8, R18, RZ ;  /* 0x0000001208147210 */ /* 0x000fe20007f1e0ff */
[----:B------:R-:W-:Y:S01]  /*165d0*/  IMAD R13, R7, c[0x0][0x498], RZ ;  /* 0x00012600070d7a24 */ /* 0x000fe200078e02ff */
[----:B------:R-:W-:Y:S01]  /*165e0*/  SHF.R.S32.HI R16, RZ, 0x1f, R8 ;  /* 0x0000001fff107819 */ /* 0x000fe20000011408 */
[----:B------:R-:W-:Y:S01]  /*165f0*/  IMAD R9, R75, 0x80, R0 ;  /* 0x000000804b097824 */ /* 0x000fe200078e0200 */
[----:B------:R-:W-:Y:S01]  /*16600*/  SHF.R.S32.HI R18, RZ, 0x1f, R12 ;  /* 0x0000001fff127819 */ /* 0x000fe2000001140c */
[----:B------:R-:W-:Y:S02]  /*16610*/  IMAD R13, R216, c[0x0][0x49c], R13 ;  /* 0x00012700d80d7a24 */ /* 0x000fe400078e020d */
[----:B------:R-:W-:Y:S02]  /*16620*/  IMAD.SHL.U32 R0, R3, 0x40, RZ ;  /* 0x0000004003007824 */ /* 0x000fe400078e00ff */
[----:B------:R-:W-:Y:S01]  /*16630*/  IMAD R18, R18, c[0x0][0x488], RZ ;  /* 0x0001220012127a24 */ /* 0x000fe200078e02ff */
[----:B------:R-:W-:Y:S01]  /*16640*/  IADD3.X R21, R16, R19, R13, P0, !PT ;  /* 0x0000001310157210 */ /* 0x000fe200007fe40d */
[----:B------:R-:W-:Y:S01]  /*16650*/  @P1 IMAD.HI.U32 R17, R9, c[0x0][0x4ec], RZ ;  /* 0x00013b0009111a27 */ /* 0x000fe200078e00ff */
[----:B------:R-:W-:-:S03]  /*16660*/  LOP3.LUT R13, R0, 0x1c0, RZ, 0xc0, !PT ;  /* 0x000001c0000d7812 */ /* 0x000fc600078ec0ff */
[----:B------:R-:W-:-:S04]  /*16670*/  IMAD.WIDE.U32 R20, R12, c[0x0][0x488], R20 ;  /* 0x000122000c147a25 */ /* 0x000fc800078e0014 */
[----:B------:R-:W-:Y:S01]  /*16680*/  IMAD R18, R12, c[0x0][0x48c], R18 ;  /* 0x000123000c127a24 */ /* 0x000fe200078e0212 */
[----:B------:R-:W-:Y:S01]  /*16690*/  LEA R12, P0, R20, c[0x0][0x450], 0x2 ;  /* 0x00011400140c7a11 */ /* 0x000fe200078010ff */
[----:B------:R-:W-:Y:S01]  /*166a0*/  IMAD.SHL.U32 R0, R2, 0x8, RZ ;  /* 0x0000000802007824 */ /* 0x000fe200078e00ff */
[----:B------:R-:W-:Y:S01]  /*166b0*/  SHF.R.U32.HI R2, RZ, 0x3, R13 ;  /* 0x00000003ff027819 */ /* 0x000fe2000001160d */
[----:B------:R-:W-:Y:S01]  /*166c0*/  IMAD.MOV.U32 R8, RZ, RZ, R9 ;  /* 0x000000ffff087224 */ /* 0x000fe200078e0009 */
[----:B------:R-:W-:Y:S01]  /*166d0*/  IADD3 R18, R21, R18, RZ ;  /* 0x0000001215127210 */ /* 0x000fe20007ffe0ff */
[----:B------:R-:W-:Y:S01]  /*166e0*/  SHFL.IDX PT, R22, R12, 0x1, 0x1c1f ;  /* 0x003c1f000c167f89 */ /* 0x000fe200000e0000 */
[----:B------:R-:W-:Y:S01]  /*166f0*/  @P1 SHF.R.U32.HI R8, RZ, c[0x0][0x4f0], R17 ;  /* 0x00013c00ff081a19 */ /* 0x000fe20000011611 */
[----:B------:R-:W-:Y:S01]  /*16700*/  IMAD R7, R7, c[0x0][0x3f0], RZ ;  /* 0x0000fc0007077a24 */ /* 0x000fe200078e02ff */
[----:B------:R-:W-:Y:S01]  /*16710*/  LEA.HI.X R18, R20, c[0x0][0x454], R18, 0x2, P0 ;  /* 0x0001150014127a11 */ /* 0x000fe200000f1412 */
[----:B------:R-:W-:Y:S01]  /*16720*/  IMAD R5, R75, 0x80, R5 ;  /* 0x000000804b057824 */ /* 0x000fe200078e0205 */
[----:B------:R-:W-:Y:S01]  /*16730*/  LOP3.LUT R13, R13, 0x38, R0, 0xf8, !PT ;  /* 0x000000380d0d7812 */ /* 0x000fe200078ef800 */
[----:B------:R-:W-:Y:S01]  /*16740*/  SHFL.IDX PT, R20, R12, RZ, 0x1c1f ;  /* 0x001c1fff0c147589 */ /* 0x000fe200000e0000 */
[C---:B------:R-:W-:Y:S01]  /*16750*/  IMAD R7, R216.reuse, c[0x0][0x3f4], R7 ;  /* 0x0000fd00d8077a24 */ /* 0x040fe200078e0207 */
[----:B------:R-:W-:Y:S01]  /*16760*/  SHF.R.S32.HI R16, RZ, 0x1f, R8 ;  /* 0x0000001fff107819 */ /* 0x000fe20000011408 */
[----:B------:R-:W-:Y:S01]  /*16770*/  IMAD.WIDE.U32 R14, R216, c[0x0][0x3f0], R14 ;  /* 0x0000fc00d80e7a25 */ /* 0x000fe200078e000e */
[----:B------:R-:W-:Y:S01]  /*16780*/  LOP3.LUT R13, R13, R2, RZ, 0x3c, !PT ;  /* 0x000000020d0d7212 */ /* 0x000fe200078e3cff */
[----:B------:R-:W1:Y:S01]  /*16790*/  SHFL.IDX PT, R21, R18, RZ, 0x1c1f ;  /* 0x001c1fff12157589 */ /* 0x000e6200000e0000 */
[----:B------:R-:W-:Y:S01]  /*167a0*/  LEA R75, R75, R3, 0x7 ;  /* 0x000000034b4b7211 */ /* 0x000fe200078e38ff */
[----:B------:R-:W-:Y:S01]  /*167b0*/  IMAD.MOV R2, RZ, RZ, -R8 ;  /* 0x000000ffff027224 */ /* 0x000fe200078e0a08 */
[----:B------:R-:W-:Y:S01]  /*167c0*/  IADD3 R15, R15, R7, RZ ;  /* 0x000000070f0f7210 */ /* 0x000fe20007ffe0ff */
[----:B------:R2:W3:Y:S01]  /*167d0*/  SHFL.IDX PT, R23, R18, 0x1, 0x1c1f ;  /* 0x003c1f0012177f89 */ /* 0x0004e200000e0000 */
[----:B------:R-:W-:Y:S01]  /*167e0*/  IMAD R16, R16, c[0x0][0x3e0], RZ ;  /* 0x0000f80010107a24 */ /* 0x000fe200078e02ff */
[----:B------:R-:W-:-:S03]  /*167f0*/  LOP3.LUT R6, R13, 0x7ffffe00, R6, 0xf8, !PT ;  /* 0x7ffffe000d067812 */ /* 0x000fc600078ef806 */
[----:B------:R-:W-:Y:S02]  /*16800*/  IMAD R16, R8, c[0x0][0x3e4], R16 ;  /* 0x0000f90008107a24 */ /* 0x000fe400078e0210 */
[----:B--2---:R-:W-:Y:S02]  /*16810*/  IMAD R18, R2, c[0x0][0x4e8], R9 ;  /* 0x00013a0002127a24 */ /* 0x004fe400078e0209 */
[----:B-----5:R-:W-:Y:S01]  /*16820*/  IMAD R2, R4, c[0x0][0x4e8], RZ ;  /* 0x00013a0004027a24 */ /* 0x020fe200078e02ff */
[----:B------:R-:W-:Y:S01]  /*16830*/  IADD3 R4, R5, 0x8, RZ ;  /* 0x0000000805047810 */ /* 0x000fe20007ffe0ff */
[----:B------:R-:W-:-:S03]  /*16840*/  IMAD.WIDE.U32 R8, R8, c[0x0][0x3e0], R14 ;  /* 0x0000f80008087a25 */ /* 0x000fc600078e000e */
[-C--:B------:R-:W-:Y:S01]  /*16850*/  ISETP.GE.OR P1, PT, R5, R2.reuse, P2 ;  /* 0x000000020500720c */ /* 0x080fe20001726670 */
[----:B------:R-:W-:Y:S01]  /*16860*/  IMAD.IADD R9, R9, 0x1, R16 ;  /* 0x0000000109097824 */ /* 0x000fe200078e0210 */
[----:B------:R-:W-:Y:S02]  /*16870*/  ISETP.GE.OR P0, PT, R4, R2, P2 ;  /* 0x000000020400720c */ /* 0x000fe40001706670 */
[----:B------:R-:W-:Y:S02]  /*16880*/  SHF.R.S32.HI R5, RZ, 0x1f, R18 ;  /* 0x0000001fff057819 */ /* 0x000fe40000011412 */
[----:B------:R-:W-:-:S03]  /*16890*/  SHF.L.U32 R16, R6, 0x1, RZ ;  /* 0x0000000106107819 */ /* 0x000fc600000006ff */
[----:B------:R-:W-:-:S04]  /*168a0*/  IMAD R5, R5, c[0x0][0x3d8], RZ ;  /* 0x0000f60005057a24 */ /* 0x000fc800078e02ff */
[C---:B------:R-:W-:Y:S01]  /*168b0*/  IMAD R17, R18.reuse, c[0x0][0x3dc], R5 ;  /* 0x0000f70012117a24 */ /* 0x040fe200078e0205 */
[----:B-1----:R1:W-:Y:S01]  /*168c0*/  @!P1 ST.E [R20.64], R10 ;  /* 0x0000000a14009985 */ /* 0x0023e2000c101908 */
[----:B------:R-:W-:-:S03]  /*168d0*/  IMAD.WIDE.U32 R18, R18, c[0x0][0x3d8], R8 ;  /* 0x0000f60012127a25 */ /* 0x000fc600078e0008 */
[----:B---3--:R1:W-:Y:S01]  /*168e0*/  @!P0 ST.E [R22.64], R11 ;  /* 0x0000000b16008985 */ /* 0x0083e2000c101908 */
[----:B------:R-:W-:Y:S01]  /*168f0*/  IMAD.IADD R17, R19, 0x1, R17 ;  /* 0x0000000113117824 */ /* 0x000fe200078e0211 */
[C---:B------:R-:W-:Y:S02]  /*16900*/  LEA R74, P0, R18.reuse, c[0x0][0x380], 0x1 ;  /* 0x0000e000124a7a11 */ /* 0x040fe400078008ff */
        /* <DEDUP_REMOVED lines=26> */
[----:B-1----:R-:W1:Y:S01]  /*16ab0*/  LDS.128 R16, [R16+0xc080] ;  /* 0x00c0800010107984 */ /* 0x002e620000000c00 */
[----:B------:R-:W-:-:S07]  /*16ac0*/  ISETP.GE.AND P3, PT, R0, c[0x0][0x3c8], PT ;  /* 0x0000f20000007a0c */ /* 0x000fce0003f66270 */
[----:B------:R-:W-:Y:S02]  /*16ad0*/  @!P2 SHF.R.S32.HI R71, RZ, 0x1f, R72 ;  /* 0x0000001fff47a819 */ /* 0x000fe40000011448 */
[----:B------:R-:W-:Y:S02]  /*16ae0*/  @!P1 SHF.R.S32.HI R69, RZ, 0x1f, R70 ;  /* 0x0000001fff459819 */ /* 0x000fe40000011446 */
[----:B------:R-:W-:Y:S02]  /*16af0*/  @!P0 SHF.R.S32.HI R3, RZ, 0x1f, R68 ;  /* 0x0000001fff038819 */ /* 0x000fe40000011444 */
[----:B------:R-:W-:Y:S01]  /*16b00*/  @!P2 LEA.HI R71, R71, R72, RZ, 0x3 ;  /* 0x000000484747a211 */ /* 0x000fe200078f18ff */
[----:B------:R-:W-:Y:S01]  /*16b10*/  @!P3 IMAD.WIDE R78, R0, 0x2, R76 ;  /* 0x00000002004eb825 */ /* 0x000fe200078e024c */
[----:B------:R-:W-:Y:S02]  /*16b20*/  @!P1 LEA.HI R69, R69, R70, RZ, 0x3 ;  /* 0x0000004645459211 */ /* 0x000fe400078f18ff */
[----:B------:R-:W-:-:S02]  /*16b30*/  @!P0 LEA.HI R3, R3, R68, RZ, 0x3 ;  /* 0x0000004403038211 */ /* 0x000fc400078f18ff */
[----:B------:R-:W-:Y:S02]  /*16b40*/  @!P2 LOP3.LUT R71, R71, 0xfffffff8, RZ, 0xc0, !PT ;  /* 0xfffffff84747a812 */ /* 0x000fe400078ec0ff */
[----:B------:R-:W-:Y:S02]  /*16b50*/  @!P1 LOP3.LUT R69, R69, 0xfffffff8, RZ, 0xc0, !PT ;  /* 0xfffffff845459812 */ /* 0x000fe400078ec0ff */
[----:B------:R-:W-:Y:S01]  /*16b60*/  @!P0 LOP3.LUT R3, R3, 0xfffffff8, RZ, 0xc0, !PT ;  /* 0xfffffff803038812 */ /* 0x000fe200078ec0ff */
[--C-:B------:R-:W-:Y:S01]  /*16b70*/  @!P2 IMAD.WIDE R70, R71, 0x2, R76.reuse ;  /* 0x000000024746a825 */ /* 0x100fe200078e024c */
[----:B--2---:R2:W-:Y:S03]  /*16b80*/  @!P3 ST.E.128 [R78.64], R64 ;  /* 0x000000404e00b985 */ /* 0x0045e6000c101d08 */
[--C-:B------:R-:W-:Y:S01]  /*16b90*/  @!P1 IMAD.WIDE R68, R69, 0x2, R76.reuse ;  /* 0x0000000245449825 */ /* 0x100fe200078e024c */
[----:B---3--:R2:W-:Y:S03]  /*16ba0*/  @!P2 ST.E.128 [R70.64], R48 ;  /* 0x000000304600a985 */ /* 0x0085e6000c101d08 */
[----:B------:R-:W-:Y:S01]  /*16bb0*/  @!P0 IMAD.WIDE R76, R3, 0x2, R76 ;  /* 0x00000002034c8825 */ /* 0x000fe200078e024c */
[----:B----4-:R2:W-:Y:S04]  /*16bc0*/  @!P1 ST.E.128 [R68.64], R32 ;  /* 0x0000002044009985 */ /* 0x0105e8000c101d08 */
[----:B-1----:R2:W-:Y:S02]  /*16bd0*/  @!P0 ST.E.128 [R76.64], R16 ;  /* 0x000000104c008985 */ /* 0x0025e4000c101d08 */
.L_x_667:
[----:B--234-:R-:W-:Y:S05]  /*16be0*/  BSYNC B0 ;  /* 0x0000000000007941 */ /* 0x01cfea0003800000 */
.L_x_666:
[----:B------:R-:W-:Y:S01]  /*16bf0*/  IADD3 R3, R75, 0x20, RZ ;  /* 0x000000204b037810 */ /* 0x000fe20007ffe0ff */
[----:B------:R2:W3:Y:S01]  /*16c00*/  SHFL.IDX PT, R35, R73, 0x1, 0x181f ;  /* 0x00381f0049237f89 */ /* 0x0004e200000e0000 */
[----:B------:R-:W-:Y:S02]  /*16c10*/  BSSY B0, `(.L_x_668) ;  /* 0x000001c000007945 */ /* 0x000fe40003800000 */
[----:B------:R-:W-:Y:S01]  /*16c20*/  ISETP.GE.AND P0, PT, R3, R2, PT ;  /* 0x000000020300720c */ /* 0x000fe20003f06270 */
[----:B------:R2:W4:-:S12]  /*16c30*/  SHFL.IDX PT, R34, R74, 0x1, 0x181f ;  /* 0x00381f004a227f89 */ /* 0x00051800000e0000 */
[----:B------:R-:W-:Y:S05]  /*16c40*/  @P0 BRA `(.L_x_669) ;  /* 0x0000018000000947 */ /* 0x000fea0003800000 */
[C---:B------:R-:W-:Y:S02]  /*16c50*/  IADD3 R32, R0.reuse, 0x40, RZ ;  /* 0x0000004000207810 */ /* 0x040fe40007ffe0ff */
[C---:B------:R-:W-:Y:S02]  /*16c60*/  IADD3 R18, R0.reuse, 0x80, RZ ;  /* 0x0000008000127810 */ /* 0x040fe40007ffe0ff */
[----:B-1----:R-:W-:Y:S02]  /*16c70*/  IADD3 R16, R0, 0xc0, RZ ;  /* 0x000000c000107810 */ /* 0x002fe40007ffe0ff */
        /* <DEDUP_REMOVED lines=21> */
.L_x_669:
[----:B------:R-:W-:Y:S05]  /*16dd0*/  BSYNC B0 ;  /* 0x0000000000007941 */ /* 0x000fea0003800000 */
.L_x_668:
        /* <DEDUP_REMOVED lines=30> */
.L_x_671:
[----:B------:R-:W-:Y:S05]  /*16fc0*/  BSYNC B0 ;  /* 0x0000000000007941 */ /* 0x000fea0003800000 */
.L_x_670:
        /* <DEDUP_REMOVED lines=17> */
[----:B------:R-:W-:Y:S02]  /*170e0*/  @!P2 ST.E.128 [R12.64], R52 ;  /* 0x000000340c00a985 */ /* 0x000fe4000c101d08 */
[----:B------:R-:W-:-:S04]  /*170f0*/  @!P1 IMAD.WIDE R8, R8, 0x2, R10 ;  /* 0x0000000208089825 */ /* 0x000fc800078e020a */
[----:B------:R-:W-:Y:S01]  /*17100*/  @!P0 IMAD.WIDE R2, R2, 0x2, R10 ;  /* 0x0000000202028825 */ /* 0x000fe200078e020a */
[----:B------:R-:W-:Y:S04]  /*17110*/  @!P1 ST.E.128 [R8.64], R36 ;  /* 0x0000002408009985 */ /* 0x000fe8000c101d08 */
[----:B------:R1:W-:Y:S02]  /*17120*/  @!P0 ST.E.128 [R2.64], R20 ;  /* 0x0000001402008985 */ /* 0x0003e4000c101d08 */
[----:B-1----:R-:W-:-:S04]  /*17130*/  IADD3 R2, R0, 0xc0, RZ ;  /* 0x000000c000027810 */ /* 0x002fc80007ffe0ff */
        /* <DEDUP_REMOVED lines=8> */
.L_x_664:
        /* <DEDUP_REMOVED lines=15> */
[----:B-----5:R1:W2:Y:S04]  /*172b0*/  LDG.E R3, [R4.64] ;  /* 0x0000000804037981 */ /* 0x0202a8000c1e1900 */
[----:B-1----:R-:W2:Y:S02]  /*172c0*/  LDG.E R4, [R4.64+0x4] ;  /* 0x0000040804047981 */ /* 0x002ea4000c1e1900 */
[----:B--2---:R-:W-:-:S02]  /*172d0*/  IADD3 R3, -R3, R4, RZ ;  /* 0x0000000403037210 */ /* 0x004fc40007ffe1ff */
.L_x_672:
        /* <DEDUP_REMOVED lines=19> */
[----:B------:R-:W-:-:S05]  /*17410*/  IMAD R4, R215, c[0x0][0x494], R4 ;  /* 0x00012500d7047a24 */ /* 0x000fca00078e0204 */
[----:B------:R-:W-:Y:S01]  /*17420*/  IADD3 R13, R4, R13, RZ ;  /* 0x0000000d040d7210 */ /* 0x000fe20007ffe0ff */
[----:B------:R-:W-:-:S04]  /*17430*/  @P0 IMAD.HI.U32 R6, R8, c[0x0][0x4ec], RZ ;  /* 0x00013b0008060a27 */ /* 0x000fc800078e00ff */
[----:B------:R-:W-:Y:S01]  /*17440*/  IMAD.WIDE.U32 R12, R216, c[0x0][0x498], R12 ;  /* 0x00012600d80c7a25 */ /* 0x000fe200078e000c */
[----:B------:R-:W-:-:S03]  /*17450*/  @P0 SHF.R.U32.HI R7, RZ, c[0x0][0x4f0], R6 ;  /* 0x00013c00ff070a19 */ /* 0x000fc60000011606 */
[----:B------:R-:W-:Y:S01]  /*17460*/  IMAD R6, R5, c[0x0][0x498], RZ ;  /* 0x0001260005067a24 */ /* 0x000fe200078e02ff */
[----:B------:R-:W-:Y:S01]  /*17470*/  IADD3 R12, P0, R7, R12, RZ ;  /* 0x0000000c070c7210 */ /* 0x000fe20007f1e0ff */
[--C-:B------:R-:W-:Y:S02]  /*17480*/  IMAD.MOV R4, RZ, RZ, -R7.reuse ;  /* 0x000000ffff047224 */ /* 0x100fe400078e0a07 */
[----:B------:R-:W-:Y:S02]  /*17490*/  IMAD R6, R216, c[0x0][0x49c], R6 ;  /* 0x00012700d8067a24 */ /* 0x000fe400078e0206 */
[----:B------:R-:W-:Y:S01]  /*174a0*/  IMAD R4, R4, c[0x0][0x4e8], R8 ;  /* 0x00013a0004047a24 */ /* 0x000fe200078e0208 */
[----:B------:R-:W-:-:S04]  /*174b0*/  SHF.R.S32.HI R8, RZ, 0x1f, R7 ;  /* 0x0000001fff087819 */ /* 0x000fc80000011407 */
[----:B------:R-:W-:Y:S02]  /*174c0*/  SHF.R.S32.HI R7, RZ, 0x1f, R4 ;  /* 0x0000001fff077819 */ /* 0x000fe40000011404 */
[----:B------:R-:W-:-:S03]  /*174d0*/  IADD3.X R13, R8, R13, R6, P0, !PT ;  /* 0x0000000d080d7210 */ /* 0x000fc600007fe406 */
[----:B------:R-:W-:Y:S02]  /*174e0*/  IMAD R7, R7, c[0x0][0x488], RZ ;  /* 0x0001220007077a24 */ /* 0x000fe400078e02ff */
[----:B------:R-:W-:-:S04]  /*174f0*/  IMAD.WIDE.U32 R12, R4, c[0x0][0x488], R12 ;  /* 0x00012200040c7a25 */ /* 0x000fc800078e000c */
[----:B------:R-:W-:Y:S01]  /*17500*/  IMAD R4, R4, c[0x0][0x48c], R7 ;  /* 0x0001230004047a24 */ /* 0x000fe200078e0207 */
[----:B------:R-:W-:-:S04]  /*17510*/  LEA R6, P0, R12, c[0x0][0x450], 0x2 ;  /* 0x000114000c067a11 */ /* 0x000fc800078010ff */
[----:B------:R-:W-:-:S04]  /*17520*/  IADD3 R4, R13, R4, RZ ;  /* 0x000000040d047210 */ /* 0x000fc80007ffe0ff */
[----:B------:R-:W-:Y:S02]  /*17530*/  LEA.HI.X R7, R12, c[0x0][0x454], R4, 0x2, P0 ;  /* 0x000115000c077a11 */ /* 0x000fe400000f1404 */
[----:B------:R-:W-:-:S05]  /*17540*/  MOV R4, 0xff800000 ;  /* 0xff80000000047802 */ /* 0x000fca0000000f00 */
[----:B------:R1:W-:Y:S02]  /*17550*/  STG.E [R6.64], R4 ;  /* 0x0000000406007986 */ /* 0x0003e4000c101908 */
.L_x_674:
[----:B------:R-:W-:Y:S05]  /*17560*/  BSYNC B0 ;  /* 0x0000000000007941 */ /* 0x000fea0003800000 */
.L_x_673:
[----:B-1----:R-:W1:Y:S01]  /*17570*/  S2R R7, SR_CTAID.X ;  /* 0x0000000000077919 */ /* 0x002e620000002500 */
[----:B------:R-:W-:Y:S01]  /*17580*/  SHF.R.S32.HI R8, RZ, 0x1f, R2 ;  /* 0x0000001fff087819 */ /* 0x000fe20000011402 */
[----:B------:R-:W-:Y:S01]  /*17590*/  IMAD R4, R11, c[0x0][0x3a0], RZ ;  /* 0x0000e8000b047a24 */ /* 0x000fe200078e02ff */
[----:B------:R-:W-:Y:S01]  /*175a0*/  MOV R6, c[0x0][0x4e8] ;  /* 0x00013a0000067a02 */ /* 0x000fe20000000f00 */
[----:B------:R-:W-:Y:S01]  /*175b0*/  IMAD R0, R0, c[0x0][0x3e8], RZ ;  /* 0x0000fa0000007a24 */ /* 0x000fe200078e02ff */
[-C--:B------:R-:W-:Y:S01]  /*175c0*/  LEA.HI R8, R8, R2.reuse, RZ, 0x3 ;  /* 0x0000000208087211 */ /* 0x080fe200078f18ff */
[----:B------:R-:W-:Y:S01]  /*175d0*/  IMAD R4, R10, c[0x0][0x3a4], R4 ;  /* 0x0000e9000a047a24 */ /* 0x000fe200078e0204 */
[----:B------:R-:W-:Y:S01]  /*175e0*/  ISETP.NE.AND P0, PT, R6, 0x1, PT ;  /* 0x000000010600780c */ /* 0x000fe20003f05270 */
[----:B------:R-:W-:Y:S01]  /*175f0*/  IMAD.WIDE.U32 R10, R10, c[0x0][0x3a0], RZ ;  /* 0x0000e8000a0a7a25 */ /* 0x000fe200078e00ff */
[----:B------:R-:W-:Y:S01]  /*17600*/  LOP3.LUT R9, R8, 0xfffffff8, RZ, 0xc0, !PT ;  /* 0xfffffff808097812 */ /* 0x000fe200078ec0ff */
[----:B------:R-:W-:Y:S01]  /*17610*/  BSSY B0, `(.L_x_675) ;  /* 0x000003e000007945 */ /* 0x000fe20003800000 */
[----:B------:R-:W-:Y:S01]  /*17620*/  SHF.R.S32.HI R8, RZ, 0x3, R8 ;  /* 0x00000003ff087819 */ /* 0x000fe20000011408 */
[----:B------:R-:W-:Y:S01]  /*17630*/  IMAD.IADD R13, R11, 0x1, R4 ;  /* 0x000000010b0d7824 */ /* 0x000fe200078e0204 */
[----:B------:R-:W-:Y:S01]  /*17640*/  IADD3 R11, -R9, R2, RZ ;  /* 0x00000002090b7210 */ /* 0x000fe20007ffe1ff */
[----:B------:R-:W-:-:S02]  /*17650*/  IMAD.MOV.U32 R12, RZ, RZ, R10 ;  /* 0x000000ffff0c7224 */ /* 0x000fc400078e000a */
[----:B------:R-:W-:Y:S01]  /*17660*/  IMAD R0, R215, c[0x0][0x3ec], R0 ;  /* 0x0000fb00d7007a24 */ /* 0x000fe200078e0200 */
[----:B------:R-:W-:Y:S01]  /*17670*/  LEA R2, R11, R8, 0x5 ;  /* 0x000000080b027211 */ /* 0x000fe200078e28ff */
[----:B------:R-:W-:Y:S01]  /*17680*/  IMAD.WIDE.U32 R12, R215, c[0x0][0x3e8], R12 ;  /* 0x0000fa00d70c7a25 */ /* 0x000fe200078e000c */
[----:B------:R-:W-:-:S03]  /*17690*/  SHF.L.U32 R11, R11, 0x3, RZ ;  /* 0x000000030b0b7819 */ /* 0x000fc600000006ff */
[----:B------:R-:W-:Y:S01]  /*176a0*/  IMAD R5, R5, c[0x0][0x3f0], RZ ;  /* 0x0000fc0005057a24 */ /* 0x000fe200078e02ff */
[----:B------:R-:W-:Y:S01]  /*176b0*/  IADD3 R13, R0, R13, RZ ;  /* 0x0000000d000d7210 */ /* 0x000fe20007ffe0ff */
[C---:B-1----:R-:W-:Y:S01]  /*176c0*/  IMAD R2, R7.reuse, 0x80, R2 ;  /* 0x0000008007027824 */ /* 0x042fe200078e0202 */
[----:B------:R-:W-:Y:S01]  /*176d0*/  LEA R7, R7, R8, 0x7 ;  /* 0x0000000807077211 */ /* 0x000fe200078e38ff */
[----:B------:R-:W-:Y:S01]  /*176e0*/  IMAD R5, R216, c[0x0][0x3f4], R5 ;  /* 0x0000fd00d8057a24 */ /* 0x000fe200078e0205 */
[C---:B------:R-:W-:Y:S01]  /*176f0*/  IADD3 R10, R11.reuse, 0x40, RZ ;  /* 0x000000400b0a7810 */ /* 0x040fe20007ffe0ff */
[----:B------:R-:W-:Y:S01]  /*17700*/  @P0 IMAD.HI.U32 R0, R2, c[0x0][0x4ec], RZ ;  /* 0x00013b0002000a27 */ /* 0x000fe200078e00ff */
[----:B------:R-:W-:Y:S02]  /*17710*/  MOV R4, R2 ;  /* 0x0000000200047202 */ /* 0x000fe40000000f00 */
[----:B------:R-:W-:Y:S01]  /*17720*/  IADD3 R9, R11, 0x80, RZ ;  /* 0x000000800b097810 */ /* 0x000fe20007ffe0ff */
[----:B------:R-:W-:Y:S01]  /*17730*/  IMAD.WIDE.U32 R12, R216, c[0x0][0x3f0], R12 ;  /* 0x0000fc00d80c7a25 */ /* 0x000fe200078e000c */
[----:B------:R-:W-:-:S02]  /*17740*/  @P0 SHF.R.U32.HI R4, RZ, c[0x0][0x4f0], R0 ;  /* 0x00013c00ff040a19 */ /* 0x000fc40000011600 */
[----:B------:R-:W-:Y:S02]  /*17750*/  IADD3 R8, R11, 0xc0, RZ ;  /* 0x000000c00b087810 */ /* 0x000fe40007ffe0ff */
[--C-:B------:R-:W-:Y:S01]  /*17760*/  SHF.R.S32.HI R6, RZ, 0x1f, R4.reuse ;  /* 0x0000001fff067819 */ /* 0x100fe20000011404 */
[----:B------:R-:W-:Y:S01]  /*17770*/  IMAD.MOV R0, RZ, RZ, -R4 ;  /* 0x000000ffff007224 */ /* 0x000fe200078e0a04 */
[----:B------:R-:W-:-:S03]  /*17780*/  IADD3 R13, R13, R5, RZ ;  /* 0x000000050d0d7210 */ /* 0x000fc60007ffe0ff */
[----:B------:R-:W-:Y:S02]  /*17790*/  IMAD R6, R6, c[0x0][0x3e0], RZ ;  /* 0x0000f80006067a24 */ /* 0x000fe400078e02ff */
[----:B------:R-:W-:Y:S02]  /*177a0*/  IMAD R0, R0, c[0x0][0x4e8], R2 ;  /* 0x00013a0000007a24 */ /* 0x000fe400078e0202 */
[----:B------:R-:W-:-:S03]  /*177b0*/  IMAD.WIDE.U32 R12, R4, c[0x0][0x3e0], R12 ;  /* 0x0000f800040c7a25 */ /* 0x000fc600078e000c */
[----:B------:R-:W-:Y:S01]  /*177c0*/  SHF.R.S32.HI R2, RZ, 0x1f, R0 ;  /* 0x0000001fff027819 */ /* 0x000fe20000011400 */
[----:B------:R-:W-:-:S04]  /*177d0*/  IMAD R6, R4, c[0x0][0x3e4], R6 ;  /* 0x0000f90004067a24 */ /* 0x000fc800078e0206 */
[----:B------:R-:W-:Y:S01]  /*177e0*/  IMAD R2, R2, c[0x0][0x3d8], RZ ;  /* 0x0000f60002027a24 */ /* 0x000fe200078e02ff */
[----:B------:R-:W-:Y:S01]  /*177f0*/  IADD3 R13, R13, R6, RZ ;  /* 0x000000060d0d7210 */ /* 0x000fe20007ffe0ff */
[----:B-----5:R-:W-:Y:S02]  /*17800*/  IMAD R6, R3, c[0x0][0x4e8], RZ ;  /* 0x00013a0003067a24 */ /* 0x020fe400078e02ff */
        /* <DEDUP_REMOVED lines=30> */
.L_x_676:
[----:B------:R-:W-:Y:S05]  /*179f0*/  BSYNC B0 ;  /* 0x0000000000007941 */ /* 0x000fea0003800000 */
.L_x_675:
[----:B------:R-:W-:Y:S01]  /*17a00*/  IADD3 R3, R7, 0x20, RZ ;  /* 0x0000002007037810 */ /* 0x000fe20007ffe0ff */
[----:B--2---:R2:W4:Y:S01]  /*17a10*/  SHFL.IDX PT, R13, R0, 0x1, 0x181f ;  /* 0x00381f00000d7f89 */ /* 0x00452200000e0000 */
        /* <DEDUP_REMOVED lines=25> */
.L_x_678:
[----:B------:R-:W-:Y:S05]  /*17bb0*/  BSYNC B0 ;  /* 0x0000000000007941 */ /* 0x000fea0003800000 */
.L_x_677:
[----:B------:R-:W-:Y:S01]  /*17bc0*/  IADD3 R3, R7, 0x40, RZ ;  /* 0x0000004007037810 */ /* 0x000fe20007ffe0ff */
[----:B-1--4-:R1:W4:Y:S01]  /*17bd0*/  SHFL.IDX PT, R13, R0, 0x2, 0x181f ;  /* 0x00581f00000d7f89 */ /* 0x01232200000e0000 */
        /* <DEDUP_REMOVED lines=25> */
.L_x_680:
[----:B------:R-:W-:Y:S05]  /*17d70*/  BSYNC B0 ;  /* 0x0000000000007941 */ /* 0x000fea0003800000 */
.L_x_679:
        /* <DEDUP_REMOVED lines=15> */
[----:B------:R1:W-:Y:S02]  /*17e70*/  @!P2 ST.E.128 [R6.64], RZ ;  /* 0x000000ff0600a985 */ /* 0x0003e4000c101d08 */
[----:B---3--:R-:W-:-:S04]  /*17e80*/  @!P1 IMAD.WIDE R4, R4, 0x2, R2 ;  /* 0x0000000204049825 */ /* 0x008fc800078e0202 */
        /* <DEDUP_REMOVED lines=11> */
.L_x_681:
        /* <DEDUP_REMOVED lines=12> */
.L_x_1538:


//--------------------- .text._ZN7cutlass13device_kernelIN5flash19enable_sm80_to_sm89INS1_16FlashAttnFwdSm80INS1_25CollectiveMainloopFwdSm80ILi8ELi1ELb0EN4cute5tupleIJNS5_1CILi128EEENS7_ILi96EEENS7_ILi256EEEEEELi256ENS_10bfloat16_tEfNS_4arch4Sm80ELb0ELb0ELb0ELb0ELb0ELb0ELb1ELb0EEENS1_21CollectiveEpilogueFwdINS6_IJS8_SA_S9_EEENS6_IJNS7_ILi1EEESI_SI_EEESC_SE_Li256ELb0ELb1ELb0ELb0EEENS1_19SingleTileSchedulerILb0ELb0ELb1ELi128EEEEEEEEEvNT_6ParamsE --------------------------
	.section	.text._ZN7cutlass13device_kernelIN5flash19enable_sm80_to_sm89INS1_16FlashAttnFwdSm80INS1_25CollectiveMainloopFwdSm80ILi8ELi1ELb0EN4cute5tupleIJNS5_1CILi128EEENS7_ILi96EEENS7_ILi256EEEEEELi256ENS_10bfloat16_tEfNS_4arch4Sm80ELb0ELb0ELb0ELb0ELb0ELb0ELb1ELb0EEENS1_21CollectiveEpilogueFwdINS6_IJS8_SA_S9_EEENS6_IJNS7_ILi1EEESI_SI_EEESC_SE_Li256ELb0ELb1ELb0ELb0EEENS1_19SingleTileSchedulerILb0ELb0ELb1ELi128EEEEEEEEEvNT_6ParamsE,"ax",@progbits
	.sectioninfo	@"SHI_REGISTERS=255"
	.align	128
.text._ZN7cutlass13device_kernelIN5flash19enable_sm80_to_sm89INS1_16FlashAttnFwdSm80INS1_25CollectiveMainloopFwdSm80ILi8ELi1ELb0EN4cute5tupleIJNS5_1CILi128EEENS7_ILi96EEENS7_ILi256EEEEEELi256ENS_10bfloat16_tEfNS_4arch4Sm80ELb0ELb0ELb0ELb0ELb0ELb0ELb1ELb0EEENS1_21CollectiveEpilogueFwdINS6_IJS8_SA_S9_EEENS6_IJNS7_ILi1EEESI_SI_EEESC_SE_Li256ELb0ELb1ELb0ELb0EEENS1_19SingleTileSchedulerILb0ELb0ELb1ELi128EEEEEEEEEvNT_6ParamsE:
        .type           _ZN7cutlass13device_kernelIN5flash19enable_sm80_to_sm89INS1_16FlashAttnFwdSm80INS1_25CollectiveMainloopFwdSm80ILi8ELi1ELb0EN4cute5tupleIJNS5_1CILi128EEENS7_ILi96EEENS7_ILi256EEEEEELi256ENS_10bfloat16_tEfNS_4arch4Sm80ELb0ELb0ELb0ELb0ELb0ELb0ELb1ELb0EEENS1_21CollectiveEpilogueFwdINS6_IJS8_SA_S9_EEENS6_IJNS7_ILi1EEESI_SI_EEESC_SE_Li256ELb0ELb1ELb0ELb0EEENS1_19SingleTileSchedulerILb0ELb0ELb1ELi128EEEEEEEEEvNT_6ParamsE,@function
        .size           _ZN7cutlass13device_kernelIN5flash19enable_sm80_to_sm89INS1_16FlashAttnFwdSm80INS1_25CollectiveMainloopFwdSm80ILi8ELi1ELb0EN4cute5tupleIJNS5_1CILi128EEENS7_ILi96EEENS7_ILi256EEEEEELi256ENS_10bfloat16_tEfNS_4arch4Sm80ELb0ELb0ELb0ELb0ELb0ELb0ELb1ELb0EEENS1_21CollectiveEpilogueFwdINS6_IJS8_SA_S9_EEENS6_IJNS7_ILi1EEESI_SI_EEESC_SE_Li256ELb0ELb1ELb0ELb0EEENS1_19SingleTileSchedulerILb0ELb0ELb1ELi128EEEEEEEEEvNT_6ParamsE,(.L_x_1539 - _ZN7cutlass13device_kernelIN5flash19enable_sm80_to_sm89INS1_16FlashAttnFwdSm80INS1_25CollectiveMainloopFwdSm80ILi8ELi1ELb0EN4cute5tupleIJNS5_1CILi128EEENS7_ILi96EEENS7_ILi256EEEEEELi256ENS_10bfloat16_tEfNS_4arch4Sm80ELb0ELb0ELb0ELb0ELb0ELb0ELb1ELb0EEENS1_21CollectiveEpilogueFwdINS6_IJS8_SA_S9_EEENS6_IJNS7_ILi1EEESI_SI_EEESC_SE_Li256ELb0ELb1ELb0ELb0EEENS1_19SingleTileSchedulerILb0ELb0ELb1ELi128EEEEEEEEEvNT_6ParamsE)
        .other          _ZN7cutlass13device_kernelIN5flash19enable_sm80_to_sm89INS1_16FlashAttnFwdSm80INS1_25CollectiveMainloopFwdSm80ILi8ELi1ELb0EN4cute5tupleIJNS5_1CILi128EEENS7_ILi96EEENS7_ILi256EEEEEELi256ENS_10bfloat16_tEfNS_4arch4Sm80ELb0ELb0ELb0ELb0ELb0ELb0ELb1ELb0EEENS1_21CollectiveEpilogueFwdINS6_IJS8_SA_S9_EEENS6_IJNS7_ILi1EEESI_SI_EEESC_SE_Li256ELb0ELb1ELb0ELb0EEENS1_19SingleTileSchedulerILb0ELb0ELb1ELi128EEEEEEEEEvNT_6ParamsE,@"STO_CUDA_ENTRY STV_DEFAULT"
_ZN7cutlass13device_kernelIN5flash19enable_sm80_to_sm89INS1_16FlashAttnFwdSm80INS1_25CollectiveMainloopFwdSm80ILi8ELi1ELb0EN4cute5tupleIJNS5_1CILi128EEENS7_ILi96EEENS7_ILi256EEEEEELi256ENS_10bfloat16_tEfNS_4arch4Sm80ELb0ELb0ELb0ELb0ELb0ELb0ELb1ELb0EEENS1_21CollectiveEpilogueFwdINS6_IJS8_SA_S9_EEENS6_IJNS7_ILi1EEESI_SI_EEESC_SE_Li256ELb0ELb1ELb0ELb0EEENS1_19SingleTileSchedulerILb0ELb0ELb1ELi128EEEEEEEEEvNT_6ParamsE:
        /* <DEDUP_REMOVED lines=15> */
[----:B------:R-:W-:Y:S01]  /*00f0*/  IMAD.MOV.U32 R131, RZ, RZ, c[0x0][0x1e0] ;  /* 0x00007800ff837624 */ /* 0x000fe200078e00ff */
[----:B------:R-:W-:Y:S01]  /*0100*/  ISETP.NE.AND P0, PT, R16, 0x1, PT ;  /* 0x000000011000780c */ /* 0x000fe20003f05270 */
[----:B------:R-:W-:Y:S01]  /*0110*/  IMAD R5, R24, c[0x0][0x1c0], RZ ;  /* 0x0000700018057a24 */ /* 0x000fe200078e02ff */
[----:B------:R-:W4:Y:S01]  /*0120*/  S2R R27, SR_CTAID.Y ;  /* 0x00000000001b7919 */ /* 0x000f220000002600 */
[----:B------:R-:W-:Y:S01]  /*0130*/  IMAD R16, R16, c[0x0][0x168], RZ ;  /* 0x00005a0010107a24 */ /* 0x000fe200078e02ff */
[----:B------:R-:W-:Y:S01]  /*0140*/  IADD3 R15, R139, 0x5f, RZ ;  /* 0x0000005f8b0f7810 */ /* 0x000fe20007ffe0ff */
[----:B------:R-:W-:Y:S01]  /*0150*/  IMAD.MOV.U32 R134, RZ, RZ, c[0x0][0x1e4] ;  /* 0x00007900ff867624 */ /* 0x000fe200078e00ff */
[----:B------:R-:W5:Y:S01]  /*0160*/  S2R R8, SR_CTAID.X ;  /* 0x0000000000087919 */ /* 0x000f620000002500 */
[----:B------:R-:W-:Y:S01]  /*0170*/  IMAD.MOV.U32 R57, RZ, RZ, 0x40 ;  /* 0x00000040ff397424 */ /* 0x000fe200078e00ff */
[----:B---3--:R-:W-:-:S04]  /*0180*/  SHF.R.S32.HI R23, RZ, 0x1f, R26 ;  /* 0x0000001fff177819 */ /* 0x008fc8000001141a */
[----:B-1----:R-:W-:Y:S01]  /*0190*/  LEA.HI R2, R23, R26, RZ, 0x3 ;  /* 0x0000001a17027211 */ /* 0x002fe200078f18ff */
[C---:B----4-:R-:W-:Y:S01]  /*01a0*/  IMAD.WIDE.U32 R6, R27.reuse, c[0x0][0x1b8], RZ ;  /* 0x00006e001b067a25 */ /* 0x050fe200078e00ff */
[----:B------:R-:W-:Y:S02]  /*01b0*/  SHF.R.S32.HI R28, RZ, 0x1f, R27 ;  /* 0x0000001fff1c7819 */ /* 0x000fe4000001141b */
[----:B------:R-:W-:Y:S02]  /*01c0*/  LOP3.LUT R0, R2, 0xfffffff8, RZ, 0xc0, !PT ;  /* 0xfffffff802007812 */ /* 0x000fe400078ec0ff */
[----:B------:R-:W-:Y:S01]  /*01d0*/  SHF.R.S32.HI R20, RZ, 0x3, R2 ;  /* 0x00000003ff147819 */ /* 0x000fe20000011402 */
[----:B------:R-:W-:Y:S02]  /*01e0*/  IMAD R2, R28, c[0x0][0x1b8], RZ ;  /* 0x00006e001c027a24 */ /* 0x000fe400078e02ff */
[----:B------:R-:W-:Y:S01]  /*01f0*/  IMAD.IADD R56, R26, 0x1, -R0 ;  /* 0x000000011a387824 */ /* 0x000fe200078e0a00 */
[----:B------:R-:W-:Y:S01]  /*0200*/  SHF.R.S32.HI R25, RZ, 0x1f, R20 ;  /* 0x0000001fff197819 */ /* 0x000fe20000011414 */
[----:B------:R-:W-:-:S02]  /*0210*/  IMAD R2, R27, c[0x0][0x1bc], R2 ;  /* 0x00006f001b027a24 */ /* 0x000fc400078e0202 */
[----:B------:R-:W-:Y:S02]  /*0220*/  IMAD R0, R56, 0x20, R20 ;  /* 0x0000002038007824 */ /* 0x000fe400078e0214 */
[----:B------:R-:W-:Y:S02]  /*0230*/  IMAD.IADD R3, R7, 0x1, R2 ;  /* 0x0000000107037824 */ /* 0x000fe400078e0202 */
[----:B-----5:R-:W-:Y:S02]  /*0240*/  IMAD R9, R8, 0x80, R0 ;  /* 0x0000008008097824 */ /* 0x020fe400078e0200 */
[----:B------:R-:W-:Y:S02]  /*0250*/  IMAD.MOV.U32 R2, RZ, RZ, R6 ;  /* 0x000000ffff027224 */ /* 0x000fe400078e0006 */
[----:B------:R-:W-:Y:S01]  /*0260*/  @P0 IMAD.HI.U32 R4, R9, c[0x0][0x2c8], RZ ;  /* 0x0000b20009040a27 */ /* 0x000fe200078e00ff */
[----:B------:R-:W-:Y:S03]  /*0270*/  STL [R1+0x44], R9 ;  /* 0x0000440901007387 */ /* 0x000fe60000100800 */
[----:B------:R-:W-:Y:S01]  /*0280*/  IMAD.MOV.U32 R0, RZ, RZ, R9 ;  /* 0x000000ffff007224 */ /* 0x000fe200078e0009 */
[----:B------:R-:W-:Y:S01]  /*0290*/  @P0 SHF.R.U32.HI R0, RZ, c[0x0][0x2cc], R4 ;  /* 0x0000b300ff000a19 */ /* 0x000fe20000011604 */
[----:B------:R-:W-:-:S02]  /*02a0*/  IMAD R4, R22, c[0x0][0x1c4], R5 ;  /* 0x0000710016047a24 */ /* 0x000fc400078e0205 */
[----:B------:R-:W-:Y:S01]  /*02b0*/  IMAD.WIDE.U32 R2, R22, c[0x0][0x1c0], R2 ;  /* 0x0000700016027a25 */ /* 0x000fe200078e0002 */
[----:B------:R-:W-:-:S03]  /*02c0*/  SHF.R.S32.HI R5, RZ, 0x1f, R0 ;  /* 0x0000001fff057819 */ /* 0x000fc60000011400 */
[----:B------:R-:W-:Y:S02]  /*02d0*/  IMAD.IADD R3, R3, 0x1, R4 ;  /* 0x0000000103037824 */ /* 0x000fe400078e0204 */
[----:B------:R-:W-:Y:S02]  /*02e0*/  IMAD.MOV R4, RZ, RZ, -R0 ;  /* 0x000000ffff047224 */ /* 0x000fe400078e0a00 */
[----:B------:R-:W-:Y:S02]  /*02f0*/  IMAD R5, R5, c[0x0][0x1b0], RZ ;  /* 0x00006c0005057a24 */ /* 0x000fe400078e02ff */
[----:B------:R-:W-:Y:S02]  /*0300*/  IMAD R4, R4, c[0x0][0x2c4], R9 ;  /* 0x0000b10004047a24 */ /* 0x000fe400078e0209 */
[----:B------:R-:W-:-:S04]  /*0310*/  IMAD.WIDE.U32 R2, R0, c[0x0][0x1b0], R2 ;  /* 0x00006c0000027a25 */ /* 0x000fc800078e0002 */
[----:B------:R-:W-:Y:S01]  /*0320*/  IMAD R0, R0, c[0x0][0x1b4], R5 ;  /* 0x00006d0000007a24 */ /* 0x000fe200078e0205 */
[----:B------:R-:W-:Y:S01]  /*0330*/  SHF.R.S32.HI R5, RZ, 0x1f, R4 ;  /* 0x0000001fff057819 */ /* 0x000fe20000011404 */
[----:B------:R-:W-:Y:S02]  /*0340*/  IMAD.SHL.U32 R6, R20, 0x40, RZ ;  /* 0x0000004014067824 */ /* 0x000fe400078e00ff */
[----:B------:R-:W-:Y:S02]  /*0350*/  IMAD.IADD R3, R3, 0x1, R0 ;  /* 0x0000000103037824 */ /* 0x000fe400078e0200 */
[----:B------:R-:W-:Y:S02]  /*0360*/  IMAD R0, R5, c[0x0][0x1a8], RZ ;  /* 0x00006a0005007a24 */ /* 0x000fe400078e02ff */
[----:B------:R-:W-:-:S04]  /*0370*/  IMAD.WIDE.U32 R2, R4, c[0x0][0x1a8], R2 ;  /* 0x00006a0004027a25 */ /* 0x000fc800078e0002 */
[----:B------:R-:W-:Y:S01]  /*0380*/  IMAD R5, R4, c[0x0][0x1ac], R0 ;  /* 0x00006b0004057a24 */ /* 0x000fe200078e0200 */
[----:B------:R-:W-:Y:S01]  /*0390*/  LEA R17, P0, R2, c[0x0][0x160], 0x1 ;  /* 0x0000580002117a11 */ /* 0x000fe200078008ff */
[----:B------:R-:W-:Y:S01]  /*03a0*/  IMAD.SHL.U32 R30, R56, 0x8, RZ ;  /* 0x00000008381e7824 */ /* 0x000fe200078e00ff */
[----:B------:R-:W-:Y:S01]  /*03b0*/  LOP3.LUT R0, R6, 0x1c0, RZ, 0xc0, !PT ;  /* 0x000001c006007812 */ /* 0x000fe200078ec0ff */
[----:B------:R-:W-:Y:S02]  /*03c0*/  IMAD.IADD R3, R3, 0x1, R5 ;  /* 0x0000000103037824 */ /* 0x000fe400078e0205 */
[----:B------:R-:W-:Y:S01]  /*03d0*/  IMAD R19, R8, 0x80, R20 ;  /* 0x0000008008137824 */ /* 0x000fe200078e0214 */
[----:B------:R-:W-:Y:S01]  /*03e0*/  LOP3.LUT R4, R0, 0x38, R30, 0xf8, !PT ;  /* 0x0000003800047812 */ /* 0x000fe200078ef81e */
[----:B------:R-:W-:Y:S01]  /*03f0*/  SHFL.IDX PT, R6, R17, 0x1, 0x181f ;  /* 0x00381f0011067f89 */ /* 0x000fe200000e0000 */
[----:B------:R-:W-:Y:S02]  /*0400*/  LEA.HI.X R18, R2, c[0x0][0x164], R3, 0x1, P0 ;  /* 0x0000590002127a11 */ /* 0x000fe400000f0c03 */
[----:B------:R-:W-:Y:S01]  /*0410*/  SHF.R.U32.HI R0, RZ, 0x3, R0 ;  /* 0x00000003ff007819 */ /* 0x000fe20000011600 */
[----:B------:R-:W1:Y:S01]  /*0420*/  SHFL.IDX PT, R2, R17, RZ, 0x181f ;  /* 0x00181fff11027589 */ /* 0x000e6200000e0000 */
[----:B------:R-:W-:-:S02]  /*0430*/  ISETP.GE.AND P0, PT, R19, R16, PT ;  /* 0x000000101300720c */ /* 0x000fc40003f06270 */
[----:B------:R-:W-:Y:S01]  /*0440*/  LOP3.LUT R0, R4, R0, RZ, 0x3c, !PT ;  /* 0x0000000004007212 */ /* 0x000fe200078e3cff */
[----:B------:R-:W3:Y:S01]  /*0450*/  SHFL.IDX PT, R3, R18, RZ, 0x181f ;  /* 0x00181fff12037589 */ /* 0x000ee200000e0000 */
[----:B------:R-:W-:Y:S02]  /*0460*/  LEA.HI R4, R23, R26, RZ, 0x6 ;  /* 0x0000001a17047211 */ /* 0x000fe400078f30ff */
[----:B------:R-:W-:Y:S01]  /*0470*/  IADD3 R5, R19, 0x20, RZ ;  /* 0x0000002013057810 */ /* 0x000fe20007ffe0ff */
[----:B------:R-:W4:Y:S01]  /*0480*/  SHFL.IDX PT, R7, R18, 0x1, 0x181f ;  /* 0x00381f0012077f89 */ /* 0x000f2200000e0000 */
[----:B------:R-:W-:Y:S01]  /*0490*/  IADD3 R33, R30, 0x40, RZ ;  /* 0x000000401e217810 */ /* 0x000fe20007ffe0ff */
[----:B------:R-:W-:Y:S01]  /*04a0*/  IMAD.SHL.U32 R4, R4, 0x8, RZ ;  /* 0x0000000804047824 */ /* 0x000fe200078e00ff */
[C---:B------:R-:W-:Y:S01]  /*04b0*/  IADD3 R32, R30.reuse, 0x80, RZ ;  /* 0x000000801e207810 */ /* 0x040fe20007ffe0ff */
[----:B------:R-:W-:Y:S01]  /*04c0*/  STL [R1+0x40], R19 ;  /* 0x0000401301007387 */ /* 0x000fe20000100800 */
[----:B------:R-:W-:-:S02]  /*04d0*/  IADD3 R29, R30, 0xc0, RZ ;  /* 0x000000c01e1d7810 */ /* 0x000fc40007ffe0ff */
[----:B------:R-:W-:Y:S02]  /*04e0*/  LOP3.LUT R135, R0, 0xfffffe00, R4, 0xf8, !PT ;  /* 0xfffffe0000877812 */ /* 0x000fe400078ef804 */
[----:B------:R-:W-:Y:S02]  /*04f0*/  ISETP.GE.AND P2, PT, R5, R16, PT ;  /* 0x000000100500720c */ /* 0x000fe40003f46270 */
[----:B------:R-:W-:Y:S01]  /*0500*/  @!P0 SHF.R.S32.HI R0, RZ, 0x1f, R33 ;  /* 0x0000001fff008819 */ /* 0x000fe20000011421 */
[----:B------:R-:W-:Y:S01]  /*0510*/  STL [R1+0x38], R135 ;  /* 0x0000388701007387 */ /* 0x000fe20000100800 */
[----:B------:R-:W-:Y:S02]  /*0520*/  @!P0 SHF.R.S32.HI R8, RZ, 0x1f, R32 ;  /* 0x0000001fff088819 */ /* 0x000fe40000011420 */
[----:B------:R-:W-:Y:S02]  /*0530*/  @!P0 SHF.R.S32.HI R5, RZ, 0x1f, R29 ;  /* 0x0000001fff058819 */ /* 0x000fe4000001141d */
[----:B------:R-:W-:-:S02]  /*0540*/  SHF.R.S32.HI R31, RZ, 0x1f, R30 ;  /* 0x0000001fff1f7819 */ /* 0x000fc4000001141e */
[----:B-1----:R-:W-:Y:S02]  /*0550*/  @!P0 LEA R4, P1, R30, R2, 0x1 ;  /* 0x000000021e048211 */ /* 0x002fe400078208ff */
[----:B------:R-:W-:Y:S01]  /*0560*/  @!P0 LEA.HI R10, R0, R33, RZ, 0x3 ;  /* 0x00000021000a8211 */ /* 0x000fe200078f18ff */
[----:B------:R-:W-:Y:S01]  /*0570*/  STL.64 [R1+0x18], R30 ;  /* 0x0000181e01007387 */ /* 0x000fe20000100a00 */
[----:B------:R-:W-:Y:S02]  /*0580*/  @!P0 LEA.HI R8, R8, R32, RZ, 0x3 ;  /* 0x0000002008088211 */ /* 0x000fe400078f18ff */
[C---:B------:R-:W-:Y:S01]  /*0590*/  ISETP.GE.AND P3, PT, R30.reuse, c[0x0][0x198], PT ;  /* 0x000066001e007a0c */ /* 0x040fe20003f66270 */
[----:B------:R-:W-:Y:S01]  /*05a0*/  STL [R1+0x8], R33 ;  /* 0x0000082101007387 */ /* 0x000fe20000100800 */
[----:B------:R-:W-:Y:S02]  /*05b0*/  @!P0 LEA.HI R0, R5, R29, RZ, 0x3 ;  /* 0x0000001d05008211 */ /* 0x000fe400078f18ff */
[----:B---3--:R-:W-:Y:S01]  /*05c0*/  @!P0 LEA.HI.X R5, R30, R3, R31, 0x1, P1 ;  /* 0x000000031e058211 */ /* 0x008fe200008f0c1f */
[----:B------:R-:W-:Y:S01]  /*05d0*/  STL [R1+0x2c], R32 ;  /* 0x00002c2001007387 */ /* 0x000fe20000100800 */
[----:B------:R-:W-:-:S02]  /*05e0*/  @!P0 LOP3.LUT R8, R8, 0xfffffff8, RZ, 0xc0, !PT ;  /* 0xfffffff808088812 */ /* 0x000fc400078ec0ff */
[----:B------:R-:W-:Y:S01]  /*05f0*/  ISETP.GE.AND P1, PT, R33, c[0x0][0x198], PT ;  /* 0x0000660021007a0c */ /* 0x000fe20003f26270 */
[----:B------:R-:W-:Y:S01]  /*0600*/  STL [R1+0x28], R29 ;  /* 0x0000281d01007387 */ /* 0x000fe20000100800 */
[----:B------:R-:W-:Y:S01]  /*0610*/  ISETP.GE.AND P5, PT, R32, c[0x0][0x198], PT ;  /* 0x0000660020007a0c */ /* 0x000fe20003fa6270 */
[--C-:B------:R-:W-:Y:S01]  /*0620*/  @!P0 IMAD.WIDE R12, R8, 0x2, R2.reuse ;  /* 0x00000002080c8825 */ /* 0x100fe200078e0202 */
[----:B------:R-:W-:Y:S02]  /*0630*/  @!P0 LOP3.LUT R10, R10, 0xfffffff8, RZ, 0xc0, !PT ;  /* 0xfffffff80a0a8812 */ /* 0x000fe400078ec0ff */
[----:B------:R-:W-:Y:S01]  /*0640*/  @!P0 LOP3.LUT R9, R0, 0xfffffff8, RZ, 0xc0, !PT ;  /* 0xfffffff800098812 */ /* 0x000fe200078ec0ff */
[----:B------:R-:W-:Y:S01]  /*0650*/  @!P0 IMAD.SHL.U32 R0, R135, 0x2, RZ ;  /* 0x0000000287008824 */ /* 0x000fe200078e00ff */
[----:B------:R-:W-:Y:S01]  /*0660*/  ISETP.GE.AND P4, PT, R29, c[0x0][0x198], PT ;  /* 0x000066001d007a0c */ /* 0x000fe20003f86270 */
[----:B------:R-:W-:-:S03]  /*0670*/  @!P0 IMAD.WIDE R10, R10, 0x2, R2 ;  /* 0x000000020a0a8825 */ /* 0x000fc600078e0202 */
[----:B------:R1:W-:Y:S01]  /*0680*/  @!P0 LDGSTS.E.BYPASS.LTC128B.128 [R0+0x18100], [R4.64], !P3 ;  /* 0x1810000004008fae */ /* 0x0003e2000d901d48 */
[----:B------:R-:W-:-:S03]  /*0690*/  @!P0 IMAD.WIDE R8, R9, 0x2, R2 ;  /* 0x0000000209088825 */ /* 0x000fc600078e0202 */
[----:B------:R3:W-:Y:S01]  /*06a0*/  @!P0 LDGSTS.E.BYPASS.LTC128B.128 [R0+0x1c100], [R10.64], !P1 ;  /* 0x1c1000000a008fae */ /* 0x0007e2000c901d48 */
[----:B------:R-:W-:-:S03]  /*06b0*/  IMAD R2, R25, c[0x0][0x1e0], RZ ;  /* 0x0000780019027a24 */ /* 0x000fc600078e02ff */
[----:B------:R5:W-:Y:S04]  /*06c0*/  @!P0 LDGSTS.E.BYPASS.LTC128B.128 [R0+0x20100], [R12.64], !P5 ;  /* 0x201000000c008fae */ /* 0x000be8000e901d48 */
[----:B------:R4:W-:Y:S01]  /*06d0*/  @!P0 LDGSTS.E.BYPASS.LTC128B.128 [R0+0x24100], [R8.64], !P4 ;  /* 0x2410000008008fae */ /* 0x0009e2000e101d48 */
[C---:B-1----:R-:W-:Y:S01]  /*06e0*/  IMAD R4, R20.reuse, c[0x0][0x1e4], R2 ;  /* 0x0000790014047a24 */ /* 0x042fe200078e0202 */
[----:B------:R-:W-:Y:S01]  /*06f0*/  @!P2 SHF.R.S32.HI R5, RZ, 0x1f, R33 ;  /* 0x0000001fff05a819 */ /* 0x000fe20000011421 */
[----:B------:R-:W-:Y:S01]  /*0700*/  IMAD.WIDE.U32 R2, R20, c[0x0][0x1e0], R30 ;  /* 0x0000780014027a25 */ /* 0x000fe200078e001e */
[----:B---3--:R-:W-:-:S03]  /*0710*/  @!P2 SHF.R.S32.HI R11, RZ, 0x1f, R29 ;  /* 0x0000001fff0ba819 */ /* 0x008fc6000001141d */
[----:B------:R-:W-:Y:S02]  /*0720*/  IMAD.IADD R3, R3, 0x1, R4 ;  /* 0x0000000103037824 */ /* 0x000fe400078e0204 */
[----:B------:R-:W1:Y:S01]  /*0730*/  SHFL.IDX PT, R4, R17, 0x2, 0x181f ;  /* 0x00581f0011047f89 */ /* 0x000e6200000e0000 */
[----:B-----5:R-:W-:Y:S01]  /*0740*/  @!P2 LEA.HI R12, R5, R33, RZ, 0x3 ;  /* 0x00000021050ca211 */ /* 0x020fe200078f18ff */
[----:B------:R-:W-:Y:S01]  /*0750*/  IMAD.WIDE.U32 R2, R27, c[0x0][0x1e8], R2 ;  /* 0x00007a001b027a25 */ /* 0x000fe200078e0002 */
[----:B----4-:R-:W-:Y:S01]  /*0760*/  IADD3 R0, R19, 0x40, RZ ;  /* 0x0000004013007810 */ /* 0x010fe20007ffe0ff */
[----:B------:R-:W3:Y:S01]  /*0770*/  SHFL.IDX PT, R5, R18, 0x2, 0x181f ;  /* 0x00581f0012057f89 */ /* 0x000ee200000e0000 */
[----:B------:R-:W-:Y:S02]  /*0780*/  @!P2 LEA R8, P0, R30, R6, 0x1 ;  /* 0x000000061e08a211 */ /* 0x000fe400078008ff */
[----:B------:R-:W-:Y:S02]  /*0790*/  ISETP.GE.AND P1, PT, R0, R16, PT ;  /* 0x000000100000720c */ /* 0x000fe40003f26270 */
[----:B------:R-:W-:-:S02]  /*07a0*/  @!P2 SHF.R.S32.HI R0, RZ, 0x1f, R32 ;  /* 0x0000001fff00a819 */ /* 0x000fc40000011420 */
[----:B------:R-:W-:Y:S02]  /*07b0*/  @!P2 LEA.HI.X R9, R30, R7, R31, 0x1, P0 ;  /* 0x000000071e09a211 */ /* 0x000fe400000f0c1f */
[----:B------:R-:W-:Y:S02]  /*07c0*/  @!P2 LEA.HI R10, R0, R32, RZ, 0x3 ;  /* 0x00000020000aa211 */ /* 0x000fe400078f18ff */
[----:B------:R-:W-:Y:S02]  /*07d0*/  @!P2 LEA.HI R0, R11, R29, RZ, 0x3 ;  /* 0x0000001d0b00a211 */ /* 0x000fe400078f18ff */
[----:B------:R-:W-:Y:S02]  /*07e0*/  ISETP.GE.AND P0, PT, R33, c[0x0][0x198], PT ;  /* 0x0000660021007a0c */ /* 0x000fe40003f06270 */
[----:B------:R-:W-:Y:S02]  /*07f0*/  @!P2 LOP3.LUT R12, R12, 0xfffffff8, RZ, 0xc0, !PT ;  /* 0xfffffff80c0ca812 */ /* 0x000fe400078ec0ff */
[----:B------:R-:W-:-:S02]  /*0800*/  @!P2 LOP3.LUT R10, R10, 0xfffffff8, RZ, 0xc0, !PT ;  /* 0xfffffff80a0aa812 */ /* 0x000fc400078ec0ff */
[----:B------:R-:W-:Y:S01]  /*0810*/  @!P2 LOP3.LUT R14, R0, 0xfffffff8, RZ, 0xc0, !PT ;  /* 0xfffffff8000ea812 */ /* 0x000fe200078ec0ff */
[----:B------:R-:W-:Y:S02]  /*0820*/  @!P2 IMAD.SHL.U32 R0, R135, 0x2, RZ ;  /* 0x000000028700a824 */ /* 0x000fe400078e00ff */
[----:B------:R-:W-:-:S03]  /*0830*/  @!P2 IMAD.WIDE R12, R12, 0x2, R6 ;  /* 0x000000020c0ca825 */ /* 0x000fc600078e0206 */
[----:B------:R4:W-:Y:S01]  /*0840*/  @!P2 LDGSTS.E.BYPASS.LTC128B.128 [R0+0x19100], [R8.64], !P3 ;  /* 0x191000000800afae */ /* 0x0009e2000d901d48 */
[----:B------:R-:W-:-:S03]  /*0850*/  @!P2 IMAD.WIDE R10, R10, 0x2, R6 ;  /* 0x000000020a0aa825 */ /* 0x000fc600078e0206 */
[----:B------:R5:W-:Y:S01]  /*0860*/  @!P2 LDGSTS.E.BYPASS.LTC128B.128 [R0+0x1d100], [R12.64], !P0 ;  /* 0x1d1000000c00afae */ /* 0x000be2000c101d48 */
[----:B------:R-:W-:-:S03]  /*0870*/  @!P2 IMAD.WIDE R6, R14, 0x2, R6 ;  /* 0x000000020e06a825 */ /* 0x000fc600078e0206 */
[----:B------:R1:W-:Y:S01]  /*0880*/  @!P2 LDGSTS.E.BYPASS.LTC128B.128 [R0+0x21100], [R10.64], !P5 ;  /* 0x211000000a00afae */ /* 0x0003e2000e901d48 */
[----:B------:R-:W-:-:S03]  /*0890*/  IMAD.HI R14, R15, 0x2aaaaaab, RZ ;  /* 0x2aaaaaab0f0e7827 */ /* 0x000fc600078e02ff */
[----:B------:R5:W-:Y:S01]  /*08a0*/  @!P2 LDGSTS.E.BYPASS.LTC128B.128 [R0+0x25100], [R6.64], !P4 ;  /* 0x251000000600afae */ /* 0x000be2000e101d48 */
[----:B------:R-:W-:Y:S01]  /*08b0*/  IMAD R15, R28, c[0x0][0x1e8], RZ ;  /* 0x00007a001c0f7a24 */ /* 0x000fe200078e02ff */
[----:B------:R-:W-:-:S03]  /*08c0*/  ISETP.GE.AND P2, PT, R33, c[0x0][0x198], PT ;  /* 0x0000660021007a0c */ /* 0x000fc60003f46270 */
[----:B----4-:R-:W-:Y:S01]  /*08d0*/  IMAD R8, R27, c[0x0][0x1ec], R15 ;  /* 0x00007b001b087a24 */ /* 0x010fe200078e020f */
[----:B------:R-:W-:-:S03]  /*08e0*/  SHF.R.U32.HI R9, RZ, 0x1f, R14 ;  /* 0x0000001fff097819 */ /* 0x000fc6000001160e */
[----:B------:R-:W-:Y:S01]  /*08f0*/  IMAD.IADD R15, R3, 0x1, R8 ;  /* 0x00000001030f7824 */ /* 0x000fe200078e0208 */
[----:B------:R-:W-:Y:S02]  /*0900*/  @!P1 SHF.R.S32.HI R3, RZ, 0x1f, R33 ;  /* 0x0000001fff039819 */ /* 0x000fe40000011421 */
[----:B------:R-:W-:Y:S01]  /*0910*/  LEA.HI.SX32 R138, R14, R9, 0x1c ;  /* 0x000000090e8a7211 */ /* 0x000fe200078fe2ff */
[----:B------:R-:W-:Y:S01]  /*0920*/  IMAD.MOV.U32 R14, RZ, RZ, R2 ;  /* 0x000000ffff0e7224 */ /* 0x000fe200078e0002 */
[C---:B-1----:R-:W-:Y:S01]  /*0930*/  @!P1 LEA R10, P0, R30.reuse, R4, 0x1 ;  /* 0x000000041e0a9211 */ /* 0x042fe200078008ff */
[----:B------:R-:W1:Y:S01]  /*0940*/  SHFL.IDX PT, R2, R17, 0x3, 0x181f ;  /* 0x00781f0011027f89 */ /* 0x000e6200000e0000 */
[----:B------:R-:W-:Y:S02]  /*0950*/  @!P1 LEA.HI R8, R3, R33, RZ, 0x3 ;  /* 0x0000002103089211 */ /* 0x000fe400078f18ff */
[----:B-----5:R-:W-:Y:S01]  /*0960*/  IADD3 R0, R19, 0x60, RZ ;  /* 0x0000006013007810 */ /* 0x020fe20007ffe0ff */
[----:B------:R-:W-:Y:S01]  /*0970*/  STL [R1+0x3c], R138 ;  /* 0x00003c8a01007387 */ /* 0x000fe20000100800 */
[----:B---3--:R-:W-:-:S02]  /*0980*/  @!P1 LEA.HI.X R11, R30, R5, R31, 0x1, P0 ;  /* 0x000000051e0b9211 */ /* 0x008fc400000f0c1f */
[----:B------:R-:W-:Y:S02]  /*0990*/  ISETP.GE.AND P0, PT, R0, R16, PT ;  /* 0x000000100000720c */ /* 0x000fe40003f06270 */
[----:B------:R-:W-:Y:S02]  /*09a0*/  @!P1 SHF.R.S32.HI R0, RZ, 0x1f, R32 ;  /* 0x0000001fff009819 */ /* 0x000fe40000011420 */
[----:B------:R-:W-:Y:S02]  /*09b0*/  @!P1 SHF.R.S32.HI R6, RZ, 0x1f, R29 ;  /* 0x0000001fff069819 */ /* 0x000fe4000001141d */
[----:B------:R-:W-:Y:S02]  /*09c0*/  @!P1 LEA.HI R3, R0, R32, RZ, 0x3 ;  /* 0x0000002000039211 */ /* 0x000fe400078f18ff */
[----:B------:R-:W-:Y:S02]  /*09d0*/  @!P1 LEA.HI R0, R6, R29, RZ, 0x3 ;  /* 0x0000001d06009211 */ /* 0x000fe400078f18ff */
[----:B------:R-:W-:-:S02]  /*09e0*/  @!P1 LOP3.LUT R8, R8, 0xfffffff8, RZ, 0xc0, !PT ;  /* 0xfffffff808089812 */ /* 0x000fc400078ec0ff */
[----:B------:R-:W-:Y:S02]  /*09f0*/  @!P1 LOP3.LUT R6, R3, 0xfffffff8, RZ, 0xc0, !PT ;  /* 0xfffffff803069812 */ /* 0x000fe400078ec0ff */
[----:B------:R-:W-:Y:S01]  /*0a00*/  @!P1 LOP3.LUT R12, R0, 0xfffffff8, RZ, 0xc0, !PT ;  /* 0xfffffff8000c9812 */ /* 0x000fe200078ec0ff */
[----:B------:R3:W4:Y:S01]  /*0a10*/  SHFL.IDX PT, R3, R18, 0x3, 0x181f ;  /* 0x00781f0012037f89 */ /* 0x00072200000e0000 */
[----:B------:R-:W-:Y:S02]  /*0a20*/  @!P1 IMAD.SHL.U32 R0, R135, 0x2, RZ ;  /* 0x0000000287009824 */ /* 0x000fe400078e00ff */
[----:B------:R-:W-:-:S03]  /*0a30*/  @!P1 IMAD.WIDE R8, R8, 0x2, R4 ;  /* 0x0000000208089825 */ /* 0x000fc600078e0204 */
[----:B------:R5:W-:Y:S01]  /*0a40*/  @!P1 LDGSTS.E.BYPASS.LTC128B.128 [R0+0x1a100], [R10.64], !P3 ;  /* 0x1a1000000a009fae */ /* 0x000be2000d901d48 */
[----:B------:R-:W-:-:S03]  /*0a50*/  @!P1 IMAD.WIDE R6, R6, 0x2, R4 ;  /* 0x0000000206069825 */ /* 0x000fc600078e0204 */
[----:B------:R1:W-:Y:S01]  /*0a60*/  @!P1 LDGSTS.E.BYPASS.LTC128B.128 [R0+0x1e100], [R8.64], !P2 ;  /* 0x1e10000008009fae */ /* 0x0003e2000d101d48 */
[----:B------:R-:W-:-:S03]  /*0a70*/  @!P1 IMAD.WIDE R4, R12, 0x2, R4 ;  /* 0x000000020c049825 */ /* 0x000fc600078e0204 */
[----:B------:R5:W-:Y:S01]  /*0a80*/  @!P1 LDGSTS.E.BYPASS.LTC128B.128 [R0+0x22100], [R6.64], !P5 ;  /* 0x2210000006009fae */ /* 0x000be2000e901d48 */
[----:B------:R-:W-:-:S03]  /*0a90*/  IMAD.MOV.U32 R12, RZ, RZ, 0x60 ;  /* 0x00000060ff0c7424 */ /* 0x000fc600078e00ff */
[----:B------:R5:W-:Y:S01]  /*0aa0*/  @!P1 LDGSTS.E.BYPASS.LTC128B.128 [R0+0x26100], [R4.64], !P4 ;  /* 0x2610000004009fae */ /* 0x000be2000e101d48 */
[----:B------:R-:W-:Y:S02]  /*0ab0*/  IMAD R129, R138, -0x60, R12 ;  /* 0xffffffa08a817824 */ /* 0x000fe400078e020c */
[----:B------:R-:W-:Y:S01]  /*0ac0*/  IMAD.WIDE.U32 R132, R12, c[0x0][0x1e0], RZ ;  /* 0x000078000c847a25 */ /* 0x000fe200078e00ff */
[--C-:B--2---:R-:W-:Y:S02]  /*0ad0*/  @P6 SHF.R.S32.HI R19, RZ, 0x1f, R21.reuse ;  /* 0x0000001fff136819 */ /* 0x104fe40000011415 */
[----:B------:R-:W-:Y:S01]  /*0ae0*/  IADD3 R16, R129, c[0x0][0x1d0], -R20 ;  /* 0x0000740081107a10 */ /* 0x000fe20007ffe814 */
[----:B------:R-:W-:Y:S02]  /*0af0*/  @!P6 IMAD.MOV.U32 R19, RZ, RZ, R24 ;  /* 0x000000ffff13e224 */ /* 0x000fe400078e0018 */
[----:B---3--:R-:W-:Y:S02]  /*0b00*/  @P6 IMAD.MOV.U32 R18, RZ, RZ, R21 ;  /* 0x000000ffff126224 */ /* 0x008fe400078e0015 */
[----:B------:R-:W-:Y:S01]  /*0b10*/  @!P6 IMAD.MOV.U32 R18, RZ, RZ, R22 ;  /* 0x000000ffff12e224 */ /* 0x000fe200078e0016 */
[----:B------:R-:W-:-:S02]  /*0b20*/  IADD3 R22, R138, -0x1, RZ ;  /* 0xffffffff8a167810 */ /* 0x000fc40007ffe0ff */
[----:B------:R-:W-:Y:S01]  /*0b30*/  ISETP.GE.AND P6, PT, R16, 0x1, PT ;  /* 0x000000011000780c */ /* 0x000fe20003fc6270 */
[----:B------:R-:W-:Y:S01]  /*0b40*/  IMAD.WIDE.U32 R34, R18, c[0x0][0x1f0], R14 ;  /* 0x00007c0012227a25 */ /* 0x000fe200078e000e */
[----:B------:R-:W-:Y:S02]  /*0b50*/  SHF.R.S32.HI R24, RZ, 0x1f, R22 ;  /* 0x0000001fff187819 */ /* 0x000fe40000011416 */
[C---:B-1----:R-:W-:Y:S01]  /*0b60*/  @!P0 LEA R8, P1, R30.reuse, R2, 0x1 ;  /* 0x000000021e088211 */ /* 0x042fe200078208ff */
[----:B------:R-:W-:Y:S01]  /*0b70*/  IMAD.MOV.U32 R136, RZ, RZ, R34 ;  /* 0x000000ffff887224 */ /* 0x000fe200078e0022 */
[----:B------:R1:W-:Y:S02]  /*0b80*/  STL.64 [R1+0x30], R34 ;  /* 0x0000302201007387 */ /* 0x0003e40000100a00 */
[C---:B----4-:R-:W-:Y:S02]  /*0b90*/  @!P0 LEA.HI.X R9, R30.reuse, R3, R31, 0x1, P1 ;  /* 0x000000031e098211 */ /* 0x050fe400008f0c1f */
[----:B------:R-:W-:-:S02]  /*0ba0*/  ISETP.GE.AND P1, PT, R30, c[0x0][0x1d4], PT ;  /* 0x000075001e007a0c */ /* 0x000fc40003f26270 */
[----:B-----5:R-:W-:Y:S02]  /*0bb0*/  @!P0 SHF.R.S32.HI R4, RZ, 0x1f, R33 ;  /* 0x0000001fff048819 */ /* 0x020fe40000011421 */
        /* <DEDUP_REMOVED lines=8> */
[----:B------:R-:W-:-:S04]  /*0c40*/  @!P0 IMAD.WIDE R10, R5, 0x2, R2 ;  /* 0x00000002050a8825 */ /* 0x000fc800078e0202 */
[----:B------:R-:W-:-:S04]  /*0c50*/  @!P0 IMAD.WIDE R6, R0, 0x2, R2 ;  /* 0x0000000200068825 */ /* 0x000fc800078e0202 */
[----:B------:R-:W-:Y:S02]  /*0c60*/  IMAD R0, R19, c[0x0][0x1f0], RZ ;  /* 0x00007c0013007a24 */ /* 0x000fe400078e02ff */
[----:B------:R-:W-:-:S04]  /*0c70*/  @!P0 IMAD.WIDE R4, R4, 0x2, R2 ;  /* 0x0000000204048825 */ /* 0x000fc800078e0202 */
[----:B------:R-:W-:Y:S02]  /*0c80*/  IMAD R3, R18, c[0x0][0x1f4], R0 ;  /* 0x00007d0012037a24 */ /* 0x000fe400078e0200 */
[----:B------:R-:W-:Y:S02]  /*0c90*/  @!P0 IMAD.SHL.U32 R0, R135, 0x2, RZ ;  /* 0x0000000287008824 */ /* 0x000fe400078e00ff */
[----:B------:R-:W-:Y:S02]  /*0ca0*/  IMAD R2, R12, c[0x0][0x1e4], RZ ;  /* 0x000079000c027a24 */ /* 0x000fe400078e02ff */
[----:B------:R-:W-:Y:S01]  /*0cb0*/  IMAD.IADD R137, R35, 0x1, R3 ;  /* 0x0000000123897824 */ /* 0x000fe200078e0203 */
[----:B------:R2:W-:Y:S01]  /*0cc0*/  @!P0 LDGSTS.E.BYPASS.LTC128B.128 [R0+0x1b100], [R8.64], !P3 ;  /* 0x1b10000008008fae */ /* 0x0005e2000d901d48 */
[----:B------:R-:W-:Y:S01]  /*0cd0*/  IMAD.IADD R130, R133, 0x1, R2 ;  /* 0x0000000185827824 */ /* 0x000fe200078e0202 */
[----:B------:R-:W-:Y:S01]  /*0ce0*/  ISETP.GE.AND P3, PT, R32, c[0x0][0x1d4], PT ;  /* 0x0000750020007a0c */ /* 0x000fe20003f66270 */
[----:B------:R-:W-:Y:S01]  /*0cf0*/  IMAD.WIDE.U32 R12, R131, 0x40, RZ ;  /* 0x00000040830c7825 */ /* 0x000fe200078e00ff */
[----:B------:R2:W-:Y:S01]  /*0d00*/  @!P0 LDGSTS.E.BYPASS.LTC128B.128 [R0+0x1f100], [R10.64], !P2 ;  /* 0x1f1000000a008fae */ /* 0x0005e2000d101d48 */
[----:B------:R-:W-:-:S02]  /*0d10*/  ISETP.GE.AND P2, PT, R29, c[0x0][0x1d4], PT ;  /* 0x000075001d007a0c */ /* 0x000fc40003f46270 */
[----:B------:R-:W-:Y:S01]  /*0d20*/  IMAD R2, R130, R22, RZ ;  /* 0x0000001682027224 */ /* 0x000fe200078e02ff */
[----:B------:R3:W-:Y:S01]  /*0d30*/  @!P0 LDGSTS.E.BYPASS.LTC128B.128 [R0+0x23100], [R4.64], !P5 ;  /* 0x2310000004008fae */ /* 0x0007e2000e901d48 */
[----:B------:R-:W-:-:S03]  /*0d40*/  ISETP.GE.AND P5, PT, R16, 0x21, PT ;  /* 0x000000211000780c */ /* 0x000fc60003fa6270 */
[----:B------:R4:W-:Y:S01]  /*0d50*/  @!P0 LDGSTS.E.BYPASS.LTC128B.128 [R0+0x27100], [R6.64], !P4 ;  /* 0x2710000006008fae */ /* 0x0009e2000e101d48 */
[----:B------:R-:W-:-:S03]  /*0d60*/  ISETP.GE.AND P4, PT, R33, c[0x0][0x1d4], PT ;  /* 0x0000750021007a0c */ /* 0x000fc60003f86270 */
[----:B------:R-:W0:Y:S04]  /*0d70*/  LDGDEPBAR ;  /* 0x00000000000079af */ /* 0x000e280000000000 */
[----:B------:R1:W-:Y:S01]  /*0d80*/  STL.64 [R1+0x20], R136 ;  /* 0x0000208801007387 */ /* 0x0003e20000100a00 */
[-C--:B---3--:R-:W-:Y:S02]  /*0d90*/  IMAD R4, R24, R132.reuse, R2 ;  /* 0x0000008418047224 */ /* 0x088fe400078e0202 */
[----:B------:R-:W-:Y:S01]  /*0da0*/  IMAD.WIDE.U32 R2, R22, R132, R136 ;  /* 0x0000008416027225 */ /* 0x000fe200078e0088 */
[----:B----4-:R-:W-:-:S03]  /*0db0*/  LEA.HI R7, R23, R26, RZ, 0x4 ;  /* 0x0000001a17077211 */ /* 0x010fc600078f20ff */
[----:B------:R-:W-:Y:S01]  /*0dc0*/  IMAD.IADD R6, R3, 0x1, R4 ;  /* 0x0000000103067824 */ /* 0x000fe200078e0204 */
[----:B------:R-:W-:Y:S01]  /*0dd0*/  BAR.SYNC.DEFER_BLOCKING 0x0 ;  /* 0x0000000000007b1d */ /* 0x000fe20000010000 */
[C---:B------:R-:W-:Y:S01]  /*0de0*/  @P6 LEA R4, P0, R2.reuse, c[0x0][0x1c8], 0x1 ;  /* 0x0000720002046a11 */ /* 0x040fe200078008ff */
[----:B--2---:R-:W-:Y:S01]  /*0df0*/  @P6 IMAD.SHL.U32 R0, R135, 0x2, RZ ;  /* 0x0000000287006824 */ /* 0x004fe200078e00ff */
[----:B------:R-:W-:Y:S02]  /*0e00*/  LOP3.LUT R3, R7, 0xfffffff0, RZ, 0xc0, !PT ;  /* 0xfffffff007037812 */ /* 0x000fe400078ec0ff */
[----:B------:R-:W-:Y:S02]  /*0e10*/  @P6 LEA.HI.X R5, R2, c[0x0][0x1cc], R6, 0x1, P0 ;  /* 0x0000730002056a11 */ /* 0x000fe400000f0c06 */
[----:B------:R-:W-:Y:S02]  /*0e20*/  ISETP.GE.AND P0, PT, R16, 0x41, PT ;  /* 0x000000411000780c */ /* 0x000fe40003f06270 */
[----:B------:R-:W-:Y:S01]  /*0e30*/  LEA.HI R23, R23, R26, RZ, 0x5 ;  /* 0x0000001a17177211 */ /* 0x000fe200078f28ff */
[----:B------:R-:W-:Y:S01]  /*0e40*/  @!PT LDS RZ, [RZ] ;  /* 0x00000000fffff984 */ /* 0x000fe20000000800 */
[----:B------:R-:W-:Y:S01]  /*0e50*/  @!PT LDS RZ, [RZ] ;  /* 0x00000000fffff984 */ /* 0x000fe20000000800 */
[----:B------:R-:W-:Y:S01]  /*0e60*/  @!PT LDS RZ, [RZ] ;  /* 0x00000000fffff984 */ /* 0x000fe20000000800 */
[----:B------:R2:W-:Y:S04]  /*0e70*/  @P6 LDGSTS.E.BYPASS.LTC128B.128 [R0+0xc100], [R4.64], !P1 ;  /* 0x0c10000004006fae */ /* 0x0005e8000c901d48 */
[----:B------:R2:W-:Y:S04]  /*0e80*/  @P6 LDGSTS.E.BYPASS.LTC128B.128 [R0+0xf100], [R4.64+0x80], !P4 ;  /* 0x0f10008004006fae */ /* 0x0005e8000e101d48 */
[----:B------:R2:W-:Y:S04]  /*0e90*/  @P6 LDGSTS.E.BYPASS.LTC128B.128 [R0+0x12100], [R4.64+0x100], !P3 ;  /* 0x1210010004006fae */ /* 0x0005e8000d901d48 */
[----:B------:R2:W-:Y:S02]  /*0ea0*/  @P6 LDGSTS.E.BYPASS.LTC128B.128 [R0+0x15100], [R4.64+0x180], !P2 ;  /* 0x1510018004006fae */ /* 0x0005e4000d101d48 */
[----:B--2---:R-:W-:Y:S01]  /*0eb0*/  IMAD.IADD R0, R26, 0x1, -R3 ;  /* 0x000000011a007824 */ /* 0x004fe200078e0a03 */
[----:B------:R-:W-:-:S02]  /*0ec0*/  SHF.R.S32.HI R3, RZ, 0x4, R7 ;  /* 0x00000004ff037819 */ /* 0x000fc40000011407 */
[----:B------:R-:W-:Y:S02]  /*0ed0*/  @P5 LEA R5, P6, R131, R2, 0x5 ;  /* 0x0000000283055211 */ /* 0x000fe400078c28ff */
[----:B------:R-:W-:Y:S02]  /*0ee0*/  SHF.R.S32.HI R11, RZ, 0x1f, R0 ;  /* 0x0000001fff0b7819 */ /* 0x000fe40000011400 */
[----:B------:R-:W-:Y:S02]  /*0ef0*/  LEA.HI R4, R7, R3, RZ, 0x1 ;  /* 0x0000000307047211 */ /* 0x000fe400078f08ff */
[----:B------:R-:W-:Y:S02]  /*0f00*/  LEA.HI R11, R11, R0, RZ, 0x3 ;  /* 0x000000000b0b7211 */ /* 0x000fe400078f18ff */
[----:B------:R-:W-:Y:S02]  /*0f10*/  @P5 LEA.HI.X R7, R131, R6, R134, 0x5, P6 ;  /* 0x0000000683075211 */ /* 0x000fe400030f2c86 */
[----:B------:R-:W-:Y:S01]  /*0f20*/  @P0 IADD3 R10, P6, R2, R12, RZ ;  /* 0x0000000c020a0210 */ /* 0x000fe20007fde0ff */
[----:B------:R-:W-:Y:S01]  /*0f30*/  IMAD.SHL.U32 R12, R134, 0x40, RZ ;  /* 0x00000040860c7824 */ /* 0x000fe200078e00ff */
[----:B------:R-:W-:-:S02]  /*0f40*/  LOP3.LUT R2, R4, 0xfffffffe, RZ, 0xc0, !PT ;  /* 0xfffffffe04027812 */ /* 0x000fc400078ec0ff */
[----:B------:R-:W-:Y:S02]  /*0f50*/  LOP3.LUT R4, R11, 0xfffffff8, RZ, 0xc0, !PT ;  /* 0xfffffff80b047812 */ /* 0x000fe400078ec0ff */
[----:B------:R-:W-:Y:S01]  /*0f60*/  @P0 IADD3.X R12, R6, R13, R12, P6, !PT ;  /* 0x0000000d060c0210 */ /* 0x000fe200037fe40c */
[----:B------:R-:W-:Y:S02]  /*0f70*/  IMAD.IADD R9, R3, 0x1, -R2 ;  /* 0x0000000103097824 */ /* 0x000fe400078e0a02 */
[----:B------:R-:W-:Y:S01]  /*0f80*/  IMAD.IADD R21, R0, 0x1, -R4 ;  /* 0x0000000100157824 */ /* 0x000fe200078e0a04 */
[C---:B------:R-:W-:Y:S01]  /*0f90*/  @P5 LEA R4, P6, R5.reuse, c[0x0][0x1c8], 0x1 ;  /* 0x0000720005045a11 */ /* 0x040fe200078c08ff */
[----:B------:R-:W-:Y:S02]  /*0fa0*/  IMAD.SHL.U32 R0, R56, 0x40, RZ ;  /* 0x0000004038007824 */ /* 0x000fe400078e00ff */
[----:B------:R-:W-:Y:S01]  /*0fb0*/  IMAD.SHL.U32 R6, R20, 0x8, RZ ;  /* 0x0000000814067824 */ /* 0x000fe200078e00ff */
[----:B------:R-:W-:Y:S01]  /*0fc0*/  @P5 LEA.HI.X R5, R5, c[0x0][0x1cc], R7, 0x1, P6 ;  /* 0x0000730005055a11 */ /* 0x000fe200030f0c07 */
[----:B------:R-:W-:Y:S01]  /*0fd0*/  IMAD.SHL.U32 R2, R21, 0x40, RZ ;  /* 0x0000004015027824 */ /* 0x000fe200078e00ff */
[----:B------:R-:W-:Y:S01]  /*0fe0*/  LOP3.LUT R0, R0, 0x1c0, RZ, 0xc0, !PT ;  /* 0x000001c000007812 */ /* 0x000fe200078ec0ff */
[----:B------:R-:W-:-:S03]  /*0ff0*/  IMAD.SHL.U32 R3, R9, 0x8, RZ ;  /* 0x0000000809037824 */ /* 0x000fc600078e00ff */
[----:B------:R-:W-:Y:S02]  /*1000*/  LOP3.LUT R7, R0, 0x8, R6, 0xf8, !PT ;  /* 0x0000000800077812 */ /* 0x000fe400078ef806 */
[----:B------:R-:W-:Y:S02]  /*1010*/  LOP3.LUT R2, R2, 0x1c0, RZ, 0xc0, !PT ;  /* 0x000001c002027812 */ /* 0x000fe400078ec0ff */
[----:B------:R-:W-:Y:S02]  /*1020*/  SHF.R.U32.HI R6, RZ, 0x3, R0 ;  /* 0x00000003ff067819 */ /* 0x000fe40000011600 */
[----:B------:R-:W-:Y:S02]  /*1030*/  LOP3.LUT R3, R2, 0x8, R3, 0xf8, !PT ;  /* 0x0000000802037812 */ /* 0x000fe400078ef803 */
[----:B------:R-:W-:Y:S02]  /*1040*/  SHF.R.U32.HI R0, RZ, 0x3, R2 ;  /* 0x00000003ff007819 */ /* 0x000fe40000011602 */
[----:B------:R-:W-:Y:S01]  /*1050*/  LOP3.LUT R7, R7, R6, RZ, 0x3c, !PT ;  /* 0x0000000607077212 */ /* 0x000fe200078e3cff */
[----:B------:R-:W-:Y:S01]  /*1060*/  @P5 IMAD.SHL.U32 R6, R135, 0x2, RZ ;  /* 0x0000000287065824 */ /* 0x000fe200078e00ff */
[----:B------:R-:W-:-:S02]  /*1070*/  @P0 LEA R2, P6, R10, c[0x0][0x1c8], 0x1 ;  /* 0x000072000a020a11 */ /* 0x000fc400078c08ff */
[----:B------:R-:W-:Y:S01]  /*1080*/  LOP3.LUT R8, R3, R0, RZ, 0x3c, !PT ;  /* 0x0000000003087212 */ /* 0x000fe200078e3cff */
[----:B------:R-:W-:Y:S01]  /*1090*/  @P0 IMAD.SHL.U32 R0, R135, 0x2, RZ ;  /* 0x0000000287000824 */ /* 0x000fe200078e00ff */
[----:B------:R-:W-:Y:S01]  /*10a0*/  @P0 LEA.HI.X R3, R10, c[0x0][0x1cc], R12, 0x1, P6 ;  /* 0x000073000a030a11 */ /* 0x000fe200030f0c0c */
[----:B------:R2:W-:Y:S04]  /*10b0*/  @P5 LDGSTS.E.BYPASS.LTC128B.128 [R6+0xd100], [R4.64], !P1 ;  /* 0x0d10000004065fae */ /* 0x0005e8000c901d48 */
[----:B------:R2:W-:Y:S04]  /*10c0*/  @P5 LDGSTS.E.BYPASS.LTC128B.128 [R6+0x10100], [R4.64+0x80], !P4 ;  /* 0x1010008004065fae */ /* 0x0005e8000e101d48 */
[----:B------:R2:W-:Y:S04]  /*10d0*/  @P5 LDGSTS.E.BYPASS.LTC128B.128 [R6+0x13100], [R4.64+0x100], !P3 ;  /* 0x1310010004065fae */ /* 0x0005e8000d901d48 */
[----:B------:R2:W-:Y:S01]  /*10e0*/  @P5 LDGSTS.E.BYPASS.LTC128B.128 [R6+0x16100], [R4.64+0x180], !P2 ;  /* 0x1610018004065fae */ /* 0x0005e2000d101d48 */
[----:B------:R-:W-:-:S03]  /*10f0*/  LOP3.LUT P5, RZ, R21, 0x2, RZ, 0xc0, !PT ;  /* 0x0000000215ff7812 */ /* 0x000fc600078ac0ff */
[----:B------:R3:W-:Y:S04]  /*1100*/  @P0 LDGSTS.E.BYPASS.LTC128B.128 [R0+0xe100], [R2.64], !P1 ;  /* 0x0e10000002000fae */ /* 0x0007e8000c901d48 */
[----:B------:R3:W-:Y:S04]  /*1110*/  @P0 LDGSTS.E.BYPASS.LTC128B.128 [R0+0x11100], [R2.64+0x80], !P4 ;  /* 0x1110008002000fae */ /* 0x0007e8000e101d48 */
[----:B------:R3:W-:Y:S04]  /*1120*/  @P0 LDGSTS.E.BYPASS.LTC128B.128 [R0+0x14100], [R2.64+0x100], !P3 ;  /* 0x1410010002000fae */ /* 0x0007e8000d901d48 */
[----:B------:R3:W-:Y:S01]  /*1130*/  @P0 LDGSTS.E.BYPASS.LTC128B.128 [R0+0x17100], [R2.64+0x180], !P2 ;  /* 0x1710018002000fae */ /* 0x0007e2000d101d48 */
[----:B------:R-:W-:-:S03]  /*1140*/  LOP3.LUT P0, RZ, R56, 0x2, RZ, 0xc0, !PT ;  /* 0x0000000238ff7812 */ /* 0x000fc6000780c0ff */
[----:B------:R-:W0:Y:S01]  /*1150*/  LDGDEPBAR ;  /* 0x00000000000079af */ /* 0x000e220000000000 */
[----:B--2---:R-:W-:Y:S02]  /*1160*/  IMAD.SHL.U32 R5, R11, 0x40, RZ ;  /* 0x000000400b057824 */ /* 0x004fe400078e00ff */
[----:B------:R-:W-:-:S03]  /*1170*/  IMAD.MOV.U32 R4, RZ, RZ, 0x10 ;  /* 0x00000010ff047424 */ /* 0x000fc600078e00ff */
[----:B------:R-:W-:Y:S02]  /*1180*/  LOP3.LUT R5, R8, 0xfffffe00, R5, 0xf8, !PT ;  /* 0xfffffe0008057812 */ /* 0x000fe400078ef805 */
[----:B------:R-:W-:Y:S02]  /*1190*/  SEL R4, R4, 0xfffffff0, !P5 ;  /* 0xfffffff004047807 */ /* 0x000fe40006800000 */
[----:B------:R-:W-:Y:S01]  /*11a0*/  ISETP.GE.AND P5, PT, R139, 0x1, PT ;  /* 0x000000018b00780c */ /* 0x000fe20003fa6270 */
[----:B---3--:R-:W-:Y:S01]  /*11b0*/  IMAD R0, R9, 0x200, R7 ;  /* 0x0000020009007824 */ /* 0x008fe200078e0207 */
[----:B------:R-:W-:Y:S01]  /*11c0*/  SHF.R.S32.HI R3, RZ, 0x5, R23 ;  /* 0x00000005ff037819 */ /* 0x000fe20000011417 */
[----:B------:R-:W-:Y:S01]  /*11d0*/  IMAD R2, R25, c[0x0][0x208], RZ ;  /* 0x0000820019027a24 */ /* 0x000fe200078e02ff */
[----:B------:R-:W-:-:S04]  /*11e0*/  DEPBAR.LE SB0, 0x1 ;  /* 0x000080400000791a */ /* 0x000fc80000000000 */
[----:B------:R-:W-:Y:S01]  /*11f0*/  IMAD.SHL.U32 R167, R0, 0x2, RZ ;  /* 0x0000000200a77824 */ /* 0x000fe200078e00ff */
[----:B------:R-:W-:-:S04]  /*1200*/  DEPBAR.LE SB0, 0x0 ;  /* 0x000080000000791a */ /* 0x000fc80000000000 */
[C---:B------:R-:W-:Y:S01]  /*1210*/  IMAD R17, R20.reuse, c[0x0][0x20c], R2 ;  /* 0x0000830014117a24 */ /* 0x040fe200078e0202 */
[----:B------:R-:W-:Y:S01]  /*1220*/  IADD3 R2, R167, 0xc100, RZ ;  /* 0x0000c100a7027810 */ /* 0x000fe20007ffe0ff */
[----:B------:R-:W-:Y:S01]  /*1230*/  IMAD R0, R3, 0x400, R5 ;  /* 0x0000040003007824 */ /* 0x000fe200078e0205 */
[----:B------:R-:W-:Y:S01]  /*1240*/  IADD3 R226, R167, 0xc120, RZ ;  /* 0x0000c120a7e27810 */ /* 0x000fe20007ffe0ff */
[----:B------:R-:W-:Y:S01]  /*1250*/  IMAD.WIDE.U32 R6, R20, c[0x0][0x208], R30 ;  /* 0x0000820014067a25 */ /* 0x000fe200078e001e */
[----:B------:R-:W-:Y:S01]  /*1260*/  @P0 IADD3 R226, R2, -0x20, RZ ;  /* 0xffffffe002e20810 */ /* 0x000fe20007ffe0ff */
[----:B------:R-:W-:Y:S01]  /*1270*/  BAR.SYNC.DEFER_BLOCKING 0x0 ;  /* 0x0000000000007b1d */ /* 0x000fe20000010000 */
[C---:B------:R-:W-:Y:S01]  /*1280*/  LEA R223, R0.reuse, 0x18100, 0x1 ;  /* 0x0001810000df7811 */ /* 0x040fe200078e08ff */
[----:B------:R-:W-:Y:S01]  /*1290*/  IMAD.SHL.U32 R12, R0, 0x2, RZ ;  /* 0x00000002000c7824 */ /* 0x000fe200078e00ff */
[----:B------:R-:W-:Y:S01]  /*12a0*/  LOP3.LUT P0, RZ, R21, 0x4, RZ, 0xc0, !PT ;  /* 0x0000000415ff7812 */ /* 0x000fe2000780c0ff */
[----:B------:R-:W-:Y:S01]  /*12b0*/  IMAD.IADD R3, R7, 0x1, R17 ;  /* 0x0000000107037824 */ /* 0x000fe200078e0211 */
[----:B------:R-:W-:Y:S01]  /*12c0*/  IADD3 R249, R226, 0x800, RZ ;  /* 0x00000800e2f97810 */ /* 0x000fe20007ffe0ff */
[----:B------:R-:W-:Y:S01]  /*12d0*/  IMAD R0, R28, c[0x0][0x210], RZ ;  /* 0x000084001c007a24 */ /* 0x000fe200078e02ff */
[C---:B------:R-:W-:Y:S01]  /*12e0*/  IADD3 R248, R226.reuse, 0x1000, RZ ;  /* 0x00001000e2f87810 */ /* 0x040fe20007ffe0ff */
[----:B------:R-:W-:Y:S01]  /*12f0*/  IMAD.MOV.U32 R2, RZ, RZ, R6 ;  /* 0x000000ffff027224 */ /* 0x000fe200078e0006 */
[----:B------:R-:W-:Y:S01]  /*1300*/  LOP3.LUT R6, R23, 0xffffffe0, RZ, 0xc0, !PT ;  /* 0xffffffe017067812 */ /* 0x000fe200078ec0ff */
[C---:B------:R-:W-:Y:S01]  /*1310*/  IMAD R0, R27.reuse, c[0x0][0x214], R0 ;  /* 0x000085001b007a24 */ /* 0x040fe200078e0200 */
[C---:B------:R-:W-:Y:S01]  /*1320*/  IADD3 R247, R226.reuse, 0x1800, RZ ;  /* 0x00001800e2f77810 */ /* 0x040fe20007ffe0ff */
[----:B------:R-:W-:Y:S01]  /*1330*/  IMAD.WIDE.U32 R2, R27, c[0x0][0x210], R2 ;  /* 0x000084001b027a25 */ /* 0x000fe200078e0002 */
[----:B------:R-:W-:-:S02]  /*1340*/  IADD3 R246, R226, 0x2000, RZ ;  /* 0x00002000e2f67810 */ /* 0x000fc40007ffe0ff */
[----:B------:R-:W-:Y:S01]  /*1350*/  IADD3 R245, R226, 0x2800, RZ ;  /* 0x00002800e2f57810 */ /* 0x000fe20007ffe0ff */
[----:B------:R-:W-:Y:S02]  /*1360*/  IMAD.IADD R3, R3, 0x1, R0 ;  /* 0x0000000103037824 */ /* 0x000fe400078e0200 */
[----:B------:R-:W-:Y:S02]  /*1370*/  IMAD R0, R19, c[0x0][0x218], RZ ;  /* 0x0000860013007a24 */ /* 0x000fe400078e02ff */
[----:B------:R-:W-:Y:S02]  /*1380*/  IMAD.IADD R128, R26, 0x1, -R6 ;  /* 0x000000011a807824 */ /* 0x000fe400078e0a06 */
[C---:B------:R-:W-:Y:S02]  /*1390*/  IMAD R6, R18.reuse, c[0x0][0x21c], R0 ;  /* 0x0000870012067a24 */ /* 0x040fe400078e0200 */
[----:B------:R-:W-:Y:S01]  /*13a0*/  IMAD.WIDE.U32 R30, R18, c[0x0][0x218], R2 ;  /* 0x00008600121e7a25 */ /* 0x000fe200078e0002 */
[----:B------:R-:W2:Y:S03]  /*13b0*/  LDSM.16.M88.4 R12, [R12+0x18100] ;  /* 0x018100000c0c783b */ /* 0x000ea60000000200 */
[----:B------:R-:W-:Y:S01]  /*13c0*/  IMAD.IADD R37, R31, 0x1, R6 ;  /* 0x000000011f257824 */ /* 0x000fe200078e0206 */
[----:B------:R1:W-:Y:S01]  /*13d0*/  STL.64 [R1+0x50], R30 ;  /* 0x0000501e01007387 */ /* 0x0003e20000100a00 */
[----:B------:R-:W-:-:S02]  /*13e0*/  IMAD R222, R4, 0x2, R223 ;  /* 0x0000000204de7824 */ /* 0x000fc400078e02df */
[----:B------:R-:W-:Y:S01]  /*13f0*/  IMAD.MOV.U32 R7, RZ, RZ, 0x20 ;  /* 0x00000020ff077424 */ /* 0x000fe200078e00ff */
[----:B------:R1:W-:Y:S04]  /*1400*/  STL [R1+0x4c], R37 ;  /* 0x00004c2501007387 */ /* 0x0003e80000100800 */
[----:B------:R1:W3:Y:S01]  /*1410*/  LDSM.16.M88.4 R48, [R167+0xc100] ;  /* 0x00c10000a730783b */ /* 0x0002e20000000200 */
[----:B------:R-:W-:-:S03]  /*1420*/  SEL R0, R7, 0xffffffe0, !P0 ;  /* 0xffffffe007007807 */ /* 0x000fc60004000000 */
[----:B------:R1:W4:Y:S04]  /*1430*/  LDSM.16.M88.4 R40, [R167+0xc900] ;  /* 0x00c90000a728783b */ /* 0x0003280000000200 */
[----:B------:R1:W1:Y:S04]  /*1440*/  LDSM.16.M88.4 R32, [R167+0xd100] ;  /* 0x00d10000a720783b */ /* 0x0002680000000200 */
[----:B------:R1:W1:Y:S04]  /*1450*/  LDSM.16.M88.4 R60, [R167+0xd900] ;  /* 0x00d90000a73c783b */ /* 0x0002680000000200 */
[----:B------:R1:W1:Y:S04]  /*1460*/  LDSM.16.M88.4 R68, [R167+0xe100] ;  /* 0x00e10000a744783b */ /* 0x0002680000000200 */
[----:B------:R1:W1:Y:S04]  /*1470*/  LDSM.16.M88.4 R72, [R167+0xe900] ;  /* 0x00e90000a748783b */ /* 0x0002680000000200 */
[----:B------:R1:W1:Y:S04]  /*1480*/  LDSM.16.M88.4 R8, [R222] ;  /* 0x00000000de08783b */ /* 0x0002680000000200 */
[----:B------:R1:W1:Y:S04]  /*1490*/  LDSM.16.M88.4 R96, [R226] ;  /* 0x00000000e260783b */ /* 0x0002680000000200 */
[----:B------:R1:W1:Y:S04]  /*14a0*/  LDSM.16.M88.4 R88, [R226+0x800] ;  /* 0x00080000e258783b */ /* 0x0002680000000200 */
[----:B------:R1:W1:Y:S04]  /*14b0*/  LDSM.16.M88.4 R80, [R226+0x1000] ;  /* 0x00100000e250783b */ /* 0x0002680000000200 */
[----:B------:R1:W1:Y:S04]  /*14c0*/  LDSM.16.M88.4 R104, [R226+0x1800] ;  /* 0x00180000e268783b */ /* 0x0002680000000200 */
[----:B------:R1:W1:Y:S04]  /*14d0*/  LDSM.16.M88.4 R108, [R226+0x2000] ;  /* 0x00200000e26c783b */ /* 0x0002680000000200 */
[----:B------:R1:W1:Y:S01]  /*14e0*/  LDSM.16.M88.4 R112, [R226+0x2800] ;  /* 0x00280000e270783b */ /* 0x0002620000000200 */
[----:B------:R-:W-:Y:S05]  /*14f0*/  @!P5 BRA `(.L_x_682) ;  /* 0x000004100000d947 */ /* 0x000fea0003800000 */
[----:B--234-:R-:W-:Y:S01]  /*1500*/  IMAD R2, R24, c[0x0][0x208], RZ ;  /* 0x0000820018027a24 */ /* 0x01cfe200078e02ff */
[----:B------:R-:W-:Y:S01]  /*1510*/  SEL R17, RZ, 0x1, P1 ;  /* 0x00000001ff117807 */ /* 0x000fe20000800000 */
[----:B------:R-:W-:Y:S01]  /*1520*/  IMAD.WIDE.U32 R6, R22, c[0x0][0x208], RZ ;  /* 0x0000820016067a25 */ /* 0x000fe200078e00ff */
[----:B------:R-:W-:-:S02]  /*1530*/  P2R R25, PR, RZ, 0x10 ;  /* 0x00000010ff197803 */ /* 0x000fc40000000000 */
[----:B------:R-:W-:Y:S01]  /*1540*/  ISETP.LT.OR P6, PT, R16, 0x1, P1 ;  /* 0x000000011000780c */ /* 0x000fe20000fc1670 */
[----:B------:R-:W-:Y:S02]  /*1550*/  IMAD R2, R22, c[0x0][0x20c], R2 ;  /* 0x0000830016027a24 */ /* 0x000fe400078e0202 */
[----:B------:R-:W-:Y:S02]  /*1560*/  IMAD.MOV.U32 R18, RZ, RZ, R36 ;  /* 0x000000ffff127224 */ /* 0x000fe400078e0024 */
[----:B------:R-:W-:Y:S02]  /*1570*/  IMAD.MOV.U32 R19, RZ, RZ, R37 ;  /* 0x000000ffff137224 */ /* 0x000fe400078e0025 */
[----:B------:R-:W-:Y:S02]  /*1580*/  IMAD.IADD R2, R7, 0x1, R2 ;  /* 0x0000000107027824 */ /* 0x000fe400078e0202 */
[----:B------:R-:W-:Y:S02]  /*1590*/  IMAD.MOV.U32 R18, RZ, RZ, R30 ;  /* 0x000000ffff127224 */ /* 0x000fe400078e001e */
[----:B------:R-:W-:-:S02]  /*15a0*/  IMAD R3, R2, 0x60, RZ ;  /* 0x0000006002037824 */ /* 0x000fc400078e02ff */
[----:B------:R-:W-:Y:S01]  /*15b0*/  IMAD.WIDE.U32 R6, R6, 0x60, R18 ;  /* 0x0000006006067825 */ /* 0x000fe200078e0012 */
[----:B------:R2:W-:Y:S03]  /*15c0*/  STL.64 [R1+0x48], R18 ;  /* 0x0000481201007387 */ /* 0x0005e60000100a00 */
[----:B------:R-:W-:Y:S01]  /*15d0*/  IMAD.IADD R3, R7, 0x1, R3 ;  /* 0x0000000107037824 */ /* 0x000fe200078e0203 */
[C---:B------:R-:W-:Y:S01]  /*15e0*/  LEA R2, P0, R6.reuse, c[0x0][0x1f8], 0x1 ;  /* 0x00007e0006027a11 */ /* 0x040fe200078008ff */
[C---:B------:R-:W-:Y:S01]  /*15f0*/  IMAD R24, R57.reuse, c[0x0][0x20c], RZ ;  /* 0x0000830039187a24 */ /* 0x040fe200078e02ff */
[----:B------:R-:W-:Y:S01]  /*1600*/  SEL R7, RZ, 0x2, P4 ;  /* 0x00000002ff077807 */ /* 0x000fe20002000000 */
[----:B------:R-:W-:Y:S01]  /*1610*/  IMAD.WIDE.U32 R26, R57, c[0x0][0x208], RZ ;  /* 0x00008200391a7a25 */ /* 0x000fe200078e00ff */
[----:B------:R-:W-:Y:S02]  /*1620*/  LEA.HI.X R3, R6, c[0x0][0x1fc], R3, 0x1, P0 ;  /* 0x00007f0006037a11 */ /* 0x000fe400000f0c03 */
[----:B------:R-:W-:Y:S01]  /*1630*/  SEL R6, RZ, 0x4, P3 ;  /* 0x00000004ff067807 */ /* 0x000fe20001800000 */
[----:B------:R-:W-:Y:S01]  /*1640*/  IMAD.IADD R24, R27, 0x1, R24 ;  /* 0x000000011b187824 */ /* 0x000fe200078e0218 */
[----:B------:R-:W-:-:S02]  /*1650*/  IADD3 R22, P5, P0, R26, 0x80, R2 ;  /* 0x000000801a167810 */ /* 0x000fc400078be002 */
[----:B------:R-:W-:Y:S01]  /*1660*/  IADD3 R7, R6, R7, R17 ;  /* 0x0000000706077210 */ /* 0x000fe20007ffe011 */
[----:B------:R-:W-:Y:S01]  /*1670*/  IMAD.SHL.U32 R17, R135, 0x2, RZ ;  /* 0x0000000287117824 */ /* 0x000fe200078e00ff */
[----:B------:R-:W-:Y:S02]  /*1680*/  SEL R6, RZ, 0x8, P2 ;  /* 0x00000008ff067807 */ /* 0x000fe40001000000 */
[--C-:B------:R-:W-:Y:S02]  /*1690*/  IADD3.X R23, R24, RZ, R3.reuse, P5, P0 ;  /* 0x000000ff18177210 */ /* 0x100fe40002fe0403 */
[----:B------:R-:W-:Y:S01]  /*16a0*/  IADD3 R20, P5, P0, R26, 0x100, R2 ;  /* 0x000001001a147810 */ /* 0x000fe200078be002 */
[----:B------:R-:W-:Y:S01]  /*16b0*/  IMAD.IADD R6, R7, 0x1, R6 ;  /* 0x0000000107067824 */ /* 0x000fe200078e0206 */
[----:B------:R-:W-:Y:S01]  /*16c0*/  @!PT LDS RZ, [RZ] ;  /* 0x00000000fffff984 */ /* 0x000fe20000000800 */
[----:B------:R-:W-:Y:S01]  /*16d0*/  @!PT LDS RZ, [RZ] ;  /* 0x00000000fffff984 */ /* 0x000fe20000000800 */
[----:B------:R-:W-:Y:S01]  /*16e0*/  @!PT LDS RZ, [RZ] ;  /* 0x00000000fffff984 */ /* 0x000fe20000000800 */
[----:B------:R3:W-:Y:S02]  /*16f0*/  LDGSTS.E.BYPASS.LTC128B.128 [R17+0x100], [R2.64], !P6 ;  /* 0x0010000002117fae */ /* 0x0007e4000f101d48 */
[----:B------:R-:W-:-:S02]  /*1700*/  IADD3.X R21, R24, RZ, R3, P5, P0 ;  /* 0x000000ff18157210 */ /* 0x000fc40002fe0403 */
[----:B------:R-:W-:Y:S02]  /*1710*/  LOP3.LUT P4, RZ, R6, 0x2, RZ, 0xc0, !PT ;  /* 0x0000000206ff7812 */ /* 0x000fe4000788c0ff */
[----:B--2---:R-:W-:Y:S02]  /*1720*/  IADD3 R18, P5, P0, R26, 0x180, R2 ;  /* 0x000001801a127810 */ /* 0x004fe400078be002 */
[----:B------:R-:W-:Y:S02]  /*1730*/  LOP3.LUT P6, RZ, R6, 0x8, RZ, 0xc0, !PT ;  /* 0x0000000806ff7812 */ /* 0x000fe400078cc0ff */
[----:B------:R-:W-:Y:S02]  /*1740*/  IADD3.X R19, R24, RZ, R3, P5, P0 ;  /* 0x000000ff18137210 */ /* 0x000fe40002fe0403 */
[----:B------:R-:W-:Y:S02]  /*1750*/  ISETP.LT.OR P0, PT, R16, 0x1, !P4 ;  /* 0x000000011000780c */ /* 0x000fe40006701670 */
[----:B------:R-:W-:-:S11]  /*1760*/  LOP3.LUT P5, RZ, R6, 0x4, RZ, 0xc0, !PT ;  /* 0x0000000406ff7812 */ /* 0x000fd600078ac0ff */
[----:B------:R3:W-:Y:S01]  /*1770*/  LDGSTS.E.BYPASS.LTC128B.128 [R17+0x3100], [R2.64+0x80], !P0 ;  /* 0x0310008002117fae */ /* 0x0007e2000c101d48 */
[----:B------:R-:W-:-:S13]  /*1780*/  ISETP.LT.OR P0, PT, R16, 0x1, !P5 ;  /* 0x000000011000780c */ /* 0x000fda0006f01670 */
[----:B------:R3:W-:Y:S01]  /*1790*/  LDGSTS.E.BYPASS.LTC128B.128 [R17+0x6100], [R2.64+0x100], !P0 ;  /* 0x0610010002117fae */ /* 0x0007e2000c101d48 */
[----:B------:R-:W-:-:S13]  /*17a0*/  ISETP.LT.OR P0, PT, R16, 0x1, !P6 ;  /* 0x000000011000780c */ /* 0x000fda0007701670 */
[----:B------:R3:W-:Y:S01]  /*17b0*/  LDGSTS.E.BYPASS.LTC128B.128 [R17+0x9100], [R2.64+0x180], !P0 ;  /* 0x0910018002117fae */ /* 0x0007e2000c101d48 */
[----:B------:R-:W-:-:S05]  /*17c0*/  IADD3 R6, P0, R2, R26, RZ ;  /* 0x0000001a02067210 */ /* 0x000fca0007f1e0ff */
[----:B------:R-:W-:Y:S01]  /*17d0*/  IMAD.X R7, R24, 0x1, R3, P0 ;  /* 0x0000000118077824 */ /* 0x000fe200000e0603 */
[----:B---3--:R-:W-:-:S05]  /*17e0*/  IADD3 R2, P0, R6, R26, RZ ;  /* 0x0000001a06027210 */ /* 0x008fca0007f1e0ff */
[----:B------:R-:W-:Y:S01]  /*17f0*/  IMAD.X R3, R7, 0x1, R24, P0 ;  /* 0x0000000107037824 */ /* 0x000fe200000e0618 */
[----:B------:R-:W-:-:S13]  /*1800*/  ISETP.LT.OR P0, PT, R16, 0x21, P1 ;  /* 0x000000211000780c */ /* 0x000fda0000f01670 */
[----:B------:R2:W-:Y:S01]  /*1810*/  LDGSTS.E.BYPASS.LTC128B.128 [R17+0x1100], [R6.64], !P0 ;  /* 0x0110000006117fae */ /* 0x0005e2000c101d48 */
[C---:B------:R-:W-:Y:S02]  /*1820*/  ISETP.LT.OR P0, PT, R16.reuse, 0x21, !P4 ;  /* 0x000000211000780c */ /* 0x040fe40006701670 */
[----:B------:R-:W-:-:S11]  /*1830*/  ISETP.LT.OR P4, PT, R16, 0x41, !P4 ;  /* 0x000000411000780c */ /* 0x000fd60006781670 */
[----:B------:R2:W-:Y:S01]  /*1840*/  LDGSTS.E.BYPASS.LTC128B.128 [R17+0x4100], [R22.64], !P0 ;  /* 0x0410000016117fae */ /* 0x0005e2000c101d48 */
[C---:B------:R-:W-:Y:S02]  /*1850*/  ISETP.LT.OR P0, PT, R16.reuse, 0x21, !P5 ;  /* 0x000000211000780c */ /* 0x040fe40006f01670 */
[----:B------:R-:W-:-:S11]  /*1860*/  ISETP.LT.OR P5, PT, R16, 0x41, !P5 ;  /* 0x000000411000780c */ /* 0x000fd60006fa1670 */
[----:B------:R2:W-:Y:S01]  /*1870*/  LDGSTS.E.BYPASS.LTC128B.128 [R17+0x7100], [R20.64], !P0 ;  /* 0x0710000014117fae */ /* 0x0005e2000c101d48 */
[----:B------:R-:W-:-:S13]  /*1880*/  ISETP.LT.OR P0, PT, R16, 0x21, !P6 ;  /* 0x000000211000780c */ /* 0x000fda0007701670 */
[----:B------:R2:W-:Y:S01]  /*1890*/  LDGSTS.E.BYPASS.LTC128B.128 [R17+0xa100], [R18.64], !P0 ;  /* 0x0a10000012117fae */ /* 0x0005e2000c101d48 */
[----:B------:R-:W-:-:S13]  /*18a0*/  ISETP.LT.OR P0, PT, R16, 0x41, P1 ;  /* 0x000000411000780c */ /* 0x000fda0000f01670 */
[----:B------:R2:W-:Y:S01]  /*18b0*/  LDGSTS.E.BYPASS.LTC128B.128 [R17+0x2100], [R2.64], !P0 ;  /* 0x0210000002117fae */ /* 0x0005e2000c101d48 */
[----:B------:R-:W-:-:S03]  /*18c0*/  ISETP.LT.OR P0, PT, R16, 0x41, !P6 ;  /* 0x000000411000780c */ /* 0x000fc60007701670 */
[----:B------:R2:W-:Y:S01]  /*18d0*/  LDGSTS.E.BYPASS.LTC128B.128 [R17+0x5100], [R2.64+0x80], !P4 ;  /* 0x0510008002117fae */ /* 0x0005e2000e101d48 */
[----:B------:R-:W-:-:S03]  /*18e0*/  ISETP.NE.AND P4, PT, R25, RZ, PT ;  /* 0x000000ff1900720c */ /* 0x000fc60003f85270 */
[----:B------:R2:W-:Y:S06]  /*18f0*/  LDGSTS.E.BYPASS.LTC128B.128 [R17+0x8100], [R2.64+0x100], !P5 ;  /* 0x0810010002117fae */ /* 0x0005ec000e901d48 */
[----:B------:R2:W-:Y:S04]  /*1900*/  LDGSTS.E.BYPASS.LTC128B.128 [R17+0xb100], [R2.64+0x180], !P0 ;  /* 0x0b10018002117fae */ /* 0x0005e8000c101d48 */
.L_x_682:
[----:B--234-:R-:W-:Y:S01]  /*1910*/  LOP3.LUT P0, RZ, R56, 0x4, RZ, 0xc0, !PT ;  /* 0x0000000438ff7812 */ /* 0x01cfe2000780c0ff */
[C---:B------:R-:W-:Y:S01]  /*1920*/  HMMA.16816.F32.BF16 R52, R12.reuse, R48, RZ ;  /* 0x000000300c34723c */ /* 0x040fe200000418ff */
[C---:B------:R-:W-:Y:S01]  /*1930*/  IMAD R225, R0.reuse, 0x2, R223 ;  /* 0x0000000200e17824 */ /* 0x040fe200078e02df */
[----:B------:R-:W-:Y:S01]  /*1940*/  LDSM.16.M88.4 R120, [R167+0xf100] ;  /* 0x00f10000a778783b */ /* 0x000fe20000000200 */
[----:B------:R-:W-:Y:S01]  /*1950*/  SEL R2, R57, 0xffffffc0, !P0 ;  /* 0xffffffc039027807 */ /* 0x000fe20004000000 */
[----:B------:R-:W-:Y:S01]  /*1960*/  IMAD R224, R0, 0x2, R222 ;  /* 0x0000000200e07824 */ /* 0x000fe200078e02de */
[----:B------:R-:W-:Y:S01]  /*1970*/  ISETP.GE.AND P5, PT, R139, 0x61, PT ;  /* 0x000000618b00780c */ /* 0x000fe20003fa6270 */
[----:B------:R-:W-:Y:S01]  /*1980*/  LDSM.16.M88.4 R16, [R225] ;  /* 0x00000000e110783b */ /* 0x000fe20000000200 */
[C---:B------:R-:W-:Y:S01]  /*1990*/  IADD3 R244, R226.reuse, 0x3000, RZ ;  /* 0x00003000e2f47810 */ /* 0x040fe20007ffe0ff */
[----:B------:R-:W-:Y:S01]  /*19a0*/  HMMA.16816.F32.BF16 R48, R12, R50, RZ ;  /* 0x000000320c30723c */ /* 0x000fe200000418ff */
[--C-:B------:R-:W-:Y:S01]  /*19b0*/  IMAD.IADD R221, R167, 0x1, R2.reuse ;  /* 0x00000001a7dd7824 */ /* 0x100fe200078e0202 */
[----:B------:R-:W0:Y:S01]  /*19c0*/  LDGDEPBAR ;  /* 0x00000000000079af */ /* 0x000e220000000000 */
[C---:B------:R-:W-:Y:S01]  /*19d0*/  IMAD.IADD R220, R226.reuse, 0x1, R2 ;  /* 0x00000001e2dc7824 */ /* 0x040fe200078e0202 */
[----:B------:R-:W-:-:S02]  /*19e0*/  IADD3 R243, R226, 0x3800, RZ ;  /* 0x00003800e2f37810 */ /* 0x000fc40007ffe0ff */
[----:B------:R-:W2:Y:S01]  /*19f0*/  LDSM.16.M88.4 R100, [R221+0xc100] ;  /* 0x00c10000dd64783b */ /* 0x000ea20000000200 */
[C---:B------:R-:W-:Y:S01]  /*1a00*/  IADD3 R242, R226.reuse, 0x4000, RZ ;  /* 0x00004000e2f27810 */ /* 0x040fe20007ffe0ff */
[C---:B------:R-:W-:Y:S01]  /*1a10*/  HMMA.16816.F32.BF16 R44, R12.reuse, R40, RZ ;  /* 0x000000280c2c723c */ /* 0x040fe200000418ff */
[C---:B------:R-:W-:Y:S01]  /*1a20*/  IADD3 R241, R226.reuse, 0x4800, RZ ;  /* 0x00004800e2f17810 */ /* 0x040fe20007ffe0ff */
[----:B------:R-:W3:Y:S01]  /*1a30*/  LDSM.16.M88.4 R56, [R221+0xc900] ;  /* 0x00c90000dd38783b */ /* 0x000ee20000000200 */
[C---:B------:R-:W-:Y:S02]  /*1a40*/  IADD3 R240, R226.reuse, 0x5000, RZ ;  /* 0x00005000e2f07810 */ /* 0x040fe40007ffe0ff */
[C---:B------:R-:W-:Y:S02]  /*1a50*/  IADD3 R239, R226.reuse, 0x5800, RZ ;  /* 0x00005800e2ef7810 */ /* 0x040fe40007ffe0ff */
[C---:B------:R-:W-:Y:S01]  /*1a60*/  IADD3 R238, R226.reuse, 0x6000, RZ ;  /* 0x00006000e2ee7810 */ /* 0x040fe20007ffe0ff */
[----:B-1----:R-:W-:Y:S01]  /*1a70*/  HMMA.16816.F32.BF16 R36, R12, R32, RZ ;  /* 0x000000200c24723c */ /* 0x002fe200000418ff */
[----:B------:R-:W-:-:S02]  /*1a80*/  IADD3 R237, R226, 0x6800, RZ ;  /* 0x00006800e2ed7810 */ /* 0x000fc40007ffe0ff */
[C---:B------:R-:W-:Y:S02]  /*1a90*/  IADD3 R236, R226.reuse, 0x7000, RZ ;  /* 0x00007000e2ec7810 */ /* 0x040fe40007ffe0ff */
[C---:B------:R-:W-:Y:S02]  /*1aa0*/  IADD3 R235, R226.reuse, 0x7800, RZ ;  /* 0x00007800e2eb7810 */ /* 0x040fe40007ffe0ff */
[C---:B------:R-:W-:Y:S01]  /*1ab0*/  IADD3 R234, R226.reuse, 0x8000, RZ ;  /* 0x00008000e2ea7810 */ /* 0x040fe20007ffe0ff */
[----:B------:R-:W-:Y:S01]  /*1ac0*/  HMMA.16816.F32.BF16 R32, R12, R34, RZ ;  /* 0x000000220c20723c */ /* 0x000fe200000418ff */
[C---:B------:R-:W-:Y:S02]  /*1ad0*/  IADD3 R233, R226.reuse, 0x8800, RZ ;  /* 0x00008800e2e97810 */ /* 0x040fe40007ffe0ff */
[C---:B------:R-:W-:Y:S02]  /*1ae0*/  IADD3 R232, R226.reuse, 0x9000, RZ ;  /* 0x00009000e2e87810 */ /* 0x040fe40007ffe0ff */
[----:B------:R-:W-:-:S02]  /*1af0*/  IADD3 R231, R226, 0x9800, RZ ;  /* 0x00009800e2e77810 */ /* 0x000fc40007ffe0ff */
[C---:B------:R-:W-:Y:S01]  /*1b00*/  IADD3 R230, R226.reuse, 0xa000, RZ ;  /* 0x0000a000e2e67810 */ /* 0x040fe20007ffe0ff */
[----:B------:R-:W-:Y:S01]  /*1b10*/  HMMA.16816.F32.BF16 R20, R12, R68, RZ ;  /* 0x000000440c14723c */ /* 0x000fe200000418ff */
[C---:B------:R-:W-:Y:S02]  /*1b20*/  IADD3 R229, R226.reuse, 0xa800, RZ ;  /* 0x0000a800e2e57810 */ /* 0x040fe40007ffe0ff */
[C---:B------:R-:W-:Y:S02]  /*1b30*/  IADD3 R228, R226.reuse, 0xb000, RZ ;  /* 0x0000b000e2e47810 */ /* 0x040fe40007ffe0ff */
[----:B------:R-:W-:-:S03]  /*1b40*/  IADD3 R227, R226, 0xb800, RZ ;  /* 0x0000b800e2e37810 */ /* 0x000fc60007ffe0ff */
[C---:B------:R-:W-:Y:S08]  /*1b50*/  HMMA.16816.F32.BF16 R40, R12.reuse, R42, RZ ;  /* 0x0000002a0c28723c */ /* 0x040ff000000418ff */
[C---:B------:R-:W-:Y:S08]  /*1b60*/  HMMA.16816.F32.BF16 R28, R12.reuse, R60, RZ ;  /* 0x0000003c0c1c723c */ /* 0x040ff000000418ff */
[----:B------:R-:W-:Y:S08]  /*1b70*/  HMMA.16816.F32.BF16 R24, R12, R62, RZ ;  /* 0x0000003e0c18723c */ /* 0x000ff000000418ff */
[----:B------:R-:W-:Y:S01]  /*1b80*/  HMMA.16816.F32.BF16 R76, R8, R96, R52 ;  /* 0x00000060084c723c */ /* 0x000fe20000041834 */
[----:B------:R-:W1:Y:S07]  /*1b90*/  LDSM.16.M88.4 R52, [R221+0xd100] ;  /* 0x00d10000dd34783b */ /* 0x000e6e0000000200 */
[C---:B------:R-:W-:Y:S08]  /*1ba0*/  HMMA.16816.F32.BF16 R68, R12.reuse, R70, RZ ;  /* 0x000000460c44723c */ /* 0x040ff000000418ff */
[C---:B------:R-:W-:Y:S08]  /*1bb0*/  HMMA.16816.F32.BF16 R64, R12.reuse, R72, RZ ;  /* 0x000000480c40723c */ /* 0x040ff000000418ff */
[----:B------:R-:W-:Y:S08]  /*1bc0*/  HMMA.16816.F32.BF16 R60, R12, R74, RZ ;  /* 0x0000004a0c3c723c */ /* 0x000ff000000418ff */
[C---:B------:R-:W-:Y:S08]  /*1bd0*/  HMMA.16816.F32.BF16 R96, R8.reuse, R98, R48 ;  /* 0x000000620860723c */ /* 0x040ff00000041830 */
[C---:B------:R-:W-:Y:S01]  /*1be0*/  HMMA.16816.F32.BF16 R92, R8.reuse, R88, R44 ;  /* 0x00000058085c723c */ /* 0x040fe2000004182c */
[----:B------:R-:W4:Y:S07]  /*1bf0*/  LDSM.16.M88.4 R44, [R221+0xd900] ;  /* 0x00d90000dd2c783b */ /* 0x000f2e0000000200 */
[C---:B------:R-:W-:Y:S08]  /*1c00*/  HMMA.16816.F32.BF16 R84, R8.reuse, R80, R36 ;  /* 0x000000500854723c */ /* 0x040ff00000041824 */
[C---:B------:R-:W-:Y:S01]  /*1c10*/  HMMA.16816.F32.BF16 R80, R8.reuse, R82, R32 ;  /* 0x000000520850723c */ /* 0x040fe20000041820 */
[----:B------:R-:W-:Y:S07]  /*1c20*/  LDSM.16.M88.4 R32, [R221+0xe900] ;  /* 0x00e90000dd20783b */ /* 0x000fee0000000200 */
[C---:B------:R-:W-:Y:S01]  /*1c30*/  HMMA.16816.F32.BF16 R12, R8.reuse, R108, R20 ;  /* 0x0000006c080c723c */ /* 0x040fe20000041814 */
[----:B------:R-:W5:Y:S07]  /*1c40*/  LDSM.16.M88.4 R20, [R221+0xe100] ;  /* 0x00e10000dd14783b */ /* 0x000f6e0000000200 */
[C---:B------:R-:W-:Y:S08]  /*1c50*/  HMMA.16816.F32.BF16 R88, R8.reuse, R90, R40 ;  /* 0x0000005a0858723c */ /* 0x040ff00000041828 */
[C---:B------:R-:W-:Y:S08]  /*1c60*/  HMMA.16816.F32.BF16 R72, R8.reuse, R104, R28 ;  /* 0x000000680848723c */ /* 0x040ff0000004181c */
[C---:B------:R-:W-:Y:S08]  /*1c70*/  HMMA.16816.F32.BF16 R48, R8.reuse, R106, R24 ;  /* 0x0000006a0830723c */ /* 0x040ff00000041818 */
[C---:B------:R-:W-:Y:S08]  /*1c80*/  HMMA.16816.F32.BF16 R104, R8.reuse, R110, R68 ;  /* 0x0000006e0868723c */ /* 0x040ff00000041844 */
[C---:B------:R-:W-:Y:S08]  /*1c90*/  HMMA.16816.F32.BF16 R64, R8.reuse, R112, R64 ;  /* 0x000000700840723c */ /* 0x040ff00000041840 */
[----:B------:R-:W-:Y:S01]  /*1ca0*/  HMMA.16816.F32.BF16 R40, R8, R114, R60 ;  /* 0x000000720828723c */ /* 0x000fe2000004183c */
[----:B------:R-:W-:Y:S04]  /*1cb0*/  LDSM.16.M88.4 R8, [R224] ;  /* 0x00000000e008783b */ /* 0x000fe80000000200 */
[----:B------:R-:W4:Y:S03]  /*1cc0*/  LDSM.16.M88.4 R60, [R220] ;  /* 0x00000000dc3c783b */ /* 0x000f260000000200 */
[C---:B--2---:R-:W-:Y:S01]  /*1cd0*/  HMMA.16816.F32.BF16 R36, R16.reuse, R100, R76 ;  /* 0x000000641024723c */ /* 0x044fe2000004184c */
[----:B------:R-:W-:Y:S07]  /*1ce0*/  LDSM.16.M88.4 R112, [R220+0x2800] ;  /* 0x00280000dc70783b */ /* 0x000fee0000000200 */
[C---:B------:R-:W-:Y:S01]  /*1cf0*/  HMMA.16816.F32.BF16 R28, R16.reuse, R102, R96 ;  /* 0x00000066101c723c */ /* 0x040fe20000041860 */
[----:B------:R-:W2:Y:S04]  /*1d00*/  LDSM.16.M88.4 R100, [R220+0x800] ;  /* 0x00080000dc64783b */ /* 0x000ea80000000200 */
[----:B------:R-:W-:Y:S03]  /*1d10*/  LDSM.16.M88.4 R96, [R220+0x1800] ;  /* 0x00180000dc60783b */ /* 0x000fe60000000200 */
[C---:B---3--:R-:W-:Y:S08]  /*1d20*/  HMMA.16816.F32.BF16 R24, R16.reuse, R56, R92 ;  /* 0x000000381018723c */ /* 0x048ff0000004185c */
[C---:B------:R-:W-:Y:S01]  /*1d30*/  HMMA.16816.F32.BF16 R68, R16.reuse, R58, R88 ;  /* 0x0000003a1044723c */ /* 0x040fe20000041858 */
[----:B------:R-:W3:Y:S07]  /*1d40*/  LDSM.16.M88.4 R88, [R220+0x1000] ;  /* 0x00100000dc58783b */ /* 0x000eee0000000200 */
[C---:B-1----:R-:W-:Y:S01]  /*1d50*/  HMMA.16816.F32.BF16 R56, R16.reuse, R54, R80 ;  /* 0x000000361038723c */ /* 0x042fe20000041850 */
[----:B------:R-:W1:Y:S07]  /*1d60*/  LDSM.16.M88.4 R80, [R220+0x2000] ;  /* 0x00200000dc50783b */ /* 0x000e6e0000000200 */
[C---:B------:R-:W-:Y:S08]  /*1d70*/  HMMA.16816.F32.BF16 R84, R16.reuse, R52, R84 ;  /* 0x000000341054723c */ /* 0x040ff00000041854 */
[C---:B----4-:R-:W-:Y:S08]  /*1d80*/  HMMA.16816.F32.BF16 R52, R16.reuse, R44, R72 ;  /* 0x0000002c1034723c */ /* 0x050ff00000041848 */
[C---:B------:R-:W-:Y:S08]  /*1d90*/  HMMA.16816.F32.BF16 R48, R16.reuse, R46, R48 ;  /* 0x0000002e1030723c */ /* 0x040ff00000041830 */
[C---:B-----5:R-:W-:Y:S01]  /*1da0*/  HMMA.16816.F32.BF16 R44, R16.reuse, R20, R12 ;  /* 0x00000014102c723c */ /* 0x060fe2000004180c */
[----:B------:R-:W-:Y:S07]  /*1db0*/  LDSM.16.M88.4 R12, [R223+0x4000] ;  /* 0x00400000df0c783b */ /* 0x000fee0000000200 */
[C---:B------:R-:W-:Y:S08]  /*1dc0*/  HMMA.16816.F32.BF16 R92, R16.reuse, R32, R64 ;  /* 0x00000020105c723c */ /* 0x040ff00000041840 */
[C---:B------:R-:W-:Y:S01]  /*1dd0*/  HMMA.16816.F32.BF16 R72, R16.reuse, R34, R40 ;  /* 0x000000221048723c */ /* 0x040fe20000041828 */
[----:B------:R-:W4:Y:S07]  /*1de0*/  LDSM.16.M88.4 R32, [R167+0xf900] ;  /* 0x00f90000a720783b */ /* 0x000f2e0000000200 */
[----:B------:R-:W-:Y:S08]  /*1df0*/  HMMA.16816.F32.BF16 R76, R16, R22, R104 ;  /* 0x00000016104c723c */ /* 0x000ff00000041868 */
[C---:B------:R-:W-:Y:S01]  /*1e00*/  HMMA.16816.F32.BF16 R64, R8.reuse, R60, R36 ;  /* 0x0000003c0840723c */ /* 0x040fe20000041824 */
[----:B------:R-:W5:Y:S07]  /*1e10*/  LDSM.16.M88.4 R36, [R167+0x10100] ;  /* 0x01010000a724783b */ /* 0x000f6e0000000200 */
[C---:B--2---:R-:W-:Y:S08]  /*1e20*/  HMMA.16816.F32.BF16 R24, R8.reuse, R100, R24 ;  /* 0x000000640818723c */ /* 0x044ff00000041818 */
[C---:B------:R-:W-:Y:S01]  /*1e30*/  HMMA.16816.F32.BF16 R60, R8.reuse, R62, R28 ;  /* 0x0000003e083c723c */ /* 0x040fe2000004181c */
[----:B------:R-:W-:Y:S07]  /*1e40*/  LDSM.16.M88.4 R28, [R167+0x11100] ;  /* 0x01110000a71c783b */ /* 0x000fee0000000200 */
[C---:B------:R-:W-:Y:S01]  /*1e50*/  HMMA.16816.F32.BF16 R20, R8.reuse, R102, R68 ;  /* 0x000000660814723c */ /* 0x040fe20000041844 */
[----:B------:R-:W2:Y:S07]  /*1e60*/  LDSM.16.M88.4 R68, [R167+0x10900] ;  /* 0x01090000a744783b */ /* 0x000eae0000000200 */
[C---:B---3--:R-:W-:Y:S08]  /*1e70*/  HMMA.16816.F32.BF16 R56, R8.reuse, R90, R56 ;  /* 0x0000005a0838723c */ /* 0x048ff00000041838 */
[C---:B------:R-:W-:Y:S08]  /*1e80*/  HMMA.16816.F32.BF16 R16, R8.reuse, R88, R84 ;  /* 0x000000580810723c */ /* 0x040ff00000041854 */
[C---:B------:R-:W-:Y:S08]  /*1e90*/  HMMA.16816.F32.BF16 R52, R8.reuse, R96, R52 ;  /* 0x000000600834723c */ /* 0x040ff00000041834 */
[C---:B------:R-:W-:Y:S08]  /*1ea0*/  HMMA.16816.F32.BF16 R48, R8.reuse, R98, R48 ;  /* 0x000000620830723c */ /* 0x040ff00000041830 */
[C---:B-1----:R-:W-:Y:S08]  /*1eb0*/  HMMA.16816.F32.BF16 R44, R8.reuse, R80, R44 ;  /* 0x00000050082c723c */ /* 0x042ff0000004182c */
[C---:B------:R-:W-:Y:S01]  /*1ec0*/  HMMA.16816.F32.BF16 R40, R8.reuse, R82, R76 ;  /* 0x000000520828723c */ /* 0x040fe2000004184c */
[----:B------:R-:W1:Y:S04]  /*1ed0*/  LDSM.16.M88.4 R80, [R167+0x11900] ;  /* 0x01190000a750783b */ /* 0x000e680000000200 */
[----:B------:R-:W-:Y:S03]  /*1ee0*/  LDSM.16.M88.4 R76, [R226+0x4000] ;  /* 0x00400000e24c783b */ /* 0x000fe60000000200 */
[C---:B------:R-:W-:Y:S08]  /*1ef0*/  HMMA.16816.F32.BF16 R92, R8.reuse, R112, R92 ;  /* 0x00000070085c723c */ /* 0x040ff0000004185c */
[----:B------:R-:W-:Y:S01]  /*1f00*/  HMMA.16816.F32.BF16 R112, R8, R114, R72 ;  /* 0x000000720870723c */ /* 0x000fe20000041848 */
[----:B------:R-:W-:Y:S04]  /*1f10*/  LDSM.16.M88.4 R8, [R222+0x4000] ;  /* 0x00400000de08783b */ /* 0x000fe80000000200 */
[----:B------:R-:W3:Y:S03]  /*1f20*/  LDSM.16.M88.4 R72, [R226+0x3800] ;  /* 0x00380000e248783b */ /* 0x000ee60000000200 */
[C---:B----4-:R-:W-:Y:S01]  /*1f30*/  HMMA.16816.F32.BF16 R116, R12.reuse, R32, R24 ;  /* 0x000000200c74723c */ /* 0x050fe20000041818 */
[----:B------:R-:W4:Y:S07]  /*1f40*/  LDSM.16.M88.4 R24, [R226+0x3000] ;  /* 0x00300000e218783b */ /* 0x000f2e0000000200 */
[C---:B------:R-:W-:Y:S01]  /*1f50*/  HMMA.16816.F32.BF16 R108, R12.reuse, R120, R64 ;  /* 0x000000780c6c723c */ /* 0x040fe20000041840 */
[----:B------:R-:W1:Y:S07]  /*1f60*/  LDSM.16.M88.4 R64, [R226+0x5000] ;  /* 0x00500000e240783b */ /* 0x000e6e0000000200 */
[C---:B------:R-:W-:Y:S01]  /*1f70*/  HMMA.16816.F32.BF16 R104, R12.reuse, R34, R20 ;  /* 0x000000220c68723c */ /* 0x040fe20000041814 */
[----:B------:R-:W-:Y:S07]  /*1f80*/  LDSM.16.M88.4 R32, [R221+0xf900] ;  /* 0x00f90000dd20783b */ /* 0x000fee0000000200 */
[C---:B-----5:R-:W-:Y:S08]  /*1f90*/  HMMA.16816.F32.BF16 R100, R12.reuse, R38, R56 ;  /* 0x000000260c64723c */ /* 0x060ff00000041838 */
[C---:B------:R-:W-:Y:S01]  /*1fa0*/  HMMA.16816.F32.BF16 R120, R12.reuse, R122, R60 ;  /* 0x0000007a0c78723c */ /* 0x040fe2000004183c */
[----:B------:R-:W-:Y:S07]  /*1fb0*/  LDSM.16.M88.4 R60, [R226+0x5800] ;  /* 0x00580000e23c783b */ /* 0x000fee0000000200 */
[C---:B------:R-:W-:Y:S01]  /*1fc0*/  HMMA.16816.F32.BF16 R124, R12.reuse, R36, R16 ;  /* 0x000000240c7c723c */ /* 0x040fe20000041810 */
[----:B------:R-:W-:Y:S07]  /*1fd0*/  LDSM.16.M88.4 R16, [R225+0x4000] ;  /* 0x00400000e110783b */ /* 0x000fee0000000200 */
[C---:B--2---:R-:W-:Y:S08]  /*1fe0*/  HMMA.16816.F32.BF16 R96, R12.reuse, R68, R52 ;  /* 0x000000440c60723c */ /* 0x044ff00000041834 */
[C---:B------:R-:W-:Y:S01]  /*1ff0*/  HMMA.16816.F32.BF16 R88, R12.reuse, R70, R48 ;  /* 0x000000460c58723c */ /* 0x040fe20000041830 */
[----:B------:R-:W2:Y:S04]  /*2000*/  LDSM.16.M88.4 R68, [R226+0x4800] ;  /* 0x00480000e244783b */ /* 0x000ea80000000200 */
[----:B------:R-:W5:Y:S03]  /*2010*/  LDSM.16.M88.4 R48, [R221+0xf100] ;  /* 0x00f10000dd30783b */ /* 0x000f660000000200 */
[C---:B------:R-:W-:Y:S08]  /*2020*/  HMMA.16816.F32.BF16 R84, R12.reuse, R28, R44 ;  /* 0x0000001c0c54723c */ /* 0x040ff0000004182c */
[C---:B------:R-:W-:Y:S08]  /*2030*/  HMMA.16816.F32.BF16 R56, R12.reuse, R30, R40 ;  /* 0x0000001e0c38723c */ /* 0x040ff00000041828 */
[C---:B-1----:R-:W-:Y:S08]  /*2040*/  HMMA.16816.F32.BF16 R52, R12.reuse, R80, R92 ;  /* 0x000000500c34723c */ /* 0x042ff0000004185c */
[----:B------:R-:W-:Y:S08]  /*2050*/  HMMA.16816.F32.BF16 R36, R12, R82, R112 ;  /* 0x000000520c24723c */ /* 0x000ff00000041870 */
[C---:B---3--:R-:W-:Y:S01]  /*2060*/  HMMA.16816.F32.BF16 R12, R8.reuse, R74, R104 ;  /* 0x0000004a080c723c */ /* 0x048fe20000041868 */
[----:B------:R-:W1:Y:S07]  /*2070*/  LDSM.16.M88.4 R104, [R221+0x10100] ;  /* 0x01010000dd68783b */ /* 0x000e6e0000000200 */
[C---:B----4-:R-:W-:Y:S08]  /*2080*/  HMMA.16816.F32.BF16 R28, R8.reuse, R24, R108 ;  /* 0x00000018081c723c */ /* 0x050ff0000004186c */
[C---:B------:R-:W-:Y:S01]  /*2090*/  HMMA.16816.F32.BF16 R24, R8.reuse, R26, R120 ;  /* 0x0000001a0818723c */ /* 0x040fe20000041878 */
[----:B------:R-:W3:Y:S07]  /*20a0*/  LDSM.16.M88.4 R120, [R221+0x10900] ;  /* 0x01090000dd78783b */ /* 0x000eee0000000200 */
[C---:B------:R-:W-:Y:S01]  /*20b0*/  HMMA.16816.F32.BF16 R44, R8.reuse, R76, R124 ;  /* 0x0000004c082c723c */ /* 0x040fe2000004187c */
[----:B------:R-:W4:Y:S07]  /*20c0*/  LDSM.16.M88.4 R124, [R221+0x11100] ;  /* 0x01110000dd7c783b */ /* 0x000f2e0000000200 */
[C---:B------:R-:W-:Y:S08]  /*20d0*/  HMMA.16816.F32.BF16 R80, R8.reuse, R64, R84 ;  /* 0x000000400850723c */ /* 0x040ff00000041854 */
[C---:B------:R-:W-:Y:S01]  /*20e0*/  HMMA.16816.F32.BF16 R112, R8.reuse, R66, R56 ;  /* 0x000000420870723c */ /* 0x040fe20000041838 */
[----:B------:R-:W1:Y:S04]  /*20f0*/  LDSM.16.M88.4 R64, [R221+0x11900] ;  /* 0x01190000dd40783b */ /* 0x000e680000000200 */
[----:B------:R-:W-:Y:S03]  /*2100*/  LDSM.16.M88.4 R56, [R220+0x3800] ;  /* 0x00380000dc38783b */ /* 0x000fe60000000200 */
[C---:B------:R-:W-:Y:S08]  /*2110*/  HMMA.16816.F32.BF16 R20, R8.reuse, R72, R116 ;  /* 0x000000480814723c */ /* 0x040ff00000041874 */
[C---:B------:R-:W-:Y:S08]  /*2120*/  HMMA.16816.F32.BF16 R40, R8.reuse, R78, R100 ;  /* 0x0000004e0828723c */ /* 0x040ff00000041864 */
[C---:B--2---:R-:W-:Y:S08]  /*2130*/  HMMA.16816.F32.BF16 R72, R8.reuse, R68, R96 ;  /* 0x000000440848723c */ /* 0x044ff00000041860 */
[C---:B------:R-:W-:Y:S01]  /*2140*/  HMMA.16816.F32.BF16 R88, R8.reuse, R70, R88 ;  /* 0x000000460858723c */ /* 0x040fe20000041858 */
[----:B------:R-:W-:Y:S07]  /*2150*/  LDSM.16.M88.4 R68, [R220+0x3000] ;  /* 0x00300000dc44783b */ /* 0x000fee0000000200 */
[C---:B------:R-:W-:Y:S01]  /*2160*/  HMMA.16816.F32.BF16 R116, R8.reuse, R60, R52 ;  /* 0x0000003c0874723c */ /* 0x040fe20000041834 */
[----:B------:R-:W-:Y:S07]  /*2170*/  LDSM.16.M88.4 R52, [R220+0x4000] ;  /* 0x00400000dc34783b */ /* 0x000fee0000000200 */
[----:B------:R-:W-:Y:S01]  /*2180*/  HMMA.16816.F32.BF16 R108, R8, R62, R36 ;  /* 0x0000003e086c723c */ /* 0x000fe20000041824 */
[----:B------:R-:W-:Y:S04]  /*2190*/  LDSM.16.M88.4 R8, [R224+0x4000] ;  /* 0x00400000e008783b */ /* 0x000fe80000000200 */
[----:B------:R-:W-:Y:S03]  /*21a0*/  LDSM.16.M88.4 R60, [R220+0x5800] ;  /* 0x00580000dc3c783b */ /* 0x000fe60000000200 */
[C---:B-----5:R-:W-:Y:S08]  /*21b0*/  HMMA.16816.F32.BF16 R100, R16.reuse, R48, R28 ;  /* 0x000000301064723c */ /* 0x060ff0000004181c */
[C---:B------:R-:W-:Y:S01]  /*21c0*/  HMMA.16816.F32.BF16 R96, R16.reuse, R50, R24 ;  /* 0x000000321060723c */ /* 0x040fe20000041818 */
[----:B------:R-:W2:Y:S07]  /*21d0*/  LDSM.16.M88.4 R48, [R220+0x4800] ;  /* 0x00480000dc30783b */ /* 0x000eae0000000200 */
[C---:B-1----:R-:W-:Y:S01]  /*21e0*/  HMMA.16816.F32.BF16 R76, R16.reuse, R104, R44 ;  /* 0x00000068104c723c */ /* 0x042fe2000004182c */
[----:B------:R-:W1:Y:S07]  /*21f0*/  LDSM.16.M88.4 R44, [R220+0x5000] ;  /* 0x00500000dc2c783b */ /* 0x000e6e0000000200 */
[C---:B------:R-:W-:Y:S08]  /*2200*/  HMMA.16816.F32.BF16 R92, R16.reuse, R32, R20 ;  /* 0x00000020105c723c */ /* 0x040ff00000041814 */
[C---:B------:R-:W-:Y:S01]  /*2210*/  HMMA.16816.F32.BF16 R84, R16.reuse, R34, R12 ;  /* 0x000000221054723c */ /* 0x040fe2000004180c */
[----:B------:R-:W-:Y:S07]  /*2220*/  LDSM.16.M88.4 R12, [R223+0x8000] ;  /* 0x00800000df0c783b */ /* 0x000fee0000000200 */
[C---:B------:R-:W-:Y:S01]  /*2230*/  HMMA.16816.F32.BF16 R40, R16.reuse, R106, R40 ;  /* 0x0000006a1028723c */ /* 0x040fe20000041828 */
[----:B------:R-:W5:Y:S07]  /*2240*/  LDSM.16.M88.4 R104, [R167+0x12100] ;  /* 0x01210000a768783b */ /* 0x000f6e0000000200 */
[C---:B---3--:R-:W-:Y:S08]  /*2250*/  HMMA.16816.F32.BF16 R36, R16.reuse, R120, R72 ;  /* 0x000000781024723c */ /* 0x048ff00000041848 */
[C---:B------:R-:W-:Y:S01]  /*2260*/  HMMA.16816.F32.BF16 R32, R16.reuse, R122, R88 ;  /* 0x0000007a1020723c */ /* 0x040fe20000041858 */
[----:B------:R-:W-:Y:S07]  /*2270*/  LDSM.16.M88.4 R120, [R221+0x15100] ;  /* 0x01510000dd78783b */ /* 0x000fee0000000200 */
[C---:B----4-:R-:W-:Y:S08]  /*2280*/  HMMA.16816.F32.BF16 R28, R16.reuse, R124, R80 ;  /* 0x0000007c101c723c */ /* 0x050ff00000041850 */
[C---:B------:R-:W-:Y:S01]  /*2290*/  HMMA.16816.F32.BF16 R24, R16.reuse, R126, R112 ;  /* 0x0000007e1018723c */ /* 0x040fe20000041870 */
[----:B------:R-:W3:Y:S04]  /*22a0*/  LDSM.16.M88.4 R112, [R167+0x13900] ;  /* 0x01390000a770783b */ /* 0x000ee80000000200 */
[----:B------:R-:W-:Y:S03]  /*22b0*/  LDSM.16.M88.4 R124, [R220+0xb000] ;  /* 0x00b00000dc7c783b */ /* 0x000fe60000000200 */
[C---:B------:R-:W-:Y:S01]  /*22c0*/  HMMA.16816.F32.BF16 R20, R16.reuse, R64, R116 ;  /* 0x000000401014723c */ /* 0x040fe20000041874 */
[----:B------:R-:W-:Y:S07]  /*22d0*/  LDSM.16.M88.4 R116, [R220+0xa800] ;  /* 0x00a80000dc74783b */ /* 0x000fee0000000200 */
[----:B------:R-:W-:Y:S01]  /*22e0*/  HMMA.16816.F32.BF16 R16, R16, R66, R108 ;  /* 0x000000421010723c */ /* 0x000fe2000004186c */
[----:B------:R-:W4:Y:S07]  /*22f0*/  LDSM.16.M88.4 R108, [R167+0x13100] ;  /* 0x01310000a76c783b */ /* 0x000f2e0000000200 */
[C---:B--2---:R-:W-:Y:S08]  /*2300*/  HMMA.16816.F32.BF16 R72, R8.reuse, R48, R36 ;  /* 0x000000300848723c */ /* 0x044ff00000041824 */
[C---:B------:R-:W-:Y:S01]  /*2310*/  HMMA.16816.F32.BF16 R64, R8.reuse, R68, R100 ;  /* 0x000000440840723c */ /* 0x040fe20000041864 */
[----:B------:R-:W-:Y:S07]  /*2320*/  LDSM.16.M88.4 R100, [R167+0x12900] ;  /* 0x01290000a764783b */ /* 0x000fee0000000200 */
[C---:B------:R-:W-:Y:S01]  /*2330*/  HMMA.16816.F32.BF16 R36, R8.reuse, R62, R16 ;  /* 0x0000003e0824723c */ /* 0x040fe20000041810 */
[----:B------:R-:W2:Y:S07]  /*2340*/  LDSM.16.M88.4 R16, [R167+0x14100] ;  /* 0x01410000a710783b */ /* 0x000eae0000000200 */
[C---:B------:R-:W-:Y:S08]  /*2350*/  HMMA.16816.F32.BF16 R68, R8.reuse, R70, R96 ;  /* 0x000000460844723c */ /* 0x040ff00000041860 */
[C---:B------:R-:W-:Y:S08]  /*2360*/  HMMA.16816.F32.BF16 R80, R8.reuse, R56, R92 ;  /* 0x000000380850723c */ /* 0x040ff0000004185c */
[C---:B------:R-:W-:Y:S08]  /*2370*/  HMMA.16816.F32.BF16 R84, R8.reuse, R58, R84 ;  /* 0x0000003a0854723c */ /* 0x040ff00000041854 */
[C---:B------:R-:W-:Y:S08]  /*2380*/  HMMA.16816.F32.BF16 R56, R8.reuse, R52, R76 ;  /* 0x000000340838723c */ /* 0x040ff0000004184c */
[C---:B-1----:R-:W-:Y:S08]  /*2390*/  HMMA.16816.F32.BF16 R96, R8.reuse, R44, R28 ;  /* 0x0000002c0860723c */ /* 0x042ff0000004181c */
[C---:B------:R-:W-:Y:S08]  /*23a0*/  HMMA.16816.F32.BF16 R88, R8.reuse, R46, R24 ;  /* 0x0000002e0858723c */ /* 0x040ff00000041818 */
[C---:B------:R-:W-:Y:S08]  /*23b0*/  HMMA.16816.F32.BF16 R76, R8.reuse, R54, R40 ;  /* 0x00000036084c723c */ /* 0x040ff00000041828 */
[C---:B------:R-:W-:Y:S01]  /*23c0*/  HMMA.16816.F32.BF16 R92, R8.reuse, R50, R32 ;  /* 0x00000032085c723c */ /* 0x040fe20000041820 */
[----:B------:R-:W-:Y:S04]  /*23d0*/  LDSM.16.M88.4 R32, [R226+0x6000] ;  /* 0x00600000e220783b */ /* 0x000fe80000000200 */
[----:B------:R-:W-:Y:S03]  /*23e0*/  LDSM.16.M88.4 R48, [R226+0x6800] ;  /* 0x00680000e230783b */ /* 0x000fe60000000200 */
[----:B------:R-:W-:Y:S01]  /*23f0*/  HMMA.16816.F32.BF16 R44, R8, R60, R20 ;  /* 0x0000003c082c723c */ /* 0x000fe20000041814 */
[----:B------:R-:W1:Y:S04]  /*2400*/  LDSM.16.M88.4 R8, [R222+0x8000] ;  /* 0x00800000de08783b */ /* 0x000e680000000200 */
[----:B------:R-:W1:Y:S03]  /*2410*/  LDSM.16.M88.4 R20, [R167+0x14900] ;  /* 0x01490000a714783b */ /* 0x000e660000000200 */
[C---:B-----5:R-:W-:Y:S01]  /*2420*/  HMMA.16816.F32.BF16 R24, R12.reuse, R106, R68 ;  /* 0x0000006a0c18723c */ /* 0x060fe20000041844 */
[----:B------:R-:W5:Y:S07]  /*2430*/  LDSM.16.M88.4 R60, [R226+0x7000] ;  /* 0x00700000e23c783b */ /* 0x000f6e0000000200 */
[C---:B------:R-:W-:Y:S01]  /*2440*/  HMMA.16816.F32.BF16 R28, R12.reuse, R104, R64 ;  /* 0x000000680c1c723c */ /* 0x040fe20000041840 */
[----:B------:R-:W-:Y:S07]  /*2450*/  LDSM.16.M88.4 R104, [R226+0x8000] ;  /* 0x00800000e268783b */ /* 0x000fee0000000200 */
[C---:B---3--:R-:W-:Y:S01]  /*2460*/  HMMA.16816.F32.BF16 R68, R12.reuse, R112, R72 ;  /* 0x000000700c44723c */ /* 0x048fe20000041848 */
[----:B------:R-:W3:Y:S07]  /*2470*/  LDSM.16.M88.4 R72, [R226+0x7800] ;  /* 0x00780000e248783b */ /* 0x000eee0000000200 */
[C---:B----4-:R-:W-:Y:S08]  /*2480*/  HMMA.16816.F32.BF16 R56, R12.reuse, R108, R56 ;  /* 0x0000006c0c38723c */ /* 0x050ff00000041838 */
[C---:B------:R-:W-:Y:S01]  /*2490*/  HMMA.16816.F32.BF16 R64, R12.reuse, R110, R76 ;  /* 0x0000006e0c40723c */ /* 0x040fe2000004184c */
[----:B------:R-:W-:Y:S07]  /*24a0*/  LDSM.16.M88.4 R108, [R221+0x12100] ;  /* 0x01210000dd6c783b */ /* 0x000fee0000000200 */
[C---:B--2---:R-:W-:Y:S08]  /*24b0*/  HMMA.16816.F32.BF16 R96, R12.reuse, R16, R96 ;  /* 0x000000100c60723c */ /* 0x044ff00000041860 */
[C---:B------:R-:W-:Y:S01]  /*24c0*/  HMMA.16816.F32.BF16 R88, R12.reuse, R18, R88 ;  /* 0x000000120c58723c */ /* 0x040fe20000041858 */
[----:B------:R-:W2:Y:S07]  /*24d0*/  LDSM.16.M88.4 R16, [R225+0x8000] ;  /* 0x00800000e110783b */ /* 0x000eae0000000200 */
[C---:B------:R-:W-:Y:S08]  /*24e0*/  HMMA.16816.F32.BF16 R52, R12.reuse, R102, R84 ;  /* 0x000000660c34723c */ /* 0x040ff00000041854 */
[C---:B------:R-:W-:Y:S01]  /*24f0*/  HMMA.16816.F32.BF16 R40, R12.reuse, R100, R80 ;  /* 0x000000640c28723c */ /* 0x040fe20000041850 */
[----:B------:R-:W4:Y:S07]  /*2500*/  LDSM.16.M88.4 R100, [R226+0x8800] ;  /* 0x00880000e264783b */ /* 0x000f2e0000000200 */
[----:B------:R-:W-:Y:S01]  /*2510*/  HMMA.16816.F32.BF16 R80, R12, R114, R92 ;  /* 0x000000720c50723c */ /* 0x000fe2000004185c */
[----:B------:R-:W2:Y:S07]  /*2520*/  LDSM.16.M88.4 R112, [R221+0x12900] ;  /* 0x01290000dd70783b */ /* 0x000eae0000000200 */
[----:B-1----:R-:W-:Y:S01]  /*2530*/  HMMA.16816.F32.BF16 R84, R8, R32, R28 ;  /* 0x000000200854723c */ /* 0x002fe2000004181c */
[----:B------:R-:W1:Y:S07]  /*2540*/  LDSM.16.M88.4 R28, [R221+0x13900] ;  /* 0x01390000dd1c783b */ /* 0x000e6e0000000200 */
[C---:B------:R-:W-:Y:S08]  /*2550*/  HMMA.16816.F32.BF16 R92, R12.reuse, R20, R44 ;  /* 0x000000140c5c723c */ /* 0x040ff0000004182c */
[----:B------:R-:W-:Y:S08]  /*2560*/  HMMA.16816.F32.BF16 R76, R12, R22, R36 ;  /* 0x000000160c4c723c */ /* 0x000ff00000041824 */
[C---:B------:R-:W-:Y:S08]  /*2570*/  HMMA.16816.F32.BF16 R20, R8.reuse, R34, R24 ;  /* 0x000000220814723c */ /* 0x040ff00000041818 */
[C---:B------:R-:W-:Y:S08]  /*2580*/  HMMA.16816.F32.BF16 R24, R8.reuse, R50, R52 ;  /* 0x000000320818723c */ /* 0x040ff00000041834 */
[C---:B------:R-:W-:Y:S08]  /*2590*/  HMMA.16816.F32.BF16 R12, R8.reuse, R48, R40 ;  /* 0x00000030080c723c */ /* 0x040ff00000041828 */
[C---:B-----5:R-:W-:Y:S01]  /*25a0*/  HMMA.16816.F32.BF16 R52, R8.reuse, R60, R56 ;  /* 0x0000003c0834723c */ /* 0x060fe20000041838 */
[----:B------:R-:W5:Y:S07]  /*25b0*/  LDSM.16.M88.4 R56, [R221+0x13100] ;  /* 0x01310000dd38783b */ /* 0x000f6e0000000200 */
[C---:B---3--:R-:W-:Y:S08]  /*25c0*/  HMMA.16816.F32.BF16 R44, R8.reuse, R72, R68 ;  /* 0x00000048082c723c */ /* 0x048ff00000041844 */
[----:B------:R-:W-:Y:S08]  /*25d0*/  HMMA.16816.F32.BF16 R36, R8, R104, R96 ;  /* 0x000000680824723c */ /* 0x000ff00000041860 */
[----:B--2---:R-:W-:Y:S01]  /*25e0*/  HMMA.16816.F32.BF16 R96, R16, R110, R20 ;  /* 0x0000006e1060723c */ /* 0x004fe20000041814 */
[----:B------:R-:W2:Y:S07]  /*25f0*/  LDSM.16.M88.4 R20, [R221+0x14100] ;  /* 0x01410000dd14783b */ /* 0x000eae0000000200 */
[C---:B------:R-:W-:Y:S01]  /*2600*/  HMMA.16816.F32.BF16 R48, R8.reuse, R62, R64 ;  /* 0x0000003e0830723c */ /* 0x040fe20000041840 */
[----:B------:R-:W-:Y:S07]  /*2610*/  LDSM.16.M88.4 R64, [R220+0x6000] ;  /* 0x00600000dc40783b */ /* 0x000fee0000000200 */
[C---:B------:R-:W-:Y:S08]  /*2620*/  HMMA.16816.F32.BF16 R40, R8.reuse, R74, R80 ;  /* 0x0000004a0828723c */ /* 0x040ff00000041850 */
[C---:B------:R-:W-:Y:S08]  /*2630*/  HMMA.16816.F32.BF16 R32, R8.reuse, R106, R88 ;  /* 0x0000006a0820723c */ /* 0x040ff00000041858 */
[C---:B----4-:R-:W-:Y:S08]  /*2640*/  HMMA.16816.F32.BF16 R68, R8.reuse, R100, R92 ;  /* 0x000000640844723c */ /* 0x050ff0000004185c */
[----:B------:R-:W-:Y:S01]  /*2650*/  HMMA.16816.F32.BF16 R76, R8, R102, R76 ;  /* 0x00000066084c723c */ /* 0x000fe2000004184c */
[----:B------:R-:W3:Y:S07]  /*2660*/  LDSM.16.M88.4 R8, [R221+0x14900] ;  /* 0x01490000dd08783b */ /* 0x000eee0000000200 */
[C---:B------:R-:W-:Y:S01]  /*2670*/  HMMA.16816.F32.BF16 R92, R16.reuse, R112, R12 ;  /* 0x00000070105c723c */ /* 0x040fe2000004180c */
[----:B------:R-:W-:Y:S07]  /*2680*/  LDSM.16.M88.4 R12, [R224+0x8000] ;  /* 0x00800000e00c783b */ /* 0x000fee0000000200 */
[C---:B-1----:R-:W-:Y:S01]  /*2690*/  HMMA.16816.F32.BF16 R88, R16.reuse, R28, R44 ;  /* 0x0000001c1058723c */ /* 0x042fe2000004182c */
[----:B------:R-:W1:Y:S07]  /*26a0*/  LDSM.16.M88.4 R44, [R220+0x7000] ;  /* 0x00700000dc2c783b */ /* 0x000e6e0000000200 */
[C---:B-----5:R-:W-:Y:S08]  /*26b0*/  HMMA.16816.F32.BF16 R100, R16.reuse, R56, R52 ;  /* 0x000000381064723c */ /* 0x060ff00000041834 */
[C---:B------:R-:W-:Y:S01]  /*26c0*/  HMMA.16816.F32.BF16 R104, R16.reuse, R58, R48 ;  /* 0x0000003a1068723c */ /* 0x040fe20000041830 */
[----:B------:R-:W4:Y:S04]  /*26d0*/  LDSM.16.M88.4 R56, [R220+0x6800] ;  /* 0x00680000dc38783b */ /* 0x000f280000000200 */
[----:B------:R-:W5:Y:S03]  /*26e0*/  LDSM.16.M88.4 R48, [R220+0x7800] ;  /* 0x00780000dc30783b */ /* 0x000f660000000200 */
[C---:B------:R-:W-:Y:S01]  /*26f0*/  HMMA.16816.F32.BF16 R80, R16.reuse, R30, R40 ;  /* 0x0000001e1050723c */ /* 0x040fe20000041828 */
[----:B------:R-:W1:Y:S04]  /*2700*/  LDSM.16.M88.4 R40, [R220+0x8000] ;  /* 0x00800000dc28783b */ /* 0x000e680000000200 */
[----:B------:R-:W-:Y:S03]  /*2710*/  LDSM.16.M88.4 R28, [R167+0x15100] ;  /* 0x01510000a71c783b */ /* 0x000fe60000000200 */
[C---:B--2---:R-:W-:Y:S01]  /*2720*/  HMMA.16816.F32.BF16 R72, R16.reuse, R20, R36 ;  /* 0x000000141048723c */ /* 0x044fe20000041824 */
[----:B------:R-:W2:Y:S07]  /*2730*/  LDSM.16.M88.4 R36, [R220+0x8800] ;  /* 0x00880000dc24783b */ /* 0x000eae0000000200 */
[C---:B------:R-:W-:Y:S08]  /*2740*/  HMMA.16816.F32.BF16 R84, R16.reuse, R108, R84 ;  /* 0x0000006c1054723c */ /* 0x040ff00000041854 */
[C---:B------:R-:W-:Y:S08]  /*2750*/  HMMA.16816.F32.BF16 R60, R16.reuse, R22, R32 ;  /* 0x00000016103c723c */ /* 0x040ff00000041820 */
[C---:B---3--:R-:W-:Y:S08]  /*2760*/  HMMA.16816.F32.BF16 R52, R16.reuse, R8, R68 ;  /* 0x000000081034723c */ /* 0x048ff00000041844 */
[----:B------:R-:W-:Y:S01]  /*2770*/  HMMA.16816.F32.BF16 R32, R16, R10, R76 ;  /* 0x0000000a1020723c */ /* 0x000fe2000004184c */
[----:B------:R-:W3:Y:S07]  /*2780*/  LDSM.16.M88.4 R8, [R223+0xc000] ;  /* 0x00c00000df08783b */ /* 0x000eee0000000200 */
[C---:B-1----:R-:W-:Y:S08]  /*2790*/  HMMA.16816.F32.BF16 R100, R12.reuse, R44, R100 ;  /* 0x0000002c0c64723c */ /* 0x042ff00000041864 */
[----:B------:R-:W-:Y:S01]  /*27a0*/  HMMA.16816.F32.BF16 R104, R12, R46, R104 ;  /* 0x0000002e0c68723c */ /* 0x000fe20000041868 */
[----:B------:R-:W1:Y:S07]  /*27b0*/  LDSM.16.M88.4 R44, [R167+0x15900] ;  /* 0x01590000a72c783b */ /* 0x000e6e0000000200 */
[----:B------:R-:W-:Y:S08]  /*27c0*/  HMMA.16816.F32.BF16 R108, R16, R114, R24 ;  /* 0x00000072106c723c */ /* 0x000ff00000041818 */
[C---:B------:R-:W-:Y:S08]  /*27d0*/  HMMA.16816.F32.BF16 R24, R12.reuse, R64, R84 ;  /* 0x000000400c18723c */ /* 0x040ff00000041854 */
[C---:B------:R-:W-:Y:S01]  /*27e0*/  HMMA.16816.F32.BF16 R20, R12.reuse, R66, R96 ;  /* 0x000000420c14723c */ /* 0x040fe20000041860 */
[----:B------:R-:W-:Y:S07]  /*27f0*/  LDSM.16.M88.4 R64, [R167+0x16900] ;  /* 0x01690000a740783b */ /* 0x000fee0000000200 */
[C---:B----4-:R-:W-:Y:S08]  /*2800*/  HMMA.16816.F32.BF16 R16, R12.reuse, R56, R92 ;  /* 0x000000380c10723c */ /* 0x050ff0000004185c */
[C---:B-----5:R-:W-:Y:S08]  /*2810*/  HMMA.16816.F32.BF16 R96, R12.reuse, R48, R88 ;  /* 0x000000300c60723c */ /* 0x060ff00000041858 */
[C---:B------:R-:W-:Y:S01]  /*2820*/  HMMA.16816.F32.BF16 R92, R12.reuse, R50, R80 ;  /* 0x000000320c5c723c */ /* 0x040fe20000041850 */
[----:B------:R-:W4:Y:S07]  /*2830*/  LDSM.16.M88.4 R48, [R167+0x16100] ;  /* 0x01610000a730783b */ /* 0x000f2e0000000200 */
[C---:B------:R-:W-:Y:S01]  /*2840*/  HMMA.16816.F32.BF16 R88, R12.reuse, R40, R72 ;  /* 0x000000280c58723c */ /* 0x040fe20000041848 */
[----:B------:R-:W5:Y:S07]  /*2850*/  LDSM.16.M88.4 R72, [R167+0x17100] ;  /* 0x01710000a748783b */ /* 0x000f6e0000000200 */
[C---:B------:R-:W-:Y:S08]  /*2860*/  HMMA.16816.F32.BF16 R56, R12.reuse, R58, R108 ;  /* 0x0000003a0c38723c */ /* 0x040ff0000004186c */
[C---:B------:R-:W-:Y:S01]  /*2870*/  HMMA.16816.F32.BF16 R84, R12.reuse, R42, R60 ;  /* 0x0000002a0c54723c */ /* 0x040fe2000004183c */
[----:B------:R-:W-:Y:S07]  /*2880*/  LDSM.16.M88.4 R40, [R226+0xa000] ;  /* 0x00a00000e228783b */ /* 0x000fee0000000200 */
[C---:B--2---:R-:W-:Y:S01]  /*2890*/  HMMA.16816.F32.BF16 R80, R12.reuse, R36, R52 ;  /* 0x000000240c50723c */ /* 0x044fe20000041834 */
[----:B------:R-:W-:Y:S07]  /*28a0*/  LDSM.16.M88.4 R52, [R226+0xa800] ;  /* 0x00a80000e234783b */ /* 0x000fee0000000200 */
[----:B------:R-:W-:Y:S01]  /*28b0*/  HMMA.16816.F32.BF16 R76, R12, R38, R32 ;  /* 0x000000260c4c723c */ /* 0x000fe20000041820 */
[----:B------:R-:W2:Y:S04]  /*28c0*/  LDSM.16.M88.4 R12, [R167+0x17900] ;  /* 0x01790000a70c783b */ /* 0x000ea80000000200 */
[----:B------:R-:W-:Y:S03]  /*28d0*/  LDSM.16.M88.4 R36, [R226+0x9000] ;  /* 0x00900000e224783b */ /* 0x000fe60000000200 */
[C---:B---3--:R-:W-:Y:S01]  /*28e0*/  HMMA.16816.F32.BF16 R68, R8.reuse, R28, R24 ;  /* 0x0000001c0844723c */ /* 0x048fe20000041818 */
[----:B------:R-:W-:Y:S07]  /*28f0*/  LDSM.16.M88.4 R32, [R226+0x9800] ;  /* 0x00980000e220783b */ /* 0x000fee0000000200 */
[C---:B------:R-:W-:Y:S08]  /*2900*/  HMMA.16816.F32.BF16 R60, R8.reuse, R30, R20 ;  /* 0x0000001e083c723c */ /* 0x040ff00000041814 */
[C---:B-1----:R-:W-:Y:S01]  /*2910*/  HMMA.16816.F32.BF16 R28, R8.reuse, R44, R16 ;  /* 0x0000002c081c723c */ /* 0x042fe20000041810 */
[----:B------:R-:W1:Y:S07]  /*2920*/  LDSM.16.M88.4 R16, [R222+0xc000] ;  /* 0x00c00000de10783b */ /* 0x000e6e0000000200 */
[C---:B------:R-:W-:Y:S08]  /*2930*/  HMMA.16816.F32.BF16 R24, R8.reuse, R46, R56 ;  /* 0x0000002e0818723c */ /* 0x040ff00000041838 */
[C---:B----4-:R-:W-:Y:S01]  /*2940*/  HMMA.16816.F32.BF16 R20, R8.reuse, R48, R100 ;  /* 0x000000300814723c */ /* 0x050fe20000041864 */
[----:B------:R-:W3:Y:S07]  /*2950*/  LDSM.16.M88.4 R100, [R226+0xb000] ;  /* 0x00b00000e264783b */ /* 0x000eee0000000200 */
[C---:B------:R-:W-:Y:S08]  /*2960*/  HMMA.16816.F32.BF16 R44, R8.reuse, R50, R104 ;  /* 0x00000032082c723c */ /* 0x040ff00000041868 */
[C---:B------:R-:W-:Y:S01]  /*2970*/  HMMA.16816.F32.BF16 R48, R8.reuse, R64, R96 ;  /* 0x000000400830723c */ /* 0x040fe20000041860 */
[----:B------:R-:W-:Y:S07]  /*2980*/  LDSM.16.M88.4 R96, [R221+0x17900] ;  /* 0x01790000dd60783b */ /* 0x000fee0000000200 */
[C---:B------:R-:W-:Y:S01]  /*2990*/  HMMA.16816.F32.BF16 R56, R8.reuse, R66, R92 ;  /* 0x000000420838723c */ /* 0x040fe2000004185c */
[----:B------:R-:W-:Y:S07]  /*29a0*/  LDSM.16.M88.4 R92, [R220+0x9800] ;  /* 0x00980000dc5c783b */ /* 0x000fee0000000200 */
[C---:B-----5:R-:W-:Y:S01]  /*29b0*/  HMMA.16816.F32.BF16 R64, R8.reuse, R72, R88 ;  /* 0x000000480840723c */ /* 0x060fe20000041858 */
[----:B------:R-:W4:Y:S07]  /*29c0*/  LDSM.16.M88.4 R88, [R226+0xb800] ;  /* 0x00b80000e258783b */ /* 0x000f2e0000000200 */
[C---:B--2---:R-:W-:Y:S08]  /*29d0*/  HMMA.16816.F32.BF16 R80, R8.reuse, R12, R80 ;  /* 0x0000000c0850723c */ /* 0x044ff00000041850 */
[C---:B------:R-:W-:Y:S01]  /*29e0*/  HMMA.16816.F32.BF16 R76, R8.reuse, R14, R76 ;  /* 0x0000000e084c723c */ /* 0x040fe2000004184c */
[----:B------:R-:W2:Y:S07]  /*29f0*/  LDSM.16.M88.4 R12, [R225+0xc000] ;  /* 0x00c00000e10c783b */ /* 0x000eae0000000200 */
[----:B------:R-:W-:Y:S01]  /*2a00*/  HMMA.16816.F32.BF16 R72, R8, R74, R84 ;  /* 0x0000004a0848723c */ /* 0x000fe20000041854 */
[----:B------:R-:W-:Y:S07]  /*2a10*/  LDSM.16.M88.4 R8, [R224+0xc000] ;  /* 0x00c00000e008783b */ /* 0x000fee0000000200 */
[C---:B-1----:R-:W-:Y:S08]  /*2a20*/  HMMA.16816.F32.BF16 R84, R16.reuse, R36, R68 ;  /* 0x000000241054723c */ /* 0x042ff00000041844 */
[C---:B------:R-:W-:Y:S01]  /*2a30*/  HMMA.16816.F32.BF16 R112, R16.reuse, R38, R60 ;  /* 0x000000261070723c */ /* 0x040fe2000004183c */
[----:B------:R-:W1:Y:S07]  /*2a40*/  LDSM.16.M88.4 R36, [R221+0x15900] ;  /* 0x01590000dd24783b */ /* 0x000e6e0000000200 */
[C---:B------:R-:W-:Y:S08]  /*2a50*/  HMMA.16816.F32.BF16 R108, R16.reuse, R32, R28 ;  /* 0x00000020106c723c */ /* 0x040ff0000004181c */
[C---:B------:R-:W-:Y:S01]  /*2a60*/  HMMA.16816.F32.BF16 R104, R16.reuse, R34, R24 ;  /* 0x000000221068723c */ /* 0x040fe20000041818 */
[----:B------:R-:W5:Y:S07]  /*2a70*/  LDSM.16.M88.4 R32, [R221+0x16100] ;  /* 0x01610000dd20783b */ /* 0x000f6e0000000200 */
[C---:B------:R-:W-:Y:S08]  /*2a80*/  HMMA.16816.F32.BF16 R28, R16.reuse, R40, R20 ;  /* 0x00000028101c723c */ /* 0x040ff00000041814 */
[C---:B------:R-:W-:Y:S01]  /*2a90*/  HMMA.16816.F32.BF16 R24, R16.reuse, R42, R44 ;  /* 0x0000002a1018723c */ /* 0x040fe2000004182c */
[----:B------:R-:W1:Y:S07]  /*2aa0*/  LDSM.16.M88.4 R40, [R221+0x16900] ;  /* 0x01690000dd28783b */ /* 0x000e6e0000000200 */
[C---:B------:R-:W-:Y:S01]  /*2ab0*/  HMMA.16816.F32.BF16 R44, R16.reuse, R54, R56 ;  /* 0x00000036102c723c */ /* 0x040fe20000041838 */
[----:B------:R-:W1:Y:S07]  /*2ac0*/  LDSM.16.M88.4 R56, [R221+0x17100] ;  /* 0x01710000dd38783b */ /* 0x000e6e0000000200 */
[C---:B------:R-:W-:Y:S08]  /*2ad0*/  HMMA.16816.F32.BF16 R20, R16.reuse, R52, R48 ;  /* 0x000000341014723c */ /* 0x040ff00000041830 */
[C---:B---3--:R-:W-:Y:S08]  /*2ae0*/  HMMA.16816.F32.BF16 R60, R16.reuse, R102, R72 ;  /* 0x00000066103c723c */ /* 0x048ff00000041848 */
[C---:B------:R-:W-:Y:S01]  /*2af0*/  HMMA.16816.F32.BF16 R48, R16.reuse, R100, R64 ;  /* 0x000000641030723c */ /* 0x040fe20000041840 */
[----:B------:R-:W-:Y:S07]  /*2b00*/  LDSM.16.M88.4 R100, [R220+0x9000] ;  /* 0x00900000dc64783b */ /* 0x000fee0000000200 */
[C---:B----4-:R-:W-:Y:S08]  /*2b10*/  HMMA.16816.F32.BF16 R72, R16.reuse, R88, R80 ;  /* 0x000000581048723c */ /* 0x050ff00000041850 */
[----:B------:R-:W-:Y:S01]  /*2b20*/  HMMA.16816.F32.BF16 R68, R16, R90, R76 ;  /* 0x0000005a1044723c */ /* 0x000fe2000004184c */
[----:B------:R-:W3:Y:S07]  /*2b30*/  LDSM.16.M88.4 R88, [R220+0xa000] ;  /* 0x00a00000dc58783b */ /* 0x000eee0000000200 */
[----:B--2---:R-:W-:Y:S01]  /*2b40*/  HMMA.16816.F32.BF16 R80, R12, R122, R112 ;  /* 0x0000007a0c50723c */ /* 0x004fe20000041870 */
[----:B------:R-:W2:Y:S01]  /*2b50*/  LDSM.16.M88.4 R112, [R220+0xb800] ;  /* 0x00b80000dc70783b */ /* 0x000ea20000000200 */
[----:B------:R-:W-:-:S06]  /*2b60*/  DEPBAR.LE SB0, 0x0 ;  /* 0x000080000000791a */ /* 0x000fcc0000000000 */
[C---:B-1----:R-:W-:Y:S08]  /*2b70*/  HMMA.16816.F32.BF16 R76, R12.reuse, R36, R108 ;  /* 0x000000240c4c723c */ /* 0x042ff0000004186c */
        /* <DEDUP_REMOVED lines=8> */
[C---:B------:R-:W-:Y:S08]  /*2c00*/  HMMA.16816.F32.BF16 R16, R12.reuse, R96, R72 ;  /* 0x000000600c10723c */ /* 0x040ff00000041848 */
[----:B------:R-:W-:Y:S08]  /*2c10*/  HMMA.16816.F32.BF16 R12, R12, R98, R68 ;  /* 0x000000620c0c723c */ /* 0x000ff00000041844 */
        /* <DEDUP_REMOVED lines=10> */
[C---:B--2---:R-:W-:Y:S08]  /*2cc0*/  HMMA.16816.F32.BF16 R48, R8.reuse, R112, R16 ;  /* 0x000000700830723c */ /* 0x044ff00000041810 */
[----:B------:R-:W-:Y:S01]  /*2cd0*/  HMMA.16816.F32.BF16 R56, R8, R114, R12 ;  /* 0x000000720838723c */ /* 0x000fe2000004180c */
[----:B------:R-:W-:Y:S06]  /*2ce0*/  BAR.SYNC.DEFER_BLOCKING 0x0 ;  /* 0x0000000000007b1d */ /* 0x000fec0000010000 */
[----:B------:R-:W-:Y:S05]  /*2cf0*/  @!P5 BRA `(.L_x_683) ;  /* 0x000002400000d947 */ /* 0x000fea0003800000 */
[----:B------:R-:W-:Y:S01]  /*2d00*/  IADD3 R6, R138, -0x2, RZ ;  /* 0xfffffffe8a067810 */ /* 0x000fe20007ffe0ff */
[----:B------:R-:W-:-:S02]  /*2d10*/  IMAD.SHL.U32 R9, R131, 0x40, RZ ;  /* 0x0000004083097824 */ /* 0x000fc400078e00ff */
[----:B------:R-:W-:Y:S01]  /*2d20*/  IMAD.SHL.U32 R16, R135, 0x2, RZ ;  /* 0x0000000287107824 */ /* 0x000fe200078e00ff */
[----:B------:R-:W-:Y:S01]  /*2d30*/  SHF.R.S32.HI R3, RZ, 0x1f, R6 ;  /* 0x0000001fff037819 */ /* 0x000fe20000011406 */
[----:B------:R-:W-:Y:S02]  /*2d40*/  IMAD R2, R130, R6, RZ ;  /* 0x0000000682027224 */ /* 0x000fe400078e02ff */
[----:B------:R-:W-:-:S04]  /*2d50*/  IMAD.WIDE.U32 R6, R6, R132, R136 ;  /* 0x0000008406067225 */ /* 0x000fc800078e0088 */
[----:B------:R-:W-:Y:S01]  /*2d60*/  IMAD R3, R3, R132, R2 ;  /* 0x0000008403037224 */ /* 0x000fe200078e0202 */
[----:B------:R-:W-:-:S03]  /*2d70*/  LEA R2, P0, R6, c[0x0][0x1c8], 0x1 ;  /* 0x0000720006027a11 */ /* 0x000fc600078008ff */
[----:B------:R-:W-:Y:S01]  /*2d80*/  IMAD.IADD R3, R7, 0x1, R3 ;  /* 0x0000000107037824 */ /* 0x000fe200078e0203 */
[----:B------:R-:W-:-:S04]  /*2d90*/  SHF.L.U64.HI R7, R131, 0x6, R134 ;  /* 0x0000000683077819 */ /* 0x000fc80000010286 */
[----:B------:R-:W-:Y:S02]  /*2da0*/  LEA.HI.X R3, R6, c[0x0][0x1cc], R3, 0x1, P0 ;  /* 0x0000730006037a11 */ /* 0x000fe400000f0c03 */
[----:B------:R-:W-:-:S03]  /*2db0*/  IADD3 R14, P5, P0, R9, 0x80, R2 ;  /* 0x00000080090e7810 */ /* 0x000fc600078be002 */
[----:B------:R-:W-:Y:S01]  /*2dc0*/  @!PT LDS RZ, [RZ] ;  /* 0x00000000fffff984 */ /* 0x000fe20000000800 */
[----:B------:R-:W-:Y:S01]  /*2dd0*/  @!PT LDS RZ, [RZ] ;  /* 0x00000000fffff984 */ /* 0x000fe20000000800 */
[----:B------:R-:W-:Y:S01]  /*2de0*/  @!PT LDS RZ, [RZ] ;  /* 0x00000000fffff984 */ /* 0x000fe20000000800 */
[----:B------:R1:W-:Y:S01]  /*2df0*/  LDGSTS.E.BYPASS.LTC128B.128 [R16+0xc100], [R2.64], !P1 ;  /* 0x0c10000002107fae */ /* 0x0003e2000c901d48 */
[--C-:B------:R-:W-:Y:S02]  /*2e00*/  IADD3.X R15, R7, RZ, R3.reuse, P5, P0 ;  /* 0x000000ff070f7210 */ /* 0x100fe40002fe0403 */
[--C-:B------:R-:W-:Y:S01]  /*2e10*/  IADD3 R12, P5, P0, R9, 0x100, R2.reuse ;  /* 0x00000100090c7810 */ /* 0x100fe200078be002 */
[----:B------:R1:W-:Y:S03]  /*2e20*/  LDGSTS.E.BYPASS.LTC128B.128 [R16+0xf100], [R2.64+0x80], !P4 ;  /* 0x0f10008002107fae */ /* 0x0003e6000e101d48 */
[----:B------:R-:W-:Y:S01]  /*2e30*/  IADD3.X R13, R7, RZ, R3, P5, P0 ;  /* 0x000000ff070d7210 */ /* 0x000fe20002fe0403 */
[----:B------:R1:W-:Y:S01]  /*2e40*/  LDGSTS.E.BYPASS.LTC128B.128 [R16+0x12100], [R2.64+0x100], !P3 ;  /* 0x1210010002107fae */ /* 0x0003e2000d901d48 */
[----:B------:R-:W-:-:S03]  /*2e50*/  IADD3 R10, P5, P0, R9, 0x180, R2 ;  /* 0x00000180090a7810 */ /* 0x000fc600078be002 */
[----:B------:R1:W-:Y:S01]  /*2e60*/  LDGSTS.E.BYPASS.LTC128B.128 [R16+0x15100], [R2.64+0x180], !P2 ;  /* 0x1510018002107fae */ /* 0x0003e2000d101d48 */
[----:B------:R-:W-:Y:S02]  /*2e70*/  IADD3.X R11, R7, RZ, R3, P5, P0 ;  /* 0x000000ff070b7210 */ /* 0x000fe40002fe0403 */
[----:B------:R-:W-:-:S04]  /*2e80*/  IADD3 R8, P5, R9, R2, RZ ;  /* 0x0000000209087210 */ /* 0x000fc80007fbe0ff */
[----:B------:R-:W-:Y:S01]  /*2e90*/  IADD3 R6, P0, R8, R9, RZ ;  /* 0x0000000908067210 */ /* 0x000fe20007f1e0ff */
[----:B------:R-:W-:-:S04]  /*2ea0*/  IMAD.X R9, R7, 0x1, R3, P5 ;  /* 0x0000000107097824 */ /* 0x000fc800028e0603 */
[----:B------:R-:W-:Y:S01]  /*2eb0*/  IMAD.X R7, R9, 0x1, R7, P0 ;  /* 0x0000000109077824 */ /* 0x000fe200000e0607 */
[----:B------:R1:W-:Y:S04]  /*2ec0*/  LDGSTS.E.BYPASS.LTC128B.128 [R16+0xd100], [R8.64], !P1 ;  /* 0x0d10000008107fae */ /* 0x0003e8000c901d48 */
[----:B------:R1:W-:Y:S04]  /*2ed0*/  LDGSTS.E.BYPASS.LTC128B.128 [R16+0x10100], [R14.64], !P4 ;  /* 0x101000000e107fae */ /* 0x0003e8000e101d48 */
[----:B------:R1:W-:Y:S04]  /*2ee0*/  LDGSTS.E.BYPASS.LTC128B.128 [R16+0x13100], [R12.64], !P3 ;  /* 0x131000000c107fae */ /* 0x0003e8000d901d48 */
[----:B------:R1:W-:Y:S04]  /*2ef0*/  LDGSTS.E.BYPASS.LTC128B.128 [R16+0x16100], [R10.64], !P2 ;  /* 0x161000000a107fae */ /* 0x0003e8000d101d48 */
[----:B------:R1:W-:Y:S04]  /*2f00*/  LDGSTS.E.BYPASS.LTC128B.128 [R16+0xe100], [R6.64], !P1 ;  /* 0x0e10000006107fae */ /* 0x0003e8000c901d48 */
[----:B------:R1:W-:Y:S04]  /*2f10*/  LDGSTS.E.BYPASS.LTC128B.128 [R16+0x11100], [R6.64+0x80], !P4 ;  /* 0x1110008006107fae */ /* 0x0003e8000e101d48 */
[----:B------:R1:W-:Y:S04]  /*2f20*/  LDGSTS.E.BYPASS.LTC128B.128 [R16+0x14100], [R6.64+0x100], !P3 ;  /* 0x1410010006107fae */ /* 0x0003e8000d901d48 */
[----:B------:R1:W-:Y:S02]  /*2f30*/  LDGSTS.E.BYPASS.LTC128B.128 [R16+0x17100], [R6.64+0x180], !P2 ;  /* 0x1710018006107fae */ /* 0x0003e4000d101d48 */
.L_x_683:
[----:B-1----:R-:W-:Y:S01]  /*2f40*/  SHF.R.S32.HI R2, RZ, 0x1f, R128 ;  /* 0x0000001fff027819 */ /* 0x002fe20000011480 */
[----:B------:R-:W-:Y:S01]  /*2f50*/  STL [R1+0x64], R221 ;  /* 0x000064dd01007387 */ /* 0x000fe20000100800 */
[----:B------:R-:W-:-:S02]  /*2f60*/  SHF.L.U32 R216, R5, 0x1, RZ ;  /* 0x0000000105d87819 */ /* 0x000fc400000006ff */
[----:B------:R-:W-:Y:S01]  /*2f70*/  LEA.HI R3, R2, R128, RZ, 0x2 ;  /* 0x0000008002037211 */ /* 0x000fe200078f10ff */
[----:B------:R-:W-:Y:S02]  /*2f80*/  STL [R1+0x60], R220 ;  /* 0x000060dc01007387 */ /* 0x000fe40000100800 */
[--C-:B------:R-:W-:Y:S01]  /*2f90*/  IMAD R217, R4, 0x2, R216.reuse ;  /* 0x0000000204d97824 */ /* 0x100fe200078e02d8 */
[----:B------:R-:W-:Y:S01]  /*2fa0*/  LOP3.LUT R2, R3, 0x7ffffffc, RZ, 0xc0, !PT ;  /* 0x7ffffffc03027812 */ /* 0x000fe200078ec0ff */
[----:B------:R-:W-:Y:S01]  /*2fb0*/  STL [R1+0x5c], R167 ;  /* 0x00005ca701007387 */ /* 0x000fe20000100800 */
[C---:B------:R-:W-:Y:S02]  /*2fc0*/  IMAD R219, R0.reuse, 0x2, R216 ;  /* 0x0000000200db7824 */ /* 0x040fe400078e02d8 */
[----:B------:R-:W-:Y:S01]  /*2fd0*/  LEA R218, R0, R217, 0x1 ;  /* 0x000000d900da7211 */ /* 0x000fe200078e08ff */
[----:B------:R1:W-:Y:S01]  /*2fe0*/  STL [R1+0x58], R3 ;  /* 0x0000580301007387 */ /* 0x0003e20000100800 */
[----:B------:R-:W-:-:S03]  /*2ff0*/  IMAD.IADD R2, R128, 0x1, -R2 ;  /* 0x0000000180027824 */ /* 0x000fc600078e0a02 */
[----:B------:R-:W-:Y:S04]  /*3000*/  LDSM.16.MT88.4 R72, [R216+0x3100] ;  /* 0x00310000d848783b */ /* 0x000fe80000004200 */
[----:B------:R-:W-:Y:S04]  /*3010*/  LDSM.16.MT88.4 R68, [R219+0x3900] ;  /* 0x00390000db44783b */ /* 0x000fe80000004200 */
[----:B------:R-:W-:Y:S04]  /*3020*/  LDSM.16.MT88.4 R96, [R217+0x6100] ;  /* 0x00610000d960783b */ /* 0x000fe80000004200 */
[----:B------:R-:W-:Y:S04]  /*3030*/  LDSM.16.MT88.4 R92, [R218+0x3900] ;  /* 0x00390000da5c783b */ /* 0x000fe80000004200 */
[----:B------:R-:W0:Y:S01]  /*3040*/  LDGDEPBAR ;  /* 0x00000000000079af */ /* 0x000e220000000000 */
[----:B-1----:R-:W-:-:S05]  /*3050*/  IADD3 R3, R129, c[0x0][0x1d0], RZ ;  /* 0x0000740081037a10 */ /* 0x002fca0007ffe0ff */
        /* <DEDUP_REMOVED lines=8> */
[----:B------:R-:W-:Y:S01]  /*30e0*/  ISETP.GT.AND P5, PT, R2, 0x9, PT ;  /* 0x000000090200780c */ /* 0x000fe20003fa4270 */
[----:B------:R-:W-:Y:S01]  /*30f0*/  LDSM.16.MT88.4 R84, [R219+0x3100] ;  /* 0x00310000db54783b */ /* 0x000fe20000004200 */
[----:B------:R-:W-:Y:S02]  /*3100*/  FSEL R9, R80, -INF , P0 ;  /* 0xff80000050097808 */ /* 0x000fe40000000000 */
[----:B------:R-:W-:Y:S02]  /*3110*/  FMNMX.FTZ R3, R7, R8, !PT ;  /* 0x0000000807037209 */ /* 0x000fe40007810000 */
[----:B------:R-:W-:Y:S02]  /*3120*/  FSEL R21, R82, -INF , P0 ;  /* 0xff80000052157808 */ /* 0x000fe40000000000 */
[----:B------:R-:W-:-:S02]  /*3130*/  ISETP.GT.AND P0, PT, R2, 0x10, PT ;  /* 0x000000100200780c */ /* 0x000fc40003f04270 */
[----:B------:R-:W-:Y:S02]  /*3140*/  FSEL R10, R81, -INF , P5 ;  /* 0xff800000510a7808 */ /* 0x000fe40002800000 */
[----:B------:R-:W-:Y:S02]  /*3150*/  FMNMX.FTZ R3, R9, R3, !PT ;  /* 0x0000000309037209 */ /* 0x000fe40007810000 */
[----:B------:R-:W-:Y:S02]  /*3160*/  FSEL R24, R83, -INF , P5 ;  /* 0xff80000053187808 */ /* 0x000fe40002800000 */
[----:B------:R-:W-:Y:S01]  /*3170*/  ISETP.GT.AND P5, PT, R2, 0x11, PT ;  /* 0x000000110200780c */ /* 0x000fe20003fa4270 */
[----:B------:R-:W-:Y:S01]  /*3180*/  LDSM.16.MT88.4 R80, [R217+0x3100] ;  /* 0x00310000d950783b */ /* 0x000fe20000004200 */
[----:B------:R-:W-:Y:S02]  /*3190*/  FSEL R11, R76, -INF , P0 ;  /* 0xff8000004c0b7808 */ /* 0x000fe40000000000 */
[----:B------:R-:W-:-:S02]  /*31a0*/  FMNMX.FTZ R3, R10, R3, !PT ;  /* 0x000000030a037209 */ /* 0x000fc40007810000 */
[----:B------:R-:W-:Y:S02]  /*31b0*/  FSEL R25, R78, -INF , P0 ;  /* 0xff8000004e197808 */ /* 0x000fe40000000000 */
[C---:B------:R-:W-:Y:S02]  /*31c0*/  ISETP.GT.AND P0, PT, R2.reuse, 0x18, PT ;  /* 0x000000180200780c */ /* 0x040fe40003f04270 */
[----:B------:R-:W-:Y:S02]  /*31d0*/  FSEL R13, R77, -INF , P5 ;  /* 0xff8000004d0d7808 */ /* 0x000fe40002800000 */
[----:B------:R-:W-:Y:S02]  /*31e0*/  FMNMX.FTZ R3, R11, R3, !PT ;  /* 0x000000030b037209 */ /* 0x000fe40007810000 */
[----:B------:R-:W-:Y:S02]  /*31f0*/  FSEL R26, R79, -INF , P5 ;  /* 0xff8000004f1a7808 */ /* 0x000fe40002800000 */
[----:B------:R-:W-:Y:S01]  /*3200*/  ISETP.GT.AND P5, PT, R2, 0x19, PT ;  /* 0x000000190200780c */ /* 0x000fe20003fa4270 */
[----:B------:R-:W-:Y:S01]  /*3210*/  LDSM.16.MT88.4 R76, [R218+0x3100] ;  /* 0x00310000da4c783b */ /* 0x000fe20000004200 */
[----:B------:R-:W-:-:S02]  /*3220*/  FSEL R14, R64, -INF , P0 ;  /* 0xff800000400e7808 */ /* 0x000fc40000000000 */
[----:B------:R-:W-:Y:S02]  /*3230*/  FMNMX.FTZ R3, R13, R3, !PT ;  /* 0x000000030d037209 */ /* 0x000fe40007810000 */
[----:B------:R-:W-:Y:S02]  /*3240*/  FSEL R27, R66, -INF , P0 ;  /* 0xff800000421b7808 */ /* 0x000fe40000000000 */
[----:B------:R-:W-:Y:S02]  /*3250*/  ISETP.GT.AND P0, PT, R2, 0x20, PT ;  /* 0x000000200200780c */ /* 0x000fe40003f04270 */
[----:B------:R-:W-:Y:S02]  /*3260*/  FSEL R15, R65, -INF , P5 ;  /* 0xff800000410f7808 */ /* 0x000fe40002800000 */
[----:B------:R-:W-:Y:S02]  /*3270*/  FMNMX.FTZ R3, R14, R3, !PT ;  /* 0x000000030e037209 */ /* 0x000fe40007810000 */
[----:B------:R-:W-:-:S02]  /*3280*/  FSEL R28, R67, -INF , P5 ;  /* 0xff800000431c7808 */ /* 0x000fc40002800000 */
[----:B------:R-:W-:Y:S01]  /*3290*/  ISETP.GT.AND P5, PT, R2, 0x21, PT ;  /* 0x000000210200780c */ /* 0x000fe20003fa4270 */
[----:B------:R-:W-:Y:S01]  /*32a0*/  LDSM.16.MT88.4 R64, [R218+0x900] ;  /* 0x00090000da40783b */ /* 0x000fe20000004200 */
[----:B------:R-:W-:Y:S02]  /*32b0*/  FSEL R120, R52, -INF , P0 ;  /* 0xff80000034787808 */ /* 0x000fe40000000000 */
[----:B------:R-:W-:Y:S02]  /*32c0*/  FMNMX.FTZ R3, R15, R3, !PT ;  /* 0x000000030f037209 */ /* 0x000fe40007810000 */
[----:B------:R-:W-:Y:S02]  /*32d0*/  FSEL R123, R54, -INF , P0 ;  /* 0xff800000367b7808 */ /* 0x000fe40000000000 */
[----:B------:R-:W-:Y:S02]  /*32e0*/  ISETP.GT.AND P0, PT, R2, 0x28, PT ;  /* 0x000000280200780c */ /* 0x000fe40003f04270 */
[----:B------:R-:W-:-:S02]  /*32f0*/  FSEL R118, R53, -INF , P5 ;  /* 0xff80000035767808 */ /* 0x000fc40002800000 */
[----:B------:R-:W-:Y:S02]  /*3300*/  FMNMX.FTZ R3, R120, R3, !PT ;  /* 0x0000000378037209 */ /* 0x000fe40007810000 */
[----:B------:R-:W-:Y:S02]  /*3310*/  FSEL R122, R55, -INF , P5 ;  /* 0xff800000377a7808 */ /* 0x000fe40002800000 */
[----:B------:R-:W-:Y:S02]  /*3320*/  ISETP.GT.AND P5, PT, R2, 0x29, PT ;  /* 0x000000290200780c */ /* 0x000fe40003fa4270 */
[----:B------:R-:W-:Y:S02]  /*3330*/  FSEL R117, R88, -INF , P0 ;  /* 0xff80000058757808 */ /* 0x000fe40000000000 */
[----:B------:R-:W-:Y:S02]  /*3340*/  FMNMX.FTZ R3, R118, R3, !PT ;  /* 0x0000000376037209 */ /* 0x000fe40007810000 */
[----:B------:R-:W-:-:S02]  /*3350*/  FSEL R121, R90, -INF , P0 ;  /* 0xff8000005a797808 */ /* 0x000fc40000000000 */
        /* <DEDUP_REMOVED lines=12> */
[----:B------:R-:W-:-:S02]  /*3420*/  FMNMX.FTZ R6, R16, R20, !PT ;  /* 0x0000001410067209 */ /* 0x000fc40007810000 */
        /* <DEDUP_REMOVED lines=11> */
[----:B------:R-:W-:Y:S02]  /*34e0*/  ISETP.GT.AND P0, PT, R2, 0x41, PT ;  /* 0x000000410200780c */ /* 0x000fe40003f04270 */
[----:B------:R-:W-:Y:S02]  /*34f0*/  FSEL R251, R32, -INF , P5 ;  /* 0xff80000020fb7808 */ /* 0x000fe40002800000 */
[----:B------:R-:W-:-:S02]  /*3500*/  FMNMX.FTZ R3, R165, R3, !PT ;  /* 0x00000003a5037209 */ /* 0x000fc40007810000 */
[----:B------:R-:W-:Y:S02]  /*3510*/  FMNMX.FTZ R6, R25, R6, !PT ;  /* 0x0000000619067209 */ /* 0x000fe40007810000 */
[----:B------:R-:W-:Y:S02]  /*3520*/  FSEL R101, R34, -INF , P5 ;  /* 0xff80000022657808 */ /* 0x000fe40002800000 */
[----:B------:R-:W-:Y:S02]  /*3530*/  FSEL R250, R33, -INF , P0 ;  /* 0xff80000021fa7808 */ /* 0x000fe40000000000 */
[----:B------:R-:W-:Y:S02]  /*3540*/  ISETP.GT.AND P5, PT, R2, 0x48, PT ;  /* 0x000000480200780c */ /* 0x000fe40003fa4270 */
        /* <DEDUP_REMOVED lines=8> */
[----:B------:R-:W-:Y:S02]  /*35d0*/  FSEL R206, R41, -INF , P0 ;  /* 0xff80000029ce7808 */ /* 0x000fe40000000000 */
[----:B------:R-:W-:Y:S02]  /*35e0*/  ISETP.GT.AND P5, PT, R2, 0x50, PT ;  /* 0x000000500200780c */ /* 0x000fe40003fa4270 */
[----:B------:R-:W-:Y:S02]  /*35f0*/  FMNMX.FTZ R3, R207, R3, !PT ;  /* 0x00000003cf037209 */ /* 0x000fe40007810000 */
[----:B------:R-:W-:Y:S02]  /*3600*/  FMNMX.FTZ R6, R28, R6, !PT ;  /* 0x000000061c067209 */ /* 0x000fe40007810000 */
[----:B------:R-:W-:Y:S02]  /*3610*/  FSEL R252, R43, -INF , P0 ;  /* 0xff8000002bfc7808 */ /* 0x000fe40000000000 */
[----:B------:R-:W-:-:S02]  /*3620*/  ISETP.GT.AND P0, PT, R2, 0x51, PT ;  /* 0x000000510200780c */ /* 0x000fc40003f04270 */
[----:B------:R-:W-:Y:S02]  /*3630*/  FSEL R108, R48, -INF , P5 ;  /* 0xff800000306c7808 */ /* 0x000fe40002800000 */
[----:B------:R-:W-:Y:S02]  /*3640*/  FMNMX.FTZ R3, R206, R3, !PT ;  /* 0x00000003ce037209 */ /* 0x000fe40007810000 */
[----:B------:R-:W-:Y:S02]  /*3650*/  FMNMX.FTZ R6, R123, R6, !PT ;  /* 0x000000067b067209 */ /* 0x000fe40007810000 */
[----:B------:R-:W-:Y:S02]  /*3660*/  FSEL R210, R50, -INF , P5 ;  /* 0xff80000032d27808 */ /* 0x000fe40002800000 */
[----:B------:R-:W-:Y:S02]  /*3670*/  FSEL R100, R51, -INF , P0 ;  /* 0xff80000033647808 */ /* 0x000fe40000000000 */
[----:B------:R-:W-:-:S02]  /*3680*/  FSEL R109, R49, -INF , P0 ;  /* 0xff800000316d7808 */ /* 0x000fc40000000000 */
[----:B------:R-:W-:Y:S02]  /*3690*/  ISETP.GT.AND P5, PT, R2, 0x58, PT ;  /* 0x000000580200780c */ /* 0x000fe40003fa4270 */
[----:B------:R-:W-:Y:S02]  /*36a0*/  FMNMX.FTZ R3, R108, R3, !PT ;  /* 0x000000036c037209 */ /* 0x000fe40007810000 */
[----:B------:R-:W-:Y:S02]  /*36b0*/  ISETP.GT.AND P0, PT, R2, 0x59, PT ;  /* 0x000000590200780c */ /* 0x000fe40003f04270 */
[----:B------:R-:W-:Y:S02]  /*36c0*/  FMNMX.FTZ R2, R122, R6, !PT ;  /* 0x000000067a027209 */ /* 0x000fe40007810000 */
[----:B------:R-:W-:Y:S02]  /*36d0*/  FSEL R211, R56, -INF , P5 ;  /* 0xff80000038d37808 */ /* 0x000fe40002800000 */
[----:B------:R-:W-:-:S02]  /*36e0*/  FMNMX.FTZ R164, R109, R3, !PT ;  /* 0x000000036da47209 */ /* 0x000fc40007810000 */
[----:B------:R-:W-:Y:S02]  /*36f0*/  FMNMX.FTZ R2, R121, R2, !PT ;  /* 0x0000000279027209 */ /* 0x000fe40007810000 */
[----:B------:R-:W-:Y:S02]  /*3700*/  FSEL R167, R57, -INF , P0 ;  /* 0xff80000039a77808 */ /* 0x000fe40000000000 */
[----:B------:R-:W-:Y:S02]  /*3710*/  FMNMX.FTZ R164, R211, R164, !PT ;  /* 0x000000a4d3a47209 */ /* 0x000fe40007810000 */
[----:B------:R-:W-:Y:S02]  /*3720*/  FMNMX.FTZ R2, R119, R2, !PT ;  /* 0x0000000277027209 */ /* 0x000fe40007810000 */
[----:B------:R-:W-:Y:S02]  /*3730*/  FMNMX.FTZ R164, R167, R164, !PT ;  /* 0x000000a4a7a47209 */ /* 0x000fe40007810000 */
[----:B------:R-:W-:-:S02]  /*3740*/  FMNMX.FTZ R2, R205, R2, !PT ;  /* 0x00000002cd027209 */ /* 0x000fc40007810000 */
[----:B------:R-:W-:Y:S01]  /*3750*/  FSEL R201, R39, -INF , P6 ;  /* 0xff80000027c97808 */ /* 0x000fe20003000000 */
[----:B------:R-:W1:Y:S01]  /*3760*/  SHFL.BFLY PT, R3, R164, 0x2, 0x1f ;  /* 0x0c401f00a4037f89 */ /* 0x000e6200000e0000 */
[----:B------:R-:W-:Y:S02]  /*3770*/  FMNMX.FTZ R2, R204, R2, !PT ;  /* 0x00000002cc027209 */ /* 0x000fe40007810000 */
[----:B------:R-:W-:Y:S01]  /*3780*/  FSEL R208, R58, -INF , P5 ;  /* 0xff8000003ad07808 */ /* 0x000fe20002800000 */
[----:B------:R-:W-:Y:S01]  /*3790*/  LDSM.16.MT88.4 R36, [R217+0x900] ;  /* 0x00090000d924783b */ /* 0x000fe20000004200 */
[----:B------:R-:W-:Y:S02]  /*37a0*/  FMNMX.FTZ R2, R203, R2, !PT ;  /* 0x00000002cb027209 */ /* 0x000fe40007810000 */
[----:B------:R-:W-:Y:S02]  /*37b0*/  FSEL R104, R59, -INF , P0 ;  /* 0xff8000003b687808 */ /* 0x000fe40000000000 */
[----:B------:R-:W-:Y:S01]  /*37c0*/  FMNMX.FTZ R2, R201, R2, !PT ;  /* 0x00000002c9027209 */ /* 0x000fe20007810000 */
[----:B------:R-:W-:Y:S03]  /*37d0*/  LDSM.16.MT88.4 R56, [R217+0x3900] ;  /* 0x00390000d938783b */ /* 0x000fe60000004200 */
[----:B------:R-:W-:-:S04]  /*37e0*/  FMNMX.FTZ R2, R101, R2, !PT ;  /* 0x0000000265027209 */ /* 0x000fc80007810000 */
[----:B------:R-:W-:-:S04]  /*37f0*/  FMNMX.FTZ R2, R106, R2, !PT ;  /* 0x000000026a027209 */ /* 0x000fc80007810000 */
[----:B------:R-:W-:Y:S02]  /*3800*/  FMNMX.FTZ R2, R107, R2, !PT ;  /* 0x000000026b027209 */ /* 0x000fe40007810000 */
[----:B-1----:R-:W-:Y:S02]  /*3810*/  FMNMX.FTZ R164, R164, R3, !PT ;  /* 0x00000003a4a47209 */ /* 0x002fe40007810000 */
[----:B------:R-:W-:-:S03]  /*3820*/  FMNMX.FTZ R3, R252, R2, !PT ;  /* 0x00000002fc037209 */ /* 0x000fc60007810000 */
[----:B------:R-:W1:Y:S01]  /*3830*/  SHFL.BFLY PT, R2, R164, 0x1, 0x1f ;  /* 0x0c201f00a4027f89 */ /* 0x000e6200000e0000 */
[----:B------:R-:W-:-:S04]  /*3840*/  FMNMX.FTZ R3, R210, R3, !PT ;  /* 0x00000003d2037209 */ /* 0x000fc80007810000 */
[----:B------:R-:W-:-:S04]  /*3850*/  FMNMX.FTZ R3, R100, R3, !PT ;  /* 0x0000000364037209 */ /* 0x000fc80007810000 */
[----:B------:R-:W-:-:S04]  /*3860*/  FMNMX.FTZ R3, R208, R3, !PT ;  /* 0x00000003d0037209 */ /* 0x000fc80007810000 */
[----:B------:R-:W-:-:S05]  /*3870*/  FMNMX.FTZ R3, R104, R3, !PT ;  /* 0x0000000368037209 */ /* 0x000fca0007810000 */
[----:B------:R-:W2:Y:S01]  /*3880*/  SHFL.BFLY PT, R6, R3, 0x2, 0x1f ;  /* 0x0c401f0003067f89 */ /* 0x000ea200000e0000 */
[----:B-1----:R-:W-:-:S04]  /*3890*/  FMNMX.FTZ R164, R164, R2, !PT ;  /* 0x00000002a4a47209 */ /* 0x002fc80007810000 */
[C---:B------:R-:W-:Y:S01]  /*38a0*/  FSETP.NEU.FTZ.AND P0, PT, R164.reuse, -INF , PT ;  /* 0xff800000a400780b */ /* 0x040fe20003f1d000 */
[----:B------:R-:W-:-:S05]  /*38b0*/  FMUL.FTZ R12, R164, c[0x0][0x2d0] ;  /* 0x0000b400a40c7a20 */ /* 0x000fca0000410000 */
[----:B------:R-:W-:-:S05]  /*38c0*/  FSEL R12, R12, RZ, P0 ;  /* 0x000000ff0c0c7208 */ /* 0x000fca0000000000 */
[----:B------:R-:W-:Y:S01]  /*38d0*/  FFMA.FTZ R2, R7, c[0x0][0x2d0], -R12 ;  /* 0x0000b40007027a23 */ /* 0x000fe2000001080c */
[----:B--2---:R-:W-:-:S03]  /*38e0*/  FMNMX.FTZ R3, R3, R6, !PT ;  /* 0x0000000603037209 */ /* 0x004fc60007810000 */
[----:B------:R1:W2:Y:S02]  /*38f0*/  MUFU.EX2 R17, R2 ;  /* 0x0000000200117308 */ /* 0x0002a40000000800 */
[----:B------:R-:W3:Y:S01]  /*3900*/  SHFL.BFLY PT, R6, R3, 0x1, 0x1f ;  /* 0x0c201f0003067f89 */ /* 0x000ee200000e0000 */
[----:B-1----:R-:W-:-:S05]  /*3910*/  FFMA.FTZ R2, R8, c[0x0][0x2d0], -R12 ;  /* 0x0000b40008027a23 */ /* 0x002fca000001080c */
[----:B------:R1:W4:Y:S01]  /*3920*/  MUFU.EX2 R220, R2 ;  /* 0x0000000200dc7308 */ /* 0x0003220000000800 */
[----:B---3--:R-:W-:Y:S01]  /*3930*/  FMNMX.FTZ R3, R3, R6, !PT ;  /* 0x0000000603037209 */ /* 0x008fe20007810000 */
[----:B------:R-:W-:-:S03]  /*3940*/  FFMA.FTZ R6, R14, c[0x0][0x2d0], -R12 ;  /* 0x0000b4000e067a23 */ /* 0x000fc6000001080c */
[----:B------:R-:W-:-:S03]  /*3950*/  FSETP.NEU.FTZ.AND P0, PT, R3, -INF , PT ;  /* 0xff8000000300780b */ /* 0x000fc60003f1d000 */
[----:B------:R3:W-:Y:S01]  /*3960*/  MUFU.EX2 R215, R6 ;  /* 0x0000000600d77308 */ /* 0x0007e20000000800 */
[----:B-1----:R-:W-:-:S07]  /*3970*/  FFMA.FTZ R2, R9, c[0x0][0x2d0], -R12 ;  /* 0x0000b40009027a23 */ /* 0x002fce000001080c */
[----:B------:R1:W-:Y:S01]  /*3980*/  MUFU.EX2 R103, R2 ;  /* 0x0000000200677308 */ /* 0x0003e20000000800 */
[----:B---3--:R-:W-:Y:S02]  /*3990*/  FFMA.FTZ R6, R15, c[0x0][0x2d0], -R12 ;  /* 0x0000b4000f067a23 */ /* 0x008fe4000001080c */
[----:B--2---:R-:W-:-:S05]  /*39a0*/  IMAD.MOV.U32 R15, RZ, RZ, R17 ;  /* 0x000000ffff0f7224 */ /* 0x004fca00078e0011 */
[----:B------:R-:W2:Y:S01]  /*39b0*/  MUFU.EX2 R209, R6 ;  /* 0x0000000600d17308 */ /* 0x000ea20000000800 */
[----:B----4-:R-:W-:Y:S01]  /*39c0*/  F2FP.BF16.PACK_AB R8, R220, R15 ;  /* 0x0000000fdc08723e */ /* 0x010fe200000010ff */
[----:B-1----:R-:W-:-:S06]  /*39d0*/  FFMA.FTZ R2, R10, c[0x0][0x2d0], -R12 ;  /* 0x0000b4000a027a23 */ /* 0x002fcc000001080c */
[----:B------:R1:W3:Y:S01]  /*39e0*/  MUFU.EX2 R212, R2 ;  /* 0x0000000200d47308 */ /* 0x0002e20000000800 */
[----:B--2---:R-:W-:Y:S01]  /*39f0*/  F2FP.BF16.PACK_AB R6, R209, R215 ;  /* 0x000000d7d106723e */ /* 0x004fe200000010ff */
[----:B-1----:R-:W-:Y:S01]  /*3a00*/  FFMA.FTZ R2, R11, c[0x0][0x2d0], -R12 ;  /* 0x0000b4000b027a23 */ /* 0x002fe2000001080c */
[----:B---3--:R-:W-:-:S05]  /*3a10*/  F2FP.BF16.PACK_AB R10, R212, R103 ;  /* 0x00000067d40a723e */ /* 0x008fca00000010ff */
[----:B------:R1:W-:Y:S02]  /*3a20*/  MUFU.EX2 R102, R2 ;  /* 0x0000000200667308 */ /* 0x0003e40000000800 */
[----:B-1----:R-:W-:-:S06]  /*3a30*/  FFMA.FTZ R2, R13, c[0x0][0x2d0], -R12 ;  /* 0x0000b4000d027a23 */ /* 0x002fcc000001080c */
[----:B------:R1:W2:Y:S02]  /*3a40*/  MUFU.EX2 R60, R2 ;  /* 0x00000002003c7308 */ /* 0x0002a40000000800 */
[----:B-1----:R-:W-:Y:S02]  /*3a50*/  FMUL.FTZ R2, R3, c[0x0][0x2d0] ;  /* 0x0000b40003027a20 */ /* 0x002fe40000410000 */
[----:B--2---:R-:W-:Y:S02]  /*3a60*/  IMAD.MOV.U32 R0, RZ, RZ, R60 ;  /* 0x000000ffff007224 */ /* 0x004fe400078e003c */
[----:B------:R-:W-:Y:S01]  /*3a70*/  LDSM.16.MT88.4 R60, [R216+0x3900] ;  /* 0x00390000d83c783b */ /* 0x000fe20000004200 */
[----:B------:R-:W-:-:S05]  /*3a80*/  FSEL R2, R2, RZ, P0 ;  /* 0x000000ff02027208 */ /* 0x000fca0000000000 */
[--C-:B------:R-:W-:Y:S02]  /*3a90*/  FFMA.FTZ R5, R16, c[0x0][0x2d0], -R2.reuse ;  /* 0x0000b40010057a23 */ /* 0x100fe40000010802 */
[----:B------:R-:W1:Y:S01]  /*3aa0*/  LDSM.16.MT88.4 R16, [R216+0x100] ;  /* 0x00010000d810783b */ /* 0x000e620000004200 */
[--C-:B------:R-:W-:Y:S01]  /*3ab0*/  FFMA.FTZ R4, R21, c[0x0][0x2d0], -R2.reuse ;  /* 0x0000b40015047a23 */ /* 0x100fe20000010802 */
[----:B------:R2:W-:Y:S08]  /*3ac0*/  MUFU.EX2 R110, R5 ;  /* 0x00000005006e7308 */ /* 0x0005f00000000800 */
[----:B------:R3:W-:Y:S01]  /*3ad0*/  MUFU.EX2 R105, R4 ;  /* 0x0000000400697308 */ /* 0x0007e20000000800 */
[----:B--2---:R-:W-:-:S02]  /*3ae0*/  FFMA.FTZ R5, R20, c[0x0][0x2d0], -R2 ;  /* 0x0000b40014057a23 */ /* 0x004fc40000010802 */
[----:B------:R-:W2:Y:S05]  /*3af0*/  LDSM.16.MT88.4 R20, [R217+0x100] ;  /* 0x00010000d914783b */ /* 0x000eaa0000004200 */
[----:B------:R-:W4:Y:S01]  /*3b00*/  MUFU.EX2 R214, R5 ;  /* 0x0000000500d67308 */ /* 0x000f220000000800 */
[----:B---3--:R-:W-:-:S07]  /*3b10*/  FFMA.FTZ R4, R24, c[0x0][0x2d0], -R2 ;  /* 0x0000b40018047a23 */ /* 0x008fce0000010802 */
[----:B------:R3:W1:Y:S01]  /*3b20*/  MUFU.EX2 R111, R4 ;  /* 0x00000004006f7308 */ /* 0x0006620000000800 */
[----:B----4-:R-:W-:Y:S01]  /*3b30*/  F2FP.BF16.PACK_AB R9, R214, R110 ;  /* 0x0000006ed609723e */ /* 0x010fe200000010ff */
[----:B---3--:R-:W-:Y:S01]  /*3b40*/  FFMA.FTZ R4, R25, c[0x0][0x2d0], -R2 ;  /* 0x0000b40019047a23 */ /* 0x008fe20000010802 */
[----:B-1----:R-:W-:-:S05]  /*3b50*/  F2FP.BF16.PACK_AB R11, R111, R105 ;  /* 0x000000696f0b723e */ /* 0x002fca00000010ff */
[----:B------:R1:W-:Y:S02]  /*3b60*/  MUFU.EX2 R13, R4 ;  /* 0x00000004000d7308 */ /* 0x0003e40000000800 */
[C---:B------:R-:W-:Y:S08]  /*3b70*/  HMMA.16816.F32.BF16 R40, R8.reuse, R16, RZ ;  /* 0x000000100828723c */ /* 0x040ff000000418ff */
[----:B------:R-:W-:Y:S01]  /*3b80*/  HMMA.16816.F32.BF16 R32, R8, R18, RZ ;  /* 0x000000120820723c */ /* 0x000fe200000418ff */
[----:B-1----:R-:W-:-:S04]  /*3b90*/  FFMA.FTZ R4, R26, c[0x0][0x2d0], -R2 ;  /* 0x0000b4001a047a23 */ /* 0x002fc80000010802 */
[----:B------:R1:W3:Y:S03]  /*3ba0*/  MUFU.EX2 R14, R4 ;  /* 0x00000004000e7308 */ /* 0x0002e60000000800 */
[----:B--2---:R-:W-:Y:S01]  /*3bb0*/  HMMA.16816.F32.BF16 R16, R8, R22, RZ ;  /* 0x000000160810723c */ /* 0x004fe200000418ff */
[----:B-1----:R-:W-:Y:S01]  /*3bc0*/  FFMA.FTZ R4, R27, c[0x0][0x2d0], -R2 ;  /* 0x0000b4001b047a23 */ /* 0x002fe20000010802 */
[----:B---3--:R-:W-:-:S06]  /*3bd0*/  F2FP.BF16.PACK_AB R5, R14, R13 ;  /* 0x0000000d0e05723e */ /* 0x008fcc00000010ff */
[----:B------:R-:W-:Y:S01]  /*3be0*/  HMMA.16816.F32.BF16 R24, R8, R20, RZ ;  /* 0x000000140818723c */ /* 0x000fe200000418ff */
[----:B------:R-:W-:Y:S01]  /*3bf0*/  LDSM.16.MT88.4 R20, [R218+0x100] ;  /* 0x00010000da14783b */ /* 0x000fe20000004200 */
[----:B------:R1:W-:Y:S02]  /*3c00*/  MUFU.EX2 R213, R4 ;  /* 0x0000000400d57308 */ /* 0x0003e40000000800 */
[----:B-1----:R-:W-:Y:S02]  /*3c10*/  FFMA.FTZ R4, R28, c[0x0][0x2d0], -R2 ;  /* 0x0000b4001c047a23 */ /* 0x002fe40000010802 */
[----:B------:R-:W1:Y:S04]  /*3c20*/  LDSM.16.MT88.4 R28, [R219+0x100] ;  /* 0x00010000db1c783b */ /* 0x000e680000004200 */
[----:B------:R2:W3:Y:S02]  /*3c30*/  MUFU.EX2 R221, R4 ;  /* 0x0000000400dd7308 */ /* 0x0004e40000000800 */
[----:B--2---:R-:W-:-:S02]  /*3c40*/  F2FP.BF16.PACK_AB R4, R0, R102 ;  /* 0x000000660004723e */ /* 0x004fc400000010ff */
[----:B---3--:R-:W-:-:S07]  /*3c50*/  F2FP.BF16.PACK_AB R7, R221, R213 ;  /* 0x000000d5dd07723e */ /* 0x008fce00000010ff */
[C---:B------:R-:W-:Y:S08]  /*3c60*/  HMMA.16816.F32.BF16 R188, R4.reuse, R46, R32 ;  /* 0x0000002e04bc723c */ /* 0x040ff00000041820 */
[C---:B------:R-:W-:Y:S08]  /*3c70*/  HMMA.16816.F32.BF16 R184, R4.reuse, R36, R24 ;  /* 0x0000002404b8723c */ /* 0x040ff00000041818 */
[----:B------:R-:W-:Y:S08]  /*3c80*/  HMMA.16816.F32.BF16 R180, R4, R38, R16 ;  /* 0x0000002604b4723c */ /* 0x000ff00000041810 */
[C---:B-1----:R-:W-:Y:S08]  /*3c90*/  HMMA.16816.F32.BF16 R52, R8.reuse, R28, RZ ;  /* 0x0000001c0834723c */ /* 0x042ff000000418ff */
[----:B------:R-:W-:Y:S08]  /*3ca0*/  HMMA.16816.F32.BF16 R48, R8, R30, RZ ;  /* 0x0000001e0830723c */ /* 0x000ff000000418ff */
[----:B------:R-:W-:Y:S08]  /*3cb0*/  HMMA.16816.F32.BF16 R192, R4, R44, R40 ;  /* 0x0000002c04c0723c */ /* 0x000ff00000041828 */
[C---:B------:R-:W-:Y:S08]  /*3cc0*/  HMMA.16816.F32.BF16 R36, R8.reuse, R22, RZ ;  /* 0x000000160824723c */ /* 0x040ff000000418ff */
[C---:B------:R-:W-:Y:S08]  /*3cd0*/  HMMA.16816.F32.BF16 R32, R8.reuse, R72, RZ ;  /* 0x000000480820723c */ /* 0x040ff000000418ff */
[C---:B------:R-:W-:Y:S01]  /*3ce0*/  HMMA.16816.F32.BF16 R28, R8.reuse, R74, RZ ;  /* 0x0000004a081c723c */ /* 0x040fe200000418ff */
[----:B------:R-:W1:Y:S07]  /*3cf0*/  LDSM.16.MT88.4 R72, [R216+0x6100] ;  /* 0x00610000d848783b */ /* 0x000e6e0000004200 */
[C---:B------:R-:W-:Y:S08]  /*3d00*/  HMMA.16816.F32.BF16 R44, R8.reuse, R86, RZ ;  /* 0x00000056082c723c */ /* 0x040ff000000418ff */
[C---:B------:R-:W-:Y:S08]  /*3d10*/  HMMA.16816.F32.BF16 R40, R8.reuse, R20, RZ ;  /* 0x000000140828723c */ /* 0x040ff000000418ff */
[C---:B------:R-:W-:Y:S08]  /*3d20*/  HMMA.16816.F32.BF16 R20, R8.reuse, R82, RZ ;  /* 0x000000520814723c */ /* 0x040ff000000418ff */
[----:B------:R-:W-:Y:S01]  /*3d30*/  HMMA.16816.F32.BF16 R16, R8, R84, RZ ;  /* 0x000000540810723c */ /* 0x000fe200000418ff */
[----:B------:R-:W-:Y:S07]  /*3d40*/  LDSM.16.MT88.4 R84, [R219+0x6900] ;  /* 0x00690000db54783b */ /* 0x000fee0000004200 */
[C---:B------:R-:W-:Y:S01]  /*3d50*/  HMMA.16816.F32.BF16 R176, R4.reuse, R66, R36 ;  /* 0x0000004204b0723c */ /* 0x040fe20000041824 */
[----:B------:R-:W2:Y:S07]  /*3d60*/  LDSM.16.MT88.4 R36, [R216+0x6900] ;  /* 0x00690000d824783b */ /* 0x000eae0000004200 */
[----:B------:R-:W-:Y:S01]  /*3d70*/  HMMA.16816.F32.BF16 R196, R4, R70, R44 ;  /* 0x0000004604c4723c */ /* 0x000fe2000004182c */
[----:B------:R-:W3:Y:S07]  /*3d80*/  LDSM.16.MT88.4 R44, [R218+0x6100] ;  /* 0x00610000da2c783b */ /* 0x000eee0000004200 */
[----:B------:R-:W-:Y:S01]  /*3d90*/  HMMA.16816.F32.BF16 R24, R8, R80, RZ ;  /* 0x000000500818723c */ /* 0x000fe200000418ff */
[----:B------:R-:W-:Y:S07]  /*3da0*/  LDSM.16.MT88.4 R80, [R218+0x6900] ;  /* 0x00690000da50783b */ /* 0x000fee0000004200 */
[----:B------:R-:W-:Y:S08]  /*3db0*/  HMMA.16816.F32.BF16 R148, R4, R58, R20 ;  /* 0x0000003a0494723c */ /* 0x000ff00000041814 */
[----:B-1----:R-:W-:Y:S08]  /*3dc0*/  HMMA.16816.F32.BF16 R20, R8, R74, RZ ;  /* 0x0000004a0814723c */ /* 0x002ff000000418ff */
[C---:B------:R-:W-:Y:S01]  /*3dd0*/  HMMA.16816.F32.BF16 R132, R4.reuse, R64, R40 ;  /* 0x000000400484723c */ /* 0x040fe20000041828 */
[----:B------:R-:W1:Y:S07]  /*3de0*/  LDSM.16.MT88.4 R40, [R219+0x6100] ;  /* 0x00610000db28783b */ /* 0x000e6e0000004200 */
[C---:B------:R-:W-:Y:S01]  /*3df0*/  HMMA.16816.F32.BF16 R152, R4.reuse, R68, R16 ;  /* 0x000000440498723c */ /* 0x040fe20000041810 */
[----:B------:R-:W4:Y:S07]  /*3e00*/  LDSM.16.MT88.4 R68, [R217+0x6900] ;  /* 0x00690000d944783b */ /* 0x000f2e0000004200 */
[C---:B------:R-:W-:Y:S01]  /*3e10*/  HMMA.16816.F32.BF16 R136, R4.reuse, R90, R48 ;  /* 0x0000005a0488723c */ /* 0x040fe20000041830 */
[----:B------:R-:W1:Y:S07]  /*3e20*/  LDSM.16.MT88.4 R48, [R216+0x9100] ;  /* 0x00910000d830783b */ /* 0x000e6e0000004200 */
[----:B------:R-:W-:Y:S08]  /*3e30*/  HMMA.16816.F32.BF16 R172, R4, R60, R32 ;  /* 0x0000003c04ac723c */ /* 0x000ff00000041820 */
[----:B------:R-:W-:Y:S08]  /*3e40*/  HMMA.16816.F32.BF16 R32, R8, R76, RZ ;  /* 0x0000004c0820723c */ /* 0x000ff000000418ff */
[----:B------:R-:W-:Y:S08]  /*3e50*/  HMMA.16816.F32.BF16 R168, R4, R62, R28 ;  /* 0x0000003e04a8723c */ /* 0x000ff0000004181c */
[C---:B------:R-:W-:Y:S01]  /*3e60*/  HMMA.16816.F32.BF16 R28, R8.reuse, R78, RZ ;  /* 0x0000004e081c723c */ /* 0x040fe200000418ff */
[----:B------:R-:W-:Y:S07]  /*3e70*/  LDSM.16.MT88.4 R76, [R218+0x9100] ;  /* 0x00910000da4c783b */ /* 0x000fee0000004200 */
[----:B------:R-:W-:Y:S08]  /*3e80*/  HMMA.16816.F32.BF16 R16, R8, R96, RZ ;  /* 0x000000600810723c */ /* 0x000ff000000418ff */
[----:B------:R-:W-:Y:S08]  /*3e90*/  HMMA.16816.F32.BF16 R144, R4, R56, R24 ;  /* 0x000000380490723c */ /* 0x000ff00000041818 */
[----:B------:R-:W-:Y:S01]  /*3ea0*/  HMMA.16816.F32.BF16 R24, R8, R72, RZ ;  /* 0x000000480818723c */ /* 0x000fe200000418ff */
[----:B------:R-:W4:Y:S07]  /*3eb0*/  LDSM.16.MT88.4 R72, [R219+0x9100] ;  /* 0x00910000db48783b */ /* 0x000f2e0000004200 */
[C---:B--2---:R-:W-:Y:S08]  /*3ec0*/  HMMA.16816.F32.BF16 R124, R4.reuse, R38, R20 ;  /* 0x00000026047c723c */ /* 0x044ff00000041814 */
[----:B------:R-:W-:Y:S01]  /*3ed0*/  HMMA.16816.F32.BF16 R140, R4, R88, R52 ;  /* 0x00000058048c723c */ /* 0x000fe20000041834 */
[----:B------:R-:W2:Y:S04]  /*3ee0*/  LDSM.16.MT88.4 R52, [R217+0x9100] ;  /* 0x00910000d934783b */ /* 0x000ea80000004200 */
[----:B------:R-:W2:Y:S03]  /*3ef0*/  LDSM.16.MT88.4 R88, [R216+0x9900] ;  /* 0x00990000d858783b */ /* 0x000ea60000004200 */
[----:B---3--:R-:W-:Y:S08]  /*3f00*/  HMMA.16816.F32.BF16 R20, R8, R46, RZ ;  /* 0x0000002e0814723c */ /* 0x008ff000000418ff */
[----:B------:R-:W-:Y:S08]  /*3f10*/  HMMA.16816.F32.BF16 R160, R4, R92, R32 ;  /* 0x0000005c04a0723c */ /* 0x000ff00000041820 */
[----:B-1----:R-:W-:Y:S08]  /*3f20*/  HMMA.16816.F32.BF16 R32, R8, R40, RZ ;  /* 0x000000280820723c */ /* 0x002ff000000418ff */
[C---:B------:R-:W-:Y:S08]  /*3f30*/  HMMA.16816.F32.BF16 R156, R4.reuse, R94, R28 ;  /* 0x0000005e049c723c */ /* 0x040ff0000004181c */
[----:B----4-:R-:W-:Y:S07]  /*3f40*/  HMMA.16816.F32.BF16 R112, R4, R68, R16 ;  /* 0x000000440470723c */ /* 0x010fee0000041810 */
[----:B------:R-:W-:Y:S01]  /*3f50*/  IMAD.MOV.U32 R69, RZ, RZ, R111 ;  /* 0x000000ffff457224 */ /* 0x000fe200078e006f */
[----:B------:R-:W-:Y:S01]  /*3f60*/  HMMA.16816.F32.BF16 R28, R8, R42, RZ ;  /* 0x0000002a081c723c */ /* 0x000fe200000418ff */
[----:B------:R-:W-:-:S07]  /*3f70*/  MOV R68, R110 ;  /* 0x0000006e00447202 */ /* 0x000fce0000000f00 */
[----:B------:R-:W-:Y:S08]  /*3f80*/  HMMA.16816.F32.BF16 R16, R8, R48, RZ ;  /* 0x000000300810723c */ /* 0x000ff000000418ff */
[C---:B------:R-:W-:Y:S01]  /*3f90*/  HMMA.16816.F32.BF16 R92, R4.reuse, R82, R20 ;  /* 0x00000052045c723c */ /* 0x040fe20000041814 */
[----:B------:R-:W1:Y:S07]  /*3fa0*/  LDSM.16.MT88.4 R20, [R217+0x9900] ;  /* 0x00990000d914783b */ /* 0x000e6e0000004200 */
[----:B------:R-:W-:Y:S08]  /*3fb0*/  HMMA.16816.F32.BF16 R128, R4, R36, R24 ;  /* 0x000000240480723c */ /* 0x000ff00000041818 */
[C---:B------:R-:W-:Y:S08]  /*3fc0*/  HMMA.16816.F32.BF16 R24, R8.reuse, R44, RZ ;  /* 0x0000002c0818723c */ /* 0x040ff000000418ff */
[C---:B------:R-:W-:Y:S07]  /*3fd0*/  HMMA.16816.F32.BF16 R44, R8.reuse, R74, RZ ;  /* 0x0000004a082c723c */ /* 0x040fee00000418ff */
[----:B------:R-:W-:Y:S01]  /*3fe0*/  MOV R74, R107 ;  /* 0x0000006b004a7202 */ /* 0x000fe20000000f00 */
[----:B------:R-:W-:Y:S01]  /*3ff0*/  HMMA.16816.F32.BF16 R40, R8, R76, RZ ;  /* 0x0000004c0828723c */ /* 0x000fe200000418ff */
[----:B------:R-:W-:-:S06]  /*4000*/  IMAD.MOV.U32 R75, RZ, RZ, R106 ;  /* 0x000000ffff4b7224 */ /* 0x000fcc00078e006a */
[----:B------:R-:W-:Y:S01]  /*4010*/  IMAD.MOV.U32 R76, RZ, RZ, R105 ;  /* 0x000000ffff4c7224 */ /* 0x000fe200078e0069 */
[----:B------:R-:W-:Y:S01]  /*4020*/  HMMA.16816.F32.BF16 R36, R8, R78, RZ ;  /* 0x0000004e0824723c */ /* 0x000fe200000418ff */
[----:B------:R-:W-:Y:S01]  /*4030*/  MOV R77, R13 ;  /* 0x0000000d004d7202 */ /* 0x000fe20000000f00 */
[----:B------:R-:W-:-:S05]  /*4040*/  IMAD.MOV.U32 R13, RZ, RZ, R100 ;  /* 0x000000ffff0d7224 */ /* 0x000fca00078e0064 */
[----:B------:R-:W-:Y:S01]  /*4050*/  IMAD.MOV.U32 R79, RZ, RZ, R104 ;  /* 0x000000ffff4f7224 */ /* 0x000fe200078e0068 */
[----:B--2---:R-:W-:Y:S08]  /*4060*/  HMMA.16816.F32.BF16 R56, R8, R52, RZ ;  /* 0x000000340838723c */ /* 0x004ff000000418ff */
[----:B------:R-:W-:Y:S07]  /*4070*/  HMMA.16816.F32.BF16 R104, R4, R84, R32 ;  /* 0x000000540468723c */ /* 0x000fee0000041820 */
[----:B------:R-:W-:Y:S01]  /*4080*/  IMAD.MOV.U32 R35, RZ, RZ, R103 ;  /* 0x000000ffff237224 */ /* 0x000fe200078e0067 */
[----:B------:R-:W-:Y:S01]  /*4090*/  MOV R34, R102 ;  /* 0x0000006600227202 */ /* 0x000fe20000000f00 */
[----:B------:R-:W-:Y:S01]  /*40a0*/  IMAD.MOV.U32 R33, RZ, RZ, R101 ;  /* 0x000000ffff217224 */ /* 0x000fe200078e0065 */
[----:B------:R-:W-:Y:S08]  /*40b0*/  HMMA.16816.F32.BF16 R60, R8, R50, RZ ;  /* 0x00000032083c723c */ /* 0x000ff000000418ff */
[C---:B------:R-:W-:Y:S07]  /*40c0*/  HMMA.16816.F32.BF16 R100, R4.reuse, R86, R28 ;  /* 0x000000560464723c */ /* 0x040fee000004181c */
[----:B------:R-:W-:Y:S01]  /*40d0*/  MOV R29, R213 ;  /* 0x000000d5001d7202 */ /* 0x000fe20000000f00 */
[----:B------:R-:W-:Y:S01]  /*40e0*/  HMMA.16816.F32.BF16 R84, R4, R88, R16 ;  /* 0x000000580454723c */ /* 0x000fe20000041810 */
[----:B------:R-:W2:Y:S01]  /*40f0*/  LDSM.16.MT88.4 R16, [R219+0x9900] ;  /* 0x00990000db10783b */ /* 0x000ea20000004200 */
[----:B------:R-:W-:-:S02]  /*4100*/  IMAD.MOV.U32 R31, RZ, RZ, R68 ;  /* 0x000000ffff1f7224 */ /* 0x000fc400078e0044 */
[----:B------:R-:W-:-:S04]  /*4110*/  IMAD.MOV.U32 R30, RZ, RZ, R69 ;  /* 0x000000ffff1e7224 */ /* 0x000fc800078e0045 */
[C---:B------:R-:W-:Y:S08]  /*4120*/  HMMA.16816.F32.BF16 R64, R8.reuse, R98, RZ ;  /* 0x000000620840723c */ /* 0x040ff000000418ff */
[C---:B------:R-:W-:Y:S08]  /*4130*/  HMMA.16816.F32.BF16 R52, R8.reuse, R54, RZ ;  /* 0x000000360834723c */ /* 0x040ff000000418ff */
[----:B------:R-:W-:Y:S01]  /*4140*/  HMMA.16816.F32.BF16 R48, R8, R72, RZ ;  /* 0x000000480830723c */ /* 0x000fe200000418ff */
[----:B------:R-:W3:Y:S06]  /*4150*/  LDSM.16.MT88.4 R8, [R218+0x9900] ;  /* 0x00990000da08783b */ /* 0x000eec0000004200 */
[----:B------:R-:W-:Y:S01]  /*4160*/  IMAD.MOV.U32 R73, RZ, RZ, R108 ;  /* 0x000000ffff497224 */ /* 0x000fe200078e006c */
[C---:B------:R-:W-:Y:S01]  /*4170*/  HMMA.16816.F32.BF16 R96, R4.reuse, R80, R24 ;  /* 0x000000500460723c */ /* 0x040fe20000041818 */
[----:B------:R-:W-:Y:S01]  /*4180*/  IMAD.MOV.U32 R72, RZ, RZ, R109 ;  /* 0x000000ffff487224 */ /* 0x000fe200078e006d */
[----:B------:R-:W-:Y:S06]  /*4190*/  LDSM.16.MT88.4 R24, [R218+0x1100] ;  /* 0x00110000da18783b */ /* 0x000fec0000004200 */
[C---:B-1----:R-:W-:Y:S07]  /*41a0*/  HMMA.16816.F32.BF16 R80, R4.reuse, R20, R56 ;  /* 0x000000140450723c */ /* 0x042fee0000041838 */
[----:B------:R-:W-:Y:S01]  /*41b0*/  MOV R56, R0 ;  /* 0x0000000000387202 */ /* 0x000fe20000000f00 */
[----:B------:R-:W-:Y:S01]  /*41c0*/  FFMA.FTZ R0, R120, c[0x0][0x2d0], -R12 ;  /* 0x0000b40078007a23 */ /* 0x000fe2000001080c */
[----:B------:R-:W-:Y:S01]  /*41d0*/  HMMA.16816.F32.BF16 R88, R4, R90, R60 ;  /* 0x0000005a0458723c */ /* 0x000fe2000004183c */
[----:B------:R-:W-:Y:S01]  /*41e0*/  IMAD.MOV.U32 R59, RZ, RZ, R75 ;  /* 0x000000ffff3b7224 */ /* 0x000fe200078e004b */
[----:B------:R-:W-:Y:S01]  /*41f0*/  MOV R57, R73 ;  /* 0x0000004900397202 */ /* 0x000fe20000000f00 */
[----:B------:R1:W-:Y:S01]  /*4200*/  MUFU.EX2 R213, R0 ;  /* 0x0000000000d57308 */ /* 0x0003e20000000800 */
[----:B------:R-:W-:-:S03]  /*4210*/  IMAD.MOV.U32 R58, RZ, RZ, R72 ;  /* 0x000000ffff3a7224 */ /* 0x000fc600078e0048 */
[----:B------:R-:W-:Y:S01]  /*4220*/  MOV R63, R79 ;  /* 0x0000004f003f7202 */ /* 0x000fe20000000f00 */
[----:B------:R-:W-:Y:S01]  /*4230*/  IMAD.MOV.U32 R62, RZ, RZ, R76 ;  /* 0x000000ffff3e7224 */ /* 0x000fe200078e004c */
[----:B------:R-:W-:Y:S01]  /*4240*/  HMMA.16816.F32.BF16 R108, R4, R70, R64 ;  /* 0x00000046046c723c */ /* 0x000fe20000041840 */
[----:B------:R-:W-:Y:S01]  /*4250*/  IMAD.MOV.U32 R61, RZ, RZ, R77 ;  /* 0x000000ffff3d7224 */ /* 0x000fe200078e004d */
[----:B------:R-:W-:-:S06]  /*4260*/  MOV R60, R74 ;  /* 0x0000004a003c7202 */ /* 0x000fcc0000000f00 */
[----:B------:R-:W-:Y:S01]  /*4270*/  HMMA.16816.F32.BF16 R76, R4, R22, R52 ;  /* 0x00000016044c723c */ /* 0x000fe20000041834 */
[----:B------:R-:W4:Y:S01]  /*4280*/  LDSM.16.MT88.4 R20, [R216+0x1100] ;  /* 0x00110000d814783b */ /* 0x000f220000004200 */
[----:B-1----:R-:W-:Y:S02]  /*4290*/  FFMA.FTZ R0, R118, c[0x0][0x2d0], -R12 ;  /* 0x0000b40076007a23 */ /* 0x002fe4000001080c */
[----:B------:R-:W-:-:S03]  /*42a0*/  IMAD.MOV.U32 R118, RZ, RZ, R56 ;  /* 0x000000ffff767224 */ /* 0x000fc600078e0038 */
[----:B------:R-:W-:Y:S01]  /*42b0*/  IMAD.MOV.U32 R52, RZ, RZ, R14 ;  /* 0x000000ffff347224 */ /* 0x000fe200078e000e */
[C---:B--2---:R-:W-:Y:S01]  /*42c0*/  HMMA.16816.F32.BF16 R72, R4.reuse, R16, R48 ;  /* 0x000000100448723c */ /* 0x044fe20000041830 */
[----:B------:R1:W-:Y:S01]  /*42d0*/  MUFU.EX2 R14, R0 ;  /* 0x00000000000e7308 */ /* 0x0003e20000000800 */
[----:B------:R-:W-:Y:S02]  /*42e0*/  IMAD.MOV.U32 R55, RZ, RZ, R221 ;  /* 0x000000ffff377224 */ /* 0x000fe400078e00dd */
[----:B------:R-:W-:Y:S02]  /*42f0*/  IMAD.MOV.U32 R54, RZ, RZ, R220 ;  /* 0x000000ffff367224 */ /* 0x000fe400078e00dc */
[----:B------:R-:W-:Y:S01]  /*4300*/  IMAD.MOV.U32 R53, RZ, RZ, R211 ;  /* 0x000000ffff357224 */ /* 0x000fe200078e00d3 */
[----:B------:R-:W-:Y:S01]  /*4310*/  MOV R120, R55 ;  /* 0x0000003700787202 */ /* 0x000fe20000000f00 */
[C---:B------:R-:W-:Y:S01]  /*4320*/  HMMA.16816.F32.BF16 R64, R4.reuse, R18, R44 ;  /* 0x000000120440723c */ /* 0x040fe2000004182c */
[----:B------:R-:W2:Y:S07]  /*4330*/  LDSM.16.MT88.4 R16, [R217+0x1100] ;  /* 0x00110000d910783b */ /* 0x000eae0000004200 */
[----:B---3--:R-:W-:Y:S01]  /*4340*/  HMMA.16816.F32.BF16 R48, R4, R8, R40 ;  /* 0x000000080430723c */ /* 0x008fe20000041828 */
[----:B-1----:R-:W-:-:S02]  /*4350*/  FFMA.FTZ R0, R117, c[0x0][0x2d0], -R12 ;  /* 0x0000b40075007a23 */ /* 0x002fc4000001080c */
[----:B------:R-:W-:Y:S02]  /*4360*/  IMAD.MOV.U32 R117, RZ, RZ, R57 ;  /* 0x000000ffff757224 */ /* 0x000fe400078e0039 */
[----:B------:R1:W-:Y:S03]  /*4370*/  MUFU.EX2 R221, R0 ;  /* 0x0000000000dd7308 */ /* 0x0003e60000000800 */
[----:B------:R-:W-:Y:S01]  /*4380*/  HMMA.16816.F32.BF16 R36, R4, R10, R36 ;  /* 0x0000000a0424723c */ /* 0x000fe20000041824 */
[----:B------:R-:W3:Y:S06]  /*4390*/  LDSM.16.MT88.4 R8, [R219+0x1100] ;  /* 0x00110000db08783b */ /* 0x000eec0000004200 */
[----:B------:R-:W-:-:S02]  /*43a0*/  FFMA.FTZ R4, R121, c[0x0][0x2d0], -R2 ;  /* 0x0000b40079047a23 */ /* 0x000fc40000010802 */
[----:B------:R-:W-:Y:S02]  /*43b0*/  IMAD.MOV.U32 R121, RZ, RZ, R60 ;  /* 0x000000ffff797224 */ /* 0x000fe400078e003c */
[----:B-1----:R-:W-:Y:S01]  /*43c0*/  FFMA.FTZ R0, R116, c[0x0][0x2d0], -R12 ;  /* 0x0000b40074007a23 */ /* 0x002fe2000001080c */
[----:B------:R-:W-:-:S03]  /*43d0*/  MOV R116, R58 ;  /* 0x0000003a00747202 */ /* 0x000fc60000000f00 */
[----:B------:R1:W1:Y:S02]  /*43e0*/  MUFU.EX2 R220, R0 ;  /* 0x0000000000dc7308 */ /* 0x0002640000000800 */
[----:B-1----:R-:W-:Y:S01]  /*43f0*/  FFMA.FTZ R0, R123, c[0x0][0x2d0], -R2 ;  /* 0x0000b4007b007a23 */ /* 0x002fe20000010802 */
[----:B------:R-:W-:Y:S01]  /*4400*/  F2FP.BF16.PACK_AB R6, R220, R221 ;  /* 0x000000dddc06723e */ /* 0x000fe200000010ff */
[----:B------:R-:W-:-:S04]  /*4410*/  IMAD.MOV.U32 R123, RZ, RZ, R59 ;  /* 0x000000ffff7b7224 */ /* 0x000fc800078e003b */
[----:B------:R1:W-:Y:S02]  /*4420*/  MUFU.EX2 R211, R0 ;  /* 0x0000000000d37308 */ /* 0x0003e40000000800 */
[----:B-1----:R-:W-:-:S06]  /*4430*/  FFMA.FTZ R0, R122, c[0x0][0x2d0], -R2 ;  /* 0x0000b4007a007a23 */ /* 0x002fcc0000010802 */
[----:B------:R1:W-:Y:S08]  /*4440*/  MUFU.EX2 R122, R4 ;  /* 0x00000004007a7308 */ /* 0x0003f00000000800 */
[----:B------:R2:W2:Y:S01]  /*4450*/  MUFU.EX2 R28, R0 ;  /* 0x00000000001c7308 */ /* 0x0004a20000000800 */
[----:B-1----:R-:W-:Y:S01]  /*4460*/  F2FP.BF16.PACK_AB R4, R14, R213 ;  /* 0x000000d50e04723e */ /* 0x002fe200000010ff */
[----:B--2---:R-:W-:Y:S01]  /*4470*/  FFMA.FTZ R0, R119, c[0x0][0x2d0], -R2 ;  /* 0x0000b40077007a23 */ /* 0x004fe20000010802 */
[----:B------:R-:W-:-:S02]  /*4480*/  F2FP.BF16.PACK_AB R5, R28, R211 ;  /* 0x000000d31c05723e */ /* 0x000fc400000010ff */
[----:B------:R-:W-:-:S03]  /*4490*/  MOV R119, R61 ;  /* 0x0000003d00777202 */ /* 0x000fc60000000f00 */
[----:B------:R-:W1:Y:S02]  /*44a0*/  MUFU.EX2 R32, R0 ;  /* 0x0000000000207308 */ /* 0x000e640000000800 */
[----:B-1----:R-:W-:Y:S01]  /*44b0*/  F2FP.BF16.PACK_AB R7, R32, R122 ;  /* 0x0000007a2007723e */ /* 0x002fe200000010ff */
[----:B------:R-:W-:-:S06]  /*44c0*/  IMAD.MOV.U32 R0, RZ, RZ, R54 ;  /* 0x000000ffff007224 */ /* 0x000fcc00078e0036 */
[C---:B----4-:R-:W-:Y:S07]  /*44d0*/  HMMA.16816.F32.BF16 R68, R4.reuse, R20, R192 ;  /* 0x000000140444723c */ /* 0x050fee00000418c0 */
[----:B------:R-:W-:Y:S01]  /*44e0*/  MOV R193, R52 ;  /* 0x0000003400c17202 */ /* 0x000fe20000000f00 */
[----:B------:R-:W-:Y:S01]  /*44f0*/  IMAD.MOV.U32 R192, RZ, RZ, R53 ;  /* 0x000000ffffc07224 */ /* 0x000fe200078e0035 */
[----:B------:R-:W-:Y:S01]  /*4500*/  HMMA.16816.F32.BF16 R56, R4, R16, R184 ;  /* 0x000000100438723c */ /* 0x000fe200000418b8 */
[----:B------:R-:W-:-:S02]  /*4510*/  IMAD.MOV.U32 R195, RZ, RZ, R62 ;  /* 0x000000ffffc37224 */ /* 0x000fc400078e003e */
[----:B------:R-:W-:-:S05]  /*4520*/  IMAD.MOV.U32 R194, RZ, RZ, R63 ;  /* 0x000000ffffc27224 */ /* 0x000fca00078e003f */
[C---:B------:R-:W-:Y:S01]  /*4530*/  HMMA.16816.F32.BF16 R52, R4.reuse, R18, R180 ;  /* 0x000000120434723c */ /* 0x040fe200000418b4 */
[----:B------:R-:W1:Y:S07]  /*4540*/  LDSM.16.MT88.4 R16, [R216+0x4100] ;  /* 0x00410000d810783b */ /* 0x000e6e0000004200 */
[C---:B---3--:R-:W-:Y:S08]  /*4550*/  HMMA.16816.F32.BF16 R44, R4.reuse, R8, R140 ;  /* 0x00000008042c723c */ /* 0x048ff0000004188c */
[C---:B------:R-:W-:Y:S01]  /*4560*/  HMMA.16816.F32.BF16 R40, R4.reuse, R10, R136 ;  /* 0x0000000a0428723c */ /* 0x040fe20000041888 */
[----:B------:R-:W2:Y:S07]  /*4570*/  LDSM.16.MT88.4 R8, [R217+0x4100] ;  /* 0x00410000d908783b */ /* 0x000eae0000004200 */
[----:B------:R-:W-:Y:S01]  /*4580*/  HMMA.16816.F32.BF16 R60, R4, R22, R188 ;  /* 0x00000016043c723c */ /* 0x000fe200000418bc */
[----:B------:R-:W3:Y:S06]  /*4590*/  LDSM.16.MT88.4 R20, [R219+0x4100] ;  /* 0x00410000db14783b */ /* 0x000eec0000004200 */
[----:B------:R-:W-:Y:S01]  /*45a0*/  MOV R188, R33 ;  /* 0x0000002100bc7202 */ /* 0x000fe20000000f00 */
[----:B------:R-:W-:Y:S01]  /*45b0*/  IMAD.MOV.U32 R189, RZ, RZ, R34 ;  /* 0x000000ffffbd7224 */ /* 0x000fe200078e0022 */
[----:B------:R-:W-:Y:S01]  /*45c0*/  MOV R191, R35 ;  /* 0x0000002300bf7202 */ /* 0x000fe20000000f00 */
[----:B------:R-:W-:-:S02]  /*45d0*/  IMAD.MOV.U32 R190, RZ, RZ, R32 ;  /* 0x000000ffffbe7224 */ /* 0x000fc400078e0020 */
[C---:B------:R-:W-:Y:S08]  /*45e0*/  HMMA.16816.F32.BF16 R32, R4.reuse, R24, R132 ;  /* 0x000000180420723c */ /* 0x040ff00000041884 */
[C---:B-1----:R-:W-:Y:S08]  /*45f0*/  HMMA.16816.F32.BF16 R136, R4.reuse, R16, R172 ;  /* 0x000000100488723c */ /* 0x042ff000000418ac */
[C---:B------:R-:W-:Y:S01]  /*4600*/  HMMA.16816.F32.BF16 R140, R4.reuse, R18, R168 ;  /* 0x00000012048c723c */ /* 0x040fe200000418a8 */
[----:B------:R-:W1:Y:S06]  /*4610*/  LDSM.16.MT88.4 R16, [R218+0x4100] ;  /* 0x00410000da10783b */ /* 0x000e6c0000004200 */
[----:B------:R-:W-:Y:S01]  /*4620*/  MOV R170, R28 ;  /* 0x0000001c00aa7202 */ /* 0x000fe20000000f00 */
[----:B--2---:R-:W-:Y:S01]  /*4630*/  HMMA.16816.F32.BF16 R144, R4, R8, R144 ;  /* 0x000000080490723c */ /* 0x004fe20000041890 */
[----:B------:R-:W-:-:S02]  /*4640*/  IMAD.MOV.U32 R171, RZ, RZ, R29 ;  /* 0x000000ffffab7224 */ /* 0x000fc400078e001d */
[----:B------:R-:W-:Y:S02]  /*4650*/  IMAD.MOV.U32 R168, RZ, RZ, R188 ;  /* 0x000000ffffa87224 */ /* 0x000fe400078e00bc */
[----:B------:R-:W-:-:S03]  /*4660*/  IMAD.MOV.U32 R169, RZ, RZ, R189 ;  /* 0x000000ffffa97224 */ /* 0x000fc600078e00bd */
[C---:B------:R-:W-:Y:S01]  /*4670*/  HMMA.16816.F32.BF16 R148, R4.reuse, R10, R148 ;  /* 0x0000000a0494723c */ /* 0x040fe20000041894 */
[----:B------:R-:W2:Y:S07]  /*4680*/  LDSM.16.MT88.4 R8, [R216+0x7100] ;  /* 0x00710000d808783b */ /* 0x000eae0000004200 */
[C---:B---3--:R-:W-:Y:S07]  /*4690*/  HMMA.16816.F32.BF16 R152, R4.reuse, R20, R152 ;  /* 0x000000140498723c */ /* 0x048fee0000041898 */
[----:B------:R-:W-:Y:S01]  /*46a0*/  IMAD.MOV.U32 R20, RZ, RZ, R30 ;  /* 0x000000ffff147224 */ /* 0x000fe200078e001e */
[----:B------:R-:W-:Y:S01]  /*46b0*/  MOV R21, R31 ;  /* 0x0000001f00157202 */ /* 0x000fe20000000f00 */
[C---:B------:R-:W-:Y:S01]  /*46c0*/  HMMA.16816.F32.BF16 R132, R4.reuse, R26, R176 ;  /* 0x0000001a0484723c */ /* 0x040fe200000418b0 */
[----:B------:R-:W3:Y:S04]  /*46d0*/  LDSM.16.MT88.4 R28, [R217+0x7100] ;  /* 0x00710000d91c783b */ /* 0x000ee80000004200 */
[----:B------:R-:W-:Y:S03]  /*46e0*/  LDSM.16.MT88.4 R24, [R216+0xa100] ;  /* 0x00a10000d818783b */ /* 0x000fe60000004200 */
[C---:B-1----:R-:W-:Y:S08]  /*46f0*/  HMMA.16816.F32.BF16 R184, R4.reuse, R16, R160 ;  /* 0x0000001004b8723c */ /* 0x042ff000000418a0 */
[C---:B------:R-:W-:Y:S01]  /*4700*/  HMMA.16816.F32.BF16 R180, R4.reuse, R18, R156 ;  /* 0x0000001204b4723c */ /* 0x040fe2000004189c */
[----:B------:R-:W1:Y:S07]  /*4710*/  LDSM.16.MT88.4 R16, [R219+0x7100] ;  /* 0x00710000db10783b */ /* 0x000e6e0000004200 */
[C---:B--2---:R-:W-:Y:S08]  /*4720*/  HMMA.16816.F32.BF16 R176, R4.reuse, R8, R128 ;  /* 0x0000000804b0723c */ /* 0x044ff00000041880 */
[C---:B------:R-:W-:Y:S01]  /*4730*/  HMMA.16816.F32.BF16 R156, R4.reuse, R10, R124 ;  /* 0x0000000a049c723c */ /* 0x040fe2000004187c */
[----:B------:R-:W2:Y:S07]  /*4740*/  LDSM.16.MT88.4 R8, [R218+0x7100] ;  /* 0x00710000da08783b */ /* 0x000eae0000004200 */
[C---:B------:R-:W-:Y:S07]  /*4750*/  HMMA.16816.F32.BF16 R196, R4.reuse, R22, R196 ;  /* 0x0000001604c4723c */ /* 0x040fee00000418c4 */
[----:B------:R-:W-:Y:S01]  /*4760*/  IMAD.MOV.U32 R22, RZ, RZ, R190 ;  /* 0x000000ffff167224 */ /* 0x000fe200078e00be */
[----:B---3--:R-:W-:Y:S01]  /*4770*/  HMMA.16816.F32.BF16 R172, R4, R28, R112 ;  /* 0x0000001c04ac723c */ /* 0x008fe20000041870 */
[----:B------:R-:W-:-:S06]  /*4780*/  IMAD.MOV.U32 R23, RZ, RZ, R191 ;  /* 0x000000ffff177224 */ /* 0x000fcc00078e00bf */
[----:B------:R-:W-:Y:S01]  /*4790*/  IMAD.MOV.U32 R28, RZ, RZ, R169 ;  /* 0x000000ffff1c7224 */ /* 0x000fe200078e00a9 */
[----:B------:R-:W-:Y:S01]  /*47a0*/  HMMA.16816.F32.BF16 R188, R4, R30, R108 ;  /* 0x0000001e04bc723c */ /* 0x000fe2000004186c */
[----:B------:R-:W-:-:S06]  /*47b0*/  MOV R29, R171 ;  /* 0x000000ab001d7202 */ /* 0x000fcc0000000f00 */
[----:B------:R-:W-:Y:S01]  /*47c0*/  MOV R31, R168 ;  /* 0x000000a8001f7202 */ /* 0x000fe20000000f00 */
[----:B------:R-:W-:Y:S01]  /*47d0*/  IMAD.MOV.U32 R30, RZ, RZ, R170 ;  /* 0x000000ffff1e7224 */ /* 0x000fe200078e00aa */
[C---:B-1----:R-:W-:Y:S07]  /*47e0*/  HMMA.16816.F32.BF16 R160, R4.reuse, R18, R100 ;  /* 0x0000001204a0723c */ /* 0x042fee0000041864 */
[----:B------:R-:W-:Y:S01]  /*47f0*/  MOV R101, R121 ;  /* 0x0000007900657202 */ /* 0x000fe20000000f00 */
[----:B------:R-:W-:Y:S01]  /*4800*/  HMMA.16816.F32.BF16 R168, R4, R16, R104 ;  /* 0x0000001004a8723c */ /* 0x000fe20000041868 */
[----:B------:R-:W1:Y:S01]  /*4810*/  LDSM.16.MT88.4 R16, [R219+0xa100] ;  /* 0x00a10000db10783b */ /* 0x000e620000004200 */
[----:B------:R-:W-:-:S02]  /*4820*/  IMAD.MOV.U32 R100, RZ, RZ, R119 ;  /* 0x000000ffff647224 */ /* 0x000fc400078e0077 */
[----:B------:R-:W-:Y:S02]  /*4830*/  IMAD.MOV.U32 R103, RZ, RZ, R123 ;  /* 0x000000ffff677224 */ /* 0x000fe400078e007b */
[----:B------:R-:W-:Y:S01]  /*4840*/  IMAD.MOV.U32 R102, RZ, RZ, R122 ;  /* 0x000000ffff667224 */ /* 0x000fe200078e007a */
[----:B------:R-:W-:Y:S01]  /*4850*/  MOV R107, R20 ;  /* 0x00000014006b7202 */ /* 0x000fe20000000f00 */
[----:B------:R-:W-:Y:S01]  /*4860*/  IMAD.MOV.U32 R105, RZ, RZ, R22 ;  /* 0x000000ffff697224 */ /* 0x000fe200078e0016 */
[C---:B--2---:R-:W-:Y:S01]  /*4870*/  HMMA.16816.F32.BF16 R128, R4.reuse, R8, R96 ;  /* 0x000000080480723c */ /* 0x044fe20000041860 */
[----:B------:R-:W-:Y:S02]  /*4880*/  IMAD.MOV.U32 R104, RZ, RZ, R23 ;  /* 0x000000ffff687224 */ /* 0x000fe400078e0017 */
[----:B------:R-:W-:Y:S02]  /*4890*/  IMAD.MOV.U32 R106, RZ, RZ, R21 ;  /* 0x000000ffff6a7224 */ /* 0x000fe400078e0015 */
[----:B------:R-:W2:Y:S03]  /*48a0*/  LDSM.16.MT88.4 R20, [R217+0xa100] ;  /* 0x00a10000d914783b */ /* 0x000ea60000004200 */
[C---:B------:R-:W-:Y:S01]  /*48b0*/  HMMA.16816.F32.BF16 R124, R4.reuse, R10, R92 ;  /* 0x0000000a047c723c */ /* 0x040fe2000004185c */
[----:B------:R-:W3:Y:S06]  /*48c0*/  LDSM.16.MT88.4 R8, [R218+0xa100] ;  /* 0x00a10000da08783b */ /* 0x000eec0000004200 */
[----:B------:R-:W-:Y:S01]  /*48d0*/  MOV R92, R116 ;  /* 0x00000074005c7202 */ /* 0x000fe20000000f00 */
[----:B------:R-:W-:Y:S01]  /*48e0*/  IMAD.MOV.U32 R93, RZ, RZ, R117 ;  /* 0x000000ffff5d7224 */ /* 0x000fe200078e0075 */
[----:B------:R-:W-:Y:S01]  /*48f0*/  MOV R95, R120 ;  /* 0x00000078005f7202 */ /* 0x000fe20000000f00 */
[----:B------:R-:W-:Y:S01]  /*4900*/  IMAD.MOV.U32 R94, RZ, RZ, R118 ;  /* 0x000000ffff5e7224 */ /* 0x000fe200078e0076 */
[C---:B------:R-:W-:Y:S07]  /*4910*/  HMMA.16816.F32.BF16 R120, R4.reuse, R26, R88 ;  /* 0x0000001a0478723c */ /* 0x040fee0000041858 */
[----:B------:R-:W-:Y:S01]  /*4920*/  MOV R27, R94 ;  /* 0x0000005e001b7202 */ /* 0x000fe20000000f00 */
[----:B------:R-:W-:Y:S01]  /*4930*/  HMMA.16816.F32.BF16 R116, R4, R24, R84 ;  /* 0x000000180474723c */ /* 0x000fe20000041854 */
[----:B------:R-:W-:-:S02]  /*4940*/  IMAD.MOV.U32 R94, RZ, RZ, R103 ;  /* 0x000000ffff5e7224 */ /* 0x000fc400078e0067 */
[----:B------:R-:W-:Y:S02]  /*4950*/  IMAD.MOV.U32 R103, RZ, RZ, R214 ;  /* 0x000000ffff677224 */ /* 0x000fe400078e00d6 */
[----:B------:R-:W-:Y:S02]  /*4960*/  IMAD.MOV.U32 R26, RZ, RZ, R93 ;  /* 0x000000ffff1a7224 */ /* 0x000fe400078e005d */
[----:B------:R-:W-:Y:S01]  /*4970*/  IMAD.MOV.U32 R24, RZ, RZ, R95 ;  /* 0x000000ffff187224 */ /* 0x000fe200078e005f */
[----:B------:R-:W-:Y:S01]  /*4980*/  MOV R95, R30 ;  /* 0x0000001e005f7202 */ /* 0x000fe20000000f00 */
[----:B------:R-:W-:Y:S01]  /*4990*/  IMAD.MOV.U32 R25, RZ, RZ, R100 ;  /* 0x000000ffff197224 */ /* 0x000fe200078e0064 */
[----:B------:R-:W-:Y:S01]  /*49a0*/  MOV R30, R211 ;  /* 0x000000d3001e7202 */ /* 0x000fe20000000f00 */
[----:B------:R-:W-:Y:S01]  /*49b0*/  IMAD.MOV.U32 R100, RZ, RZ, R31 ;  /* 0x000000ffff647224 */ /* 0x000fe200078e001f */
[----:B-1----:R-:W-:Y:S01]  /*49c0*/  HMMA.16816.F32.BF16 R96, R4, R16, R72 ;  /* 0x000000100460723c */ /* 0x002fe20000041848 */
[----:B------:R-:W-:-:S02]  /*49d0*/  IMAD.MOV.U32 R31, RZ, RZ, R213 ;  /* 0x000000ffff1f7224 */ /* 0x000fc400078e00d5 */
[----:B------:R-:W-:Y:S01]  /*49e0*/  IMAD.MOV.U32 R93, RZ, RZ, R102 ;  /* 0x000000ffff5d7224 */ /* 0x000fe200078e0066 */
[----:B------:R-:W-:-:S03]  /*49f0*/  MOV R102, R215 ;  /* 0x000000d700667202 */ /* 0x000fc60000000f00 */
[----:B------:R-:W-:Y:S01]  /*4a00*/  MOV R74, R27 ;  /* 0x0000001b004a7202 */ /* 0x000fe20000000f00 */
[----:B--2---:R-:W-:Y:S01]  /*4a10*/  HMMA.16816.F32.BF16 R112, R4, R20, R80 ;  /* 0x000000140470723c */ /* 0x004fe20000041850 */
[----:B------:R-:W-:-:S07]  /*4a20*/  IMAD.MOV.U32 R75, RZ, RZ, R24 ;  /* 0x000000ffff4b7224 */ /* 0x000fce00078e0018 */
[C---:B---3--:R-:W-:Y:S07]  /*4a30*/  HMMA.16816.F32.BF16 R80, R4.reuse, R10, R36 ;  /* 0x0000000a0450723c */ /* 0x048fee0000041824 */
[----:B------:R-:W-:Y:S01]  /*4a40*/  IMAD.MOV.U32 R36, RZ, RZ, R92 ;  /* 0x000000ffff247224 */ /* 0x000fe200078e005c */
[----:B------:R-:W-:Y:S01]  /*4a50*/  MOV R92, R101 ;  /* 0x00000065005c7202 */ /* 0x000fe20000000f00 */
[----:B------:R-:W-:Y:S01]  /*4a60*/  IMAD.MOV.U32 R101, RZ, RZ, R0 ;  /* 0x000000ffff657224 */ /* 0x000fe200078e0000 */
[----:B------:R-:W-:Y:S01]  /*4a70*/  HMMA.16816.F32.BF16 R88, R4, R18, R64 ;  /* 0x000000120458723c */ /* 0x000fe20000041840 */
[----:B------:R-:W-:Y:S01]  /*4a80*/  FFMA.FTZ R0, R202, c[0x0][0x2d0], -R12 ;  /* 0x0000b400ca007a23 */ /* 0x000fe2000001080c */
[----:B------:R-:W1:Y:S01]  /*4a90*/  LDSM.16.MT88.4 R16, [R217+0x1900] ;  /* 0x00190000d910783b */ /* 0x000e620000004200 */
[----:B------:R-:W-:-:S02]  /*4aa0*/  MOV R39, R75 ;  /* 0x0000004b00277202 */ /* 0x000fc40000000f00 */
[----:B------:R2:W-:Y:S03]  /*4ab0*/  MUFU.EX2 R211, R0 ;  /* 0x0000000000d37308 */ /* 0x0005e60000000800 */
[C---:B------:R-:W-:Y:S01]  /*4ac0*/  HMMA.16816.F32.BF16 R84, R4.reuse, R8, R48 ;  /* 0x000000080454723c */ /* 0x040fe20000041830 */
[----:B------:R-:W-:Y:S07]  /*4ad0*/  LDSM.16.MT88.4 R8, [R219+0x1900] ;  /* 0x00190000db08783b */ /* 0x000fee0000004200 */
[----:B------:R-:W-:Y:S01]  /*4ae0*/  HMMA.16816.F32.BF16 R108, R4, R22, R76 ;  /* 0x00000016046c723c */ /* 0x000fe2000004184c */
[----:B------:R-:W3:Y:S01]  /*4af0*/  LDSM.16.MT88.4 R20, [R216+0x1900] ;  /* 0x00190000d814783b */ /* 0x000ee20000004200 */
[----:B--2---:R-:W-:-:S05]  /*4b00*/  FFMA.FTZ R0, R200, c[0x0][0x2d0], -R12 ;  /* 0x0000b400c8007a23 */ /* 0x004fca000001080c */
[----:B------:R-:W-:Y:S01]  /*4b10*/  MOV R77, R92 ;  /* 0x0000005c004d7202 */ /* 0x000fe20000000f00 */
[----:B------:R-:W-:Y:S01]  /*4b20*/  IMAD.MOV.U32 R78, RZ, RZ, R93 ;  /* 0x000000ffff4e7224 */ /* 0x000fe200078e005d */
[----:B------:R2:W4:Y:S01]  /*4b30*/  MUFU.EX2 R214, R0 ;  /* 0x0000000000d67308 */ /* 0x0005220000000800 */
[----:B------:R-:W-:Y:S01]  /*4b40*/  MOV R92, R95 ;  /* 0x0000005f005c7202 */ /* 0x000fe20000000f00 */
[----:B------:R-:W-:Y:S01]  /*4b50*/  IMAD.MOV.U32 R79, RZ, RZ, R94 ;  /* 0x000000ffff4f7224 */ /* 0x000fe200078e005e */
[----:B------:R-:W-:Y:S01]  /*4b60*/  MOV R95, R102 ;  /* 0x00000066005f7202 */ /* 0x000fe20000000f00 */
[----:B------:R-:W-:Y:S01]  /*4b70*/  IMAD.MOV.U32 R93, RZ, RZ, R100 ;  /* 0x000000ffff5d7224 */ /* 0x000fe200078e0064 */
[----:B------:R-:W-:Y:S01]  /*4b80*/  MOV R102, R105 ;  /* 0x0000006900667202 */ /* 0x000fe20000000f00 */
[----:B------:R-:W-:Y:S01]  /*4b90*/  FFMA.FTZ R4, R203, c[0x0][0x2d0], -R2 ;  /* 0x0000b400cb047a23 */ /* 0x000fe20000010802 */
[----:B------:R-:W-:Y:S01]  /*4ba0*/  MOV R105, R210 ;  /* 0x000000d200697202 */ /* 0x000fe20000000f00 */
[----:B------:R-:W-:Y:S01]  /*4bb0*/  IMAD.MOV.U32 R94, RZ, RZ, R101 ;  /* 0x000000ffff5e7224 */ /* 0x000fe200078e0065 */
[----:B------:R-:W-:Y:S01]  /*4bc0*/  MOV R73, R78 ;  /* 0x0000004e00497202 */ /* 0x000fe20000000f00 */
[----:B------:R-:W-:Y:S01]  /*4bd0*/  IMAD.MOV.U32 R100, RZ, RZ, R103 ;  /* 0x000000ffff647224 */ /* 0x000fe200078e0067 */
[----:B------:R-:W-:Y:S01]  /*4be0*/  MOV R64, R93 ;  /* 0x0000005d00407202 */ /* 0x000fe20000000f00 */
[----:B------:R-:W-:-:S02]  /*4bf0*/  IMAD.MOV.U32 R101, RZ, RZ, R104 ;  /* 0x000000ffff657224 */ /* 0x000fc400078e0068 */
[----:B------:R-:W-:Y:S01]  /*4c00*/  IMAD.MOV.U32 R103, RZ, RZ, R194 ;  /* 0x000000ffff677224 */ /* 0x000fe200078e00c2 */
[----:B------:R-:W-:Y:S01]  /*4c10*/  MOV R67, R100 ;  /* 0x0000006400437202 */ /* 0x000fe20000000f00 */
[----:B--2---:R-:W-:Y:S02]  /*4c20*/  FFMA.FTZ R0, R166, c[0x0][0x2d0], -R12 ;  /* 0x0000b400a6007a23 */ /* 0x004fe4000001080c */
[----:B------:R-:W-:Y:S01]  /*4c30*/  IMAD.MOV.U32 R104, RZ, RZ, R212 ;  /* 0x000000ffff687224 */ /* 0x000fe200078e00d4 */
[----:B------:R-:W-:Y:S01]  /*4c40*/  MOV R51, R103 ;  /* 0x0000006700337202 */ /* 0x000fe20000000f00 */
[----:B------:R2:W-:Y:S01]  /*4c50*/  MUFU.EX2 R213, R0 ;  /* 0x0000000000d57308 */ /* 0x0005e20000000800 */
[----:B------:R-:W-:Y:S02]  /*4c60*/  IMAD.MOV.U32 R194, RZ, RZ, R209 ;  /* 0x000000ffffc27224 */ /* 0x000fe400078e00d1 */
[----:B------:R-:W-:Y:S02]  /*4c70*/  IMAD.MOV.U32 R76, RZ, RZ, R25 ;  /* 0x000000ffff4c7224 */ /* 0x000fe400078e0019 */
[----:B------:R-:W-:-:S02]  /*4c80*/  IMAD.MOV.U32 R72, RZ, RZ, R77 ;  /* 0x000000ffff487224 */ /* 0x000fc400078e004d */
[----:B------:R-:W-:Y:S01]  /*4c90*/  IMAD.MOV.U32 R75, RZ, RZ, R92 ;  /* 0x000000ffff4b7224 */ /* 0x000fe200078e005c */
[----:B------:R4:W-:Y:S01]  /*4ca0*/  MUFU.EX2 R209, R4 ;  /* 0x0000000400d17308 */ /* 0x0009e20000000800 */
[----:B------:R-:W-:Y:S02]  /*4cb0*/  IMAD.MOV.U32 R48, RZ, RZ, R76 ;  /* 0x000000ffff307224 */ /* 0x000fe400078e004c */
[----:B------:R-:W-:Y:S02]  /*4cc0*/  IMAD.MOV.U32 R65, RZ, RZ, R94 ;  /* 0x000000ffff417224 */ /* 0x000fe400078e005e */
[----:B------:R-:W-:Y:S02]  /*4cd0*/  IMAD.MOV.U32 R66, RZ, RZ, R95 ;  /* 0x000000ffff427224 */ /* 0x000fe400078e005f */
[----:B------:R-:W-:Y:S02]  /*4ce0*/  IMAD.MOV.U32 R166, RZ, RZ, R73 ;  /* 0x000000ffffa67224 */ /* 0x000fe400078e0049 */
[----:B--2---:R-:W-:-:S02]  /*4cf0*/  FFMA.FTZ R0, R165, c[0x0][0x2d0], -R12 ;  /* 0x0000b400a5007a23 */ /* 0x004fc4000001080c */
[----:B------:R-:W-:Y:S02]  /*4d00*/  IMAD.MOV.U32 R165, RZ, RZ, R75 ;  /* 0x000000ffffa57224 */ /* 0x000fe400078e004b */
[----:B------:R2:W1:Y:S01]  /*4d10*/  MUFU.EX2 R215, R0 ;  /* 0x0000000000d77308 */ /* 0x0004620000000800 */
[----:B------:R-:W-:Y:S01]  /*4d20*/  IMAD.MOV.U32 R49, RZ, RZ, R101 ;  /* 0x000000ffff317224 */ /* 0x000fe200078e0065 */
[----:B----4-:R-:W-:Y:S01]  /*4d30*/  F2FP.BF16.PACK_AB R4, R214, R211 ;  /* 0x000000d3d604723e */ /* 0x010fe200000010ff */
[----:B------:R-:W-:Y:S01]  /*4d40*/  IMAD.MOV.U32 R50, RZ, RZ, R102 ;  /* 0x000000ffff327224 */ /* 0x000fe200078e0066 */
[----:B------:R-:W-:Y:S01]  /*4d50*/  MOV R102, R106 ;  /* 0x0000006a00667202 */ /* 0x000fe20000000f00 */
[----:B------:R-:W-:Y:S02]  /*4d60*/  IMAD.MOV.U32 R100, RZ, RZ, R104 ;  /* 0x000000ffff647224 */ /* 0x000fe400078e0068 */
[----:B------:R-:W-:Y:S02]  /*4d70*/  IMAD.MOV.U32 R101, RZ, RZ, R105 ;  /* 0x000000ffff657224 */ /* 0x000fe400078e0069 */
[----:B------:R-:W-:-:S02]  /*4d80*/  IMAD.MOV.U32 R103, RZ, RZ, R107 ;  /* 0x000000ffff677224 */ /* 0x000fc400078e006b */
[----:B------:R-:W-:-:S03]  /*4d90*/  IMAD.MOV.U32 R37, RZ, RZ, R101 ;  /* 0x000000ffff257224 */ /* 0x000fc600078e0065 */
[----:B------:R-:W-:Y:S01]  /*4da0*/  MOV R38, R103 ;  /* 0x0000006700267202 */ /* 0x000fe20000000f00 */
[----:B--2---:R-:W-:Y:S01]  /*4db0*/  FFMA.FTZ R0, R205, c[0x0][0x2d0], -R2 ;  /* 0x0000b400cd007a23 */ /* 0x004fe20000010802 */
[----:B-1----:R-:W-:Y:S01]  /*4dc0*/  F2FP.BF16.PACK_AB R6, R215, R213 ;  /* 0x000000d5d706723e */ /* 0x002fe200000010ff */
[----:B------:R-:W-:Y:S02]  /*4dd0*/  IMAD.MOV.U32 R205, RZ, RZ, R208 ;  /* 0x000000ffffcd7224 */ /* 0x000fe400078e00d0 */
[----:B------:R1:W-:Y:S02]  /*4de0*/  MUFU.EX2 R208, R0 ;  /* 0x0000000000d07308 */ /* 0x0003e40000000800 */
[----:B-1----:R-:W-:Y:S02]  /*4df0*/  FFMA.FTZ R0, R204, c[0x0][0x2d0], -R2 ;  /* 0x0000b400cc007a23 */ /* 0x002fe40000010802 */
[----:B------:R-:W-:-:S04]  /*4e00*/  IMAD.MOV.U32 R204, RZ, RZ, R26 ;  /* 0x000000ffffcc7224 */ /* 0x000fc800078e001a */
[----:B------:R1:W2:Y:S01]  /*4e10*/  MUFU.EX2 R210, R0 ;  /* 0x0000000000d27308 */ /* 0x0002a20000000800 */
[----:B------:R-:W-:Y:S01]  /*4e20*/  LDSM.16.MT88.4 R24, [R218+0x1900] ;  /* 0x00190000da18783b */ /* 0x000fe20000004200 */
[----:B-1----:R-:W-:Y:S01]  /*4e30*/  FFMA.FTZ R0, R201, c[0x0][0x2d0], -R2 ;  /* 0x0000b400c9007a23 */ /* 0x002fe20000010802 */
[----:B--2---:R-:W-:-:S05]  /*4e40*/  F2FP.BF16.PACK_AB R5, R210, R208 ;  /* 0x000000d0d205723e */ /* 0x004fca00000010ff */
[----:B------:R-:W1:Y:S02]  /*4e50*/  MUFU.EX2 R212, R0 ;  /* 0x0000000000d47308 */ /* 0x000e640000000800 */
[----:B-1----:R-:W-:Y:S01]  /*4e60*/  F2FP.BF16.PACK_AB R7, R212, R209 ;  /* 0x000000d1d407723e */ /* 0x002fe200000010ff */
[----:B------:R-:W-:Y:S02]  /*4e70*/  IMAD.MOV.U32 R0, RZ, RZ, R74 ;  /* 0x000000ffff007224 */ /* 0x000fe400078e004a */
[----:B------:R-:W-:-:S04]  /*4e80*/  IMAD.MOV.U32 R74, RZ, RZ, R79 ;  /* 0x000000ffff4a7224 */ /* 0x000fc800078e004f */
[C---:B------:R-:W-:Y:S08]  /*4e90*/  HMMA.16816.F32.BF16 R92, R4.reuse, R16, R56 ;  /* 0x00000010045c723c */ /* 0x040ff00000041838 */
[C---:B------:R-:W-:Y:S01]  /*4ea0*/  HMMA.16816.F32.BF16 R76, R4.reuse, R18, R52 ;  /* 0x00000012044c723c */ /* 0x040fe20000041834 */
[----:B------:R-:W1:Y:S06]  /*4eb0*/  LDSM.16.MT88.4 R16, [R216+0x4900] ;  /* 0x00490000d810783b */ /* 0x000e6c0000004200 */
[----:B------:R-:W-:Y:S01]  /*4ec0*/  IMAD.MOV.U32 R53, RZ, RZ, R72 ;  /* 0x000000ffff357224 */ /* 0x000fe200078e0048 */
[----:B------:R-:W-:Y:S01]  /*4ed0*/  MOV R52, R74 ;  /* 0x0000004a00347202 */ /* 0x000fe20000000f00 */
[----:B---3--:R-:W-:Y:S01]  /*4ee0*/  HMMA.16816.F32.BF16 R200, R4, R20, R68 ;  /* 0x0000001404c8723c */ /* 0x008fe20000041844 */
[----:B------:R-:W-:Y:S01]  /*4ef0*/  MOV R54, R48 ;  /* 0x0000003000367202 */ /* 0x000fe20000000f00 */
[----:B------:R-:W-:-:S02]  /*4f00*/  IMAD.MOV.U32 R55, RZ, RZ, R39 ;  /* 0x000000ffff377224 */ /* 0x000fc400078e0027 */
[----:B------:R-:W-:-:S04]  /*4f10*/  IMAD.MOV.U32 R39, RZ, RZ, R102 ;  /* 0x000000ffff277224 */ /* 0x000fc800078e0066 */
[C---:B------:R-:W-:Y:S07]  /*4f20*/  HMMA.16816.F32.BF16 R72, R4.reuse, R8, R44 ;  /* 0x000000080448723c */ /* 0x040fee000004182c */
[----:B------:R-:W-:Y:S01]  /*4f30*/  IMAD.MOV.U32 R47, RZ, RZ, R64 ;  /* 0x000000ffff2f7224 */ /* 0x000fe200078e0040 */
[----:B------:R-:W-:Y:S01]  /*4f40*/  MOV R46, R65 ;  /* 0x00000041002e7202 */ /* 0x000fe20000000f00 */
[----:B------:R-:W-:Y:S01]  /*4f50*/  IMAD.MOV.U32 R45, RZ, RZ, R66 ;  /* 0x000000ffff2d7224 */ /* 0x000fe200078e0042 */
[C---:B------:R-:W-:Y:S01]  /*4f60*/  HMMA.16816.F32.BF16 R104, R4.reuse, R22, R60 ;  /* 0x000000160468723c */ /* 0x040fe2000004183c */
[----:B------:R-:W-:Y:S01]  /*4f70*/  IMAD.MOV.U32 R44, RZ, RZ, R67 ;  /* 0x000000ffff2c7224 */ /* 0x000fe200078e0043 */
[----:B------:R-:W2:Y:S06]  /*4f80*/  LDSM.16.MT88.4 R20, [R219+0x4900] ;  /* 0x00490000db14783b */ /* 0x000eac0000004200 */
[C---:B------:R-:W-:Y:S01]  /*4f90*/  HMMA.16816.F32.BF16 R64, R4.reuse, R10, R40 ;  /* 0x0000000a0440723c */ /* 0x040fe20000041828 */
[----:B------:R-:W3:Y:S07]  /*4fa0*/  LDSM.16.MT88.4 R8, [R217+0x4900] ;  /* 0x00490000d908783b */ /* 0x000eee0000004200 */
[C---:B-1----:R-:W-:Y:S08]  /*4fb0*/  HMMA.16816.F32.BF16 R68, R4.reuse, R16, R136 ;  /* 0x000000100444723c */ /* 0x042ff00000041888 */
[C---:B------:R-:W-:Y:S01]  /*4fc0*/  HMMA.16816.F32.BF16 R60, R4.reuse, R18, R140 ;  /* 0x00000012043c723c */ /* 0x040fe2000004188c */
[----:B------:R-:W1:Y:S07]  /*4fd0*/  LDSM.16.MT88.4 R16, [R218+0x4900] ;  /* 0x00490000da10783b */ /* 0x000e6e0000004200 */
[C---:B------:R-:W-:Y:S07]  /*4fe0*/  HMMA.16816.F32.BF16 R40, R4.reuse, R24, R32 ;  /* 0x000000180428723c */ /* 0x040fee0000041820 */
[----:B------:R-:W-:Y:S01]  /*4ff0*/  MOV R35, R49 ;  /* 0x0000003100237202 */ /* 0x000fe20000000f00 */
[----:B------:R-:W-:Y:S01]  /*5000*/  IMAD.MOV.U32 R34, RZ, RZ, R50 ;  /* 0x000000ffff227224 */ /* 0x000fe200078e0032 */
[----:B------:R-:W-:Y:S01]  /*5010*/  MOV R32, R100 ;  /* 0x0000006400207202 */ /* 0x000fe20000000f00 */
[----:B------:R-:W-:Y:S01]  /*5020*/  IMAD.MOV.U32 R33, RZ, RZ, R51 ;  /* 0x000000ffff217224 */ /* 0x000fe200078e0033 */
[C---:B--2---:R-:W-:Y:S08]  /*5030*/  HMMA.16816.F32.BF16 R140, R4.reuse, R20, R152 ;  /* 0x00000014048c723c */ /* 0x044ff00000041898 */
[C---:B---3--:R-:W-:Y:S08]  /*5040*/  HMMA.16816.F32.BF16 R56, R4.reuse, R8, R144 ;  /* 0x000000080438723c */ /* 0x048ff00000041890 */
[C---:B------:R-:W-:Y:S01]  /*5050*/  HMMA.16816.F32.BF16 R48, R4.reuse, R10, R148 ;  /* 0x0000000a0430723c */ /* 0x040fe20000041894 */
[----:B------:R-:W2:Y:S07]  /*5060*/  LDSM.16.MT88.4 R8, [R216+0x7900] ;  /* 0x00790000d808783b */ /* 0x000eae0000004200 */
[C---:B-1----:R-:W-:Y:S08]  /*5070*/  HMMA.16816.F32.BF16 R144, R4.reuse, R16, R184 ;  /* 0x000000100490723c */ /* 0x042ff000000418b8 */
[C---:B------:R-:W-:Y:S01]  /*5080*/  HMMA.16816.F32.BF16 R148, R4.reuse, R18, R180 ;  /* 0x000000120494723c */ /* 0x040fe200000418b4 */
[----:B------:R-:W1:Y:S07]  /*5090*/  LDSM.16.MT88.4 R16, [R219+0x7900] ;  /* 0x00790000db10783b */ /* 0x000e6e0000004200 */
[C---:B------:R-:W-:Y:S01]  /*50a0*/  HMMA.16816.F32.BF16 R100, R4.reuse, R26, R132 ;  /* 0x0000001a0464723c */ /* 0x040fe20000041884 */
[----:B------:R-:W3:Y:S06]  /*50b0*/  LDSM.16.MT88.4 R24, [R216+0xa900] ;  /* 0x00a90000d818783b */ /* 0x000eec0000004200 */
[----:B------:R-:W-:Y:S01]  /*50c0*/  IMAD.MOV.U32 R132, RZ, RZ, R30 ;  /* 0x000000ffff847224 */ /* 0x000fe200078e001e */
[----:B------:R-:W-:Y:S01]  /*50d0*/  MOV R134, R28 ;  /* 0x0000001c00867202 */ /* 0x000fe20000000f00 */
[----:B------:R-:W-:Y:S01]  /*50e0*/  IMAD.MOV.U32 R133, RZ, RZ, R31 ;  /* 0x000000ffff857224 */ /* 0x000fe200078e001f */
[C---:B------:R-:W-:Y:S01]  /*50f0*/  HMMA.16816.F32.BF16 R196, R4.reuse, R22, R196 ;  /* 0x0000001604c4723c */ /* 0x040fe200000418c4 */
[----:B------:R-:W-:Y:S01]  /*5100*/  IMAD.MOV.U32 R135, RZ, RZ, R29 ;  /* 0x000000ffff877224 */ /* 0x000fe200078e001d */
[----:B------:R-:W-:Y:S04]  /*5110*/  LDSM.16.MT88.4 R20, [R217+0xa900] ;  /* 0x00a90000d914783b */ /* 0x000fe80000004200 */
[----:B------:R-:W4:Y:S02]  /*5120*/  LDSM.16.MT88.4 R28, [R217+0x7900] ;  /* 0x00790000d91c783b */ /* 0x000f240000004200 */
[C---:B--2---:R-:W-:Y:S08]  /*5130*/  HMMA.16816.F32.BF16 R152, R4.reuse, R8, R176 ;  /* 0x000000080498723c */ /* 0x044ff000000418b0 */
[C---:B------:R-:W-:Y:S01]  /*5140*/  HMMA.16816.F32.BF16 R156, R4.reuse, R10, R156 ;  /* 0x0000000a049c723c */ /* 0x040fe2000004189c */
[----:B------:R-:W2:Y:S07]  /*5150*/  LDSM.16.MT88.4 R8, [R218+0x7900] ;  /* 0x00790000da08783b */ /* 0x000eae0000004200 */
[C---:B-1----:R-:W-:Y:S07]  /*5160*/  HMMA.16816.F32.BF16 R184, R4.reuse, R16, R168 ;  /* 0x0000001004b8723c */ /* 0x042fee00000418a8 */
[----:B------:R-:W-:Y:S01]  /*5170*/  IMAD.MOV.U32 R169, RZ, RZ, R134 ;  /* 0x000000ffffa97224 */ /* 0x000fe200078e0086 */
[C---:B------:R-:W-:Y:S01]  /*5180*/  HMMA.16816.F32.BF16 R176, R4.reuse, R18, R160 ;  /* 0x0000001204b0723c */ /* 0x040fe200000418a0 */
[----:B------:R-:W1:Y:S01]  /*5190*/  LDSM.16.MT88.4 R16, [R219+0xa900] ;  /* 0x00a90000db10783b */ /* 0x000e620000004200 */
[----:B------:R-:W-:Y:S01]  /*51a0*/  MOV R134, R32 ;  /* 0x0000002000867202 */ /* 0x000fe20000000f00 */
[----:B------:R-:W-:Y:S01]  /*51b0*/  IMAD.MOV.U32 R32, RZ, RZ, R34 ;  /* 0x000000ffff207224 */ /* 0x000fe200078e0022 */
[----:B------:R-:W-:Y:S01]  /*51c0*/  MOV R170, R133 ;  /* 0x0000008500aa7202 */ /* 0x000fe20000000f00 */
[----:B------:R-:W-:Y:S01]  /*51d0*/  IMAD.MOV.U32 R34, RZ, RZ, R44 ;  /* 0x000000ffff227224 */ /* 0x000fe200078e002c */
[----:B------:R-:W-:Y:S01]  /*51e0*/  MOV R44, R46 ;  /* 0x0000002e002c7202 */ /* 0x000fe20000000f00 */
[----:B------:R-:W-:Y:S01]  /*51f0*/  IMAD.MOV.U32 R46, RZ, RZ, R52 ;  /* 0x000000ffff2e7224 */ /* 0x000fe200078e0034 */
[C---:B---3--:R-:W-:Y:S01]  /*5200*/  HMMA.16816.F32.BF16 R136, R4.reuse, R24, R116 ;  /* 0x000000180488723c */ /* 0x048fe20000041874 */
[----:B------:R-:W-:Y:S01]  /*5210*/  IMAD.MOV.U32 R52, RZ, RZ, R54 ;  /* 0x000000ffff347224 */ /* 0x000fe200078e0036 */
[----:B------:R-:W-:Y:S01]  /*5220*/  MOV R54, R0 ;  /* 0x0000000000367202 */ /* 0x000fe20000000f00 */
[----:B------:R-:W-:Y:S01]  /*5230*/  IMAD.MOV.U32 R168, RZ, RZ, R135 ;  /* 0x000000ffffa87224 */ /* 0x000fe200078e0087 */
[----:B------:R-:W-:Y:S01]  /*5240*/  MOV R0, R205 ;  /* 0x000000cd00007202 */ /* 0x000fe20000000f00 */
[----:B------:R-:W-:Y:S01]  /*5250*/  IMAD.MOV.U32 R135, RZ, RZ, R33 ;  /* 0x000000ffff877224 */ /* 0x000fe200078e0021 */
[----:B------:R-:W-:Y:S01]  /*5260*/  MOV R33, R35 ;  /* 0x0000002300217202 */ /* 0x000fe20000000f00 */
[----:B------:R-:W-:Y:S01]  /*5270*/  IMAD.MOV.U32 R35, RZ, RZ, R45 ;  /* 0x000000ffff237224 */ /* 0x000fe200078e002d */
[C---:B----4-:R-:W-:Y:S01]  /*5280*/  HMMA.16816.F32.BF16 R172, R4.reuse, R28, R172 ;  /* 0x0000001c04ac723c */ /* 0x050fe200000418ac */
[----:B------:R-:W-:Y:S01]  /*5290*/  IMAD.MOV.U32 R45, RZ, RZ, R47 ;  /* 0x000000ffff2d7224 */ /* 0x000fe200078e002f */
[----:B------:R-:W-:Y:S01]  /*52a0*/  MOV R47, R53 ;  /* 0x00000035002f7202 */ /* 0x000fe20000000f00 */
[----:B------:R-:W-:Y:S01]  /*52b0*/  IMAD.MOV.U32 R53, RZ, RZ, R55 ;  /* 0x000000ffff357224 */ /* 0x000fe200078e0037 */
[----:B------:R-:W-:Y:S01]  /*52c0*/  MOV R205, R192 ;  /* 0x000000c000cd7202 */ /* 0x000fe20000000f00 */
[----:B------:R-:W-:Y:S01]  /*52d0*/  IMAD.MOV.U32 R55, RZ, RZ, R204 ;  /* 0x000000ffff377224 */ /* 0x000fe200078e00cc */
[----:B------:R-:W-:Y:S01]  /*52e0*/  MOV R25, R194 ;  /* 0x000000c200197202 */ /* 0x000fe20000000f00 */
[----:B------:R-:W-:Y:S01]  /*52f0*/  IMAD.MOV.U32 R204, RZ, RZ, R36 ;  /* 0x000000ffffcc7224 */ /* 0x000fe200078e0024 */
[----:B------:R-:W-:Y:S01]  /*5300*/  MOV R28, R0 ;  /* 0x00000000001c7202 */ /* 0x000fe20000000f00 */
[----:B--2---:R-:W-:Y:S01]  /*5310*/  HMMA.16816.F32.BF16 R180, R4, R8, R128 ;  /* 0x0000000804b4723c */ /* 0x004fe20000041880 */
[----:B------:R-:W-:Y:S01]  /*5320*/  FFMA.FTZ R0, R251, c[0x0][0x2d0], -R12 ;  /* 0x0000b400fb007a23 */ /* 0x000fe2000001080c */
[----:B------:R-:W-:Y:S01]  /*5330*/  MOV R119, R44 ;  /* 0x0000002c00777202 */ /* 0x000fe20000000f00 */
[----:B------:R-:W-:Y:S01]  /*5340*/  IMAD.MOV.U32 R36, RZ, RZ, R193 ;  /* 0x000000ffff247224 */ /* 0x000fe200078e00c1 */
[----:B------:R-:W-:Y:S01]  /*5350*/  MOV R117, R34 ;  /* 0x0000002200757202 */ /* 0x000fe20000000f00 */
[----:B------:R-:W-:-:S02]  /*5360*/  IMAD.MOV.U32 R24, RZ, RZ, R195 ;  /* 0x000000ffff187224 */ /* 0x000fc400078e00c3 */
[----:B------:R-:W-:Y:S01]  /*5370*/  MOV R131, R52 ;  /* 0x0000003400837202 */ /* 0x000fe20000000f00 */
[C---:B------:R-:W-:Y:S01]  /*5380*/  HMMA.16816.F32.BF16 R160, R4.reuse, R10, R124 ;  /* 0x0000000a04a0723c */ /* 0x040fe2000004187c */
[----:B------:R-:W2:Y:S01]  /*5390*/  LDSM.16.MT88.4 R8, [R218+0xa900] ;  /* 0x00a90000da08783b */ /* 0x000ea20000004200 */
[----:B------:R-:W-:Y:S01]  /*53a0*/  IMAD.MOV.U32 R130, RZ, RZ, R53 ;  /* 0x000000ffff827224 */ /* 0x000fe200078e0035 */
[----:B------:R-:W-:Y:S01]  /*53b0*/  MOV R129, R54 ;  /* 0x0000003600817202 */ /* 0x000fe20000000f00 */
[----:B------:R-:W-:Y:S02]  /*53c0*/  IMAD.MOV.U32 R29, RZ, RZ, R55 ;  /* 0x000000ffff1d7224 */ /* 0x000fe400078e0037 */
[----:B------:R-:W-:Y:S01]  /*53d0*/  IMAD.MOV.U32 R171, RZ, RZ, R132 ;  /* 0x000000ffffab7224 */ /* 0x000fe200078e0084 */
[----:B------:R-:W-:Y:S01]  /*53e0*/  MOV R127, R37 ;  /* 0x00000025007f7202 */ /* 0x000fe20000000f00 */
[----:B------:R-:W-:Y:S01]  /*53f0*/  IMAD.MOV.U32 R124, RZ, RZ, R15 ;  /* 0x000000ffff7c7224 */ /* 0x000fe200078e000f */
[----:B------:R-:W-:Y:S01]  /*5400*/  HMMA.16816.F32.BF16 R188, R4, R30, R188 ;  /* 0x0000001e04bc723c */ /* 0x000fe200000418bc */
[----:B------:R3:W-:Y:S01]  /*5410*/  MUFU.EX2 R15, R0 ;  /* 0x00000000000f7308 */ /* 0x0007e20000000800 */
[----:B------:R-:W-:Y:S01]  /*5420*/  IMAD.MOV.U32 R116, RZ, RZ, R33 ;  /* 0x000000ffff747224 */ /* 0x000fe200078e0021 */
[----:B------:R-:W-:Y:S01]  /*5430*/  MOV R125, R39 ;  /* 0x00000027007d7202 */ /* 0x000fe20000000f00 */
[----:B------:R-:W-:-:S02]  /*5440*/  IMAD.MOV.U32 R118, RZ, RZ, R35 ;  /* 0x000000ffff767224 */ /* 0x000fc400078e0023 */
[----:B------:R-:W-:Y:S01]  /*5450*/  IMAD.MOV.U32 R128, RZ, RZ, R36 ;  /* 0x000000ffff807224 */ /* 0x000fe200078e0024 */
[----:B------:R-:W-:Y:S01]  /*5460*/  MOV R30, R205 ;  /* 0x000000cd001e7202 */ /* 0x000fe20000000f00 */
[----:B------:R-:W-:Y:S01]  /*5470*/  IMAD.MOV.U32 R31, RZ, RZ, R204 ;  /* 0x000000ffff1f7224 */ /* 0x000fe200078e00cc */
[----:B------:R-:W-:Y:S01]  /*5480*/  HMMA.16816.F32.BF16 R192, R4, R26, R120 ;  /* 0x0000001a04c0723c */ /* 0x000fe20000041878 */
[----:B------:R-:W-:-:S06]  /*5490*/  IMAD.MOV.U32 R126, RZ, RZ, R38 ;  /* 0x000000ffff7e7224 */ /* 0x000fcc00078e0026 */
[----:B------:R-:W-:Y:S01]  /*54a0*/  IMAD.MOV.U32 R26, RZ, RZ, R45 ;  /* 0x000000ffff1a7224 */ /* 0x000fe200078e002d */
[----:B------:R-:W-:Y:S01]  /*54b0*/  MOV R27, R46 ;  /* 0x0000002e001b7202 */ /* 0x000fe20000000f00 */
[----:B---3--:R-:W-:Y:S01]  /*54c0*/  FFMA.FTZ R0, R250, c[0x0][0x2d0], -R12 ;  /* 0x0000b400fa007a23 */ /* 0x008fe2000001080c */
[----:B------:R-:W-:Y:S01]  /*54d0*/  MOV R122, R134 ;  /* 0x00000086007a7202 */ /* 0x000fe20000000f00 */
[----:B------:R-:W-:Y:S01]  /*54e0*/  IMAD.MOV.U32 R121, RZ, RZ, R135 ;  /* 0x000000ffff797224 */ /* 0x000fe200078e0087 */
[----:B-1----:R-:W-:Y:S01]  /*54f0*/  HMMA.16816.F32.BF16 R52, R4, R16, R96 ;  /* 0x000000100434723c */ /* 0x002fe20000041860 */
[----:B------:R1:W-:Y:S01]  /*5500*/  MUFU.EX2 R204, R0 ;  /* 0x0000000000cc7308 */ /* 0x0003e20000000800 */
[----:B------:R-:W-:Y:S01]  /*5510*/  IMAD.MOV.U32 R120, RZ, RZ, R47 ;  /* 0x000000ffff787224 */ /* 0x000fe200078e002f */
[----:B------:R-:W-:-:S05]  /*5520*/  MOV R123, R32 ;  /* 0x00000020007b7202 */ /* 0x000fca0000000f00 */
[C---:B------:R-:W-:Y:S01]  /*5530*/  HMMA.16816.F32.BF16 R44, R4.reuse, R18, R88 ;  /* 0x00000012042c723c */ /* 0x040fe20000041858 */
[----:B------:R-:W3:Y:S07]  /*5540*/  LDSM.16.MT88.4 R16, [R217+0x2100] ;  /* 0x00210000d910783b */ /* 0x000eee0000004200 */
[----:B--2---:R-:W-:Y:S01]  /*5550*/  HMMA.16816.F32.BF16 R36, R4, R8, R84 ;  /* 0x000000080424723c */ /* 0x004fe20000041854 */
[----:B-1----:R-:W-:-:S04]  /*5560*/  FFMA.FTZ R0, R207, c[0x0][0x2d0], -R12 ;  /* 0x0000b400cf007a23 */ /* 0x002fc8000001080c */
[----:B------:R1:W-:Y:S03]  /*5570*/  MUFU.EX2 R205, R0 ;  /* 0x0000000000cd7308 */ /* 0x0003e60000000800 */
[C---:B------:R-:W-:Y:S01]  /*5580*/  HMMA.16816.F32.BF16 R32, R4.reuse, R10, R80 ;  /* 0x0000000a0420723c */ /* 0x040fe20000041850 */
[----:B------:R-:W2:Y:S07]  /*5590*/  LDSM.16.MT88.4 R8, [R219+0x2100] ;  /* 0x00210000db08783b */ /* 0x000eae0000004200 */
[----:B------:R-:W-:Y:S01]  /*55a0*/  HMMA.16816.F32.BF16 R132, R4, R20, R112 ;  /* 0x000000140484723c */ /* 0x000fe20000041870 */
[----:B-1----:R-:W-:-:S07]  /*55b0*/  FFMA.FTZ R0, R206, c[0x0][0x2d0], -R12 ;  /* 0x0000b400ce007a23 */ /* 0x002fce000001080c */
[----:B------:R-:W-:Y:S01]  /*55c0*/  HMMA.16816.F32.BF16 R112, R4, R22, R108 ;  /* 0x000000160470723c */ /* 0x000fe2000004186c */
[----:B------:R1:W4:Y:S02]  /*55d0*/  MUFU.EX2 R207, R0 ;  /* 0x0000000000cf7308 */ /* 0x0003240000000800 */
[----:B-1----:R-:W-:Y:S01]  /*55e0*/  FFMA.FTZ R0, R26, c[0x0][0x2d0], -R2 ;  /* 0x0000b4001a007a23 */ /* 0x002fe20000010802 */
[----:B------:R-:W-:Y:S01]  /*55f0*/  MOV R26, R27 ;  /* 0x0000001b001a7202 */ /* 0x000fe20000000f00 */
        /* <DEDUP_REMOVED lines=11> */
[----:B------:R1:W-:Y:S01]  /*56b0*/  MUFU.EX2 R14, R0 ;  /* 0x00000000000e7308 */ /* 0x0003e20000000800 */
[----:B------:R-:W-:-:S02]  /*56c0*/  IMAD.MOV.U32 R27, RZ, RZ, R121 ;  /* 0x000000ffff1b7224 */ /* 0x000fc400078e0079 */
[----:B------:R-:W-:Y:S02]  /*56d0*/  IMAD.MOV.U32 R121, RZ, RZ, R24 ;  /* 0x000000ffff797224 */ /* 0x000fe400078e0018 */
[----:B------:R-:W-:Y:S02]  /*56e0*/  IMAD.MOV.U32 R24, RZ, RZ, R168 ;  /* 0x000000ffff187224 */ /* 0x000fe400078e00a8 */
[----:B------:R-:W-:Y:S02]  /*56f0*/  IMAD.MOV.U32 R168, RZ, RZ, R170 ;  /* 0x000000ffffa87224 */ /* 0x000fe400078e00aa */
[----:B------:R-:W-:Y:S02]  /*5700*/  IMAD.MOV.U32 R170, RZ, RZ, R165 ;  /* 0x000000ffffaa7224 */ /* 0x000fe400078e00a5 */
[--C-:B------:R-:W-:Y:S02]  /*5710*/  FFMA.FTZ R4, R21, c[0x0][0x2d0], -R2.reuse ;  /* 0x0000b40015047a23 */ /* 0x100fe40000010802 */
[----:B-1----:R-:W-:Y:S01]  /*5720*/  FFMA.FTZ R0, R26, c[0x0][0x2d0], -R2 ;  /* 0x0000b4001a007a23 */ /* 0x002fe20000010802 */
[----:B------:R-:W-:Y:S01]  /*5730*/  MOV R96, R121 ;  /* 0x0000007900607202 */ /* 0x000fe20000000f00 */
[----:B------:R-:W1:Y:S01]  /*5740*/  LDSM.16.MT88.4 R20, [R216+0x2100] ;  /* 0x00210000d814783b */ /* 0x000e620000004200 */
[----:B----4-:R-:W-:Y:S01]  /*5750*/  F2FP.BF16.PACK_AB R6, R207, R205 ;  /* 0x000000cdcf06723e */ /* 0x010fe200000010ff */
[----:B------:R4:W2:Y:S01]  /*5760*/  MUFU.EX2 R165, R0 ;  /* 0x0000000000a57308 */ /* 0x0008a20000000800 */
[----:B------:R-:W-:-:S02]  /*5770*/  MOV R121, R166 ;  /* 0x000000a600797202 */ /* 0x000fc40000000f00 */
[----:B------:R-:W-:Y:S02]  /*5780*/  MOV R26, R120 ;  /* 0x00000078001a7202 */ /* 0x000fe40000000f00 */
[----:B------:R-:W-:Y:S02]  /*5790*/  MOV R120, R122 ;  /* 0x0000007a00787202 */ /* 0x000fe40000000f00 */
[----:B------:R-:W-:Y:S01]  /*57a0*/  MOV R122, R25 ;  /* 0x00000019007a7202 */ /* 0x000fe20000000f00 */
[----:B------:R3:W-:Y:S01]  /*57b0*/  MUFU.EX2 R166, R4 ;  /* 0x0000000400a67308 */ /* 0x0007e20000000800 */
[----:B------:R-:W-:Y:S01]  /*57c0*/  MOV R25, R169 ;  /* 0x000000a900197202 */ /* 0x000fe20000000f00 */
[----:B----4-:R-:W-:Y:S01]  /*57d0*/  FFMA.FTZ R0, R252, c[0x0][0x2d0], -R2 ;  /* 0x0000b400fc007a23 */ /* 0x010fe20000010802 */
[----:B--2---:R-:W-:Y:S01]  /*57e0*/  F2FP.BF16.PACK_AB R5, R165, R14 ;  /* 0x0000000ea505723e */ /* 0x004fe200000010ff */
[----:B------:R-:W-:Y:S01]  /*57f0*/  IMAD.MOV.U32 R250, RZ, RZ, R26 ;  /* 0x000000fffffa7224 */ /* 0x000fe200078e001a */
[----:B------:R-:W-:-:S03]  /*5800*/  MOV R98, R27 ;  /* 0x0000001b00627202 */ /* 0x000fc60000000f00 */
[----:B------:R-:W2:Y:S01]  /*5810*/  MUFU.EX2 R206, R0 ;  /* 0x0000000000ce7308 */ /* 0x000ea20000000800 */
[----:B---3--:R-:W-:Y:S02]  /*5820*/  F2FP.BF16.PACK_AB R4, R204, R15 ;  /* 0x0000000fcc04723e */ /* 0x008fe400000010ff */
[----:B------:R-:W-:Y:S02]  /*5830*/  MOV R99, R24 ;  /* 0x0000001800637202 */ /* 0x000fe40000000f00 */
[----:B------:R-:W-:Y:S01]  /*5840*/  MOV R169, R171 ;  /* 0x000000ab00a97202 */ /* 0x000fe20000000f00 */
[----:B------:R-:W-:Y:S01]  /*5850*/  IMAD.MOV.U32 R108, RZ, RZ, R25 ;  /* 0x000000ffff6c7224 */ /* 0x000fe200078e0019 */
[----:B------:R-:W-:Y:S01]  /*5860*/  MOV R171, R221 ;  /* 0x000000dd00ab7202 */ /* 0x000fe20000000f00 */
[----:B------:R-:W-:Y:S01]  /*5870*/  LDSM.16.MT88.4 R24, [R218+0x2100] ;  /* 0x00210000da18783b */ /* 0x000fe20000004200 */
[----:B--2---:R-:W-:Y:S01]  /*5880*/  F2FP.BF16.PACK_AB R7, R206, R166 ;  /* 0x000000a6ce07723e */ /* 0x004fe200000010ff */
[----:B------:R-:W-:Y:S01]  /*5890*/  IMAD.MOV.U32 R97, RZ, RZ, R120 ;  /* 0x000000ffff617224 */ /* 0x000fe200078e0078 */
[----:B------:R-:W-:Y:S01]  /*58a0*/  MOV R109, R168 ;  /* 0x000000a8006d7202 */ /* 0x000fe20000000f00 */
[----:B------:R-:W-:Y:S01]  /*58b0*/  IMAD.MOV.U32 R251, RZ, RZ, R122 ;  /* 0x000000fffffb7224 */ /* 0x000fe200078e007a */
[----:B------:R-:W-:Y:S01]  /*58c0*/  MOV R111, R170 ;  /* 0x000000aa006f7202 */ /* 0x000fe20000000f00 */
[----:B------:R-:W-:Y:S01]  /*58d0*/  IMAD.MOV.U32 R110, RZ, RZ, R169 ;  /* 0x000000ffff6e7224 */ /* 0x000fe200078e00a9 */
[----:B------:R2:W5:Y:S01]  /*58e0*/  LDL.LU R221, [R1+0x64] ;  /* 0x0000640001dd7983 */ /* 0x0005620000300800 */
[----:B------:R-:W-:Y:S01]  /*58f0*/  HMMA.16816.F32.BF16 R88, R4, R16, R92 ;  /* 0x000000100458723c */ /* 0x000fe2000004185c */
[----:B------:R-:W-:-:S02]  /*5900*/  IMAD.MOV.U32 R120, RZ, RZ, R171 ;  /* 0x000000ffff787224 */ /* 0x000fc400078e00ab */
[----:B------:R-:W-:-:S05]  /*5910*/  IMAD.MOV.U32 R122, RZ, RZ, R220 ;  /* 0x000000ffff7a7224 */ /* 0x000fca00078e00dc */
[C---:B------:R-:W-:Y:S01]  /*5920*/  HMMA.16816.F32.BF16 R80, R4.reuse, R18, R76 ;  /* 0x000000120450723c */ /* 0x040fe2000004184c */
[----:B------:R-:W3:Y:S01]  /*5930*/  LDSM.16.MT88.4 R16, [R216+0x5100] ;  /* 0x00510000d810783b */ /* 0x000ee20000004200 */
[----:B------:R-:W-:Y:S01]  /*5940*/  MOV R252, R111 ;  /* 0x0000006f00fc7202 */ /* 0x000fe20000000f00 */
[----:B------:R-:W-:Y:S02]  /*5950*/  IMAD.MOV.U32 R0, RZ, RZ, R110 ;  /* 0x000000ffff007224 */ /* 0x000fe400078e006e */
[----:B------:R2:W5:Y:S01]  /*5960*/  LDL.LU R220, [R1+0x60] ;  /* 0x0000600001dc7983 */ /* 0x0005620000300800 */
[----:B------:R-:W-:Y:S01]  /*5970*/  IMAD.MOV.U32 R110, RZ, RZ, R116 ;  /* 0x000000ffff6e7224 */ /* 0x000fe200078e0074 */
[----:B------:R-:W-:Y:S01]  /*5980*/  MOV R111, R117 ;  /* 0x00000075006f7202 */ /* 0x000fe20000000f00 */
[----:B------:R-:W-:Y:S01]  /*5990*/  HMMA.16816.F32.BF16 R76, R4, R8, R72 ;  /* 0x00000008044c723c */ /* 0x000fe20000041848 */
[----:B------:R-:W-:Y:S01]  /*59a0*/  IMAD.MOV.U32 R116, RZ, RZ, R124 ;  /* 0x000000ffff747224 */ /* 0x000fe200078e007c */
[----:B------:R-:W-:-:S06]  /*59b0*/  MOV R117, R125 ;  /* 0x0000007d00757202 */ /* 0x000fcc0000000f00 */
[C---:B------:R-:W-:Y:S01]  /*59c0*/  HMMA.16816.F32.BF16 R72, R4.reuse, R10, R64 ;  /* 0x0000000a0448723c */ /* 0x040fe20000041840 */
[----:B------:R-:W4:Y:S06]  /*59d0*/  LDSM.16.MT88.4 R8, [R217+0x5100] ;  /* 0x00510000d908783b */ /* 0x000f2c0000004200 */
[----:B------:R-:W-:Y:S01]  /*59e0*/  MOV R67, R250 ;  /* 0x000000fa00437202 */ /* 0x000fe20000000f00 */
[----:B-1----:R-:W-:Y:S01]  /*59f0*/  HMMA.16816.F32.BF16 R168, R4, R20, R200 ;  /* 0x0000001404a8723c */ /* 0x002fe200000418c8 */
[----:B------:R-:W-:Y:S01]  /*5a00*/  IMAD.MOV.U32 R250, RZ, RZ, R120 ;  /* 0x000000fffffa7224 */ /* 0x000fe200078e0078 */
[----:B------:R-:W-:Y:S01]  /*5a10*/  MOV R64, R131 ;  /* 0x0000008300407202 */ /* 0x000fe20000000f00 */
[----:B------:R-:W-:-:S02]  /*5a20*/  IMAD.MOV.U32 R65, RZ, RZ, R130 ;  /* 0x000000ffff417224 */ /* 0x000fc400078e0082 */
[----:B------:R-:W-:Y:S02]  /*5a30*/  IMAD.MOV.U32 R66, RZ, RZ, R28 ;  /* 0x000000ffff427224 */ /* 0x000fe400078e001c */
[----:B------:R-:W-:Y:S01]  /*5a40*/  IMAD.MOV.U32 R202, RZ, RZ, R108 ;  /* 0x000000ffffca7224 */ /* 0x000fe200078e006c */
[C---:B------:R-:W-:Y:S01]  /*5a50*/  HMMA.16816.F32.BF16 R84, R4.reuse, R22, R104 ;  /* 0x000000160454723c */ /* 0x040fe20000041868 */
[----:B------:R-:W-:Y:S01]  /*5a60*/  MOV R203, R109 ;  /* 0x0000006d00cb7202 */ /* 0x000fe20000000f00 */
[----:B------:R-:W-:Y:S01]  /*5a70*/  IMAD.MOV.U32 R108, RZ, RZ, R122 ;  /* 0x000000ffff6c7224 */ /* 0x000fe200078e007a */
[----:B------:R-:W-:Y:S01]  /*5a80*/  MOV R109, R123 ;  /* 0x0000007b006d7202 */ /* 0x000fe20000000f00 */
[----:B------:R-:W1:Y:S01]  /*5a90*/  LDSM.16.MT88.4 R20, [R219+0x5100] ;  /* 0x00510000db14783b */ /* 0x000e620000004200 */
[----:B------:R-:W-:Y:S01]  /*5aa0*/  MOV R201, R99 ;  /* 0x0000006300c97202 */ /* 0x000fe20000000f00 */
[----:B------:R-:W-:Y:S01]  /*5ab0*/  IMAD.MOV.U32 R200, RZ, RZ, R203 ;  /* 0x000000ffffc87224 */ /* 0x000fe200078e00cb */
[----:B------:R-:W-:Y:S01]  /*5ac0*/  MOV R203, R250 ;  /* 0x000000fa00cb7202 */ /* 0x000fe20000000f00 */
[----:B------:R-:W-:Y:S01]  /*5ad0*/  IMAD.MOV.U32 R107, RZ, RZ, R251 ;  /* 0x000000ffff6b7224 */ /* 0x000fe200078e00fb */
[----:B------:R-:W-:Y:S01]  /*5ae0*/  MOV R251, R121 ;  /* 0x0000007900fb7202 */ /* 0x000fe20000000f00 */
[----:B------:R-:W-:Y:S01]  /*5af0*/  IMAD.MOV.U32 R105, RZ, RZ, R128 ;  /* 0x000000ffff697224 */ /* 0x000fe200078e0080 */
[----:B---3--:R-:W-:Y:S01]  /*5b00*/  HMMA.16816.F32.BF16 R120, R4, R16, R68 ;  /* 0x000000100478723c */ /* 0x008fe20000041844 */
[----:B------:R-:W-:Y:S01]  /*5b10*/  MOV R104, R129 ;  /* 0x0000008100687202 */ /* 0x000fe20000000f00 */
[----:B------:R-:W-:Y:S01]  /*5b20*/  IMAD.MOV.U32 R106, RZ, RZ, R118 ;  /* 0x000000ffff6a7224 */ /* 0x000fe200078e0076 */
[----:B------:R-:W-:Y:S01]  /*5b30*/  MOV R250, R108 ;  /* 0x0000006c00fa7202 */ /* 0x000fe20000000f00 */
[----:B------:R-:W-:Y:S01]  /*5b40*/  IMAD.MOV.U32 R118, RZ, RZ, R126 ;  /* 0x000000ffff767224 */ /* 0x000fe200078e007e */
[----:B------:R-:W-:-:S02]  /*5b50*/  MOV R99, R119 ;  /* 0x0000007700637202 */ /* 0x000fc40000000f00 */
[----:B------:R-:W-:Y:S01]  /*5b60*/  MOV R70, R202 ;  /* 0x000000ca00467202 */ /* 0x000fe20000000f00 */
[----:B------:R-:W-:Y:S01]  /*5b70*/  IMAD.MOV.U32 R202, RZ, RZ, R252 ;  /* 0x000000ffffca7224 */ /* 0x000fe200078e00fc */
[----:B------:R-:W-:Y:S01]  /*5b80*/  MOV R69, R110 ;  /* 0x0000006e00457202 */ /* 0x000fe20000000f00 */
[----:B------:R-:W-:Y:S01]  /*5b90*/  IMAD.MOV.U32 R252, RZ, RZ, R251 ;  /* 0x000000fffffc7224 */ /* 0x000fe200078e00fb */
[----:B------:R-:W-:Y:S01]  /*5ba0*/  HMMA.16816.F32.BF16 R128, R4, R24, R40 ;  /* 0x000000180480723c */ /* 0x000fe20000041828 */
[----:B------:R-:W-:Y:S01]  /*5bb0*/  IMAD.MOV.U32 R251, RZ, RZ, R109 ;  /* 0x000000fffffb7224 */ /* 0x000fe200078e006d */
[----:B------:R-:W-:Y:S01]  /*5bc0*/  MOV R119, R127 ;  /* 0x0000007f00777202 */ /* 0x000fe20000000f00 */
[----:B------:R-:W-:Y:S02]  /*5bd0*/  IMAD.MOV.U32 R68, RZ, RZ, R111 ;  /* 0x000000ffff447224 */ /* 0x000fe400078e006f */
[----:B------:R-:W-:Y:S01]  /*5be0*/  IMAD.MOV.U32 R71, RZ, RZ, R201 ;  /* 0x000000ffff477224 */ /* 0x000fe200078e00c9 */
[----:B------:R-:W-:-:S02]  /*5bf0*/  MOV R201, R0 ;  /* 0x0000000000c97202 */ /* 0x000fc40000000f00 */
[----:B------:R-:W-:Y:S01]  /*5c00*/  HMMA.16816.F32.BF16 R108, R4, R18, R60 ;  /* 0x00000012046c723c */ /* 0x000fe2000004183c */
[----:B------:R-:W3:Y:S01]  /*5c10*/  LDSM.16.MT88.4 R16, [R218+0x5100] ;  /* 0x00510000da10783b */ /* 0x000ee20000004200 */
[----:B------:R-:W-:-:S05]  /*5c20*/  MOV R0, R29 ;  /* 0x0000001d00007202 */ /* 0x000fca0000000f00 */
[----:B------:R-:W-:Y:S01]  /*5c30*/  MOV R63, R99 ;  /* 0x00000063003f7202 */ /* 0x000fe20000000f00 */
[C---:B----4-:R-:W-:Y:S01]  /*5c40*/  HMMA.16816.F32.BF16 R40, R4.reuse, R8, R56 ;  /* 0x000000080428723c */ /* 0x050fe20000041838 */
[----:B------:R-:W-:Y:S01]  /*5c50*/  IMAD.MOV.U32 R61, RZ, RZ, R116 ;  /* 0x000000ffff3d7224 */ /* 0x000fe200078e0074 */
[----:B------:R-:W-:Y:S01]  /*5c60*/  MOV R62, R117 ;  /* 0x00000075003e7202 */ /* 0x000fe20000000f00 */
[----:B------:R-:W-:Y:S01]  /*5c70*/  IMAD.MOV.U32 R99, RZ, RZ, R118 ;  /* 0x000000ffff637224 */ /* 0x000fe200078e0076 */
[----:B------:R-:W-:Y:S01]  /*5c80*/  MOV R60, R119 ;  /* 0x00000077003c7202 */ /* 0x000fe20000000f00 */
[----:B------:R-:W-:Y:S02]  /*5c90*/  FFMA.FTZ R0, R0, c[0x0][0x2d0], -R12 ;  /* 0x0000b40000007a23 */ /* 0x000fe4000001080c */
[----:B------:R-:W-:Y:S01]  /*5ca0*/  IMAD.MOV.U32 R59, RZ, RZ, R30 ;  /* 0x000000ffff3b7224 */ /* 0x000fe200078e001e */
[----:B------:R-:W-:Y:S01]  /*5cb0*/  HMMA.16816.F32.BF16 R48, R4, R10, R48 ;  /* 0x0000000a0430723c */ /* 0x000fe20000041830 */
[----:B------:R-:W4:Y:S01]  /*5cc0*/  LDSM.16.MT88.4 R8, [R216+0x8100] ;  /* 0x00810000d808783b */ /* 0x000f220000004200 */
[----:B------:R-:W-:-:S03]  /*5cd0*/  MOV R58, R31 ;  /* 0x0000001f003a7202 */ /* 0x000fc60000000f00 */
[----:B------:R-:W2:Y:S02]  /*5ce0*/  LDSM.16.MT88.4 R28, [R217+0x8100] ;  /* 0x00810000d91c783b */ /* 0x000ea40000004200 */
[----:B------:R-:W-:Y:S01]  /*5cf0*/  IMAD.MOV.U32 R57, RZ, RZ, R58 ;  /* 0x000000ffff397224 */ /* 0x000fe200078e003a */
[C---:B-1----:R-:W-:Y:S01]  /*5d00*/  HMMA.16816.F32.BF16 R92, R4.reuse, R20, R140 ;  /* 0x00000014045c723c */ /* 0x042fe2000004188c */
[----:B------:R-:W-:Y:S02]  /*5d10*/  MOV R58, R167 ;  /* 0x000000a7003a7202 */ /* 0x000fe40000000f00 */
[----:B------:R1:W5:Y:S05]  /*5d20*/  LDL.LU R167, [R1+0x5c] ;  /* 0x00005c0001a77983 */ /* 0x00036a0000300800 */
[C---:B------:R-:W-:Y:S01]  /*5d30*/  HMMA.16816.F32.BF16 R124, R4.reuse, R26, R100 ;  /* 0x0000001a047c723c */ /* 0x040fe20000041864 */
[----:B------:R-:W1:Y:S07]  /*5d40*/  LDSM.16.MT88.4 R24, [R216+0xb100] ;  /* 0x00b10000d818783b */ /* 0x000e6e0000004200 */
[C---:B------:R-:W-:Y:S01]  /*5d50*/  HMMA.16816.F32.BF16 R100, R4.reuse, R22, R196 ;  /* 0x000000160464723c */ /* 0x040fe200000418c4 */
[----:B------:R-:W-:Y:S07]  /*5d60*/  LDSM.16.MT88.4 R20, [R217+0xb100] ;  /* 0x00b10000d914783b */ /* 0x000fee0000004200 */
[C---:B---3--:R-:W-:Y:S08]  /*5d70*/  HMMA.16816.F32.BF16 R116, R4.reuse, R16, R144 ;  /* 0x000000100474723c */ /* 0x048ff00000041890 */
[C---:B------:R-:W-:Y:S01]  /*5d80*/  HMMA.16816.F32.BF16 R140, R4.reuse, R18, R148 ;  /* 0x00000012048c723c */ /* 0x040fe20000041894 */
[----:B------:R-:W3:Y:S07]  /*5d90*/  LDSM.16.MT88.4 R16, [R219+0x8100] ;  /* 0x00810000db10783b */ /* 0x000eee0000004200 */
[C---:B----4-:R-:W-:Y:S08]  /*5da0*/  HMMA.16816.F32.BF16 R144, R4.reuse, R8, R152 ;  /* 0x000000080490723c */ /* 0x050ff00000041898 */
[C---:B------:R-:W-:Y:S01]  /*5db0*/  HMMA.16816.F32.BF16 R148, R4.reuse, R10, R156 ;  /* 0x0000000a0494723c */ /* 0x040fe2000004189c */
[----:B------:R-:W4:Y:S07]  /*5dc0*/  LDSM.16.MT88.4 R8, [R218+0x8100] ;  /* 0x00810000da08783b */ /* 0x000f2e0000004200 */
[C---:B--2---:R-:W-:Y:S01]  /*5dd0*/  HMMA.16816.F32.BF16 R152, R4.reuse, R28, R172 ;  /* 0x0000001c0498723c */ /* 0x044fe200000418ac */
[----:B------:R-:W-:Y:S07]  /*5de0*/  LDSM.16.MT88.4 R172, [R216+0x2900] ;  /* 0x00290000d8ac783b */ /* 0x000fee0000004200 */
[C---:B------:R-:W-:Y:S08]  /*5df0*/  HMMA.16816.F32.BF16 R28, R4.reuse, R30, R188 ;  /* 0x0000001e041c723c */ /* 0x040ff000000418bc */
[C---:B-1----:R-:W-:Y:S08]  /*5e00*/  HMMA.16816.F32.BF16 R188, R4.reuse, R24, R136 ;  /* 0x0000001804bc723c */ /* 0x042ff00000041888 */
[C---:B---3--:R-:W-:Y:S08]  /*5e10*/  HMMA.16816.F32.BF16 R156, R4.reuse, R16, R184 ;  /* 0x00000010049c723c */ /* 0x048ff000000418b8 */
        /* <DEDUP_REMOVED lines=8> */
[C---:B-1----:R-:W-:Y:S08]  /*5ea0*/  HMMA.16816.F32.BF16 R196, R4.reuse, R16, R52 ;  /* 0x0000001004c4723c */ /* 0x042ff00000041834 */
[C---:B------:R-:W-:Y:S08]  /*5eb0*/  HMMA.16816.F32.BF16 R44, R4.reuse, R18, R44 ;  /* 0x00000012042c723c */ /* 0x040ff0000004182c */
[C---:B--2---:R-:W-:Y:S01]  /*5ec0*/  HMMA.16816.F32.BF16 R36, R4.reuse, R8, R36 ;  /* 0x000000080424723c */ /* 0x044fe20000041824 */
[----:B------:R1:W-:Y:S07]  /*5ed0*/  MUFU.EX2 R9, R0 ;  /* 0x0000000000097308 */ /* 0x0003ee0000000800 */
[----:B------:R-:W-:Y:S01]  /*5ee0*/  HMMA.16816.F32.BF16 R32, R4, R10, R32 ;  /* 0x0000000a0420723c */ /* 0x000fe20000041820 */
[----:B-1----:R-:W-:-:S04]  /*5ef0*/  FFMA.FTZ R0, R57, c[0x0][0x2d0], -R12 ;  /* 0x0000b40039007a23 */ /* 0x002fc8000001080c */
[----:B------:R1:W2:Y:S02]  /*5f00*/  MUFU.EX2 R10, R0 ;  /* 0x00000000000a7308 */ /* 0x0002a40000000800 */
[----:B-1----:R-:W-:Y:S02]  /*5f10*/  FFMA.FTZ R0, R59, c[0x0][0x2d0], -R12 ;  /* 0x0000b4003b007a23 */ /* 0x002fe4000001080c */
        /* <DEDUP_REMOVED lines=9> */
[----:B------:R-:W-:-:S02]  /*5fb0*/  MOV R65, R13 ;  /* 0x0000000d00417202 */ /* 0x000fc40000000f00 */
[----:B------:R1:W-:Y:S02]  /*5fc0*/  MUFU.EX2 R13, R0 ;  /* 0x00000000000d7308 */ /* 0x0003e40000000800 */
[----:B-1----:R-:W-:-:S06]  /*5fd0*/  FFMA.FTZ R0, R58, c[0x0][0x2d0], -R12 ;  /* 0x0000b4003a007a23 */ /* 0x002fcc000001080c */
[----:B------:R1:W3:Y:S02]  /*5fe0*/  MUFU.EX2 R11, R0 ;  /* 0x00000000000b7308 */ /* 0x0002e40000000800 */
[--C-:B-1----:R-:W-:Y:S02]  /*5ff0*/  FFMA.FTZ R0, R59, c[0x0][0x2d0], -R2.reuse ;  /* 0x0000b4003b007a23 */ /* 0x102fe40000010802 */
[----:B------:R-:W1:Y:S04]  /*6000*/  LDSM.16.MT88.4 R56, [R217+0x2900] ;  /* 0x00290000d938783b */ /* 0x000e680000004200 */
[----:B------:R4:W-:Y:S01]  /*6010*/  MUFU.EX2 R5, R0 ;  /* 0x0000000000057308 */ /* 0x0009e20000000800 */
[----:B------:R-:W-:Y:S01]  /*6020*/  IMAD.MOV.U32 R163, RZ, RZ, R61 ;  /* 0x000000ffffa37224 */ /* 0x000fe200078e003d */
[----:B------:R-:W-:Y:S01]  /*6030*/  MOV R61, R63 ;  /* 0x0000003f003d7202 */ /* 0x000fe20000000f00 */
[----:B----4-:R-:W-:-:S05]  /*6040*/  FFMA.FTZ R0, R65, c[0x0][0x2d0], -R2 ;  /* 0x0000b40041007a23 */ /* 0x010fca0000010802 */
[----:B------:R4:W1:Y:S01]  /*6050*/  MUFU.EX2 R7, R0 ;  /* 0x0000000000077308 */ /* 0x0008620000000800 */
[----:B------:R-:W-:Y:S01]  /*6060*/  IMAD.MOV.U32 R63, RZ, RZ, R68 ;  /* 0x000000ffff3f7224 */ /* 0x000fe200078e0044 */
[----:B------:R-:W-:Y:S01]  /*6070*/  MOV R68, R69 ;  /* 0x0000004500447202 */ /* 0x000fe20000000f00 */
[----:B------:R-:W-:Y:S01]  /*6080*/  IMAD.MOV.U32 R69, RZ, RZ, R70 ;  /* 0x000000ffff457224 */ /* 0x000fe200078e0046 */
[----:B------:R-:W-:Y:S01]  /*6090*/  MOV R70, R71 ;  /* 0x0000004700467202 */ /* 0x000fe20000000f00 */
[--C-:B----4-:R-:W-:Y:S02]  /*60a0*/  FFMA.FTZ R0, R66, c[0x0][0x2d0], -R2.reuse ;  /* 0x0000b40042007a23 */ /* 0x110fe40000010802 */
[----:B------:R-:W-:Y:S02]  /*60b0*/  FFMA.FTZ R2, R67, c[0x0][0x2d0], -R2 ;  /* 0x0000b40043027a23 */ /* 0x000fe40000010802 */
[----:B------:R4:W-:Y:S08]  /*60c0*/  MUFU.EX2 R6, R0 ;  /* 0x0000000000067308 */ /* 0x0009f00000000800 */
[----:B------:R-:W1:Y:S01]  /*60d0*/  MUFU.EX2 R8, R2 ;  /* 0x0000000200087308 */ /* 0x000e620000000800 */
[----:B------:R-:W-:-:S02]  /*60e0*/  IMAD.MOV.U32 R71, RZ, RZ, R64 ;  /* 0x000000ffff477224 */ /* 0x000fc400078e0040 */
[----:B------:R-:W1:Y:S01]  /*60f0*/  LDSM.16.MT88.4 R64, [R219+0x2900] ;  /* 0x00290000db40783b */ /* 0x000e620000004200 */
[----:B--2---:R-:W-:Y:S02]  /*6100*/  F2FP.BF16.PACK_AB R160, R10, R9 ;  /* 0x000000090aa0723e */ /* 0x004fe400000010ff */
[----:B---3--:R-:W-:Y:S01]  /*6110*/  F2FP.BF16.PACK_AB R162, R11, R13 ;  /* 0x0000000d0ba2723e */ /* 0x008fe200000010ff */
[----:B----4-:R-:W-:Y:S01]  /*6120*/  FADD.FTZ R0, R60, R163 ;  /* 0x000000a33c007221 */ /* 0x010fe20000010000 */
[----:B-1----:R-:W-:Y:S02]  /*6130*/  F2FP.BF16.PACK_AB R161, R7, R5 ;  /* 0x0000000507a1723e */ /* 0x002fe400000010ff */
[----:B------:R-:W-:-:S07]  /*6140*/  F2FP.BF16.PACK_AB R163, R8, R6 ;  /* 0x0000000608a3723e */ /* 0x000fce00000010ff */
[----:B------:R-:W-:Y:S01]  /*6150*/  HMMA.16816.F32.BF16 R52, R160, R56, R88 ;  /* 0x00000038a034723c */ /* 0x000fe20000041858 */
[----:B------:R-:W1:Y:S01]  /*6160*/  LDSM.16.MT88.4 R88, [R217+0x5900] ;  /* 0x00590000d958783b */ /* 0x000e620000004200 */
[----:B------:R-:W-:Y:S02]  /*6170*/  FADD.FTZ R2, R62, R61 ;  /* 0x0000003d3e027221 */ /* 0x000fe40000010000 */
[----:B------:R-:W-:Y:S01]  /*6180*/  FADD.FTZ R4, R63, R0 ;  /* 0x000000003f047221 */ /* 0x000fe20000010000 */
[----:B------:R-:W-:-:S03]  /*6190*/  MOV R138, R98 ;  /* 0x00000062008a7202 */ /* 0x000fc60000000f00 */
[C---:B------:R-:W-:Y:S08]  /*61a0*/  HMMA.16816.F32.BF16 R60, R160.reuse, R64, R76 ;  /* 0x00000040a03c723c */ /* 0x040ff0000004184c */
[----:B------:R-:W-:Y:S01]  /*61b0*/  HMMA.16816.F32.BF16 R64, R160, R66, R72 ;  /* 0x00000042a040723c */ /* 0x000fe20000041848 */
[----:B------:R-:W2:Y:S01]  /*61c0*/  LDSM.16.MT88.4 R72, [R218+0x2900] ;  /* 0x00290000da48783b */ /* 0x000ea20000004200 */
[----:B------:R-:W-:-:S02]  /*61d0*/  IMAD.MOV.U32 R0, RZ, RZ, R97 ;  /* 0x000000ffff007224 */ /* 0x000fc400078e0061 */
[----:B------:R-:W-:-:S04]  /*61e0*/  IMAD.MOV.U32 R139, RZ, RZ, R99 ;  /* 0x000000ffff8b7224 */ /* 0x000fc800078e0063 */
[----:B------:R-:W-:Y:S01]  /*61f0*/  HMMA.16816.F32.BF16 R168, R160, R172, R168 ;  /* 0x000000aca0a8723c */ /* 0x000fe200000418a8 */
[----:B------:R-:W-:Y:S01]  /*6200*/  IMAD.MOV.U32 R114, RZ, RZ, R69 ;  /* 0x000000ffff727224 */ /* 0x000fe200078e0045 */
[----:B------:R-:W-:Y:S01]  /*6210*/  MOV R115, R70 ;  /* 0x0000004600737202 */ /* 0x000fe20000000f00 */
[----:B------:R-:W-:-:S05]  /*6220*/  FADD.FTZ R0, R0, R2 ;  /* 0x0000000200007221 */ /* 0x000fca0000010000 */
[----:B------:R-:W-:Y:S01]  /*6230*/  HMMA.16816.F32.BF16 R172, R160, R174, R84 ;  /* 0x000000aea0ac723c */ /* 0x000fe20000041854 */
[----:B------:R-:W-:Y:S01]  /*6240*/  MOV R133, R104 ;  /* 0x0000006800857202 */ /* 0x000fe20000000f00 */
[----:B------:R-:W-:-:S06]  /*6250*/  IMAD.MOV.U32 R134, RZ, RZ, R105 ;  /* 0x000000ffff867224 */ /* 0x000fcc00078e0069 */
[C---:B-1----:R-:W-:Y:S08]  /*6260*/  HMMA.16816.F32.BF16 R84, R160.reuse, R88, R40 ;  /* 0x00000058a054723c */ /* 0x042ff00000041828 */
[----:B------:R-:W-:Y:S01]  /*6270*/  HMMA.16816.F32.BF16 R88, R160, R90, R48 ;  /* 0x0000005aa058723c */ /* 0x000fe20000041830 */
[----:B------:R-:W-:-:S06]  /*6280*/  MOV R40, R114 ;  /* 0x0000007200287202 */ /* 0x000fcc0000000f00 */
[----:B------:R-:W-:Y:S01]  /*6290*/  MOV R50, R138 ;  /* 0x0000008a00327202 */ /* 0x000fe20000000f00 */
[----:B------:R-:W-:Y:S02]  /*62a0*/  IMAD.MOV.U32 R51, RZ, RZ, R139 ;  /* 0x000000ffff337224 */ /* 0x000fe400078e008b */
[----:B------:R-:W-:Y:S02]  /*62b0*/  IMAD.MOV.U32 R41, RZ, RZ, R115 ;  /* 0x000000ffff297224 */ /* 0x000fe400078e0073 */
[----:B------:R-:W-:Y:S01]  /*62c0*/  FADD.FTZ R2, R50, R4 ;  /* 0x0000000432027221 */ /* 0x000fe20000010000 */
[----:B------:R-:W-:Y:S01]  /*62d0*/  MOV R135, R106 ;  /* 0x0000006a00877202 */ /* 0x000fe20000000f00 */
[----:B------:R-:W-:Y:S01]  /*62e0*/  FADD.FTZ R0, R51, R0 ;  /* 0x0000000033007221 */ /* 0x000fe20000010000 */
[----:B------:R-:W-:Y:S01]  /*62f0*/  MOV R19, R134 ;  /* 0x0000008600137202 */ /* 0x000fe20000000f00 */
[----:B------:R-:W-:Y:S01]  /*6300*/  IMAD.MOV.U32 R136, RZ, RZ, R107 ;  /* 0x000000ffff887224 */ /* 0x000fe200078e006b */
[----:B------:R-:W-:Y:S01]  /*6310*/  MOV R137, R96 ;  /* 0x0000006000897202 */ /* 0x000fe20000000f00 */
[----:B------:R-:W-:-:S02]  /*6320*/  IMAD.MOV.U32 R18, RZ, RZ, R133 ;  /* 0x000000ffff127224 */ /* 0x000fc400078e0085 */
[----:B------:R-:W-:Y:S01]  /*6330*/  IMAD.MOV.U32 R132, RZ, RZ, R71 ;  /* 0x000000ffff847224 */ /* 0x000fe200078e0047 */
[----:B------:R-:W-:Y:S01]  /*6340*/  MOV R12, R68 ;  /* 0x00000044000c7202 */ /* 0x000fe20000000f00 */
[----:B------:R-:W-:Y:S01]  /*6350*/  FADD.FTZ R2, R40, R2 ;  /* 0x0000000228027221 */ /* 0x000fe20000010000 */
[----:B------:R-:W-:Y:S01]  /*6360*/  HMMA.16816.F32.BF16 R56, R160, R58, R80 ;  /* 0x0000003aa038723c */ /* 0x000fe20000041850 */
[----:B------:R-:W-:Y:S01]  /*6370*/  FADD.FTZ R0, R41, R0 ;  /* 0x0000000029007221 */ /* 0x000fe20000010000 */
[----:B------:R-:W-:Y:S01]  /*6380*/  MOV R17, R136 ;  /* 0x0000008800117202 */ /* 0x000fe20000000f00 */
[----:B------:R-:W-:Y:S01]  /*6390*/  IMAD.MOV.U32 R16, RZ, RZ, R135 ;  /* 0x000000ffff107224 */ /* 0x000fe200078e0087 */
[----:B------:R-:W-:Y:S01]  /*63a0*/  MOV R43, R132 ;  /* 0x00000084002b7202 */ /* 0x000fe20000000f00 */
[----:B------:R-:W-:Y:S01]  /*63b0*/  FADD.FTZ R2, R18, R2 ;  /* 0x0000000212027221 */ /* 0x000fe20000010000 */
[----:B------:R-:W1:Y:S01]  /*63c0*/  LDSM.16.MT88.4 R80, [R216+0x5900] ;  /* 0x00590000d850783b */ /* 0x000e620000004200 */
[----:B------:R-:W-:-:S02]  /*63d0*/  FADD.FTZ R0, R19, R0 ;  /* 0x0000000013007221 */ /* 0x000fc40000010000 */
[----:B------:R-:W-:Y:S01]  /*63e0*/  IMAD.MOV.U32 R42, RZ, RZ, R137 ;  /* 0x000000ffff2a7224 */ /* 0x000fe200078e0089 */
[----:B------:R-:W3:Y:S01]  /*63f0*/  LDSM.16.MT88.4 R112, [R216+0x8900] ;  /* 0x00890000d870783b */ /* 0x000ee20000004200 */
[----:B------:R-:W-:Y:S02]  /*6400*/  FADD.FTZ R2, R16, R2 ;  /* 0x0000000210027221 */ /* 0x000fe40000010000 */
[----:B------:R-:W-:Y:S01]  /*6410*/  FADD.FTZ R0, R17, R0 ;  /* 0x0000000011007221 */ /* 0x000fe20000010000 */
[----:B--2---:R-:W-:Y:S01]  /*6420*/  HMMA.16816.F32.BF16 R68, R160, R72, R128 ;  /* 0x00000048a044723c */ /* 0x004fe20000041880 */
[----:B------:R-:W-:Y:S01]  /*6430*/  FADD.FTZ R2, R42, R2 ;  /* 0x000000022a027221 */ /* 0x000fe20000010000 */
[----:B------:R-:W2:Y:S01]  /*6440*/  LDSM.16.MT88.4 R128, [R219+0x8900] ;  /* 0x00890000db80783b */ /* 0x000ea20000004200 */
[----:B------:R-:W-:Y:S02]  /*6450*/  FADD.FTZ R0, R43, R0 ;  /* 0x000000002b007221 */ /* 0x000fe40000010000 */
[----:B------:R-:W-:Y:S01]  /*6460*/  FADD.FTZ R2, R12, R2 ;  /* 0x000000020c027221 */ /* 0x000fe20000010000 */
[----:B------:R-:W4:Y:S01]  /*6470*/  LDSM.16.MT88.4 R96, [R219+0x5900] ;  /* 0x00590000db60783b */ /* 0x000f220000004200 */
[----:B------:R-:W-:-:S02]  /*6480*/  FADD.FTZ R0, R200, R0 ;  /* 0x00000000c8007221 */ /* 0x000fc40000010000 */
[----:B------:R-:W-:Y:S01]  /*6490*/  FADD.FTZ R2, R201, R2 ;  /* 0x00000002c9027221 */ /* 0x000fe20000010000 */
[----:B------:R-:W2:Y:S01]  /*64a0*/  LDSM.16.MT88.4 R104, [R218+0x5900] ;  /* 0x00590000da68783b */ /* 0x000ea20000004200 */
[----:B------:R-:W-:Y:S02]  /*64b0*/  FADD.FTZ R0, R202, R0 ;  /* 0x00000000ca007221 */ /* 0x000fe40000010000 */
[----:B------:R-:W-:Y:S01]  /*64c0*/  FADD.FTZ R2, R203, R2 ;  /* 0x00000002cb027221 */ /* 0x000fe20000010000 */
[----:B------:R-:W-:Y:S01]  /*64d0*/  LDSM.16.MT88.4 R136, [R218+0x8900] ;  /* 0x00890000da88783b */ /* 0x000fe20000004200 */
[----:B------:R-:W-:Y:S02]  /*64e0*/  FADD.FTZ R0, R252, R0 ;  /* 0x00000000fc007221 */ /* 0x000fe40000010000 */
[----:B------:R-:W-:Y:S01]  /*64f0*/  FADD.FTZ R2, R250, R2 ;  /* 0x00000002fa027221 */ /* 0x000fe20000010000 */
[----:B------:R-:W-:Y:S01]  /*6500*/  LDSM.16.MT88.4 R16, [R218+0xb900] ;  /* 0x00b90000da10783b */ /* 0x000fe20000004200 */
[----:B------:R-:W-:-:S02]  /*6510*/  FADD.FTZ R0, R251, R0 ;  /* 0x00000000fb007221 */ /* 0x000fc40000010000 */
[----:B------:R-:W-:Y:S02]  /*6520*/  FADD.FTZ R2, R211, R2 ;  /* 0x00000002d3027221 */ /* 0x000fe40000010000 */
[----:B------:R-:W-:Y:S02]  /*6530*/  FADD.FTZ R0, R208, R0 ;  /* 0x00000000d0007221 */ /* 0x000fe40000010000 */
[----:B------:R-:W-:Y:S02]  /*6540*/  FADD.FTZ R2, R214, R2 ;  /* 0x00000002d6027221 */ /* 0x000fe40000010000 */
[----:B------:R-:W-:Y:S02]  /*6550*/  FADD.FTZ R0, R210, R0 ;  /* 0x00000000d2007221 */ /* 0x000fe40000010000 */
[----:B------:R-:W-:Y:S02]  /*6560*/  FADD.FTZ R2, R213, R2 ;  /* 0x00000002d5027221 */ /* 0x000fe40000010000 */
[----:B------:R-:W-:-:S02]  /*6570*/  FADD.FTZ R0, R209, R0 ;  /* 0x00000000d1007221 */ /* 0x000fc40000010000 */
[----:B------:R-:W-:Y:S02]  /*6580*/  FADD.FTZ R2, R215, R2 ;  /* 0x00000002d7027221 */ /* 0x000fe40000010000 */
[----:B------:R-:W-:Y:S02]  /*6590*/  FADD.FTZ R0, R212, R0 ;  /* 0x00000000d4007221 */ /* 0x000fe40000010000 */
[----:B------:R-:W-:Y:S02]  /*65a0*/  FADD.FTZ R2, R15, R2 ;  /* 0x000000020f027221 */ /* 0x000fe40000010000 */
[----:B------:R-:W-:Y:S02]  /*65b0*/  FADD.FTZ R0, R14, R0 ;  /* 0x000000000e007221 */ /* 0x000fe40000010000 */
[----:B------:R-:W-:Y:S01]  /*65c0*/  FADD.FTZ R2, R204, R2 ;  /* 0x00000002cc027221 */ /* 0x000fe20000010000 */
[----:B-1----:R-:W-:Y:S01]  /*65d0*/  HMMA.16816.F32.BF16 R76, R160, R80, R120 ;  /* 0x00000050a04c723c */ /* 0x002fe20000041878 */
[----:B------:R-:W-:Y:S01]  /*65e0*/  FADD.FTZ R0, R165, R0 ;  /* 0x00000000a5007221 */ /* 0x000fe20000010000 */
[----:B------:R-:W1:Y:S01]  /*65f0*/  LDSM.16.MT88.4 R120, [R217+0x8900] ;  /* 0x00890000d978783b */ /* 0x000e620000004200 */
[----:B------:R-:W-:-:S02]  /*6600*/  FADD.FTZ R4, R205, R2 ;  /* 0x00000002cd047221 */ /* 0x000fc40000010000 */
[----:B------:R-:W-:-:S03]  /*6610*/  FADD.FTZ R2, R166, R0 ;  /* 0x00000000a6027221 */ /* 0x000fc60000010000 */
[----:B------:R-:W-:Y:S01]  /*6620*/  HMMA.16816.F32.BF16 R80, R160, R82, R108 ;  /* 0x00000052a050723c */ /* 0x000fe2000004186c */
[----:B------:R-:W-:Y:S02]  /*6630*/  FADD.FTZ R0, R207, R4 ;  /* 0x00000004cf007221 */ /* 0x000fe40000010000 */
[----:B------:R-:W-:-:S05]  /*6640*/  FADD.FTZ R2, R206, R2 ;  /* 0x00000002ce027221 */ /* 0x000fca0000010000 */
[C---:B------:R-:W-:Y:S08]  /*6650*/  HMMA.16816.F32.BF16 R72, R160.reuse, R74, R124 ;  /* 0x0000004aa048723c */ /* 0x040ff0000004187c */
[C---:B---3--:R-:W-:Y:S01]  /*6660*/  HMMA.16816.F32.BF16 R108, R160.reuse, R112, R144 ;  /* 0x00000070a06c723c */ /* 0x048fe20000041890 */
[----:B------:R-:W3:Y:S07]  /*6670*/  LDSM.16.MT88.4 R144, [R216+0xb900] ;  /* 0x00b90000d890783b */ /* 0x000eee0000004200 */
[C---:B------:R-:W-:Y:S01]  /*6680*/  HMMA.16816.F32.BF16 R112, R160.reuse, R114, R148 ;  /* 0x00000072a070723c */ /* 0x040fe20000041894 */
[----:B------:R-:W1:Y:S07]  /*6690*/  LDSM.16.MT88.4 R148, [R217+0xb900] ;  /* 0x00b90000d994783b */ /* 0x000e6e0000004200 */
[----:B--2---:R-:W-:Y:S01]  /*66a0*/  HMMA.16816.F32.BF16 R124, R160, R128, R156 ;  /* 0x00000080a07c723c */ /* 0x004fe2000004189c */
[----:B------:R-:W2:Y:S01]  /*66b0*/  LDSM.16.MT88.4 R156, [R219+0xb900] ;  /* 0x00b90000db9c783b */ /* 0x000ea20000004200 */
[----:B------:R-:W-:-:S02]  /*66c0*/  FADD.FTZ R0, R9, R0 ;  /* 0x0000000009007221 */ /* 0x000fc40000010000 */
[----:B------:R-:W-:Y:S02]  /*66d0*/  FADD.FTZ R2, R5, R2 ;  /* 0x0000000205027221 */ /* 0x000fe40000010000 */
[----:B------:R-:W-:Y:S02]  /*66e0*/  FADD.FTZ R0, R10, R0 ;  /* 0x000000000a007221 */ /* 0x000fe40000010000 */
[----:B------:R-:W-:Y:S02]  /*66f0*/  FADD.FTZ R2, R7, R2 ;  /* 0x0000000207027221 */ /* 0x000fe40000010000 */
[----:B------:R-:W-:Y:S02]  /*6700*/  FADD.FTZ R0, R13, R0 ;  /* 0x000000000d007221 */ /* 0x000fe40000010000 */
[----:B------:R-:W-:Y:S02]  /*6710*/  FADD.FTZ R2, R6, R2 ;  /* 0x0000000206027221 */ /* 0x000fe40000010000 */
[----:B------:R-:W-:-:S02]  /*6720*/  FADD.FTZ R4, R11, R0 ;  /* 0x000000000b047221 */ /* 0x000fc40000010000 */
[----:B------:R-:W-:Y:S01]  /*6730*/  FADD.FTZ R0, R8, R2 ;  /* 0x0000000208007221 */ /* 0x000fe20000010000 */
[----:B------:R-:W-:-:S04]  /*6740*/  MOV R251, c[0x0][0x1d0] ;  /* 0x0000740000fb7a02 */ /* 0x000fc80000000f00 */
[----:B------:R1:W-:Y:S04]  /*6750*/  STL [R1+0x4], R0 ;  /* 0x0000040001007387 */ /* 0x0003e80000100800 */
[----:B------:R1:W-:Y:S01]  /*6760*/  STL [R1], R4 ;  /* 0x0000000401007387 */ /* 0x0003e20000100800 */
[----:B------:R-:W-:Y:S01]  /*6770*/  ISETP.GE.AND P6, PT, R251, 0x61, PT ;  /* 0x00000061fb00780c */ /* 0x000fe20003fc6270 */
[C---:B----4-:R-:W-:Y:S08]  /*6780*/  HMMA.16816.F32.BF16 R92, R160.reuse, R96, R92 ;  /* 0x00000060a05c723c */ /* 0x050ff0000004185c */
[C---:B------:R-:W-:Y:S08]  /*6790*/  HMMA.16816.F32.BF16 R96, R160.reuse, R98, R100 ;  /* 0x00000062a060723c */ /* 0x040ff00000041864 */
[C---:B------:R-:W-:Y:S08]  /*67a0*/  HMMA.16816.F32.BF16 R100, R160.reuse, R104, R116 ;  /* 0x00000068a064723c */ /* 0x040ff00000041874 */
[C---:B------:R-:W-:Y:S08]  /*67b0*/  HMMA.16816.F32.BF16 R104, R160.reuse, R106, R140 ;  /* 0x0000006aa068723c */ /* 0x040ff0000004188c */
[C---:B-1----:R-:W-:Y:S08]  /*67c0*/  HMMA.16816.F32.BF16 R116, R160.reuse, R120, R152 ;  /* 0x00000078a074723c */ /* 0x042ff00000041898 */
[C---:B------:R-:W-:Y:S08]  /*67d0*/  HMMA.16816.F32.BF16 R128, R160.reuse, R130, R176 ;  /* 0x00000082a080723c */ /* 0x040ff000000418b0 */
[C---:B------:R-:W-:Y:S08]  /*67e0*/  HMMA.16816.F32.BF16 R132, R160.reuse, R136, R180 ;  /* 0x00000088a084723c */ /* 0x040ff000000418b4 */
[C---:B---3--:R-:W-:Y:S08]  /*67f0*/  HMMA.16816.F32.BF16 R140, R160.reuse, R144, R188 ;  /* 0x00000090a08c723c */ /* 0x048ff000000418bc */
        /* <DEDUP_REMOVED lines=10> */
[----:B------:R-:W2:Y:S01]  /*68a0*/  LDL.LU R251, [R1+0x3c] ;  /* 0x00003c0001fb7983 */ /* 0x000ea20000300800 */
[----:B------:R-:W-:Y:S01]  /*68b0*/  UMOV UR6, 0x6 ;  /* 0x0000000600067882 */ /* 0x000fe20000000000 */
[----:B------:R-:W-:Y:S01]  /*68c0*/  IMAD.MOV.U32 R166, RZ, RZ, R3 ;  /* 0x000000ffffa67224 */ /* 0x000fe200078e0003 */
[----:B------:R-:W-:Y:S01]  /*68d0*/  ULDC.64 UR4, c[0x0][0x208] ;  /* 0x0000820000047ab9 */ /* 0x000fe20000000a00 */
[----:B------:R-:W-:Y:S01]  /*68e0*/  MOV R165, R164 ;  /* 0x000000a400a57202 */ /* 0x000fe20000000f00 */
[----:B------:R-:W-:-:S02]  /*68f0*/  USHF.L.U64.HI UR5, UR4, UR6, UR5 ;  /* 0x0000000604057299 */ /* 0x000fc40008010205 */
[----:B------:R-:W-:Y:S01]  /*6900*/  USHF.L.U32 UR4, UR4, 0x6, URZ ;  /* 0x0000000604047899 */ /* 0x000fe2000800063f */
[----:B--2---:R-:W-:-:S08]  /*6910*/  IADD3 R251, R251, -0x2, RZ ;  /* 0xfffffffefbfb7810 */ /* 0x004fd00007ffe0ff */
[----:B------:R-:W2:Y:S04]  /*6920*/  LDL.LU.64 R200, [R1+0x48] ;  /* 0x0000480001c87983 */ /* 0x000ea80000300a00 */
[----:B------:R-:W3:Y:S04]  /*6930*/  LDL.LU.64 R202, [R1+0x50] ;  /* 0x0000500001ca7983 */ /* 0x000ee80000300a00 */
[----:B------:R-:W4:Y:S01]  /*6940*/  LDL R250, [R1+0x38] ;  /* 0x0000380001fa7983 */ /* 0x000f220000100800 */
[----:B--2---:R-:W-:-:S02]  /*6950*/  MOV R3, R201 ;  /* 0x000000c900037202 */ /* 0x004fc40000000f00 */
[----:B---3--:R-:W-:Y:S02]  /*6960*/  MOV R2, R202 ;  /* 0x000000ca00027202 */ /* 0x008fe40000000f00 */
[----:B----4-:R-:W-:-:S03]  /*6970*/  SHF.L.U32 R250, R250, 0x1, RZ ;  /* 0x00000001fafa7819 */ /* 0x010fc600000006ff */
[----:B------:R1:W-:Y:S04]  /*6980*/  STL.64 [R1+0x10], R2 ;  /* 0x0000100201007387 */ /* 0x0003e80000100a00 */
.L_x_685:
[----:B------:R-:W2:Y:S01]  /*6990*/  LDL.64 R12, [R1+0x10] ;  /* 0x00001000010c7983 */ /* 0x000ea20000100a00 */
[----:B-1----:R-:W-:Y:S01]  /*69a0*/  SHF.R.S32.HI R0, RZ, 0x1f, R251 ;  /* 0x0000001fff007819 */ /* 0x002fe200000114fb */
[----:B------:R-:W-:Y:S04]  /*69b0*/  DEPBAR.LE SB0, 0x0 ;  /* 0x000080000000791a */ /* 0x000fe80000000000 */
[----:B------:R-:W-:Y:S01]  /*69c0*/  IMAD R0, R0, c[0x0][0x208], RZ ;  /* 0x0000820000007a24 */ /* 0x000fe200078e02ff */
[----:B------:R-:W-:Y:S01]  /*69d0*/  BAR.SYNC.DEFER_BLOCKING 0x0 ;  /* 0x0000000000007b1d */ /* 0x000fe20000010000 */
[C---:B-1----:R-:W-:Y:S04]  /*69e0*/  IMAD.WIDE.U32 R2, R251.reuse, c[0x0][0x208], RZ ;  /* 0x00008200fb027a25 */ /* 0x042fe800078e00ff */
[----:B------:R-:W-:Y:S05]  /*69f0*/  IMAD R0, R251, c[0x0][0x20c], R0 ;  /* 0x00008300fb007a24 */ /* 0x000fea00078e0200 */
[----:B------:R-:W-:Y:S05]  /*6a00*/  IADD3 R0, R3, R0, RZ ;  /* 0x0000000003007210 */ /* 0x000fea0007ffe0ff */
[----:B------:R-:W-:Y:S01]  /*6a10*/  IMAD R0, R0, 0x60, RZ ;  /* 0x0000006000007824 */ /* 0x000fe200078e02ff */
[----:B------:R-:W-:Y:S06]  /*6a20*/  LDSM.16.M88.4 R48, [R223] ;  /* 0x00000000df30783b */ /* 0x000fec0000000200 */
[----:B-----5:R-:W1:Y:S06]  /*6a30*/  LDSM.16.M88.4 R8, [R167+0xc100] ;  /* 0x00c10000a708783b */ /* 0x020e6c0000000200 */
[----:B------:R-:W3:Y:S06]  /*6a40*/  LDSM.16.M88.4 R16, [R167+0xc900] ;  /* 0x00c90000a710783b */ /* 0x000eec0000000200 */
[----:B------:R-:W4:Y:S06]  /*6a50*/  LDSM.16.M88.4 R24, [R167+0xd100] ;  /* 0x00d10000a718783b */ /* 0x000f2c0000000200 */
[----:B------:R-:W2:Y:S06]  /*6a60*/  LDSM.16.M88.4 R32, [R167+0xd900] ;  /* 0x00d90000a720783b */ /* 0x000eac0000000200 */
[----:B------:R-:W2:Y:S06]  /*6a70*/  LDSM.16.M88.4 R40, [R167+0xe100] ;  /* 0x00e10000a728783b */ /* 0x000eac0000000200 */
[----:B------:R-:W2:Y:S06]  /*6a80*/  LDSM.16.M88.4 R184, [R167+0xe900] ;  /* 0x00e90000a7b8783b */ /* 0x000eac0000000200 */
[----:B------:R-:W-:Y:S01]  /*6a90*/  LDSM.16.M88.4 R188, [R222] ;  /* 0x00000000debc783b */ /* 0x000fe20000000200 */
[C---:B-1----:R-:W-:Y:S05]  /*6aa0*/  HMMA.16816.F32.BF16 R4, R48.reuse, R8, RZ ;  /* 0x000000083004723c */ /* 0x042fea00000418ff */
[----:B------:R-:W1:Y:S03]  /*6ab0*/  LDSM.16.M88.4 R192, [R226] ;  /* 0x00000000e2c0783b */ /* 0x000e660000000200 */
[C---:B------:R-:W-:Y:S03]  /*6ac0*/  HMMA.16816.F32.BF16 R8, R48.reuse, R10, RZ ;  /* 0x0000000a3008723c */ /* 0x040fe600000418ff */
[----:B------:R-:W1:Y:S06]  /*6ad0*/  LDSM.16.M88.4 R196, [R249] ;  /* 0x00000000f9c4783b */ /* 0x000e6c0000000200 */
[----:B------:R-:W1:Y:S06]  /*6ae0*/  LDSM.16.M88.4 R200, [R248] ;  /* 0x00000000f8c8783b */ /* 0x000e6c0000000200 */
[----:B------:R-:W1:Y:S06]  /*6af0*/  LDSM.16.M88.4 R204, [R247] ;  /* 0x00000000f7cc783b */ /* 0x000e6c0000000200 */
[----:B------:R-:W1:Y:S06]  /*6b00*/  LDSM.16.M88.4 R208, [R246] ;  /* 0x00000000f6d0783b */ /* 0x000e6c0000000200 */
[----:B------:R-:W1:Y:S01]  /*6b10*/  LDSM.16.M88.4 R212, [R245] ;  /* 0x00000000f5d4783b */ /* 0x000e620000000200 */
[----:B--2---:R-:W-:Y:S02]  /*6b20*/  IMAD.WIDE.U32 R2, R2, 0x60, R12 ;  /* 0x0000006002027825 */ /* 0x004fe400078e000c */
[C---:B---3--:R-:W-:Y:S03]  /*6b30*/  HMMA.16816.F32.BF16 R12, R48.reuse, R16, RZ ;  /* 0x00000010300c723c */ /* 0x048fe600000418ff */
[----:B------:R-:W-:Y:S02]  /*6b40*/  IADD3 R28, R3, R0, RZ ;  /* 0x00000000031c7210 */ /* 0x000fe40007ffe0ff */
[C---:B------:R-:W-:Y:S02]  /*6b50*/  SHF.L.U32 R0, R2.reuse, 0x1, RZ ;  /* 0x0000000102007819 */ /* 0x040fe400000006ff */
[----:B------:R-:W-:Y:S01]  /*6b60*/  SHF.L.U64.HI R28, R2, 0x1, R28 ;  /* 0x00000001021c7819 */ /* 0x000fe2000001021c */
[C---:B------:R-:W-:Y:S01]  /*6b70*/  HMMA.16816.F32.BF16 R16, R48.reuse, R18, RZ ;  /* 0x000000123010723c */ /* 0x040fe200000418ff */
[C---:B------:R-:W-:Y:S03]  /*6b80*/  IADD3 R2, P6, R0.reuse, c[0x0][0x1f8], RZ ;  /* 0x00007e0000027a10 */ /* 0x040fe60007fde0ff */
[----:B------:R-:W-:Y:S02]  /*6b90*/  IADD3 R30, P5, R0, 0x80, RZ ;  /* 0x00000080001e7810 */ /* 0x000fe40007fbe0ff */
[----:B------:R-:W-:Y:S02]  /*6ba0*/  IADD3.X R3, R28, c[0x0][0x1fc], RZ, P6, !PT ;  /* 0x00007f001c037a10 */ /* 0x000fe400037fe4ff */
[----:B------:R-:W-:Y:S03]  /*6bb0*/  IADD3 R36, P6, R0, 0x100, RZ ;  /* 0x0000010000247810 */ /* 0x000fe60007fde0ff */
[----:B------:R-:W-:Y:S01]  /*6bc0*/  @!PT LDS RZ, [RZ] ;  /* 0x00000000fffff984 */ /* 0x000fe20000000800 */
[----:B------:R-:W-:Y:S01]  /*6bd0*/  @!PT LDS RZ, [RZ] ;  /* 0x00000000fffff984 */ /* 0x000fe20000000800 */
[----:B------:R-:W-:Y:S01]  /*6be0*/  @!PT LDS RZ, [RZ] ;  /* 0x00000000fffff984 */ /* 0x000fe20000000800 */
[----:B------:R2:W-:Y:S01]  /*6bf0*/  LDGSTS.E.BYPASS.LTC128B.128 [R250+0x100], [R2.64], !P1 ;  /* 0x0010000002fa7fae */ /* 0x0005e2000c901d48 */
[----:B------:R-:W-:Y:S02]  /*6c00*/  IADD3 R30, P0, R30, c[0x0][0x1f8], RZ ;  /* 0x00007e001e1e7a10 */ /* 0x000fe40007f1e0ff */
[----:B------:R-:W-:Y:S02]  /*6c10*/  P2R R20, PR, RZ, 0x40 ;  /* 0x00000040ff147803 */ /* 0x000fe40000000000 */
[--C-:B------:R-:W-:Y:S02]  /*6c20*/  IADD3.X R31, RZ, c[0x0][0x1fc], R28.reuse, P0, P5 ;  /* 0x00007f00ff1f7a10 */ /* 0x100fe400007ea41c */
[----:B------:R-:W-:Y:S02]  /*6c30*/  IADD3 R36, P0, R36, c[0x0][0x1f8], RZ ;  /* 0x00007e0024247a10 */ /* 0x000fe40007f1e0ff */
[----:B------:R-:W-:Y:S01]  /*6c40*/  ISETP.NE.AND P5, PT, R20, RZ, PT ;  /* 0x000000ff1400720c */ /* 0x000fe20003fa5270 */
[----:B------:R3:W-:Y:S01]  /*6c50*/  LDGSTS.E.BYPASS.LTC128B.128 [R250+0x3100], [R30.64], !P4 ;  /* 0x031000001efa7fae */ /* 0x0007e2000e101d48 */
[C---:B----4-:R-:W-:Y:S01]  /*6c60*/  HMMA.16816.F32.BF16 R20, R48.reuse, R24, RZ ;  /* 0x000000183014723c */ /* 0x050fe200000418ff */
[----:B------:R-:W-:Y:S02]  /*6c70*/  IADD3 R0, P6, R0, 0x180, RZ ;  /* 0x0000018000007810 */ /* 0x000fe40007fde0ff */
[--C-:B------:R-:W-:Y:S02]  /*6c80*/  IADD3.X R37, RZ, c[0x0][0x1fc], R28.reuse, P0, P5 ;  /* 0x00007f00ff257a10 */ /* 0x100fe400007ea41c */
[----:B------:R-:W-:Y:S03]  /*6c90*/  IADD3 R38, P5, R0, c[0x0][0x1f8], RZ ;  /* 0x00007e0000267a10 */ /* 0x000fe60007fbe0ff */
[C---:B------:R-:W-:Y:S01]  /*6ca0*/  HMMA.16816.F32.BF16 R24, R48.reuse, R26, RZ ;  /* 0x0000001a3018723c */ /* 0x040fe200000418ff */
[----:B------:R4:W-:Y:S03]  /*6cb0*/  LDGSTS.E.BYPASS.LTC128B.128 [R250+0x6100], [R36.64], !P3 ;  /* 0x0610000024fa7fae */ /* 0x0009e6000d901d48 */
[----:B------:R-:W-:Y:S02]  /*6cc0*/  IADD3.X R39, RZ, c[0x0][0x1fc], R28, P5, P6 ;  /* 0x00007f00ff277a10 */ /* 0x000fe40002fec41c */
[----:B--2---:R-:W-:Y:S03]  /*6cd0*/  IADD3 R2, P0, R2, UR4, RZ ;  /* 0x0000000402027c10 */ /* 0x004fe6000ff1e0ff */
[----:B------:R2:W-:Y:S03]  /*6ce0*/  LDGSTS.E.BYPASS.LTC128B.128 [R250+0x9100], [R38.64], !P2 ;  /* 0x0910000026fa7fae */ /* 0x0005e6000d101d48 */
[----:B------:R-:W-:Y:S05]  /*6cf0*/  IADD3.X R3, R3, UR5, RZ, P0, !PT ;  /* 0x0000000503037c10 */ /* 0x000fea00087fe4ff */
[----:B------:R1:W-:Y:S01]  /*6d00*/  LDGSTS.E.BYPASS.LTC128B.128 [R250+0x1100], [R2.64], !P1 ;  /* 0x0110000002fa7fae */ /* 0x0003e2000c901d48 */
[C---:B---3--:R-:W-:Y:S05]  /*6d10*/  HMMA.16816.F32.BF16 R28, R48.reuse, R32, RZ ;  /* 0x00000020301c723c */ /* 0x048fea00000418ff */
[----:B------:R3:W-:Y:S03]  /*6d20*/  LDGSTS.E.BYPASS.LTC128B.128 [R250+0x4100], [R2.64+0x80], !P4 ;  /* 0x0410008002fa7fae */ /* 0x0007e6000e101d48 */
[C---:B------:R-:W-:Y:S03]  /*6d30*/  HMMA.16816.F32.BF16 R32, R48.reuse, R34, RZ ;  /* 0x000000223020723c */ /* 0x040fe600000418ff */
[----:B------:R3:W-:Y:S01]  /*6d40*/  LDGSTS.E.BYPASS.LTC128B.128 [R250+0x7100], [R2.64+0x100], !P3 ;  /* 0x0710010002fa7fae */ /* 0x0007e2000d901d48 */
[----:B----4-:R-:W-:Y:S04]  /*6d50*/  IADD3 R36, P0, R2, UR4, RZ ;  /* 0x0000000402247c10 */ /* 0x010fe8000ff1e0ff */
[----:B------:R-:W-:Y:S01]  /*6d60*/  IADD3.X R37, R3, UR5, RZ, P0, !PT ;  /* 0x0000000503257c10 */ /* 0x000fe200087fe4ff */
[----:B------:R3:W-:Y:S01]  /*6d70*/  LDGSTS.E.BYPASS.LTC128B.128 [R250+0xa100], [R2.64+0x180], !P2 ;  /* 0x0a10018002fa7fae */ /* 0x0007e2000d101d48 */
[C---:B------:R-:W-:Y:S02]  /*6d80*/  ISETP.GT.AND P0, PT, R251.reuse, RZ, PT ;  /* 0x000000fffb00720c */ /* 0x040fe40003f04270 */
[----:B------:R-:W-:Y:S03]  /*6d90*/  IADD3 R251, R251, -0x1, RZ ;  /* 0xfffffffffbfb7810 */ /* 0x000fe60007ffe0ff */
[----:B------:R2:W-:Y:S06]  /*6da0*/  LDGSTS.E.BYPASS.LTC128B.128 [R250+0x2100], [R36.64], !P1 ;  /* 0x0210000024fa7fae */ /* 0x0005ec000c901d48 */
[----:B------:R2:W-:Y:S06]  /*6db0*/  LDGSTS.E.BYPASS.LTC128B.128 [R250+0x5100], [R36.64+0x80], !P4 ;  /* 0x0510008024fa7fae */ /* 0x0005ec000e101d48 */
[----:B------:R2:W-:Y:S06]  /*6dc0*/  LDGSTS.E.BYPASS.LTC128B.128 [R250+0x8100], [R36.64+0x100], !P3 ;  /* 0x0810010024fa7fae */ /* 0x0005ec000d901d48 */
[----:B------:R2:W-:Y:S06]  /*6dd0*/  LDGSTS.E.BYPASS.LTC128B.128 [R250+0xb100], [R36.64+0x180], !P2 ;  /* 0x0b10018024fa7fae */ /* 0x0005ec000d101d48 */
[----:B------:R-:W0:Y:S01]  /*6de0*/  LDGDEPBAR ;  /* 0x00000000000079af */ /* 0x000e220000000000 */
[C---:B--2---:R-:W-:Y:S08]  /*6df0*/  HMMA.16816.F32.BF16 R36, R48.reuse, R40, RZ ;  /* 0x000000283024723c */ /* 0x044ff000000418ff */
[C---:B------:R-:W-:Y:S08]  /*6e00*/  HMMA.16816.F32.BF16 R40, R48.reuse, R42, RZ ;  /* 0x0000002a3028723c */ /* 0x040ff000000418ff */
[C---:B------:R-:W-:Y:S08]  /*6e10*/  HMMA.16816.F32.BF16 R44, R48.reuse, R184, RZ ;  /* 0x000000b8302c723c */ /* 0x040ff000000418ff */
[----:B------:R-:W-:Y:S01]  /*6e20*/  HMMA.16816.F32.BF16 R48, R48, R186, RZ ;  /* 0x000000ba3030723c */ /* 0x000fe200000418ff */
[----:B------:R-:W-:Y:S07]  /*6e30*/  LDSM.16.M88.4 R184, [R225] ;  /* 0x00000000e1b8783b */ /* 0x000fee0000000200 */
[C---:B-1----:R-:W-:Y:S08]  /*6e40*/  HMMA.16816.F32.BF16 R4, R188.reuse, R192, R4 ;  /* 0x000000c0bc04723c */ /* 0x042ff00000041804 */
[C---:B------:R-:W-:Y:S01]  /*6e50*/  HMMA.16816.F32.BF16 R8, R188.reuse, R194, R8 ;  /* 0x000000c2bc08723c */ /* 0x040fe20000041808 */
[----:B------:R-:W1:Y:S07]  /*6e60*/  LDSM.16.M88.4 R192, [R221+0xc100] ;  /* 0x00c10000ddc0783b */ /* 0x000e6e0000000200 */
[C---:B------:R-:W-:Y:S08]  /*6e70*/  HMMA.16816.F32.BF16 R12, R188.reuse, R196, R12 ;  /* 0x000000c4bc0c723c */ /* 0x040ff0000004180c */
[C---:B------:R-:W-:Y:S01]  /*6e80*/  HMMA.16816.F32.BF16 R16, R188.reuse, R198, R16 ;  /* 0x000000c6bc10723c */ /* 0x040fe20000041810 */
[----:B------:R-:W2:Y:S07]  /*6e90*/  LDSM.16.M88.4 R196, [R221+0xc900] ;  /* 0x00c90000ddc4783b */ /* 0x000eae0000000200 */
[C---:B------:R-:W-:Y:S08]  /*6ea0*/  HMMA.16816.F32.BF16 R20, R188.reuse, R200, R20 ;  /* 0x000000c8bc14723c */ /* 0x040ff00000041814 */
[C---:B------:R-:W-:Y:S01]  /*6eb0*/  HMMA.16816.F32.BF16 R24, R188.reuse, R202, R24 ;  /* 0x000000cabc18723c */ /* 0x040fe20000041818 */
[----:B------:R-:W4:Y:S07]  /*6ec0*/  LDSM.16.M88.4 R200, [R221+0xd100] ;  /* 0x00d10000ddc8783b */ /* 0x000f2e0000000200 */
[C---:B------:R-:W-:Y:S08]  /*6ed0*/  HMMA.16816.F32.BF16 R28, R188.reuse, R204, R28 ;  /* 0x000000ccbc1c723c */ /* 0x040ff0000004181c */
[C---:B------:R-:W-:Y:S01]  /*6ee0*/  HMMA.16816.F32.BF16 R32, R188.reuse, R206, R32 ;  /* 0x000000cebc20723c */ /* 0x040fe20000041820 */
[----:B------:R-:W2:Y:S07]  /*6ef0*/  LDSM.16.M88.4 R204, [R221+0xd900] ;  /* 0x00d90000ddcc783b */ /* 0x000eae0000000200 */
[C---:B------:R-:W-:Y:S08]  /*6f00*/  HMMA.16816.F32.BF16 R36, R188.reuse, R208, R36 ;  /* 0x000000d0bc24723c */ /* 0x040ff00000041824 */
[C---:B------:R-:W-:Y:S01]  /*6f10*/  HMMA.16816.F32.BF16 R40, R188.reuse, R210, R40 ;  /* 0x000000d2bc28723c */ /* 0x040fe20000041828 */
[----:B------:R-:W-:Y:S07]  /*6f20*/  LDSM.16.M88.4 R208, [R221+0xe900] ;  /* 0x00e90000ddd0783b */ /* 0x000fee0000000200 */
[C---:B------:R-:W-:Y:S01]  /*6f30*/  HMMA.16816.F32.BF16 R44, R188.reuse, R212, R44 ;  /* 0x000000d4bc2c723c */ /* 0x040fe2000004182c */
[----:B------:R-:W3:Y:S07]  /*6f40*/  LDL.64 R212, [R1+0x30] ;  /* 0x0000300001d47983 */ /* 0x000eee0000100a00 */
[----:B------:R-:W-:Y:S01]  /*6f50*/  HMMA.16816.F32.BF16 R48, R188, R214, R48 ;  /* 0x000000d6bc30723c */ /* 0x000fe20000041830 */
[----:B------:R-:W4:Y:S06]  /*6f60*/  LDSM.16.M88.4 R188, [R221+0xe100] ;  /* 0x00e10000ddbc783b */ /* 0x000f2c0000000200 */
[----:B------:R-:W3:Y:S01]  /*6f70*/  LDL.64 R214, [R1+0x20] ;  /* 0x0000200001d67983 */ /* 0x000ee20000100a00 */
[C---:B-1----:R-:W-:Y:S08]  /*6f80*/  HMMA.16816.F32.BF16 R4, R184.reuse, R192, R4 ;  /* 0x000000c0b804723c */ /* 0x042ff00000041804 */
[C---:B------:R-:W-:Y:S01]  /*6f90*/  HMMA.16816.F32.BF16 R8, R184.reuse, R194, R8 ;  /* 0x000000c2b808723c */ /* 0x040fe20000041808 */
[----:B------:R-:W-:Y:S07]  /*6fa0*/  LDSM.16.M88.4 R192, [R220] ;  /* 0x00000000dcc0783b */ /* 0x000fee0000000200 */
[C---:B--2---:R-:W-:Y:S08]  /*6fb0*/  HMMA.16816.F32.BF16 R12, R184.reuse, R196, R12 ;  /* 0x000000c4b80c723c */ /* 0x044ff0000004180c */
[C---:B------:R-:W-:Y:S01]  /*6fc0*/  HMMA.16816.F32.BF16 R16, R184.reuse, R198, R16 ;  /* 0x000000c6b810723c */ /* 0x040fe20000041810 */
[----:B------:R-:W-:Y:S07]  /*6fd0*/  LDSM.16.M88.4 R196, [R220+0x800] ;  /* 0x00080000dcc4783b */ /* 0x000fee0000000200 */
[C---:B----4-:R-:W-:Y:S08]  /*6fe0*/  HMMA.16816.F32.BF16 R20, R184.reuse, R200, R20 ;  /* 0x000000c8b814723c */ /* 0x050ff00000041814 */
[C---:B------:R-:W-:Y:S01]  /*6ff0*/  HMMA.16816.F32.BF16 R24, R184.reuse, R202, R24 ;  /* 0x000000cab818723c */ /* 0x040fe20000041818 */
[----:B------:R-:W-:Y:S07]  /*7000*/  LDSM.16.M88.4 R200, [R220+0x1000] ;  /* 0x00100000dcc8783b */ /* 0x000fee0000000200 */
[C---:B------:R-:W-:Y:S08]  /*7010*/  HMMA.16816.F32.BF16 R28, R184.reuse, R204, R28 ;  /* 0x000000ccb81c723c */ /* 0x040ff0000004181c */
[C---:B------:R-:W-:Y:S01]  /*7020*/  HMMA.16816.F32.BF16 R32, R184.reuse, R206, R32 ;  /* 0x000000ceb820723c */ /* 0x040fe20000041820 */
[----:B------:R-:W-:Y:S07]  /*7030*/  LDSM.16.M88.4 R204, [R220+0x1800] ;  /* 0x00180000dccc783b */ /* 0x000fee0000000200 */
[C---:B------:R-:W-:Y:S08]  /*7040*/  HMMA.16816.F32.BF16 R36, R184.reuse, R188, R36 ;  /* 0x000000bcb824723c */ /* 0x040ff00000041824 */
[C---:B------:R-:W-:Y:S01]  /*7050*/  HMMA.16816.F32.BF16 R40, R184.reuse, R190, R40 ;  /* 0x000000beb828723c */ /* 0x040fe20000041828 */
[----:B------:R-:W1:Y:S07]  /*7060*/  LDSM.16.M88.4 R188, [R224] ;  /* 0x00000000e0bc783b */ /* 0x000e6e0000000200 */
[C---:B------:R-:W-:Y:S08]  /*7070*/  HMMA.16816.F32.BF16 R44, R184.reuse, R208, R44 ;  /* 0x000000d0b82c723c */ /* 0x040ff0000004182c */
[----:B------:R-:W-:Y:S01]  /*7080*/  HMMA.16816.F32.BF16 R48, R184, R210, R48 ;  /* 0x000000d2b830723c */ /* 0x000fe20000041830 */
[----:B------:R-:W2:Y:S06]  /*7090*/  LDSM.16.M88.4 R184, [R220+0x2000] ;  /* 0x00200000dcb8783b */ /* 0x000eac0000000200 */
[----:B------:R-:W4:Y:S01]  /*70a0*/  LDSM.16.M88.4 R208, [R220+0x2800] ;  /* 0x00280000dcd0783b */ /* 0x000f220000000200 */
        /* <DEDUP_REMOVED lines=12> */
[C---:B--2---:R-:W-:Y:S08]  /*7170*/  HMMA.16816.F32.BF16 R36, R188.reuse, R184, R36 ;  /* 0x000000b8bc24723c */ /* 0x044ff00000041824 */
[C---:B------:R-:W-:Y:S01]  /*7180*/  HMMA.16816.F32.BF16 R40, R188.reuse, R186, R40 ;  /* 0x000000babc28723c */ /* 0x040fe20000041828 */
[----:B------:R-:W1:Y:S07]  /*7190*/  LDSM.16.M88.4 R184, [R223+0x4000] ;  /* 0x00400000dfb8783b */ /* 0x000e6e0000000200 */
[C---:B----4-:R-:W-:Y:S08]  /*71a0*/  HMMA.16816.F32.BF16 R44, R188.reuse, R208, R44 ;  /* 0x000000d0bc2c723c */ /* 0x050ff0000004182c */
[----:B------:R-:W-:Y:S01]  /*71b0*/  HMMA.16816.F32.BF16 R48, R188, R210, R48 ;  /* 0x000000d2bc30723c */ /* 0x000fe20000041830 */
[----:B------:R-:W2:Y:S06]  /*71c0*/  LDSM.16.M88.4 R188, [R167+0x11100] ;  /* 0x01110000a7bc783b */ /* 0x000eac0000000200 */
[----:B------:R-:W4:Y:S01]  /*71d0*/  LDSM.16.M88.4 R208, [R167+0x11900] ;  /* 0x01190000a7d0783b */ /* 0x000f220000000200 */
[C---:B-1----:R-:W-:Y:S08]  /*71e0*/  HMMA.16816.F32.BF16 R4, R184.reuse, R192, R4 ;  /* 0x000000c0b804723c */ /* 0x042ff00000041804 */
[C---:B------:R-:W-:Y:S01]  /*71f0*/  HMMA.16816.F32.BF16 R8, R184.reuse, R194, R8 ;  /* 0x000000c2b808723c */ /* 0x040fe20000041808 */
[----:B------:R-:W-:Y:S07]  /*7200*/  LDSM.16.M88.4 R192, [R244] ;  /* 0x00000000f4c0783b */ /* 0x000fee0000000200 */
[C---:B------:R-:W-:Y:S08]  /*7210*/  HMMA.16816.F32.BF16 R12, R184.reuse, R196, R12 ;  /* 0x000000c4b80c723c */ /* 0x040ff0000004180c */
        /* <DEDUP_REMOVED lines=8> */
[C---:B--2---:R-:W-:Y:S08]  /*72a0*/  HMMA.16816.F32.BF16 R36, R184.reuse, R188, R36 ;  /* 0x000000bcb824723c */ /* 0x044ff00000041824 */
[C---:B------:R-:W-:Y:S01]  /*72b0*/  HMMA.16816.F32.BF16 R40, R184.reuse, R190, R40 ;  /* 0x000000beb828723c */ /* 0x040fe20000041828 */
[----:B------:R-:W1:Y:S07]  /*72c0*/  LDSM.16.M88.4 R188, [R222+0x4000] ;  /* 0x00400000debc783b */ /* 0x000e6e0000000200 */
[C---:B----4-:R-:W-:Y:S08]  /*72d0*/  HMMA.16816.F32.BF16 R44, R184.reuse, R208, R44 ;  /* 0x000000d0b82c723c */ /* 0x050ff0000004182c */
[----:B------:R-:W-:Y:S01]  /*72e0*/  HMMA.16816.F32.BF16 R48, R184, R210, R48 ;  /* 0x000000d2b830723c */ /* 0x000fe20000041830 */
[----:B------:R-:W2:Y:S06]  /*72f0*/  LDSM.16.M88.4 R184, [R240] ;  /* 0x00000000f0b8783b */ /* 0x000eac0000000200 */
[----:B------:R-:W4:Y:S01]  /*7300*/  LDSM.16.M88.4 R208, [R239] ;  /* 0x00000000efd0783b */ /* 0x000f220000000200 */
        /* <DEDUP_REMOVED lines=138> */
[----:B------:R-:W1:Y:S07]  /*7bb0*/  LDSM.16.M88.4 R196, [R232] ;  /* 0x00000000e8c4783b */ /* 0x000e6e0000000200 */
[C---:B------:R-:W-:Y:S08]  /*7bc0*/  HMMA.16816.F32.BF16 R20, R184.reuse, R200, R20 ;  /* 0x000000c8b814723c */ /* 0x040ff00000041814 */
[C---:B------:R-:W-:Y:S01]  /*7bd0*/  HMMA.16816.F32.BF16 R24, R184.reuse, R202, R24 ;  /* 0x000000cab818723c */ /* 0x040fe20000041818 */
[----:B------:R-:W1:Y:S07]  /*7be0*/  LDSM.16.M88.4 R200, [R231] ;  /* 0x00000000e7c8783b */ /* 0x000e6e0000000200 */
[C---:B------:R-:W-:Y:S08]  /*7bf0*/  HMMA.16816.F32.BF16 R28, R184.reuse, R204, R28 ;  /* 0x000000ccb81c723c */ /* 0x040ff0000004181c */
[C---:B------:R-:W-:Y:S01]  /*7c00*/  HMMA.16816.F32.BF16 R32, R184.reuse, R206, R32 ;  /* 0x000000ceb820723c */ /* 0x040fe20000041820 */
[----:B------:R-:W-:Y:S07]  /*7c10*/  LDSM.16.M88.4 R204, [R229] ;  /* 0x00000000e5cc783b */ /* 0x000fee0000000200 */
[C---:B--2---:R-:W-:Y:S08]  /*7c20*/  HMMA.16816.F32.BF16 R36, R184.reuse, R188, R36 ;  /* 0x000000bcb824723c */ /* 0x044ff00000041824 */
[C---:B------:R-:W-:Y:S01]  /*7c30*/  HMMA.16816.F32.BF16 R40, R184.reuse, R190, R40 ;  /* 0x000000beb828723c */ /* 0x040fe20000041828 */
[----:B------:R-:W2:Y:S07]  /*7c40*/  LDSM.16.M88.4 R188, [R230] ;  /* 0x00000000e6bc783b */ /* 0x000eae0000000200 */
[C---:B----4-:R-:W-:Y:S08]  /*7c50*/  HMMA.16816.F32.BF16 R44, R184.reuse, R208, R44 ;  /* 0x000000d0b82c723c */ /* 0x050ff0000004182c */
[----:B------:R-:W-:Y:S01]  /*7c60*/  HMMA.16816.F32.BF16 R48, R184, R210, R48 ;  /* 0x000000d2b830723c */ /* 0x000fe20000041830 */
[----:B------:R-:W4:Y:S06]  /*7c70*/  LDSM.16.M88.4 R184, [R228] ;  /* 0x00000000e4b8783b */ /* 0x000f2c0000000200 */
[----:B------:R-:W-:Y:S01]  /*7c80*/  LDSM.16.M88.4 R208, [R221+0x15900] ;  /* 0x01590000ddd0783b */ /* 0x000fe20000000200 */
[C---:B-1----:R-:W-:Y:S08]  /*7c90*/  HMMA.16816.F32.BF16 R4, R192.reuse, R196, R4 ;  /* 0x000000c4c004723c */ /* 0x042ff00000041804 */
[C---:B------:R-:W-:Y:S01]  /*7ca0*/  HMMA.16816.F32.BF16 R8, R192.reuse, R198, R8 ;  /* 0x000000c6c008723c */ /* 0x040fe20000041808 */
[----:B------:R-:W1:Y:S07]  /*7cb0*/  LDSM.16.M88.4 R196, [R227] ;  /* 0x00000000e3c4783b */ /* 0x000e6e0000000200 */
[C---:B------:R-:W-:Y:S08]  /*7cc0*/  HMMA.16816.F32.BF16 R12, R192.reuse, R200, R12 ;  /* 0x000000c8c00c723c */ /* 0x040ff0000004180c */
[C---:B------:R-:W-:Y:S01]  /*7cd0*/  HMMA.16816.F32.BF16 R16, R192.reuse, R202, R16 ;  /* 0x000000cac010723c */ /* 0x040fe20000041810 */
[----:B------:R-:W-:Y:S07]  /*7ce0*/  LDSM.16.M88.4 R200, [R221+0x15100] ;  /* 0x01510000ddc8783b */ /* 0x000fee0000000200 */
[C---:B--2---:R-:W-:Y:S08]  /*7cf0*/  HMMA.16816.F32.BF16 R20, R192.reuse, R188, R20 ;  /* 0x000000bcc014723c */ /* 0x044ff00000041814 */
[C---:B------:R-:W-:Y:S01]  /*7d00*/  HMMA.16816.F32.BF16 R24, R192.reuse, R190, R24 ;  /* 0x000000bec018723c */ /* 0x040fe20000041818 */
[----:B------:R-:W2:Y:S07]  /*7d10*/  LDSM.16.M88.4 R188, [R225+0xc000] ;  /* 0x00c00000e1bc783b */ /* 0x000eae0000000200 */
[C---:B------:R-:W-:Y:S08]  /*7d20*/  HMMA.16816.F32.BF16 R28, R192.reuse, R204, R28 ;  /* 0x000000ccc01c723c */ /* 0x040ff0000004181c */
[C---:B------:R-:W-:Y:S01]  /*7d30*/  HMMA.16816.F32.BF16 R32, R192.reuse, R206, R32 ;  /* 0x000000cec020723c */ /* 0x040fe20000041820 */
[----:B------:R-:W3:Y:S07]  /*7d40*/  LDSM.16.M88.4 R204, [R221+0x16100] ;  /* 0x01610000ddcc783b */ /* 0x000eee0000000200 */
[C---:B----4-:R-:W-:Y:S08]  /*7d50*/  HMMA.16816.F32.BF16 R36, R192.reuse, R184, R36 ;  /* 0x000000b8c024723c */ /* 0x050ff00000041824 */
[C---:B------:R-:W-:Y:S01]  /*7d60*/  HMMA.16816.F32.BF16 R40, R192.reuse, R186, R40 ;  /* 0x000000bac028723c */ /* 0x040fe20000041828 */
[----:B------:R-:W4:Y:S07]  /*7d70*/  LDSM.16.M88.4 R184, [R221+0x16900] ;  /* 0x01690000ddb8783b */ /* 0x000f2e0000000200 */
[C---:B-1----:R-:W-:Y:S08]  /*7d80*/  HMMA.16816.F32.BF16 R44, R192.reuse, R196, R44 ;  /* 0x000000c4c02c723c */ /* 0x042ff0000004182c */
[----:B------:R-:W-:Y:S01]  /*7d90*/  HMMA.16816.F32.BF16 R48, R192, R198, R48 ;  /* 0x000000c6c030723c */ /* 0x000fe20000041830 */
[----:B------:R-:W1:Y:S06]  /*7da0*/  LDSM.16.M88.4 R192, [R221+0x17100] ;  /* 0x01710000ddc0783b */ /* 0x000e6c0000000200 */
[----:B------:R-:W1:Y:S01]  /*7db0*/  LDSM.16.M88.4 R196, [R221+0x17900] ;  /* 0x01790000ddc4783b */ /* 0x000e620000000200 */
[C---:B--2---:R-:W-:Y:S08]  /*7dc0*/  HMMA.16816.F32.BF16 R4, R188.reuse, R200, R4 ;  /* 0x000000c8bc04723c */ /* 0x044ff00000041804 */
[C---:B------:R-:W-:Y:S01]  /*7dd0*/  HMMA.16816.F32.BF16 R8, R188.reuse, R202, R8 ;  /* 0x000000cabc08723c */ /* 0x040fe20000041808 */
[----:B------:R-:W-:Y:S07]  /*7de0*/  LDSM.16.M88.4 R200, [R224+0xc000] ;  /* 0x00c00000e0c8783b */ /* 0x000fee0000000200 */
[C---:B------:R-:W-:Y:S08]  /*7df0*/  HMMA.16816.F32.BF16 R12, R188.reuse, R208, R12 ;  /* 0x000000d0bc0c723c */ /* 0x040ff0000004180c */
[C---:B------:R-:W-:Y:S01]  /*7e00*/  HMMA.16816.F32.BF16 R16, R188.reuse, R210, R16 ;  /* 0x000000d2bc10723c */ /* 0x040fe20000041810 */
[----:B------:R-:W2:Y:S07]  /*7e10*/  LDSM.16.M88.4 R208, [R220+0x9000] ;  /* 0x00900000dcd0783b */ /* 0x000eae0000000200 */
[C---:B---3--:R-:W-:Y:S08]  /*7e20*/  HMMA.16816.F32.BF16 R20, R188.reuse, R204, R20 ;  /* 0x000000ccbc14723c */ /* 0x048ff00000041814 */
[C---:B------:R-:W-:Y:S01]  /*7e30*/  HMMA.16816.F32.BF16 R24, R188.reuse, R206, R24 ;  /* 0x000000cebc18723c */ /* 0x040fe20000041818 */
[----:B------:R-:W3:Y:S07]  /*7e40*/  LDSM.16.M88.4 R204, [R220+0x9800] ;  /* 0x00980000dccc783b */ /* 0x000eee0000000200 */
[C---:B----4-:R-:W-:Y:S08]  /*7e50*/  HMMA.16816.F32.BF16 R28, R188.reuse, R184, R28 ;  /* 0x000000b8bc1c723c */ /* 0x050ff0000004181c */
[C---:B------:R-:W-:Y:S01]  /*7e60*/  HMMA.16816.F32.BF16 R32, R188.reuse, R186, R32 ;  /* 0x000000babc20723c */ /* 0x040fe20000041820 */
[----:B------:R-:W4:Y:S07]  /*7e70*/  LDSM.16.M88.4 R184, [R220+0xa000] ;  /* 0x00a00000dcb8783b */ /* 0x000f2e0000000200 */
[C---:B-1----:R-:W-:Y:S08]  /*7e80*/  HMMA.16816.F32.BF16 R36, R188.reuse, R192, R36 ;  /* 0x000000c0bc24723c */ /* 0x042ff00000041824 */
[C---:B------:R-:W-:Y:S01]  /*7e90*/  HMMA.16816.F32.BF16 R40, R188.reuse, R194, R40 ;  /* 0x000000c2bc28723c */ /* 0x040fe20000041828 */
[----:B------:R-:W-:Y:S07]  /*7ea0*/  LDSM.16.M88.4 R192, [R220+0xb000] ;  /* 0x00b00000dcc0783b */ /* 0x000fee0000000200 */
[C---:B------:R-:W-:Y:S08]  /*7eb0*/  HMMA.16816.F32.BF16 R44, R188.reuse, R196, R44 ;  /* 0x000000c4bc2c723c */ /* 0x040ff0000004182c */
[----:B------:R-:W-:Y:S01]  /*7ec0*/  HMMA.16816.F32.BF16 R48, R188, R198, R48 ;  /* 0x000000c6bc30723c */ /* 0x000fe20000041830 */
[----:B------:R-:W1:Y:S07]  /*7ed0*/  LDSM.16.M88.4 R188, [R220+0xa800] ;  /* 0x00a80000dcbc783b */ /* 0x000e6e0000000200 */
[C---:B--2---:R-:W-:Y:S08]  /*7ee0*/  HMMA.16816.F32.BF16 R4, R200.reuse, R208, R4 ;  /* 0x000000d0c804723c */ /* 0x044ff00000041804 */
[C---:B------:R-:W-:Y:S08]  /*7ef0*/  HMMA.16816.F32.BF16 R8, R200.reuse, R210, R8 ;  /* 0x000000d2c808723c */ /* 0x040ff00000041808 */
[C---:B---3--:R-:W-:Y:S08]  /*7f00*/  HMMA.16816.F32.BF16 R12, R200.reuse, R204, R12 ;  /* 0x000000ccc80c723c */ /* 0x048ff0000004180c */
[C---:B------:R-:W-:Y:S04]  /*7f10*/  HMMA.16816.F32.BF16 R16, R200.reuse, R206, R16 ;  /* 0x000000cec810723c */ /* 0x040fe80000041810 */
[----:B------:R-:W-:Y:S02]  /*7f20*/  FMNMX.FTZ R0, R4, R165, !PT ;  /* 0x000000a504007209 */ /* 0x000fe40007810000 */
[----:B------:R-:W-:Y:S02]  /*7f30*/  FMNMX.FTZ R2, R6, R166, !PT ;  /* 0x000000a606027209 */ /* 0x000fe40007810000 */
[C---:B----4-:R-:W-:Y:S04]  /*7f40*/  HMMA.16816.F32.BF16 R20, R200.reuse, R184, R20 ;  /* 0x000000b8c814723c */ /* 0x050fe80000041814 */
[----:B------:R-:W-:Y:S02]  /*7f50*/  FMNMX.FTZ R0, R5, R0, !PT ;  /* 0x0000000005007209 */ /* 0x000fe40007810000 */
[----:B------:R-:W-:Y:S02]  /*7f60*/  FMNMX.FTZ R2, R7, R2, !PT ;  /* 0x0000000207027209 */ /* 0x000fe40007810000 */
[C---:B------:R-:W-:Y:S01]  /*7f70*/  HMMA.16816.F32.BF16 R24, R200.reuse, R186, R24 ;  /* 0x000000bac818723c */ /* 0x040fe20000041818 */
[----:B------:R-:W2:Y:S01]  /*7f80*/  LDSM.16.M88.4 R184, [R220+0xb800] ;  /* 0x00b80000dcb8783b */ /* 0x000ea20000000200 */
[----:B------:R-:W-:Y:S04]  /*7f90*/  DEPBAR.LE SB0, 0x0 ;  /* 0x000080000000791a */ /* 0x000fe80000000000 */
[----:B------:R-:W-:Y:S01]  /*7fa0*/  FMNMX.FTZ R0, R8, R0, !PT ;  /* 0x0000000008007209 */ /* 0x000fe20007810000 */
[----:B------:R-:W-:Y:S01]  /*7fb0*/  BAR.SYNC.DEFER_BLOCKING 0x0 ;  /* 0x0000000000007b1d */ /* 0x000fe20000010000 */
[C---:B-1----:R-:W-:Y:S05]  /*7fc0*/  HMMA.16816.F32.BF16 R28, R200.reuse, R188, R28 ;  /* 0x000000bcc81c723c */ /* 0x042fea000004181c */
[----:B------:R-:W-:Y:S02]  /*7fd0*/  FMNMX.FTZ R0, R9, R0, !PT ;  /* 0x0000000009007209 */ /* 0x000fe40007810000 */
[----:B------:R-:W-:Y:S01]  /*7fe0*/  FMNMX.FTZ R2, R10, R2, !PT ;  /* 0x000000020a027209 */ /* 0x000fe20007810000 */
[C---:B------:R-:W-:Y:S01]  /*7ff0*/  HMMA.16816.F32.BF16 R32, R200.reuse, R190, R32 ;  /* 0x000000bec820723c */ /* 0x040fe20000041820 */
[----:B------:R-:W-:Y:S03]  /*8000*/  MOV R188, c[0x0][0x1e0] ;  /* 0x0000780000bc7a02 */ /* 0x000fe60000000f00 */
[----:B------:R-:W-:Y:S02]  /*8010*/  FMNMX.FTZ R0, R12, R0, !PT ;  /* 0x000000000c007209 */ /* 0x000fe40007810000 */
[----:B------:R-:W-:Y:S02]  /*8020*/  FMNMX.FTZ R2, R11, R2, !PT ;  /* 0x000000020b027209 */ /* 0x000fe40007810000 */
[C---:B------:R-:W-:Y:S01]  /*8030*/  HMMA.16816.F32.BF16 R36, R200.reuse, R192, R36 ;  /* 0x000000c0c824723c */ /* 0x040fe20000041824 */
[----:B------:R-:W-:Y:S03]  /*8040*/  MOV R189, c[0x0][0x1e4] ;  /* 0x0000790000bd7a02 */ /* 0x000fe60000000f00 */
[----:B------:R-:W-:Y:S02]  /*8050*/  FMNMX.FTZ R0, R13, R0, !PT ;  /* 0x000000000d007209 */ /* 0x000fe40007810000 */
[----:B------:R-:W-:Y:S02]  /*8060*/  FMNMX.FTZ R2, R14, R2, !PT ;  /* 0x000000020e027209 */ /* 0x000fe40007810000 */
[C---:B------:R-:W-:Y:S04]  /*8070*/  HMMA.16816.F32.BF16 R40, R200.reuse, R194, R40 ;  /* 0x000000c2c828723c */ /* 0x040fe80000041828 */
[----:B------:R-:W-:Y:S02]  /*8080*/  FMNMX.FTZ R0, R16, R0, !PT ;  /* 0x0000000010007209 */ /* 0x000fe40007810000 */
[----:B------:R-:W-:Y:S02]  /*8090*/  FMNMX.FTZ R2, R15, R2, !PT ;  /* 0x000000020f027209 */ /* 0x000fe40007810000 */
[----:B------:R-:W-:Y:S01]  /*80a0*/  FMNMX.FTZ R0, R17, R0, !PT ;  /* 0x0000000011007209 */ /* 0x000fe20007810000 */
[C---:B--2---:R-:W-:Y:S03]  /*80b0*/  HMMA.16816.F32.BF16 R44, R200.reuse, R184, R44 ;  /* 0x000000b8c82c723c */ /* 0x044fe6000004182c */
[----:B------:R-:W-:Y:S02]  /*80c0*/  FMNMX.FTZ R0, R20, R0, !PT ;  /* 0x0000000014007209 */ /* 0x000fe40007810000 */
[----:B------:R-:W-:Y:S02]  /*80d0*/  FMNMX.FTZ R2, R18, R2, !PT ;  /* 0x0000000212027209 */ /* 0x000fe40007810000 */
[----:B------:R-:W-:Y:S01]  /*80e0*/  FMNMX.FTZ R0, R21, R0, !PT ;  /* 0x0000000015007209 */ /* 0x000fe20007810000 */
[----:B------:R-:W-:Y:S04]  /*80f0*/  HMMA.16816.F32.BF16 R48, R200, R186, R48 ;  /* 0x000000bac830723c */ /* 0x000fe80000041830 */
[----:B------:R-:W-:Y:S02]  /*8100*/  FMNMX.FTZ R2, R19, R2, !PT ;  /* 0x0000000213027209 */ /* 0x000fe40007810000 */
[----:B------:R-:W-:Y:S01]  /*8110*/  FMNMX.FTZ R0, R24, R0, !PT ;  /* 0x0000000018007209 */ /* 0x000fe20007810000 */
[----:B------:R-:W-:Y:S01]  /*8120*/  @P0 IMAD.WIDE.U32 R186, R251, c[0x0][0x1e0], RZ ;  /* 0x00007800fbba0a25 */ /* 0x000fe200078e00ff */
        /* <DEDUP_REMOVED lines=27> */
[----:B------:R-:W-:Y:S01]  /*82e0*/  @P0 MOV R185, R215 ;  /* 0x000000d700b90202 */ /* 0x000fe20000000f00 */
[----:B------:R-:W1:Y:S01]  /*82f0*/  SHFL.BFLY PT, R3, R164, 0x2, 0x1f ;  /* 0x0c401f00a4037f89 */ /* 0x000e6200000e0000 */
[----:B------:R-:W-:Y:S04]  /*8300*/  FMNMX.FTZ R0, R50, R0, !PT ;  /* 0x0000000032007209 */ /* 0x000fe80007810000 */
[----:B------:R-:W-:Y:S05]  /*8310*/  FMNMX.FTZ R0, R51, R0, !PT ;  /* 0x0000000033007209 */ /* 0x000fea0007810000 */
[----:B------:R-:W2:Y:S01]  /*8320*/  SHFL.BFLY PT, R2, R0, 0x2, 0x1f ;  /* 0x0c401f0000027f89 */ /* 0x000ea200000e0000 */
[----:B-1----:R-:W-:Y:S05]  /*8330*/  FMNMX.FTZ R164, R164, R3, !PT ;  /* 0x00000003a4a47209 */ /* 0x002fea0007810000 */
[----:B------:R-:W1:Y:S01]  /*8340*/  SHFL.BFLY PT, R184, R164, 0x1, 0x1f ;  /* 0x0c201f00a4b87f89 */ /* 0x000e6200000e0000 */
[----:B--2---:R-:W-:Y:S05]  /*8350*/  FMNMX.FTZ R0, R0, R2, !PT ;  /* 0x0000000200007209 */ /* 0x004fea0007810000 */
[----:B------:R-:W2:Y:S01]  /*8360*/  SHFL.BFLY PT, R3, R0, 0x1, 0x1f ;  /* 0x0c201f0000037f89 */ /* 0x000ea200000e0000 */
[----:B-1----:R-:W-:Y:S02]  /*8370*/  FMNMX.FTZ R164, R164, R184, !PT ;  /* 0x000000b8a4a47209 */ /* 0x002fe40007810000 */
[----:B------:R-:W-:Y:S03]  /*8380*/  @P0 SHF.R.S32.HI R184, RZ, 0x1f, R251 ;  /* 0x0000001fffb80819 */ /* 0x000fe600000114fb */
[C---:B------:R-:W-:Y:S02]  /*8390*/  FADD.FTZ R2, -R164.reuse, R165 ;  /* 0x000000a5a4027221 */ /* 0x040fe40000010100 */
[----:B------:R-:W-:Y:S02]  /*83a0*/  FMUL.FTZ R196, R164, c[0x0][0x2d0] ;  /* 0x0000b400a4c47a20 */ /* 0x000fe40000410000 */
[----:B------:R-:W-:Y:S01]  /*83b0*/  @P0 IMAD R165, R184, c[0x0][0x1e0], RZ ;  /* 0x00007800b8a50a24 */ /* 0x000fe200078e02ff */
[----:B--2---:R-:W-:Y:S01]  /*83c0*/  FMNMX.FTZ R3, R0, R3, !PT ;  /* 0x0000000300037209 */ /* 0x004fe20007810000 */
[----:B------:R-:W-:Y:S01]  /*83d0*/  FMUL.FTZ R0, R2, c[0x0][0x2d0] ;  /* 0x0000b40002007a20 */ /* 0x000fe20000410000 */
[----:B------:R-:W-:Y:S01]  /*83e0*/  @P0 MOV R184, R212 ;  /* 0x000000d400b80202 */ /* 0x000fe20000000f00 */
[--C-:B------:R-:W-:Y:S02]  /*83f0*/  FFMA.FTZ R4, R4, c[0x0][0x2d0], -R196.reuse ;  /* 0x0000b40004047a23 */ /* 0x100fe400000108c4 */
[----:B------:R1:W2:Y:S01]  /*8400*/  MUFU.EX2 R2, R0 ;  /* 0x0000000000027308 */ /* 0x0002a20000000800 */
[----:B------:R-:W-:Y:S02]  /*8410*/  FFMA.FTZ R5, R5, c[0x0][0x2d0], -R196 ;  /* 0x0000b40005057a23 */ /* 0x000fe400000108c4 */
[----:B------:R-:W-:Y:S02]  /*8420*/  @P0 IMAD R165, R251, c[0x0][0x1e4], R165 ;  /* 0x00007900fba50a24 */ /* 0x000fe400078e02a5 */
[----:B------:R-:W-:Y:S03]  /*8430*/  @P0 IMAD.WIDE.U32 R184, R186, 0x60, R184 ;  /* 0x00000060bab80825 */ /* 0x000fe600078e00b8 */
[----:B------:R-:W-:Y:S01]  /*8440*/  @P0 IADD3 R165, R187, R165, RZ ;  /* 0x000000a5bba50210 */ /* 0x000fe20007ffe0ff */
[--C-:B------:R-:W-:Y:S01]  /*8450*/  FFMA.FTZ R8, R8, c[0x0][0x2d0], -R196.reuse ;  /* 0x0000b40008087a23 */ /* 0x100fe200000108c4 */
[----:B------:R3:W-:Y:S01]  /*8460*/  MUFU.EX2 R252, R4 ;  /* 0x0000000400fc7308 */ /* 0x0007e20000000800 */
[--C-:B------:R-:W-:Y:S02]  /*8470*/  FFMA.FTZ R9, R9, c[0x0][0x2d0], -R196.reuse ;  /* 0x0000b40009097a23 */ /* 0x100fe400000108c4 */
[----:B------:R-:W-:Y:S02]  /*8480*/  @P0 IMAD R165, R165, 0x60, RZ ;  /* 0x00000060a5a50824 */ /* 0x000fe400078e02ff */
[--C-:B------:R-:W-:Y:S02]  /*8490*/  FFMA.FTZ R20, R20, c[0x0][0x2d0], -R196.reuse ;  /* 0x0000b40014147a23 */ /* 0x100fe400000108c4 */
[--C-:B------:R-:W-:Y:S01]  /*84a0*/  FFMA.FTZ R21, R21, c[0x0][0x2d0], -R196.reuse ;  /* 0x0000b40015157a23 */ /* 0x100fe200000108c4 */
[----:B------:R-:W-:Y:S01]  /*84b0*/  @P0 IADD3 R165, R185, R165, RZ ;  /* 0x000000a5b9a50210 */ /* 0x000fe20007ffe0ff */
[--C-:B------:R-:W-:Y:S01]  /*84c0*/  FFMA.FTZ R24, R24, c[0x0][0x2d0], -R196.reuse ;  /* 0x0000b40018187a23 */ /* 0x100fe200000108c4 */
[----:B------:R4:W-:Y:S01]  /*84d0*/  MUFU.EX2 R198, R5 ;  /* 0x0000000500c67308 */ /* 0x0009e20000000800 */
[--C-:B------:R-:W-:Y:S01]  /*84e0*/  FFMA.FTZ R25, R25, c[0x0][0x2d0], -R196.reuse ;  /* 0x0000b40019197a23 */ /* 0x100fe200000108c4 */
[----:B------:R-:W-:Y:S01]  /*84f0*/  @P0 SHF.L.U64.HI R165, R184, 0x1, R165 ;  /* 0x00000001b8a50819 */ /* 0x000fe200000102a5 */
[----:B------:R-:W-:Y:S02]  /*8500*/  FFMA.FTZ R28, R28, c[0x0][0x2d0], -R196 ;  /* 0x0000b4001c1c7a23 */ /* 0x000fe400000108c4 */
[----:B-1----:R-:W-:Y:S01]  /*8510*/  FADD.FTZ R0, -R3, R166 ;  /* 0x000000a603007221 */ /* 0x002fe20000010100 */
[----:B------:R-:W-:Y:S01]  /*8520*/  @P0 SHF.L.U32 R166, R184, 0x1, RZ ;  /* 0x00000001b8a60819 */ /* 0x000fe200000006ff */
[----:B--2---:R-:W-:Y:S02]  /*8530*/  FMUL.FTZ R52, R2, R52 ;  /* 0x0000003402347220 */ /* 0x004fe40000410000 */
[----:B------:R-:W-:Y:S01]  /*8540*/  FMUL.FTZ R0, R0, c[0x0][0x2d0] ;  /* 0x0000b40000007a20 */ /* 0x000fe20000410000 */
[----:B------:R-:W-:Y:S01]  /*8550*/  @P0 IADD3 R185, P6, R166, 0x80, RZ ;  /* 0x00000080a6b90810 */ /* 0x000fe20007fde0ff */
[----:B------:R1:W-:Y:S01]  /*8560*/  MUFU.EX2 R205, R8 ;  /* 0x0000000800cd7308 */ /* 0x0003e20000000800 */
[C---:B------:R-:W-:Y:S02]  /*8570*/  FMUL.FTZ R53, R2.reuse, R53 ;  /* 0x0000003502357220 */ /* 0x040fe40000410000 */
[----:B------:R-:W-:Y:S01]  /*8580*/  @P0 IADD3 R184, P5, R185, c[0x0][0x1c8], RZ ;  /* 0x00007200b9b80a10 */ /* 0x000fe20007fbe0ff */
[C---:B------:R-:W-:Y:S02]  /*8590*/  FMUL.FTZ R56, R2.reuse, R56 ;  /* 0x0000003802387220 */ /* 0x040fe40000410000 */
[C---:B------:R-:W-:Y:S01]  /*85a0*/  FMUL.FTZ R57, R2.reuse, R57 ;  /* 0x0000003902397220 */ /* 0x040fe20000410000 */
[--C-:B------:R-:W-:Y:S01]  /*85b0*/  @P0 IADD3.X R185, RZ, c[0x0][0x1cc], R165.reuse, P5, P6 ;  /* 0x00007300ffb90a10 */ /* 0x100fe20002fec4a5 */
[----:B------:R-:W-:Y:S01]  /*85c0*/  FMUL.FTZ R60, R2, R60 ;  /* 0x0000003c023c7220 */ /* 0x000fe20000410000 */
[C---:B---3--:R-:W-:Y:S01]  /*85d0*/  @P0 IADD3 R4, P5, R166.reuse, c[0x0][0x1c8], RZ ;  /* 0x00007200a6040a10 */ /* 0x048fe20007fbe0ff */
[----:B------:R2:W-:Y:S01]  /*85e0*/  MUFU.EX2 R204, R9 ;  /* 0x0000000900cc7308 */ /* 0x0005e20000000800 */
[----:B------:R-:W-:Y:S01]  /*85f0*/  @P0 IADD3 R186, P6, R166, 0x100, RZ ;  /* 0x00000100a6ba0810 */ /* 0x000fe20007fde0ff */
[C---:B------:R-:W-:Y:S01]  /*8600*/  FMUL.FTZ R61, R2.reuse, R61 ;  /* 0x0000003d023d7220 */ /* 0x040fe20000410000 */
[----:B----4-:R-:W-:Y:S01]  /*8610*/  @P0 IADD3.X R5, R165, c[0x0][0x1cc], RZ, P5, !PT ;  /* 0x00007300a5050a10 */ /* 0x010fe20002ffe4ff */
[----:B------:R-:W-:Y:S01]  /*8620*/  FMUL.FTZ R64, R2, R64 ;  /* 0x0000004002407220 */ /* 0x000fe20000410000 */
[----:B------:R-:W-:Y:S01]  /*8630*/  @P0 IADD3 R186, P5, R186, c[0x0][0x1c8], RZ ;  /* 0x00007200baba0a10 */ /* 0x000fe20007fbe0ff */
[C---:B------:R-:W-:Y:S02]  /*8640*/  FMUL.FTZ R65, R2.reuse, R65 ;  /* 0x0000004102417220 */ /* 0x040fe40000410000 */
[----:B------:R3:W-:Y:S01]  /*8650*/  @P0 LDGSTS.E.BYPASS.LTC128B.128 [R250+0xc100], [R4.64], !P1 ;  /* 0x0c10000004fa0fae */ /* 0x0007e2000c901d48 */
[--C-:B------:R-:W-:Y:S01]  /*8660*/  @P0 IADD3.X R187, RZ, c[0x0][0x1cc], R165.reuse, P5, P6 ;  /* 0x00007300ffbb0a10 */ /* 0x100fe20002fec4a5 */
[----:B------:R-:W4:Y:S01]  /*8670*/  MUFU.EX2 R0, R0 ;  /* 0x0000000000007308 */ /* 0x000f220000000800 */
[C---:B------:R-:W-:Y:S02]  /*8680*/  FMUL.FTZ R68, R2.reuse, R68 ;  /* 0x0000004402447220 */ /* 0x040fe40000410000 */
[----:B------:R-:W-:Y:S01]  /*8690*/  FMUL.FTZ R69, R2, R69 ;  /* 0x0000004502457220 */ /* 0x000fe20000410000 */
[----:B------:R3:W-:Y:S01]  /*86a0*/  @P0 LDGSTS.E.BYPASS.LTC128B.128 [R250+0xf100], [R184.64], !P4 ;  /* 0x0f100000b8fa0fae */ /* 0x0007e2000e101d48 */
[----:B-1----:R-:W-:Y:S01]  /*86b0*/  @P0 IADD3 R8, P6, R166, 0x180, RZ ;  /* 0x00000180a6080810 */ /* 0x002fe20007fde0ff */
[----:B------:R-:W-:Y:S02]  /*86c0*/  FMUL.FTZ R166, R3, c[0x0][0x2d0] ;  /* 0x0000b40003a67a20 */ /* 0x000fe40000410000 */
[----:B------:R-:W-:Y:S01]  /*86d0*/  FMUL.FTZ R72, R2, R72 ;  /* 0x0000004802487220 */ /* 0x000fe20000410000 */
[----:B------:R-:W-:Y:S01]  /*86e0*/  @P0 IADD3 R8, P5, R8, c[0x0][0x1c8], RZ ;  /* 0x0000720008080a10 */ /* 0x000fe20007fbe0ff */
[----:B------:R1:W-:Y:S01]  /*86f0*/  @P0 LDGSTS.E.BYPASS.LTC128B.128 [R250+0x12100], [R186.64], !P3 ;  /* 0x12100000bafa0fae */ /* 0x0003e2000d901d48 */
[--C-:B------:R-:W-:Y:S01]  /*8700*/  FFMA.FTZ R6, R6, c[0x0][0x2d0], -R166.reuse ;  /* 0x0000b40006067a23 */ /* 0x100fe200000108a6 */
[----:B------:R-:W-:Y:S01]  /*8710*/  MUFU.EX2 R211, R20 ;  /* 0x0000001400d37308 */ /* 0x000fe20000000800 */
[--C-:B------:R-:W-:Y:S01]  /*8720*/  FFMA.FTZ R10, R10, c[0x0][0x2d0], -R166.reuse ;  /* 0x0000b4000a0a7a23 */ /* 0x100fe200000108a6 */
[----:B--2---:R-:W-:Y:S01]  /*8730*/  @P0 IADD3.X R9, RZ, c[0x0][0x1cc], R165, P5, P6 ;  /* 0x00007300ff090a10 */ /* 0x004fe20002fec4a5 */
[--C-:B------:R-:W-:Y:S02]  /*8740*/  FFMA.FTZ R11, R11, c[0x0][0x2d0], -R166.reuse ;  /* 0x0000b4000b0b7a23 */ /* 0x100fe400000108a6 */
[C---:B------:R-:W-:Y:S02]  /*8750*/  FMUL.FTZ R73, R2.reuse, R73 ;  /* 0x0000004902497220 */ /* 0x040fe40000410000 */
[----:B------:R2:W-:Y:S01]  /*8760*/  @P0 LDGSTS.E.BYPASS.LTC128B.128 [R250+0x15100], [R8.64], !P2 ;  /* 0x1510000008fa0fae */ /* 0x0005e2000d101d48 */
[C---:B------:R-:W-:Y:S02]  /*8770*/  FMUL.FTZ R76, R2.reuse, R76 ;  /* 0x0000004c024c7220 */ /* 0x040fe40000410000 */
[----:B------:R1:W-:Y:S01]  /*8780*/  MUFU.EX2 R200, R6 ;  /* 0x0000000600c87308 */ /* 0x0003e20000000800 */
[----:B------:R-:W-:Y:S02]  /*8790*/  FMUL.FTZ R77, R2, R77 ;  /* 0x0000004d024d7220 */ /* 0x000fe40000410000 */
[C---:B----4-:R-:W-:Y:S02]  /*87a0*/  FMUL.FTZ R54, R0.reuse, R54 ;  /* 0x0000003600367220 */ /* 0x050fe40000410000 */
[C---:B------:R-:W-:Y:S02]  /*87b0*/  FMUL.FTZ R55, R0.reuse, R55 ;  /* 0x0000003700377220 */ /* 0x040fe40000410000 */
[----:B------:R-:W-:Y:S01]  /*87c0*/  FMUL.FTZ R58, R0, R58 ;  /* 0x0000003a003a7220 */ /* 0x000fe20000410000 */
[C---:B---3--:R-:W-:Y:S02]  /*87d0*/  @P0 SHF.L.U32 R184, R188.reuse, 0x6, RZ ;  /* 0x00000006bcb80819 */ /* 0x048fe400000006ff */
[----:B------:R3:W-:Y:S01]  /*87e0*/  MUFU.EX2 R202, R10 ;  /* 0x0000000a00ca7308 */ /* 0x0007e20000000800 */
[----:B------:R-:W-:Y:S01]  /*87f0*/  @P0 SHF.L.U64.HI R185, R188, 0x6, R189 ;  /* 0x00000006bcb90819 */ /* 0x000fe200000102bd */
[----:B------:R-:W-:Y:S01]  /*8800*/  FMUL.FTZ R59, R0, R59 ;  /* 0x0000003b003b7220 */ /* 0x000fe20000410000 */
[----:B------:R-:W-:Y:S01]  /*8810*/  @P0 IADD3 R4, P6, R4, R184, RZ ;  /* 0x000000b804040210 */ /* 0x000fe20007fde0ff */
[C---:B------:R-:W-:Y:S02]  /*8820*/  FMUL.FTZ R62, R0.reuse, R62 ;  /* 0x0000003e003e7220 */ /* 0x040fe40000410000 */
[C---:B------:R-:W-:Y:S01]  /*8830*/  FMUL.FTZ R63, R0.reuse, R63 ;  /* 0x0000003f003f7220 */ /* 0x040fe20000410000 */
[----:B------:R-:W-:Y:S01]  /*8840*/  @P0 IADD3.X R5, R5, R185, RZ, P6, !PT ;  /* 0x000000b905050210 */ /* 0x000fe200037fe4ff */
[C---:B------:R-:W-:Y:S02]  /*8850*/  FMUL.FTZ R66, R0.reuse, R66 ;  /* 0x0000004200427220 */ /* 0x040fe40000410000 */
[----:B------:R4:W-:Y:S01]  /*8860*/  MUFU.EX2 R201, R11 ;  /* 0x0000000b00c97308 */ /* 0x0009e20000000800 */
[C---:B------:R-:W-:Y:S01]  /*8870*/  FMUL.FTZ R67, R0.reuse, R67 ;  /* 0x0000004300437220 */ /* 0x040fe20000410000 */
[----:B------:R4:W-:Y:S01]  /*8880*/  @P0 LDGSTS.E.BYPASS.LTC128B.128 [R250+0xd100], [R4.64], !P1 ;  /* 0x0d10000004fa0fae */ /* 0x0009e2000c901d48 */
[----:B------:R-:W-:Y:S01]  /*8890*/  FMUL.FTZ R70, R0, R70 ;  /* 0x0000004600467220 */ /* 0x000fe20000410000 */
[----:B-1----:R-:W-:Y:S01]  /*88a0*/  @P0 IADD3 R6, P5, R184, R4, RZ ;  /* 0x00000004b8060210 */ /* 0x002fe20007fbe0ff */
[--C-:B--2---:R-:W-:Y:S02]  /*88b0*/  FFMA.FTZ R8, R7, c[0x0][0x2d0], -R166.reuse ;  /* 0x0000b40007087a23 */ /* 0x104fe400000108a6 */
[----:B------:R-:W-:Y:S01]  /*88c0*/  FMUL.FTZ R9, R2, R173 ;  /* 0x000000ad02097220 */ /* 0x000fe20000410000 */
[----:B------:R1:W-:Y:S01]  /*88d0*/  @P0 LDGSTS.E.BYPASS.LTC128B.128 [R250+0x10100], [R4.64+0x80], !P4 ;  /* 0x1010008004fa0fae */ /* 0x0003e2000e101d48 */
[----:B------:R-:W-:Y:S01]  /*88e0*/  @P0 IADD3.X R7, R185, R5, RZ, P5, !PT ;  /* 0x00000005b9070210 */ /* 0x000fe20002ffe4ff */
[----:B------:R2:W1:Y:S01]  /*88f0*/  MUFU.EX2 R203, R8 ;  /* 0x0000000800cb7308 */ /* 0x0004620000000800 */
[C---:B------:R-:W-:Y:S02]  /*8900*/  FMUL.FTZ R71, R0.reuse, R71 ;  /* 0x0000004700477220 */ /* 0x040fe40000410000 */
[C---:B------:R-:W-:Y:S01]  /*8910*/  FMUL.FTZ R74, R0.reuse, R74 ;  /* 0x0000004a004a7220 */ /* 0x040fe20000410000 */
[----:B------:R1:W-:Y:S01]  /*8920*/  @P0 LDGSTS.E.BYPASS.LTC128B.128 [R250+0x13100], [R4.64+0x100], !P3 ;  /* 0x1310010004fa0fae */ /* 0x0003e2000d901d48 */
[C---:B---3--:R-:W-:Y:S02]  /*8930*/  FMUL.FTZ R10, R0.reuse, R174 ;  /* 0x000000ae000a7220 */ /* 0x048fe40000410000 */
[C---:B------:R-:W-:Y:S02]  /*8940*/  FMUL.FTZ R75, R0.reuse, R75 ;  /* 0x0000004b004b7220 */ /* 0x040fe40000410000 */
[C---:B------:R-:W-:Y:S01]  /*8950*/  FMUL.FTZ R78, R0.reuse, R78 ;  /* 0x0000004e004e7220 */ /* 0x040fe20000410000 */
[----:B------:R1:W-:Y:S01]  /*8960*/  @P0 LDGSTS.E.BYPASS.LTC128B.128 [R250+0x16100], [R4.64+0x180], !P2 ;  /* 0x1610018004fa0fae */ /* 0x0003e2000d101d48 */
[----:B------:R-:W-:Y:S01]  /*8970*/  FMUL.FTZ R79, R0, R79 ;  /* 0x0000004f004f7220 */ /* 0x000fe20000410000 */
[----:B------:R-:W-:Y:S01]  /*8980*/  MUFU.EX2 R210, R21 ;  /* 0x0000001500d27308 */ /* 0x000fe20000000800 */
[----:B------:R-:W-:Y:S02]  /*8990*/  FMUL.FTZ R80, R2, R80 ;  /* 0x0000005002507220 */ /* 0x000fe40000410000 */
[----:B----4-:R-:W-:Y:S01]  /*89a0*/  FMUL.FTZ R11, R0, R175 ;  /* 0x000000af000b7220 */ /* 0x010fe20000410000 */
[----:B------:R3:W-:Y:S01]  /*89b0*/  @P0 LDGSTS.E.BYPASS.LTC128B.128 [R250+0xe100], [R6.64], !P1 ;  /* 0x0e10000006fa0fae */ /* 0x0007e2000c901d48 */
[----:B------:R-:W-:Y:S02]  /*89c0*/  FMUL.FTZ R81, R2, R81 ;  /* 0x0000005102517220 */ /* 0x000fe40000410000 */
[C---:B------:R-:W-:Y:S02]  /*89d0*/  FMUL.FTZ R82, R0.reuse, R82 ;  /* 0x0000005200527220 */ /* 0x040fe40000410000 */
[----:B------:R-:W-:Y:S01]  /*89e0*/  FMUL.FTZ R83, R0, R83 ;  /* 0x0000005300537220 */ /* 0x000fe20000410000 */
[----:B------:R3:W-:Y:S01]  /*89f0*/  @P0 LDGSTS.E.BYPASS.LTC128B.128 [R250+0x11100], [R6.64+0x80], !P4 ;  /* 0x1110008006fa0fae */ /* 0x0007e2000e101d48 */
[--C-:B------:R-:W-:Y:S01]  /*8a00*/  FFMA.FTZ R22, R22, c[0x0][0x2d0], -R166.reuse ;  /* 0x0000b40016167a23 */ /* 0x100fe200000108a6 */
[----:B------:R-:W-:Y:S01]  /*8a10*/  MUFU.EX2 R209, R24 ;  /* 0x0000001800d17308 */ /* 0x000fe20000000800 */
[----:B--2---:R-:W-:Y:S02]  /*8a20*/  FMUL.FTZ R8, R2, R172 ;  /* 0x000000ac02087220 */ /* 0x004fe40000410000 */
[--C-:B------:R-:W-:Y:S01]  /*8a30*/  FFMA.FTZ R23, R23, c[0x0][0x2d0], -R166.reuse ;  /* 0x0000b40017177a23 */ /* 0x100fe200000108a6 */
[----:B------:R3:W-:Y:S01]  /*8a40*/  @P0 LDGSTS.E.BYPASS.LTC128B.128 [R250+0x14100], [R6.64+0x100], !P3 ;  /* 0x1410010006fa0fae */ /* 0x0007e2000d901d48 */
[--C-:B------:R-:W-:Y:S02]  /*8a50*/  FFMA.FTZ R26, R26, c[0x0][0x2d0], -R166.reuse ;  /* 0x0000b4001a1a7a23 */ /* 0x100fe400000108a6 */
[----:B------:R-:W-:Y:S02]  /*8a60*/  FFMA.FTZ R27, R27, c[0x0][0x2d0], -R166 ;  /* 0x0000b4001b1b7a23 */ /* 0x000fe400000108a6 */
[----:B------:R-:W-:Y:S01]  /*8a70*/  FFMA.FTZ R29, R29, c[0x0][0x2d0], -R196 ;  /* 0x0000b4001d1d7a23 */ /* 0x000fe200000108c4 */
[----:B------:R3:W-:Y:S01]  /*8a80*/  @P0 LDGSTS.E.BYPASS.LTC128B.128 [R250+0x17100], [R6.64+0x180], !P2 ;  /* 0x1710018006fa0fae */ /* 0x0007e2000d101d48 */
[----:B------:R-:W-:Y:S01]  /*8a90*/  MUFU.EX2 R208, R25 ;  /* 0x0000001900d07308 */ /* 0x000fe20000000800 */
[--C-:B------:R-:W-:Y:S02]  /*8aa0*/  FFMA.FTZ R30, R30, c[0x0][0x2d0], -R166.reuse ;  /* 0x0000b4001e1e7a23 */ /* 0x100fe400000108a6 */
[----:B-1----:R-:W-:Y:S01]  /*8ab0*/  FMUL.FTZ R4, R2, R168 ;  /* 0x000000a802047220 */ /* 0x002fe20000410000 */
[----:B------:R-:W-:Y:S01]  /*8ac0*/  F2FP.BF16.PACK_AB R168, R198, R252 ;  /* 0x000000fcc6a8723e */ /* 0x000fe200000010ff */
[----:B------:R-:W1:Y:S01]  /*8ad0*/  LDSM.16.MT88.4 R184, [R216+0x100] ;  /* 0x00010000d8b8783b */ /* 0x000e620000004200 */
[----:B------:R-:W-:Y:S01]  /*8ae0*/  FMUL.FTZ R5, R2, R169 ;  /* 0x000000a902057220 */ /* 0x000fe20000410000 */
[----:B------:R-:W-:Y:S01]  /*8af0*/  F2FP.BF16.PACK_AB R169, R203, R200 ;  /* 0x000000c8cba9723e */ /* 0x000fe200000010ff */
[----:B------:R-:W-:Y:S02]  /*8b00*/  FFMA.FTZ R31, R31, c[0x0][0x2d0], -R166 ;  /* 0x0000b4001f1f7a23 */ /* 0x000fe400000108a6 */
[----:B------:R-:W-:Y:S01]  /*8b10*/  MUFU.EX2 R207, R28 ;  /* 0x0000001c00cf7308 */ /* 0x000fe20000000800 */
[----:B------:R-:W2:Y:S01]  /*8b20*/  LDSM.16.MT88.4 R188, [R217+0x100] ;  /* 0x00010000d9bc783b */ /* 0x000ea20000004200 */
[--C-:B------:R-:W-:Y:S02]  /*8b30*/  FFMA.FTZ R32, R32, c[0x0][0x2d0], -R196.reuse ;  /* 0x0000b40020207a23 */ /* 0x100fe400000108c4 */
[----:B------:R-:W-:Y:S02]  /*8b40*/  FFMA.FTZ R33, R33, c[0x0][0x2d0], -R196 ;  /* 0x0000b40021217a23 */ /* 0x000fe400000108c4 */
[--C-:B------:R-:W-:Y:S01]  /*8b50*/  FFMA.FTZ R34, R34, c[0x0][0x2d0], -R166.reuse ;  /* 0x0000b40022227a23 */ /* 0x100fe200000108a6 */
[----:B------:R-:W4:Y:S01]  /*8b60*/  LDSM.16.MT88.4 R192, [R219+0x100] ;  /* 0x00010000dbc0783b */ /* 0x000f220000004200 */
[----:B------:R-:W-:Y:S02]  /*8b70*/  FFMA.FTZ R35, R35, c[0x0][0x2d0], -R166 ;  /* 0x0000b40023237a23 */ /* 0x000fe400000108a6 */
[----:B------:R-:W-:Y:S01]  /*8b80*/  MUFU.EX2 R206, R29 ;  /* 0x0000001d00ce7308 */ /* 0x000fe20000000800 */
[--C-:B------:R-:W-:Y:S02]  /*8b90*/  FFMA.FTZ R36, R36, c[0x0][0x2d0], -R196.reuse ;  /* 0x0000b40024247a23 */ /* 0x100fe400000108c4 */
[----:B------:R-:W4:Y:S01]  /*8ba0*/  LDSM.16.MT88.4 R172, [R218+0x100] ;  /* 0x00010000daac783b */ /* 0x000f220000004200 */
[----:B------:R-:W-:Y:S02]  /*8bb0*/  FFMA.FTZ R37, R37, c[0x0][0x2d0], -R196 ;  /* 0x0000b40025257a23 */ /* 0x000fe400000108c4 */
[----:B---3--:R-:W-:Y:S01]  /*8bc0*/  FMUL.FTZ R6, R0, R170 ;  /* 0x000000aa00067220 */ /* 0x008fe20000410000 */
[----:B------:R-:W-:Y:S01]  /*8bd0*/  F2FP.BF16.PACK_AB R170, R204, R205 ;  /* 0x000000cdccaa723e */ /* 0x000fe200000010ff */
[----:B------:R-:W-:Y:S01]  /*8be0*/  FMUL.FTZ R7, R0, R171 ;  /* 0x000000ab00077220 */ /* 0x000fe20000410000 */
[----:B------:R-:W-:Y:S01]  /*8bf0*/  F2FP.BF16.PACK_AB R171, R201, R202 ;  /* 0x000000cac9ab723e */ /* 0x000fe200000010ff */
[----:B------:R-:W0:Y:S01]  /*8c00*/  LDGDEPBAR ;  /* 0x00000000000079af */ /* 0x000e220000000000 */
[--C-:B------:R-:W-:Y:S02]  /*8c10*/  FFMA.FTZ R38, R38, c[0x0][0x2d0], -R166.reuse ;  /* 0x0000b40026267a23 */ /* 0x100fe400000108a6 */
[----:B------:R-:W-:Y:S02]  /*8c20*/  FFMA.FTZ R39, R39, c[0x0][0x2d0], -R166 ;  /* 0x0000b40027277a23 */ /* 0x000fe400000108a6 */
[--C-:B------:R-:W-:Y:S02]  /*8c30*/  FFMA.FTZ R40, R40, c[0x0][0x2d0], -R196.reuse ;  /* 0x0000b40028287a23 */ /* 0x100fe400000108c4 */
[----:B------:R-:W-:Y:S02]  /*8c40*/  FFMA.FTZ R41, R41, c[0x0][0x2d0], -R196 ;  /* 0x0000b40029297a23 */ /* 0x000fe400000108c4 */
[--C-:B------:R-:W-:Y:S02]  /*8c50*/  FFMA.FTZ R42, R42, c[0x0][0x2d0], -R166.reuse ;  /* 0x0000b4002a2a7a23 */ /* 0x100fe400000108a6 */
[----:B------:R-:W-:Y:S02]  /*8c60*/  FFMA.FTZ R43, R43, c[0x0][0x2d0], -R166 ;  /* 0x0000b4002b2b7a23 */ /* 0x000fe400000108a6 */
[C---:B------:R-:W-:Y:S01]  /*8c70*/  FMUL.FTZ R84, R2.reuse, R84 ;  /* 0x0000005402547220 */ /* 0x040fe20000410000 */
[C---:B-1----:R-:W-:Y:S01]  /*8c80*/  HMMA.16816.F32.BF16 R4, R168.reuse, R184, R4 ;  /* 0x000000b8a804723c */ /* 0x042fe20000041804 */
[----:B------:R-:W-:Y:S04]  /*8c90*/  MUFU.EX2 R165, R43 ;  /* 0x0000002b00a57308 */ /* 0x000fe80000000800 */
[----:B------:R-:W-:Y:S02]  /*8ca0*/  FMUL.FTZ R85, R2, R85 ;  /* 0x0000005502557220 */ /* 0x000fe40000410000 */
[C---:B------:R-:W-:Y:S01]  /*8cb0*/  FMUL.FTZ R86, R0.reuse, R86 ;  /* 0x0000005600567220 */ /* 0x040fe20000410000 */
[C---:B------:R-:W-:Y:S01]  /*8cc0*/  HMMA.16816.F32.BF16 R8, R168.reuse, R186, R8 ;  /* 0x000000baa808723c */ /* 0x040fe20000041808 */
[----:B------:R-:W1:Y:S03]  /*8cd0*/  LDSM.16.MT88.4 R184, [R216+0x3100] ;  /* 0x00310000d8b8783b */ /* 0x000e660000004200 */
[----:B------:R-:W-:Y:S02]  /*8ce0*/  FMUL.FTZ R87, R0, R87 ;  /* 0x0000005700577220 */ /* 0x000fe40000410000 */
        /* <DEDUP_REMOVED lines=8> */
[C---:B----4-:R-:W-:Y:S01]  /*8d70*/  HMMA.16816.F32.BF16 R60, R168.reuse, R192, R60 ;  /* 0x000000c0a83c723c */ /* 0x050fe2000004183c */
[----:B------:R-:W-:Y:S03]  /*8d80*/  MUFU.EX2 R193, R22 ;  /* 0x0000001600c17308 */ /* 0x000fe60000000800 */
[----:B------:R-:W-:Y:S02]  /*8d90*/  FMUL.FTZ R93, R2, R93 ;  /* 0x0000005d025d7220 */ /* 0x000fe40000410000 */
[C---:B------:R-:W-:Y:S02]  /*8da0*/  FMUL.FTZ R94, R0.reuse, R94 ;  /* 0x0000005e005e7220 */ /* 0x040fe40000410000 */
[C---:B------:R-:W-:Y:S03]  /*8db0*/  HMMA.16816.F32.BF16 R64, R168.reuse, R194, R64 ;  /* 0x000000c2a840723c */ /* 0x040fe60000041840 */
[----:B------:R3:W-:Y:S01]  /*8dc0*/  MUFU.EX2 R192, R23 ;  /* 0x0000001700c07308 */ /* 0x0007e20000000800 */
[----:B------:R-:W-:Y:S02]  /*8dd0*/  FMUL.FTZ R95, R0, R95 ;  /* 0x0000005f005f7220 */ /* 0x000fe40000410000 */
[C---:B------:R-:W-:Y:S02]  /*8de0*/  FMUL.FTZ R96, R2.reuse, R96 ;  /* 0x0000006002607220 */ /* 0x040fe40000410000 */
[C---:B------:R-:W-:Y:S04]  /*8df0*/  HMMA.16816.F32.BF16 R68, R168.reuse, R172, R68 ;  /* 0x000000aca844723c */ /* 0x040fe80000041844 */
[----:B------:R-:W-:Y:S02]  /*8e00*/  FMUL.FTZ R97, R2, R97 ;  /* 0x0000006102617220 */ /* 0x000fe40000410000 */
[C---:B------:R-:W-:Y:S02]  /*8e10*/  FMUL.FTZ R98, R0.reuse, R98 ;  /* 0x0000006200627220 */ /* 0x040fe40000410000 */
[C---:B------:R-:W-:Y:S01]  /*8e20*/  HMMA.16816.F32.BF16 R72, R168.reuse, R174, R72 ;  /* 0x000000aea848723c */ /* 0x040fe20000041848 */
[----:B------:R-:W4:Y:S03]  /*8e30*/  LDSM.16.MT88.4 R172, [R219+0x3100] ;  /* 0x00310000dbac783b */ /* 0x000f260000004200 */
[----:B------:R-:W-:Y:S02]  /*8e40*/  FMUL.FTZ R99, R0, R99 ;  /* 0x0000006300637220 */ /* 0x000fe40000410000 */
[C---:B------:R-:W-:Y:S02]  /*8e50*/  FMUL.FTZ R100, R2.reuse, R100 ;  /* 0x0000006402647220 */ /* 0x040fe40000410000 */
[C---:B-1----:R-:W-:Y:S01]  /*8e60*/  HMMA.16816.F32.BF16 R76, R168.reuse, R184, R76 ;  /* 0x000000b8a84c723c */ /* 0x042fe2000004184c */
[----:B---3--:R-:W-:Y:S03]  /*8e70*/  LDSM.16.MT88.4 R20, [R218+0x9900] ;  /* 0x00990000da14783b */ /* 0x008fe60000004200 */
[----:B------:R-:W-:Y:S02]  /*8e80*/  FMUL.FTZ R101, R2, R101 ;  /* 0x0000006502657220 */ /* 0x000fe40000410000 */
[C---:B------:R-:W-:Y:S02]  /*8e90*/  FMUL.FTZ R102, R0.reuse, R102 ;  /* 0x0000006600667220 */ /* 0x040fe40000410000 */
        /* <DEDUP_REMOVED lines=11> */
[----:B------:R-:W-:Y:S01]  /*8f50*/  FMUL.FTZ R109, R2, R109 ;  /* 0x0000006d026d7220 */ /* 0x000fe20000410000 */
[C---:B----4-:R-:W-:Y:S03]  /*8f60*/  HMMA.16816.F32.BF16 R92, R168.reuse, R172, R92 ;  /* 0x000000aca85c723c */ /* 0x050fe6000004185c */
[C---:B------:R-:W-:Y:S02]  /*8f70*/  FMUL.FTZ R110, R0.reuse, R110 ;  /* 0x0000006e006e7220 */ /* 0x040fe40000410000 */
[----:B------:R-:W-:Y:S02]  /*8f80*/  FMUL.FTZ R111, R0, R111 ;  /* 0x0000006f006f7220 */ /* 0x000fe40000410000 */
[C---:B------:R-:W-:Y:S01]  /*8f90*/  FMUL.FTZ R112, R2.reuse, R112 ;  /* 0x0000007002707220 */ /* 0x040fe20000410000 */
[C---:B------:R-:W-:Y:S01]  /*8fa0*/  HMMA.16816.F32.BF16 R96, R168.reuse, R174, R96 ;  /* 0x000000aea860723c */ /* 0x040fe20000041860 */
[----:B------:R-:W3:Y:S03]  /*8fb0*/  LDSM.16.MT88.4 R172, [R217+0x6100] ;  /* 0x00610000d9ac783b */ /* 0x000ee60000004200 */
[----:B------:R-:W-:Y:S02]  /*8fc0*/  FMUL.FTZ R113, R2, R113 ;  /* 0x0000007102717220 */ /* 0x000fe40000410000 */
[C---:B------:R-:W-:Y:S02]  /*8fd0*/  FMUL.FTZ R114, R0.reuse, R114 ;  /* 0x0000007200727220 */ /* 0x040fe40000410000 */
[C---:B-1----:R-:W-:Y:S04]  /*8fe0*/  HMMA.16816.F32.BF16 R100, R168.reuse, R184, R100 ;  /* 0x000000b8a864723c */ /* 0x042fe80000041864 */
        /* <DEDUP_REMOVED lines=14> */
[C---:B---3--:R-:W-:Y:S03]  /*90d0*/  HMMA.16816.F32.BF16 R116, R168.reuse, R172, R116 ;  /* 0x000000aca874723c */ /* 0x048fe60000041874 */
[C---:B------:R-:W-:Y:S02]  /*90e0*/  FMUL.FTZ R124, R2.reuse, R124 ;  /* 0x0000007c027c7220 */ /* 0x040fe40000410000 */
[----:B------:R-:W-:Y:S02]  /*90f0*/  FMUL.FTZ R125, R2, R125 ;  /* 0x0000007d027d7220 */ /* 0x000fe40000410000 */
[C---:B------:R-:W-:Y:S01]  /*9100*/  FMUL.FTZ R126, R0.reuse, R126 ;  /* 0x0000007e007e7220 */ /* 0x040fe20000410000 */
[C---:B------:R-:W-:Y:S01]  /*9110*/  HMMA.16816.F32.BF16 R120, R168.reuse, R174, R120 ;  /* 0x000000aea878723c */ /* 0x040fe20000041878 */
[----:B------:R-:W3:Y:S03]  /*9120*/  LDSM.16.MT88.4 R172, [R216+0x9100] ;  /* 0x00910000d8ac783b */ /* 0x000ee60000004200 */
        /* <DEDUP_REMOVED lines=12> */
[--C-:B------:R-:W-:Y:S02]  /*91f0*/  FFMA.FTZ R12, R12, c[0x0][0x2d0], -R196.reuse ;  /* 0x0000b4000c0c7a23 */ /* 0x100fe400000108c4 */
[----:B------:R-:W-:Y:S02]  /*9200*/  FFMA.FTZ R13, R13, c[0x0][0x2d0], -R196 ;  /* 0x0000b4000d0d7a23 */ /* 0x000fe400000108c4 */
[----:B------:R4:W-:Y:S01]  /*9210*/  MUFU.EX2 R215, R12 ;  /* 0x0000000c00d77308 */ /* 0x0009e20000000800 */
[C---:B--2---:R-:W-:Y:S03]  /*9220*/  HMMA.16816.F32.BF16 R132, R168.reuse, R188, R132 ;  /* 0x000000bca884723c */ /* 0x044fe60000041884 */
[--C-:B------:R-:W-:Y:S02]  /*9230*/  FFMA.FTZ R14, R14, c[0x0][0x2d0], -R166.reuse ;  /* 0x0000b4000e0e7a23 */ /* 0x100fe400000108a6 */
[----:B------:R-:W-:Y:S02]  /*9240*/  FFMA.FTZ R15, R15, c[0x0][0x2d0], -R166 ;  /* 0x0000b4000f0f7a23 */ /* 0x000fe400000108a6 */
[C---:B------:R-:W-:Y:S02]  /*9250*/  FMUL.FTZ R136, R2.reuse, R136 ;  /* 0x0000008802887220 */ /* 0x040fe40000410000 */
[----:B------:R-:W-:Y:S01]  /*9260*/  FMUL.FTZ R137, R2, R137 ;  /* 0x0000008902897220 */ /* 0x000fe20000410000 */
[----:B------:R2:W1:Y:S02]  /*9270*/  MUFU.EX2 R214, R13 ;  /* 0x0000000d00d67308 */ /* 0x0004640000000800 */
[C---:B------:R-:W-:Y:S02]  /*9280*/  FMUL.FTZ R138, R0.reuse, R138 ;  /* 0x0000008a008a7220 */ /* 0x040fe40000410000 */
[----:B------:R-:W-:Y:S02]  /*9290*/  FMUL.FTZ R139, R0, R139 ;  /* 0x0000008b008b7220 */ /* 0x000fe40000410000 */
[C---:B------:R-:W-:Y:S02]  /*92a0*/  FMUL.FTZ R140, R2.reuse, R140 ;  /* 0x0000008c028c7220 */ /* 0x040fe40000410000 */
[----:B------:R-:W-:Y:S02]  /*92b0*/  FMUL.FTZ R141, R2, R141 ;  /* 0x0000008d028d7220 */ /* 0x000fe40000410000 */
[----:B------:R1:W-:Y:S01]  /*92c0*/  MUFU.EX2 R199, R14 ;  /* 0x0000000e00c77308 */ /* 0x0003e20000000800 */
[C---:B------:R-:W-:Y:S01]  /*92d0*/  HMMA.16816.F32.BF16 R136, R168.reuse, R190, R136 ;  /* 0x000000bea888723c */ /* 0x040fe20000041888 */
[----:B------:R-:W1:Y:S02]  /*92e0*/  LDSM.16.MT88.4 R188, [R219+0x9100] ;  /* 0x00910000dbbc783b */ /* 0x000e640000004200 */
[C---:B------:R-:W-:Y:S02]  /*92f0*/  FMUL.FTZ R142, R0.reuse, R142 ;  /* 0x0000008e008e7220 */ /* 0x040fe40000410000 */
[----:B------:R-:W-:Y:S02]  /*9300*/  FMUL.FTZ R143, R0, R143 ;  /* 0x0000008f008f7220 */ /* 0x000fe40000410000 */
[C---:B----4-:R-:W-:Y:S02]  /*9310*/  FMUL.FTZ R12, R2.reuse, R176 ;  /* 0x000000b0020c7220 */ /* 0x050fe40000410000 */
[----:B------:R4:W1:Y:S03]  /*9320*/  MUFU.EX2 R197, R15 ;  /* 0x0000000f00c57308 */ /* 0x0008660000000800 */
[C---:B---3--:R-:W-:Y:S03]  /*9330*/  HMMA.16816.F32.BF16 R140, R168.reuse, R172, R140 ;  /* 0x000000aca88c723c */ /* 0x048fe6000004188c */
[C---:B------:R-:W-:Y:S02]  /*9340*/  FMUL.FTZ R144, R2.reuse, R144 ;  /* 0x0000009002907220 */ /* 0x040fe40000410000 */
[----:B------:R-:W-:Y:S02]  /*9350*/  FMUL.FTZ R145, R2, R145 ;  /* 0x0000009102917220 */ /* 0x000fe40000410000 */
[C---:B------:R-:W-:Y:S02]  /*9360*/  FMUL.FTZ R146, R0.reuse, R146 ;  /* 0x0000009200927220 */ /* 0x040fe40000410000 */
[----:B------:R-:W-:Y:S03]  /*9370*/  FMUL.FTZ R147, R0, R147 ;  /* 0x0000009300937220 */ /* 0x000fe60000410000 */
[----:B--2---:R-:W-:Y:S02]  /*9380*/  FMUL.FTZ R13, R2, R177 ;  /* 0x000000b1020d7220 */ /* 0x004fe40000410000 */
[----:B-1----:R-:W-:Y:S02]  /*9390*/  FMUL.FTZ R14, R0, R178 ;  /* 0x000000b2000e7220 */ /* 0x002fe40000410000 */
[C---:B------:R-:W-:Y:S01]  /*93a0*/  HMMA.16816.F32.BF16 R144, R168.reuse, R174, R144 ;  /* 0x000000aea890723c */ /* 0x040fe20000041890 */
[----:B------:R-:W1:Y:S02]  /*93b0*/  LDSM.16.MT88.4 R172, [R218+0x9100] ;  /* 0x00910000daac783b */ /* 0x000e640000004200 */
[--C-:B------:R-:W-:Y:S02]  /*93c0*/  FFMA.FTZ R16, R16, c[0x0][0x2d0], -R196.reuse ;  /* 0x0000b40010107a23 */ /* 0x100fe400000108c4 */
[----:B----4-:R-:W-:Y:S02]  /*93d0*/  FMUL.FTZ R15, R0, R179 ;  /* 0x000000b3000f7220 */ /* 0x010fe40000410000 */
[----:B------:R-:W-:Y:S01]  /*93e0*/  FFMA.FTZ R17, R17, c[0x0][0x2d0], -R196 ;  /* 0x0000b40011117a23 */ /* 0x000fe200000108c4 */
[----:B------:R-:W2:Y:S01]  /*93f0*/  LDSM.16.MT88.4 R176, [R216+0x900] ;  /* 0x00090000d8b0783b */ /* 0x000ea20000004200 */
[--C-:B------:R-:W-:Y:S01]  /*9400*/  FFMA.FTZ R18, R18, c[0x0][0x2d0], -R166.reuse ;  /* 0x0000b40012127a23 */ /* 0x100fe200000108a6 */
[----:B------:R3:W-:Y:S02]  /*9410*/  MUFU.EX2 R213, R16 ;  /* 0x0000001000d57308 */ /* 0x0007e40000000800 */
[C---:B------:R-:W-:Y:S03]  /*9420*/  HMMA.16816.F32.BF16 R12, R168.reuse, R184, R12 ;  /* 0x000000b8a80c723c */ /* 0x040fe6000004180c */
[----:B------:R-:W-:Y:S02]  /*9430*/  FFMA.FTZ R19, R19, c[0x0][0x2d0], -R166 ;  /* 0x0000b40013137a23 */ /* 0x000fe400000108a6 */
[C---:B------:R-:W-:Y:S02]  /*9440*/  FMUL.FTZ R148, R2.reuse, R148 ;  /* 0x0000009402947220 */ /* 0x040fe40000410000 */
[----:B------:R-:W-:Y:S01]  /*9450*/  FMUL.FTZ R149, R2, R149 ;  /* 0x0000009502957220 */ /* 0x000fe20000410000 */
[----:B------:R4:W1:Y:S01]  /*9460*/  MUFU.EX2 R212, R17 ;  /* 0x0000001100d47308 */ /* 0x0008620000000800 */
[C---:B------:R-:W-:Y:S03]  /*9470*/  FMUL.FTZ R150, R0.reuse, R150 ;  /* 0x0000009600967220 */ /* 0x040fe60000410000 */
[----:B------:R-:W-:Y:S02]  /*9480*/  FMUL.FTZ R151, R0, R151 ;  /* 0x0000009700977220 */ /* 0x000fe40000410000 */
[C---:B------:R-:W-:Y:S02]  /*9490*/  FMUL.FTZ R152, R2.reuse, R152 ;  /* 0x0000009802987220 */ /* 0x040fe40000410000 */
[----:B------:R-:W-:Y:S02]  /*94a0*/  FMUL.FTZ R153, R2, R153 ;  /* 0x0000009902997220 */ /* 0x000fe40000410000 */
[----:B------:R1:W-:Y:S01]  /*94b0*/  MUFU.EX2 R195, R18 ;  /* 0x0000001200c37308 */ /* 0x0003e20000000800 */
[C---:B------:R-:W-:Y:S01]  /*94c0*/  HMMA.16816.F32.BF16 R148, R168.reuse, R186, R148 ;  /* 0x000000baa894723c */ /* 0x040fe20000041894 */
[----:B------:R-:W-:Y:S02]  /*94d0*/  LDSM.16.MT88.4 R184, [R219+0x900] ;  /* 0x00090000dbb8783b */ /* 0x000fe40000004200 */
[C---:B------:R-:W-:Y:S02]  /*94e0*/  FMUL.FTZ R154, R0.reuse, R154 ;  /* 0x0000009a009a7220 */ /* 0x040fe40000410000 */
[----:B------:R-:W-:Y:S02]  /*94f0*/  FMUL.FTZ R155, R0, R155 ;  /* 0x0000009b009b7220 */ /* 0x000fe40000410000 */
[C---:B---3--:R-:W-:Y:S02]  /*9500*/  FMUL.FTZ R16, R2.reuse, R180 ;  /* 0x000000b402107220 */ /* 0x048fe40000410000 */
[----:B------:R3:W2:Y:S03]  /*9510*/  MUFU.EX2 R194, R19 ;  /* 0x0000001300c27308 */ /* 0x0006a60000000800 */
[C---:B------:R-:W-:Y:S03]  /*9520*/  HMMA.16816.F32.BF16 R152, R168.reuse, R188, R152 ;  /* 0x000000bca898723c */ /* 0x040fe60000041898 */
[C---:B------:R-:W-:Y:S02]  /*9530*/  FMUL.FTZ R156, R2.reuse, R156 ;  /* 0x0000009c029c7220 */ /* 0x040fe40000410000 */
[----:B------:R-:W-:Y:S02]  /*9540*/  FMUL.FTZ R157, R2, R157 ;  /* 0x0000009d029d7220 */ /* 0x000fe40000410000 */
[C---:B------:R-:W-:Y:S02]  /*9550*/  FMUL.FTZ R158, R0.reuse, R158 ;  /* 0x0000009e009e7220 */ /* 0x040fe40000410000 */
[----:B------:R-:W-:Y:S03]  /*9560*/  FMUL.FTZ R159, R0, R159 ;  /* 0x0000009f009f7220 */ /* 0x000fe60000410000 */
[----:B----4-:R-:W-:Y:S02]  /*9570*/  FMUL.FTZ R17, R2, R181 ;  /* 0x000000b502117220 */ /* 0x010fe40000410000 */
[----:B-1----:R-:W-:Y:S02]  /*9580*/  FMUL.FTZ R18, R0, R182 ;  /* 0x000000b600127220 */ /* 0x002fe40000410000 */
[C---:B------:R-:W-:Y:S01]  /*9590*/  HMMA.16816.F32.BF16 R156, R168.reuse, R190, R156 ;  /* 0x000000bea89c723c */ /* 0x040fe2000004189c */
[----:B------:R-:W-:Y:S02]  /*95a0*/  LDSM.16.MT88.4 R188, [R219+0x3900] ;  /* 0x00390000dbbc783b */ /* 0x000fe40000004200 */
[----:B------:R-:W-:Y:S02]  /*95b0*/  FMUL.FTZ R160, R2, R160 ;  /* 0x000000a002a07220 */ /* 0x000fe40000410000 */
[----:B---3--:R-:W-:Y:S02]  /*95c0*/  FMUL.FTZ R19, R0, R183 ;  /* 0x000000b700137220 */ /* 0x008fe40000410000 */
[----:B------:R-:W1:Y:S01]  /*95d0*/  LDSM.16.MT88.4 R180, [R217+0x900] ;  /* 0x00090000d9b4783b */ /* 0x000e620000004200 */
[----:B------:R-:W-:Y:S04]  /*95e0*/  FMUL.FTZ R161, R2, R161 ;  /* 0x000000a102a17220 */ /* 0x000fe80000410000 */
[C---:B------:R-:W-:Y:S03]  /*95f0*/  HMMA.16816.F32.BF16 R16, R168.reuse, R172, R16 ;  /* 0x000000aca810723c */ /* 0x040fe60000041810 */
[C---:B------:R-:W-:Y:S02]  /*9600*/  FMUL.FTZ R162, R0.reuse, R162 ;  /* 0x000000a200a27220 */ /* 0x040fe40000410000 */
[----:B------:R-:W-:Y:S02]  /*9610*/  FMUL.FTZ R163, R0, R163 ;  /* 0x000000a300a37220 */ /* 0x000fe40000410000 */
[--C-:B------:R-:W-:Y:S02]  /*9620*/  FFMA.FTZ R49, R49, c[0x0][0x2d0], -R196.reuse ;  /* 0x0000b40031317a23 */ /* 0x100fe400000108c4 */
[--C-:B------:R-:W-:Y:S03]  /*9630*/  FFMA.FTZ R44, R44, c[0x0][0x2d0], -R196.reuse ;  /* 0x0000b4002c2c7a23 */ /* 0x100fe600000108c4 */
[----:B------:R-:W-:Y:S01]  /*9640*/  HMMA.16816.F32.BF16 R160, R168, R174, R160 ;  /* 0x000000aea8a0723c */ /* 0x000fe200000418a0 */
[----:B------:R-:W3:Y:S01]  /*9650*/  LDSM.16.MT88.4 R172, [R218+0x900] ;  /* 0x00090000daac783b */ /* 0x000ee20000004200 */
[----:B------:R-:W-:Y:S01]  /*9660*/  MUFU.EX2 R49, R49 ;  /* 0x0000003100317308 */ /* 0x000fe20000000800 */
[----:B------:R-:W-:Y:S02]  /*9670*/  FFMA.FTZ R45, R45, c[0x0][0x2d0], -R196 ;  /* 0x0000b4002d2d7a23 */ /* 0x000fe400000108c4 */
[--C-:B------:R-:W-:Y:S02]  /*9680*/  FFMA.FTZ R46, R46, c[0x0][0x2d0], -R166.reuse ;  /* 0x0000b4002e2e7a23 */ /* 0x100fe400000108a6 */
[----:B------:R-:W-:Y:S01]  /*9690*/  F2FP.BF16.PACK_AB R168, R214, R215 ;  /* 0x000000d7d6a8723e */ /* 0x000fe200000010ff */
[----:B------:R-:W-:Y:S01]  /*96a0*/  FFMA.FTZ R47, R47, c[0x0][0x2d0], -R166 ;  /* 0x0000b4002f2f7a23 */ /* 0x000fe200000108a6 */
[----:B------:R-:W-:Y:S03]  /*96b0*/  F2FP.BF16.PACK_AB R169, R197, R199 ;  /* 0x000000c7c5a9723e */ /* 0x000fe600000010ff */
[----:B------:R-:W-:Y:S01]  /*96c0*/  F2FP.BF16.PACK_AB R170, R212, R213 ;  /* 0x000000d5d4aa723e */ /* 0x000fe200000010ff */
[----:B------:R-:W-:Y:S01]  /*96d0*/  MUFU.EX2 R44, R44 ;  /* 0x0000002c002c7308 */ /* 0x000fe20000000800 */
[----:B--2---:R-:W-:Y:S01]  /*96e0*/  F2FP.BF16.PACK_AB R171, R194, R195 ;  /* 0x000000c3c2ab723e */ /* 0x004fe200000010ff */
[----:B------:R-:W-:Y:S02]  /*96f0*/  FFMA.FTZ R48, R48, c[0x0][0x2d0], -R196 ;  /* 0x0000b40030307a23 */ /* 0x000fe400000108c4 */
[--C-:B------:R-:W-:Y:S02]  /*9700*/  FFMA.FTZ R50, R50, c[0x0][0x2d0], -R166.reuse ;  /* 0x0000b40032327a23 */ /* 0x100fe400000108a6 */
[----:B------:R-:W-:Y:S02]  /*9710*/  FFMA.FTZ R166, R51, c[0x0][0x2d0], -R166 ;  /* 0x0000b40033a67a23 */ /* 0x000fe400000108a6 */
[C---:B------:R-:W-:Y:S02]  /*9720*/  HMMA.16816.F32.BF16 R4, R168.reuse, R176, R4 ;  /* 0x000000b0a804723c */ /* 0x040fe40000041804 */
[----:B------:R-:W-:Y:S06]  /*9730*/  MUFU.EX2 R45, R45 ;  /* 0x0000002d002d7308 */ /* 0x000fec0000000800 */
[C---:B------:R-:W-:Y:S01]  /*9740*/  HMMA.16816.F32.BF16 R8, R168.reuse, R178, R8 ;  /* 0x000000b2a808723c */ /* 0x040fe20000041808 */
[----:B------:R-:W2:Y:S03]  /*9750*/  LDSM.16.MT88.4 R176, [R216+0x3900] ;  /* 0x00390000d8b0783b */ /* 0x000ea60000004200 */
[----:B------:R-:W-:Y:S04]  /*9760*/  MUFU.EX2 R166, R166 ;  /* 0x000000a600a67308 */ /* 0x000fe80000000800 */
[C---:B-1----:R-:W-:Y:S06]  /*9770*/  HMMA.16816.F32.BF16 R52, R168.reuse, R180, R52 ;  /* 0x000000b4a834723c */ /* 0x042fec0000041834 */
[----:B------:R-:W-:Y:S02]  /*9780*/  MUFU.EX2 R46, R46 ;  /* 0x0000002e002e7308 */ /* 0x000fe40000000800 */
[C---:B------:R-:W-:Y:S01]  /*9790*/  HMMA.16816.F32.BF16 R56, R168.reuse, R182, R56 ;  /* 0x000000b6a838723c */ /* 0x040fe20000041838 */
[----:B------:R-:W1:Y:S07]  /*97a0*/  LDSM.16.MT88.4 R180, [R217+0x3900] ;  /* 0x00390000d9b4783b */ /* 0x000e6e0000004200 */
[C---:B------:R-:W-:Y:S01]  /*97b0*/  HMMA.16816.F32.BF16 R60, R168.reuse, R184, R60 ;  /* 0x000000b8a83c723c */ /* 0x040fe2000004183c */
[----:B------:R-:W-:Y:S07]  /*97c0*/  MUFU.EX2 R47, R47 ;  /* 0x0000002f002f7308 */ /* 0x000fee0000000800 */
[C---:B------:R-:W-:Y:S01]  /*97d0*/  HMMA.16816.F32.BF16 R64, R168.reuse, R186, R64 ;  /* 0x000000baa840723c */ /* 0x040fe20000041840 */
[----:B------:R-:W4:Y:S02]  /*97e0*/  LDSM.16.MT88.4 R184, [R218+0x3900] ;  /* 0x00390000dab8783b */ /* 0x000f240000004200 */
[----:B------:R-:W-:Y:S05]  /*97f0*/  MUFU.EX2 R48, R48 ;  /* 0x0000003000307308 */ /* 0x000fea0000000800 */
[C---:B---3--:R-:W-:Y:S05]  /*9800*/  HMMA.16816.F32.BF16 R68, R168.reuse, R172, R68 ;  /* 0x000000aca844723c */ /* 0x048fea0000041844 */
[----:B------:R-:W-:Y:S03]  /*9810*/  MUFU.EX2 R50, R50 ;  /* 0x0000003200327308 */ /* 0x000fe60000000800 */
[C---:B------:R-:W-:Y:S01]  /*9820*/  HMMA.16816.F32.BF16 R72, R168.reuse, R174, R72 ;  /* 0x000000aea848723c */ /* 0x040fe20000041848 */
[----:B------:R-:W3:Y:S07]  /*9830*/  LDSM.16.MT88.4 R172, [R216+0x6900] ;  /* 0x00690000d8ac783b */ /* 0x000eee0000004200 */
[C---:B--2---:R-:W-:Y:S08]  /*9840*/  HMMA.16816.F32.BF16 R76, R168.reuse, R176, R76 ;  /* 0x000000b0a84c723c */ /* 0x044ff0000004184c */
[C---:B------:R-:W-:Y:S01]  /*9850*/  HMMA.16816.F32.BF16 R80, R168.reuse, R178, R80 ;  /* 0x000000b2a850723c */ /* 0x040fe20000041850 */
[----:B------:R-:W2:Y:S07]  /*9860*/  LDSM.16.MT88.4 R176, [R217+0x6900] ;  /* 0x00690000d9b0783b */ /* 0x000eae0000004200 */
[C---:B-1----:R-:W-:Y:S08]  /*9870*/  HMMA.16816.F32.BF16 R84, R168.reuse, R180, R84 ;  /* 0x000000b4a854723c */ /* 0x042ff00000041854 */
[C---:B------:R-:W-:Y:S01]  /*9880*/  HMMA.16816.F32.BF16 R88, R168.reuse, R182, R88 ;  /* 0x000000b6a858723c */ /* 0x040fe20000041858 */
[----:B------:R-:W1:Y:S07]  /*9890*/  LDSM.16.MT88.4 R180, [R219+0x6900] ;  /* 0x00690000dbb4783b */ /* 0x000e6e0000004200 */
[C---:B------:R-:W-:Y:S08]  /*98a0*/  HMMA.16816.F32.BF16 R92, R168.reuse, R188, R92 ;  /* 0x000000bca85c723c */ /* 0x040ff0000004185c */
[C---:B------:R-:W-:Y:S01]  /*98b0*/  HMMA.16816.F32.BF16 R96, R168.reuse, R190, R96 ;  /* 0x000000bea860723c */ /* 0x040fe20000041860 */
[----:B------:R-:W-:Y:S07]  /*98c0*/  LDSM.16.MT88.4 R188, [R216+0x9900] ;  /* 0x00990000d8bc783b */ /* 0x000fee0000004200 */
[C---:B----4-:R-:W-:Y:S08]  /*98d0*/  HMMA.16816.F32.BF16 R100, R168.reuse, R184, R100 ;  /* 0x000000b8a864723c */ /* 0x050ff00000041864 */
[C---:B------:R-:W-:Y:S01]  /*98e0*/  HMMA.16816.F32.BF16 R104, R168.reuse, R186, R104 ;  /* 0x000000baa868723c */ /* 0x040fe20000041868 */
[----:B------:R-:W4:Y:S07]  /*98f0*/  LDSM.16.MT88.4 R184, [R218+0x6900] ;  /* 0x00690000dab8783b */ /* 0x000f2e0000004200 */
[C---:B---3--:R-:W-:Y:S08]  /*9900*/  HMMA.16816.F32.BF16 R108, R168.reuse, R172, R108 ;  /* 0x000000aca86c723c */ /* 0x048ff0000004186c */
[C---:B------:R-:W-:Y:S01]  /*9910*/  HMMA.16816.F32.BF16 R112, R168.reuse, R174, R112 ;  /* 0x000000aea870723c */ /* 0x040fe20000041870 */
[----:B------:R-:W3:Y:S07]  /*9920*/  LDSM.16.MT88.4 R172, [R217+0x9900] ;  /* 0x00990000d9ac783b */ /* 0x000eee0000004200 */
[C---:B--2---:R-:W-:Y:S08]  /*9930*/  HMMA.16816.F32.BF16 R116, R168.reuse, R176, R116 ;  /* 0x000000b0a874723c */ /* 0x044ff00000041874 */
[C---:B------:R-:W-:Y:S01]  /*9940*/  HMMA.16816.F32.BF16 R120, R168.reuse, R178, R120 ;  /* 0x000000b2a878723c */ /* 0x040fe20000041878 */
[----:B------:R-:W2:Y:S07]  /*9950*/  LDSM.16.MT88.4 R176, [R219+0x9900] ;  /* 0x00990000dbb0783b */ /* 0x000eae0000004200 */
[C---:B-1----:R-:W-:Y:S08]  /*9960*/  HMMA.16816.F32.BF16 R124, R168.reuse, R180, R124 ;  /* 0x000000b4a87c723c */ /* 0x042ff0000004187c */
[C---:B------:R-:W-:Y:S01]  /*9970*/  HMMA.16816.F32.BF16 R128, R168.reuse, R182, R128 ;  /* 0x000000b6a880723c */ /* 0x040fe20000041880 */
[----:B------:R-:W-:Y:S07]  /*9980*/  LDSM.16.MT88.4 R180, [R219+0x4100] ;  /* 0x00410000dbb4783b */ /* 0x000fee0000004200 */
[C---:B----4-:R-:W-:Y:S01]  /*9990*/  HMMA.16816.F32.BF16 R132, R168.reuse, R184, R132 ;  /* 0x000000b8a884723c */ /* 0x050fe20000041884 */
[----:B------:R-:W-:Y:S07]  /*99a0*/  MUFU.EX2 R185, R31 ;  /* 0x0000001f00b97308 */ /* 0x000fee0000000800 */
[C---:B------:R-:W-:Y:S03]  /*99b0*/  HMMA.16816.F32.BF16 R136, R168.reuse, R186, R136 ;  /* 0x000000baa888723c */ /* 0x040fe60000041888 */
[----:B------:R-:W-:Y:S05]  /*99c0*/  MUFU.EX2 R187, R27 ;  /* 0x0000001b00bb7308 */ /* 0x000fea0000000800 */
[C---:B------:R-:W-:Y:S05]  /*99d0*/  HMMA.16816.F32.BF16 R140, R168.reuse, R188, R140 ;  /* 0x000000bca88c723c */ /* 0x040fea000004188c */
[----:B------:R1:W4:Y:S03]  /*99e0*/  MUFU.EX2 R188, R26 ;  /* 0x0000001a00bc7308 */ /* 0x0003260000000800 */
[C---:B------:R-:W-:Y:S07]  /*99f0*/  HMMA.16816.F32.BF16 R144, R168.reuse, R190, R144 ;  /* 0x000000bea890723c */ /* 0x040fee0000041890 */
[----:B------:R4:W4:Y:S01]  /*9a00*/  MUFU.EX2 R186, R30 ;  /* 0x0000001e00ba7308 */ /* 0x0009220000000800 */
[C---:B---3--:R-:W-:Y:S08]  /*9a10*/  HMMA.16816.F32.BF16 R12, R168.reuse, R172, R12 ;  /* 0x000000aca80c723c */ /* 0x048ff0000004180c */
[C---:B------:R-:W-:Y:S01]  /*9a20*/  HMMA.16816.F32.BF16 R148, R168.reuse, R174, R148 ;  /* 0x000000aea894723c */ /* 0x040fe20000041894 */
[----:B------:R-:W3:Y:S01]  /*9a30*/  LDSM.16.MT88.4 R172, [R216+0x1100] ;  /* 0x00110000d8ac783b */ /* 0x000ee20000004200 */
[----:B------:R-:W-:Y:S05]  /*9a40*/  MUFU.EX2 R191, R37 ;  /* 0x0000002500bf7308 */ /* 0x000fea0000000800 */
[----:B-1----:R-:W1:Y:S01]  /*9a50*/  LDSM.16.MT88.4 R24, [R217+0x1100] ;  /* 0x00110000d918783b */ /* 0x002e620000004200 */
[C---:B--2---:R-:W-:Y:S04]  /*9a60*/  HMMA.16816.F32.BF16 R152, R168.reuse, R176, R152 ;  /* 0x000000b0a898723c */ /* 0x044fe80000041898 */
[----:B------:R-:W-:Y:S01]  /*9a70*/  MUFU.EX2 R190, R40 ;  /* 0x0000002800be7308 */ /* 0x000fe20000000800 */
[----:B----4-:R-:W-:Y:S03]  /*9a80*/  LDSM.16.MT88.4 R28, [R218+0xa100] ;  /* 0x00a10000da1c783b */ /* 0x010fe60000004200 */
[C---:B------:R-:W-:Y:S03]  /*9a90*/  HMMA.16816.F32.BF16 R156, R168.reuse, R178, R156 ;  /* 0x000000b2a89c723c */ /* 0x040fe6000004189c */
[----:B------:R-:W2:Y:S03]  /*9aa0*/  LDSM.16.MT88.4 R176, [R219+0x1100] ;  /* 0x00110000dbb0783b */ /* 0x000ea60000004200 */
[----:B------:R-:W-:Y:S02]  /*9ab0*/  MUFU.EX2 R189, R41 ;  /* 0x0000002900bd7308 */ /* 0x000fe40000000800 */
[C---:B------:R-:W-:Y:S07]  /*9ac0*/  HMMA.16816.F32.BF16 R16, R168.reuse, R20, R16 ;  /* 0x00000014a810723c */ /* 0x040fee0000041810 */
[----:B------:R-:W-:Y:S01]  /*9ad0*/  F2FP.BF16.PACK_AB R20, R210, R211 ;  /* 0x000000d3d214723e */ /* 0x000fe200000010ff */
[----:B------:R-:W-:Y:S01]  /*9ae0*/  HMMA.16816.F32.BF16 R160, R168, R22, R160 ;  /* 0x00000016a8a0723c */ /* 0x000fe200000418a0 */
[----:B------:R-:W4:Y:S01]  /*9af0*/  LDSM.16.MT88.4 R168, [R218+0x1100] ;  /* 0x00110000daa8783b */ /* 0x000f220000004200 */
[----:B------:R1:W-:Y:S02]  /*9b00*/  MUFU.EX2 R184, R42 ;  /* 0x0000002a00b87308 */ /* 0x0003e40000000800 */
[----:B------:R-:W-:Y:S03]  /*9b10*/  F2FP.BF16.PACK_AB R21, R192, R193 ;  /* 0x000000c1c015723e */ /* 0x000fe600000010ff */
[----:B------:R-:W-:Y:S02]  /*9b20*/  F2FP.BF16.PACK_AB R22, R208, R209 ;  /* 0x000000d1d016723e */ /* 0x000fe400000010ff */
[----:B------:R-:W-:Y:S07]  /*9b30*/  F2FP.BF16.PACK_AB R23, R187, R188 ;  /* 0x000000bcbb17723e */ /* 0x000fee00000010ff */
[C---:B---3--:R-:W-:Y:S08]  /*9b40*/  HMMA.16816.F32.BF16 R4, R20.reuse, R172, R4 ;  /* 0x000000ac1404723c */ /* 0x048ff00000041804 */
[C---:B------:R-:W-:Y:S01]  /*9b50*/  HMMA.16816.F32.BF16 R8, R20.reuse, R174, R8 ;  /* 0x000000ae1408723c */ /* 0x040fe20000041808 */
[----:B------:R-:W3:Y:S06]  /*9b60*/  LDSM.16.MT88.4 R172, [R216+0x4100] ;  /* 0x00410000d8ac783b */ /* 0x000eec0000004200 */
[----:B-1----:R-:W-:Y:S01]  /*9b70*/  LDSM.16.MT88.4 R40, [R218+0x2100] ;  /* 0x00210000da28783b */ /* 0x002fe20000004200 */
[C---:B------:R-:W-:Y:S08]  /*9b80*/  HMMA.16816.F32.BF16 R52, R20.reuse, R24, R52 ;  /* 0x000000181434723c */ /* 0x040ff00000041834 */
[C---:B------:R-:W-:Y:S01]  /*9b90*/  HMMA.16816.F32.BF16 R56, R20.reuse, R26, R56 ;  /* 0x0000001a1438723c */ /* 0x040fe20000041838 */
[----:B------:R-:W1:Y:S07]  /*9ba0*/  LDSM.16.MT88.4 R24, [R217+0x4100] ;  /* 0x00410000d918783b */ /* 0x000e6e0000004200 */
[C---:B--2---:R-:W-:Y:S08]  /*9bb0*/  HMMA.16816.F32.BF16 R60, R20.reuse, R176, R60 ;  /* 0x000000b0143c723c */ /* 0x044ff0000004183c */
[C---:B------:R-:W-:Y:S01]  /*9bc0*/  HMMA.16816.F32.BF16 R64, R20.reuse, R178, R64 ;  /* 0x000000b21440723c */ /* 0x040fe20000041840 */
[----:B------:R-:W2:Y:S07]  /*9bd0*/  LDSM.16.MT88.4 R176, [R218+0x4100] ;  /* 0x00410000dab0783b */ /* 0x000eae0000004200 */
[C---:B----4-:R-:W-:Y:S08]  /*9be0*/  HMMA.16816.F32.BF16 R68, R20.reuse, R168, R68 ;  /* 0x000000a81444723c */ /* 0x050ff00000041844 */
[C---:B------:R-:W-:Y:S01]  /*9bf0*/  HMMA.16816.F32.BF16 R72, R20.reuse, R170, R72 ;  /* 0x000000aa1448723c */ /* 0x040fe20000041848 */
[----:B------:R-:W4:Y:S07]  /*9c00*/  LDSM.16.MT88.4 R168, [R216+0x7100] ;  /* 0x00710000d8a8783b */ /* 0x000f2e0000004200 */
        /* <DEDUP_REMOVED lines=8> */
[----:B------:R-:W-:Y:S07]  /*9c90*/  LDSM.16.MT88.4 R180, [R216+0xa100] ;  /* 0x00a10000d8b4783b */ /* 0x000fee0000004200 */
[C---:B--2---:R-:W-:Y:S08]  /*9ca0*/  HMMA.16816.F32.BF16 R100, R20.reuse, R176, R100 ;  /* 0x000000b01464723c */ /* 0x044ff00000041864 */
[C---:B------:R-:W-:Y:S01]  /*9cb0*/  HMMA.16816.F32.BF16 R104, R20.reuse, R178, R104 ;  /* 0x000000b21468723c */ /* 0x040fe20000041868 */
[----:B------:R-:W2:Y:S07]  /*9cc0*/  LDSM.16.MT88.4 R176, [R218+0x7100] ;  /* 0x00710000dab0783b */ /* 0x000eae0000004200 */
[C---:B----4-:R-:W-:Y:S08]  /*9cd0*/  HMMA.16816.F32.BF16 R108, R20.reuse, R168, R108 ;  /* 0x000000a8146c723c */ /* 0x050ff0000004186c */
        /* <DEDUP_REMOVED lines=8> */
[C---:B--2---:R-:W-:Y:S07]  /*9d60*/  HMMA.16816.F32.BF16 R132, R20.reuse, R176, R132 ;  /* 0x000000b01484723c */ /* 0x044fee0000041884 */
[----:B------:R-:W-:Y:S01]  /*9d70*/  MOV R176, R205 ;  /* 0x000000cd00b07202 */ /* 0x000fe20000000f00 */
[C---:B------:R-:W-:Y:S01]  /*9d80*/  HMMA.16816.F32.BF16 R136, R20.reuse, R178, R136 ;  /* 0x000000b21488723c */ /* 0x040fe20000041888 */
[----:B------:R-:W2:Y:S01]  /*9d90*/  LDL.LU R178, [R1+0x4] ;  /* 0x0000040001b27983 */ /* 0x000ea20000300800 */
[----:B------:R-:W-:Y:S02]  /*9da0*/  MUFU.EX2 R205, R32 ;  /* 0x0000002000cd7308 */ /* 0x000fe40000000800 */
[----:B------:R-:W-:Y:S03]  /*9db0*/  MOV R177, R204 ;  /* 0x000000cc00b17202 */ /* 0x000fe60000000f00 */
[----:B------:R-:W-:Y:S01]  /*9dc0*/  MOV R179, R198 ;  /* 0x000000c600b37202 */ /* 0x000fe20000000f00 */
[C---:B------:R-:W-:Y:S04]  /*9dd0*/  HMMA.16816.F32.BF16 R140, R20.reuse, R180, R140 ;  /* 0x000000b4148c723c */ /* 0x040fe8000004188c */
[----:B------:R-:W3:Y:S04]  /*9de0*/  MUFU.EX2 R204, R33 ;  /* 0x0000002100cc7308 */ /* 0x000ee80000000800 */
[C---:B------:R-:W-:Y:S06]  /*9df0*/  HMMA.16816.F32.BF16 R144, R20.reuse, R182, R144 ;  /* 0x000000b61490723c */ /* 0x040fec0000041890 */
[----:B------:R-:W-:Y:S02]  /*9e00*/  MUFU.EX2 R183, R34 ;  /* 0x0000002200b77308 */ /* 0x000fe40000000800 */
[C---:B-1----:R-:W-:Y:S08]  /*9e10*/  HMMA.16816.F32.BF16 R12, R20.reuse, R24, R12 ;  /* 0x00000018140c723c */ /* 0x042ff0000004180c */
[C---:B------:R-:W-:Y:S01]  /*9e20*/  HMMA.16816.F32.BF16 R148, R20.reuse, R26, R148 ;  /* 0x0000001a1494723c */ /* 0x040fe20000041894 */
[----:B------:R1:W4:Y:S01]  /*9e30*/  MUFU.EX2 R182, R35 ;  /* 0x0000002300b67308 */ /* 0x0003220000000800 */
[----:B------:R-:W3:Y:S06]  /*9e40*/  LDSM.16.MT88.4 R24, [R216+0x1900] ;  /* 0x00190000d818783b */ /* 0x000eec0000004200 */
[C---:B------:R-:W-:Y:S03]  /*9e50*/  HMMA.16816.F32.BF16 R152, R20.reuse, R168, R152 ;  /* 0x000000a81498723c */ /* 0x040fe60000041898 */
[----:B------:R-:W2:Y:S05]  /*9e60*/  MUFU.EX2 R198, R36 ;  /* 0x0000002400c67308 */ /* 0x000eaa0000000800 */
[C---:B------:R-:W-:Y:S01]  /*9e70*/  HMMA.16816.F32.BF16 R156, R20.reuse, R170, R156 ;  /* 0x000000aa149c723c */ /* 0x040fe2000004189c */
[----:B------:R-:W-:Y:S04]  /*9e80*/  LDSM.16.MT88.4 R168, [R219+0x1900] ;  /* 0x00190000dba8783b */ /* 0x000fe80000004200 */
[----:B------:R-:W-:Y:S03]  /*9e90*/  MUFU.EX2 R181, R38 ;  /* 0x0000002600b57308 */ /* 0x000fe60000000800 */
[C---:B------:R-:W-:Y:S01]  /*9ea0*/  HMMA.16816.F32.BF16 R16, R20.reuse, R28, R16 ;  /* 0x0000001c1410723c */ /* 0x040fe20000041810 */
[----:B-1----:R-:W1:Y:S06]  /*9eb0*/  LDSM.16.MT88.4 R32, [R217+0x1900] ;  /* 0x00190000d920783b */ /* 0x002e6c0000004200 */
[----:B------:R4:W1:Y:S01]  /*9ec0*/  MUFU.EX2 R180, R39 ;  /* 0x0000002700b47308 */ /* 0x0008620000000800 */
[----:B------:R-:W-:Y:S01]  /*9ed0*/  HMMA.16816.F32.BF16 R160, R20, R30, R160 ;  /* 0x0000001e14a0723c */ /* 0x000fe200000418a0 */
[----:B------:R-:W1:Y:S06]  /*9ee0*/  LDSM.16.MT88.4 R28, [R218+0x1900] ;  /* 0x00190000da1c783b */ /* 0x000e6c0000004200 */
[----:B------:R-:W-:Y:S02]  /*9ef0*/  F2FP.BF16.PACK_AB R20, R206, R207 ;  /* 0x000000cfce14723e */ /* 0x000fe400000010ff */
[----:B------:R-:W-:Y:S03]  /*9f00*/  F2FP.BF16.PACK_AB R21, R185, R186 ;  /* 0x000000bab915723e */ /* 0x000fe600000010ff */
[----:B---3--:R-:W-:Y:S02]  /*9f10*/  F2FP.BF16.PACK_AB R22, R204, R205 ;  /* 0x000000cdcc16723e */ /* 0x008fe400000010ff */
[----:B----4-:R-:W-:Y:S07]  /*9f20*/  F2FP.BF16.PACK_AB R23, R182, R183 ;  /* 0x000000b7b617723e */ /* 0x010fee00000010ff */
[C---:B------:R-:W-:Y:S01]  /*9f30*/  HMMA.16816.F32.BF16 R4, R20.reuse, R24, R4 ;  /* 0x000000181404723c */ /* 0x040fe20000041804 */
[----:B------:R-:W-:Y:S07]  /*9f40*/  LDSM.16.MT88.4 R36, [R219+0x2100] ;  /* 0x00210000db24783b */ /* 0x000fee0000004200 */
[C---:B------:R-:W-:Y:S01]  /*9f50*/  HMMA.16816.F32.BF16 R8, R20.reuse, R26, R8 ;  /* 0x0000001a1408723c */ /* 0x040fe20000041808 */
[----:B------:R-:W3:Y:S07]  /*9f60*/  LDSM.16.MT88.4 R24, [R216+0x4900] ;  /* 0x00490000d818783b */ /* 0x000eee0000004200 */
[C---:B-1----:R-:W-:Y:S08]  /*9f70*/  HMMA.16816.F32.BF16 R52, R20.reuse, R32, R52 ;  /* 0x000000201434723c */ /* 0x042ff00000041834 */
[C---:B------:R-:W-:Y:S01]  /*9f80*/  HMMA.16816.F32.BF16 R56, R20.reuse, R34, R56 ;  /* 0x000000221438723c */ /* 0x040fe20000041838 */
[----:B------:R-:W1:Y:S07]  /*9f90*/  LDSM.16.MT88.4 R32, [R219+0x4900] ;  /* 0x00490000db20783b */ /* 0x000e6e0000004200 */
[C---:B------:R-:W-:Y:S08]  /*9fa0*/  HMMA.16816.F32.BF16 R60, R20.reuse, R168, R60 ;  /* 0x000000a8143c723c */ /* 0x040ff0000004183c */
[C---:B------:R-:W-:Y:S01]  /*9fb0*/  HMMA.16816.F32.BF16 R64, R20.reuse, R170, R64 ;  /* 0x000000aa1440723c */ /* 0x040fe20000041840 */
[----:B------:R-:W-:Y:S07]  /*9fc0*/  LDSM.16.MT88.4 R168, [R217+0x7900] ;  /* 0x00790000d9a8783b */ /* 0x000fee0000004200 */
[C---:B------:R-:W-:Y:S08]  /*9fd0*/  HMMA.16816.F32.BF16 R68, R20.reuse, R28, R68 ;  /* 0x0000001c1444723c */ /* 0x040ff00000041844 */
[C---:B------:R-:W-:Y:S01]  /*9fe0*/  HMMA.16816.F32.BF16 R72, R20.reuse, R30, R72 ;  /* 0x0000001e1448723c */ /* 0x040fe20000041848 */
[----:B------:R-:W4:Y:S07]  /*9ff0*/  LDSM.16.MT88.4 R28, [R218+0x4900] ;  /* 0x00490000da1c783b */ /* 0x000f2e0000004200 */
[C---:B---3--:R-:W-:Y:S08]  /*a000*/  HMMA.16816.F32.BF16 R76, R20.reuse, R24, R76 ;  /* 0x00000018144c723c */ /* 0x048ff0000004184c */
[C---:B------:R-:W-:Y:S01]  /*a010*/  HMMA.16816.F32.BF16 R80, R20.reuse, R26, R80 ;  /* 0x0000001a1450723c */ /* 0x040fe20000041850 */
[----:B------:R-:W3:Y:S07]  /*a020*/  LDSM.16.MT88.4 R24, [R216+0x7900] ;  /* 0x00790000d818783b */ /* 0x000eee0000004200 */
[C---:B------:R-:W-:Y:S08]  /*a030*/  HMMA.16816.F32.BF16 R84, R20.reuse, R172, R84 ;  /* 0x000000ac1454723c */ /* 0x040ff00000041854 */
[C---:B------:R-:W-:Y:S01]  /*a040*/  HMMA.16816.F32.BF16 R88, R20.reuse, R174, R88 ;  /* 0x000000ae1458723c */ /* 0x040fe20000041858 */
[----:B------:R-:W3:Y:S07]  /*a050*/  LDSM.16.MT88.4 R172, [R219+0x7900] ;  /* 0x00790000dbac783b */ /* 0x000eee0000004200 */
[C---:B-1----:R-:W-:Y:S08]  /*a060*/  HMMA.16816.F32.BF16 R92, R20.reuse, R32, R92 ;  /* 0x00000020145c723c */ /* 0x042ff0000004185c */
[C---:B------:R-:W-:Y:S01]  /*a070*/  HMMA.16816.F32.BF16 R96, R20.reuse, R34, R96 ;  /* 0x000000221460723c */ /* 0x040fe20000041860 */
[----:B------:R-:W-:Y:S07]  /*a080*/  LDSM.16.MT88.4 R32, [R217+0xa900] ;  /* 0x00a90000d920783b */ /* 0x000fee0000004200 */
[C---:B----4-:R-:W-:Y:S08]  /*a090*/  HMMA.16816.F32.BF16 R100, R20.reuse, R28, R100 ;  /* 0x0000001c1464723c */ /* 0x050ff00000041864 */
[C---:B------:R-:W-:Y:S01]  /*a0a0*/  HMMA.16816.F32.BF16 R104, R20.reuse, R30, R104 ;  /* 0x0000001e1468723c */ /* 0x040fe20000041868 */
[----:B------:R-:W1:Y:S07]  /*a0b0*/  LDSM.16.MT88.4 R28, [R218+0x7900] ;  /* 0x00790000da1c783b */ /* 0x000e6e0000004200 */
[C---:B---3--:R-:W-:Y:S08]  /*a0c0*/  HMMA.16816.F32.BF16 R108, R20.reuse, R24, R108 ;  /* 0x00000018146c723c */ /* 0x048ff0000004186c */
[C---:B------:R-:W-:Y:S01]  /*a0d0*/  HMMA.16816.F32.BF16 R112, R20.reuse, R26, R112 ;  /* 0x0000001a1470723c */ /* 0x040fe20000041870 */
[----:B------:R-:W3:Y:S07]  /*a0e0*/  LDSM.16.MT88.4 R24, [R216+0xa900] ;  /* 0x00a90000d818783b */ /* 0x000eee0000004200 */
[C---:B------:R-:W-:Y:S08]  /*a0f0*/  HMMA.16816.F32.BF16 R116, R20.reuse, R168, R116 ;  /* 0x000000a81474723c */ /* 0x040ff00000041874 */
[C---:B------:R-:W-:Y:S01]  /*a100*/  HMMA.16816.F32.BF16 R120, R20.reuse, R170, R120 ;  /* 0x000000aa1478723c */ /* 0x040fe20000041878 */
[----:B------:R-:W4:Y:S07]  /*a110*/  LDSM.16.MT88.4 R168, [R219+0xa900] ;  /* 0x00a90000dba8783b */ /* 0x000f2e0000004200 */
[C---:B------:R-:W-:Y:S08]  /*a120*/  HMMA.16816.F32.BF16 R124, R20.reuse, R172, R124 ;  /* 0x000000ac147c723c */ /* 0x040ff0000004187c */
[C---:B------:R-:W-:Y:S01]  /*a130*/  HMMA.16816.F32.BF16 R128, R20.reuse, R174, R128 ;  /* 0x000000ae1480723c */ /* 0x040fe20000041880 */
[----:B------:R-:W-:Y:S07]  /*a140*/  LDSM.16.MT88.4 R172, [R216+0x2900] ;  /* 0x00290000d8ac783b */ /* 0x000fee0000004200 */
[C---:B-1----:R-:W-:Y:S08]  /*a150*/  HMMA.16816.F32.BF16 R132, R20.reuse, R28, R132 ;  /* 0x0000001c1484723c */ /* 0x042ff00000041884 */
[C---:B------:R-:W-:Y:S01]  /*a160*/  HMMA.16816.F32.BF16 R136, R20.reuse, R30, R136 ;  /* 0x0000001e1488723c */ /* 0x040fe20000041888 */
[----:B------:R-:W1:Y:S07]  /*a170*/  LDSM.16.MT88.4 R28, [R218+0xa900] ;  /* 0x00a90000da1c783b */ /* 0x000e6e0000004200 */
[C---:B---3--:R-:W-:Y:S08]  /*a180*/  HMMA.16816.F32.BF16 R140, R20.reuse, R24, R140 ;  /* 0x00000018148c723c */ /* 0x048ff0000004188c */
[C---:B------:R-:W-:Y:S01]  /*a190*/  HMMA.16816.F32.BF16 R144, R20.reuse, R26, R144 ;  /* 0x0000001a1490723c */ /* 0x040fe20000041890 */
[----:B------:R-:W3:Y:S07]  /*a1a0*/  LDSM.16.MT88.4 R24, [R216+0x2100] ;  /* 0x00210000d818783b */ /* 0x000eee0000004200 */
[C---:B------:R-:W-:Y:S08]  /*a1b0*/  HMMA.16816.F32.BF16 R12, R20.reuse, R32, R12 ;  /* 0x00000020140c723c */ /* 0x040ff0000004180c */
[C---:B------:R-:W-:Y:S01]  /*a1c0*/  HMMA.16816.F32.BF16 R148, R20.reuse, R34, R148 ;  /* 0x000000221494723c */ /* 0x040fe20000041894 */
[----:B------:R-:W3:Y:S03]  /*a1d0*/  LDSM.16.MT88.4 R32, [R217+0x2100] ;  /* 0x00210000d920783b */ /* 0x000ee60000004200 */
[----:B--2---:R-:W-:Y:S04]  /*a1e0*/  FFMA.FTZ R0, R0, R178, R200 ;  /* 0x000000b200007223 */ /* 0x004fe800000100c8 */
[C---:B----4-:R-:W-:Y:S01]  /*a1f0*/  HMMA.16816.F32.BF16 R152, R20.reuse, R168, R152 ;  /* 0x000000a81498723c */ /* 0x050fe20000041898 */
[----:B------:R-:W2:Y:S03]  /*a200*/  LDL.LU R169, [R1] ;  /* 0x0000000001a97983 */ /* 0x000ea60000300800 */
[----:B------:R-:W-:Y:S04]  /*a210*/  FADD.FTZ R0, R203, R0 ;  /* 0x00000000cb007221 */ /* 0x000fe80000010000 */
[C---:B------:R-:W-:Y:S04]  /*a220*/  HMMA.16816.F32.BF16 R156, R20.reuse, R170, R156 ;  /* 0x000000aa149c723c */ /* 0x040fe8000004189c */
[----:B------:R-:W-:Y:S04]  /*a230*/  FADD.FTZ R0, R202, R0 ;  /* 0x00000000ca007221 */ /* 0x000fe80000010000 */
[C---:B-1----:R-:W-:Y:S04]  /*a240*/  HMMA.16816.F32.BF16 R16, R20.reuse, R28, R16 ;  /* 0x0000001c1410723c */ /* 0x042fe80000041810 */
[----:B------:R-:W-:Y:S04]  /*a250*/  FADD.FTZ R0, R201, R0 ;  /* 0x00000000c9007221 */ /* 0x000fe80000010000 */
[----:B------:R-:W-:Y:S01]  /*a260*/  HMMA.16816.F32.BF16 R160, R20, R30, R160 ;  /* 0x0000001e14a0723c */ /* 0x000fe200000418a0 */
[----:B------:R-:W1:Y:S03]  /*a270*/  LDSM.16.MT88.4 R28, [R216+0x5100] ;  /* 0x00510000d81c783b */ /* 0x000e660000004200 */
        /* <DEDUP_REMOVED lines=8> */
[C---:B---3--:R-:W-:Y:S03]  /*a300*/  HMMA.16816.F32.BF16 R4, R20.reuse, R24, R4 ;  /* 0x000000181404723c */ /* 0x048fe60000041804 */
[----:B------:R-:W-:Y:S04]  /*a310*/  FADD.FTZ R0, R193, R0 ;  /* 0x00000000c1007221 */ /* 0x000fe80000010000 */
[----:B------:R-:W-:Y:S01]  /*a320*/  FADD.FTZ R0, R192, R0 ;  /* 0x00000000c0007221 */ /* 0x000fe20000010000 */
[C---:B------:R-:W-:Y:S01]  /*a330*/  HMMA.16816.F32.BF16 R8, R20.reuse, R26, R8 ;  /* 0x0000001a1408723c */ /* 0x040fe20000041808 */
[----:B------:R-:W3:Y:S03]  /*a340*/  LDSM.16.MT88.4 R24, [R217+0x5100] ;  /* 0x00510000d918783b */ /* 0x000ee60000004200 */
[----:B------:R-:W-:Y:S04]  /*a350*/  FADD.FTZ R0, R188, R0 ;  /* 0x00000000bc007221 */ /* 0x000fe80000010000 */
[C---:B------:R-:W-:Y:S04]  /*a360*/  HMMA.16816.F32.BF16 R52, R20.reuse, R32, R52 ;  /* 0x000000201434723c */ /* 0x040fe80000041834 */
[----:B------:R-:W-:Y:S04]  /*a370*/  FADD.FTZ R0, R187, R0 ;  /* 0x00000000bb007221 */ /* 0x000fe80000010000 */
[C---:B------:R-:W-:Y:S01]  /*a380*/  HMMA.16816.F32.BF16 R56, R20.reuse, R34, R56 ;  /* 0x000000221438723c */ /* 0x040fe20000041838 */
[----:B------:R-:W4:Y:S03]  /*a390*/  LDSM.16.MT88.4 R32, [R219+0x5100] ;  /* 0x00510000db20783b */ /* 0x000f260000004200 */
        /* <DEDUP_REMOVED lines=11> */
[C---:B-1----:R-:W-:Y:S04]  /*a450*/  HMMA.16816.F32.BF16 R76, R20.reuse, R28, R76 ;  /* 0x0000001c144c723c */ /* 0x042fe8000004184c */
[----:B------:R-:W-:Y:S04]  /*a460*/  FADD.FTZ R0, R180, R0 ;  /* 0x00000000b4007221 */ /* 0x000fe80000010000 */
[C---:B------:R-:W-:Y:S01]  /*a470*/  HMMA.16816.F32.BF16 R80, R20.reuse, R30, R80 ;  /* 0x0000001e1450723c */ /* 0x040fe20000041850 */
[----:B------:R-:W-:Y:S03]  /*a480*/  LDSM.16.MT88.4 R28, [R219+0x8100] ;  /* 0x00810000db1c783b */ /* 0x000fe60000004200 */
[----:B------:R-:W-:Y:S04]  /*a490*/  FADD.FTZ R0, R184, R0 ;  /* 0x00000000b8007221 */ /* 0x000fe80000010000 */
[C---:B---3--:R-:W-:Y:S08]  /*a4a0*/  HMMA.16816.F32.BF16 R84, R20.reuse, R24, R84 ;  /* 0x000000181454723c */ /* 0x048ff00000041854 */
[C---:B------:R-:W-:Y:S01]  /*a4b0*/  HMMA.16816.F32.BF16 R88, R20.reuse, R26, R88 ;  /* 0x0000001a1458723c */ /* 0x040fe20000041858 */
[----:B------:R-:W1:Y:S07]  /*a4c0*/  LDSM.16.MT88.4 R24, [R217+0x8100] ;  /* 0x00810000d918783b */ /* 0x000e6e0000004200 */
[C---:B----4-:R-:W-:Y:S08]  /*a4d0*/  HMMA.16816.F32.BF16 R92, R20.reuse, R32, R92 ;  /* 0x00000020145c723c */ /* 0x050ff0000004185c */
        /* <DEDUP_REMOVED lines=13> */
[----:B------:R-:W1:Y:S07]  /*a5b0*/  LDSM.16.MT88.4 R28, [R219+0xb100] ;  /* 0x00b10000db1c783b */ /* 0x000e6e0000004200 */
[C---:B---3--:R-:W-:Y:S08]  /*a5c0*/  HMMA.16816.F32.BF16 R132, R20.reuse, R32, R132 ;  /* 0x000000201484723c */ /* 0x048ff00000041884 */
[C---:B------:R-:W-:Y:S01]  /*a5d0*/  HMMA.16816.F32.BF16 R136, R20.reuse, R34, R136 ;  /* 0x000000221488723c */ /* 0x040fe20000041888 */
[----:B------:R-:W3:Y:S07]  /*a5e0*/  LDSM.16.MT88.4 R32, [R218+0xb100] ;  /* 0x00b10000da20783b */ /* 0x000eee0000004200 */
        /* <DEDUP_REMOVED lines=8> */
[----:B------:R-:W4:Y:S07]  /*a670*/  LDSM.16.MT88.4 R28, [R218+0x2900] ;  /* 0x00290000da1c783b */ /* 0x000f2e0000004200 */
[C---:B---3--:R-:W-:Y:S08]  /*a680*/  HMMA.16816.F32.BF16 R16, R20.reuse, R32, R16 ;  /* 0x000000201410723c */ /* 0x048ff00000041810 */
[----:B------:R-:W-:Y:S01]  /*a690*/  HMMA.16816.F32.BF16 R160, R20, R34, R160 ;  /* 0x0000002214a0723c */ /* 0x000fe200000418a0 */
[----:B------:R-:W3:Y:S06]  /*a6a0*/  LDSM.16.MT88.4 R32, [R217+0x5900] ;  /* 0x00590000d920783b */ /* 0x000eec0000004200 */
[----:B------:R-:W-:Y:S01]  /*a6b0*/  F2FP.BF16.PACK_AB R20, R45, R44 ;  /* 0x0000002c2d14723e */ /* 0x000fe200000010ff */
[----:B--2---:R-:W-:Y:S01]  /*a6c0*/  FFMA.FTZ R2, R2, R169, R252 ;  /* 0x000000a902027223 */ /* 0x004fe200000100fc */
[----:B------:R-:W-:Y:S03]  /*a6d0*/  F2FP.BF16.PACK_AB R21, R47, R46 ;  /* 0x0000002e2f15723e */ /* 0x000fe600000010ff */
[----:B------:R-:W-:Y:S01]  /*a6e0*/  F2FP.BF16.PACK_AB R22, R49, R48 ;  /* 0x000000303116723e */ /* 0x000fe200000010ff */
[----:B------:R-:W-:Y:S01]  /*a6f0*/  FADD.FTZ R2, R179, R2 ;  /* 0x00000002b3027221 */ /* 0x000fe20000010000 */
[----:B------:R-:W-:Y:S03]  /*a700*/  F2FP.BF16.PACK_AB R23, R166, R50 ;  /* 0x00000032a617723e */ /* 0x000fe600000010ff */
[----:B------:R-:W-:Y:S04]  /*a710*/  FADD.FTZ R2, R176, R2 ;  /* 0x00000002b0027221 */ /* 0x000fe80000010000 */
[C---:B------:R-:W-:Y:S01]  /*a720*/  HMMA.16816.F32.BF16 R168, R20.reuse, R172, R4 ;  /* 0x000000ac14a8723c */ /* 0x040fe20000041804 */
[----:B------:R-:W2:Y:S02]  /*a730*/  LDSM.16.MT88.4 R4, [R219+0x5900] ;  /* 0x00590000db04783b */ /* 0x000ea40000004200 */
[----:B------:R-:W-:Y:S04]  /*a740*/  FADD.FTZ R2, R177, R2 ;  /* 0x00000002b1027221 */ /* 0x000fe80000010000 */
[----:B------:R-:W-:Y:S01]  /*a750*/  FADD.FTZ R2, R215, R2 ;  /* 0x00000002d7027221 */ /* 0x000fe20000010000 */
[C---:B------:R-:W-:Y:S01]  /*a760*/  HMMA.16816.F32.BF16 R172, R20.reuse, R174, R8 ;  /* 0x000000ae14ac723c */ /* 0x040fe20000041808 */
[----:B------:R-:W2:Y:S03]  /*a770*/  LDSM.16.MT88.4 R8, [R218+0x5900] ;  /* 0x00590000da08783b */ /* 0x000ea60000004200 */
[----:B------:R-:W-:Y:S04]  /*a780*/  FADD.FTZ R2, R214, R2 ;  /* 0x00000002d6027221 */ /* 0x000fe80000010000 */
[C---:B-1----:R-:W-:Y:S04]  /*a790*/  HMMA.16816.F32.BF16 R52, R20.reuse, R24, R52 ;  /* 0x000000181434723c */ /* 0x042fe80000041834 */
[----:B------:R-:W-:Y:S04]  /*a7a0*/  FADD.FTZ R2, R213, R2 ;  /* 0x00000002d5027221 */ /* 0x000fe80000010000 */
[C---:B------:R-:W-:Y:S01]  /*a7b0*/  HMMA.16816.F32.BF16 R56, R20.reuse, R26, R56 ;  /* 0x0000001a1438723c */ /* 0x040fe20000041838 */
[----:B------:R-:W1:Y:S03]  /*a7c0*/  LDSM.16.MT88.4 R24, [R216+0x8900] ;  /* 0x00890000d818783b */ /* 0x000e660000004200 */
[----:B------:R-:W-:Y:S04]  /*a7d0*/  FADD.FTZ R2, R212, R2 ;  /* 0x00000002d4027221 */ /* 0x000fe80000010000 */
[C---:B------:R-:W-:Y:S04]  /*a7e0*/  HMMA.16816.F32.BF16 R60, R20.reuse, R36, R60 ;  /* 0x00000024143c723c */ /* 0x040fe8000004183c */
[----:B------:R-:W-:Y:S04]  /*a7f0*/  FADD.FTZ R2, R211, R2 ;  /* 0x00000002d3027221 */ /* 0x000fe80000010000 */
[C---:B------:R-:W-:Y:S01]  /*a800*/  HMMA.16816.F32.BF16 R64, R20.reuse, R38, R64 ;  /* 0x000000261440723c */ /* 0x040fe20000041840 */
[----:B------:R-:W-:Y:S03]  /*a810*/  LDSM.16.MT88.4 R36, [R219+0x8900] ;  /* 0x00890000db24783b */ /* 0x000fe60000004200 */
[----:B------:R-:W-:Y:S04]  /*a820*/  FADD.FTZ R2, R210, R2 ;  /* 0x00000002d2027221 */ /* 0x000fe80000010000 */
[C---:B----4-:R-:W-:Y:S04]  /*a830*/  HMMA.16816.F32.BF16 R68, R20.reuse, R28, R68 ;  /* 0x0000001c1444723c */ /* 0x050fe80000041844 */
[----:B------:R-:W-:Y:S04]  /*a840*/  FADD.FTZ R2, R209, R2 ;  /* 0x00000002d1027221 */ /* 0x000fe80000010000 */
[C---:B------:R-:W-:Y:S01]  /*a850*/  HMMA.16816.F32.BF16 R72, R20.reuse, R30, R72 ;  /* 0x0000001e1448723c */ /* 0x040fe20000041848 */
[----:B------:R-:W4:Y:S03]  /*a860*/  LDSM.16.MT88.4 R28, [R217+0x8900] ;  /* 0x00890000d91c783b */ /* 0x000f260000004200 */
[----:B------:R-:W-:Y:S04]  /*a870*/  FADD.FTZ R2, R208, R2 ;  /* 0x00000002d0027221 */ /* 0x000fe80000010000 */
[C---:B------:R-:W-:Y:S04]  /*a880*/  HMMA.16816.F32.BF16 R76, R20.reuse, R40, R76 ;  /* 0x00000028144c723c */ /* 0x040fe8000004184c */
[----:B------:R-:W-:Y:S04]  /*a890*/  FADD.FTZ R2, R207, R2 ;  /* 0x00000002cf027221 */ /* 0x000fe80000010000 */
[C---:B------:R-:W-:Y:S01]  /*a8a0*/  HMMA.16816.F32.BF16 R80, R20.reuse, R42, R80 ;  /* 0x0000002a1450723c */ /* 0x040fe20000041850 */
[----:B------:R-:W1:Y:S03]  /*a8b0*/  LDSM.16.MT88.4 R40, [R218+0x8900] ;  /* 0x00890000da28783b */ /* 0x000e660000004200 */
[----:B------:R-:W-:Y:S04]  /*a8c0*/  FADD.FTZ R2, R206, R2 ;  /* 0x00000002ce027221 */ /* 0x000fe80000010000 */
[C---:B---3--:R-:W-:Y:S04]  /*a8d0*/  HMMA.16816.F32.BF16 R84, R20.reuse, R32, R84 ;  /* 0x000000201454723c */ /* 0x048fe80000041854 */
[----:B------:R-:W-:Y:S04]  /*a8e0*/  FADD.FTZ R2, R205, R2 ;  /* 0x00000002cd027221 */ /* 0x000fe80000010000 */
[C---:B------:R-:W-:Y:S04]  /*a8f0*/  HMMA.16816.F32.BF16 R88, R20.reuse, R34, R88 ;  /* 0x000000221458723c */ /* 0x040fe80000041858 */
[----:B------:R-:W-:Y:S04]  /*a900*/  FADD.FTZ R2, R204, R2 ;  /* 0x00000002cc027221 */ /* 0x000fe80000010000 */
[C---:B--2---:R-:W-:Y:S04]  /*a910*/  HMMA.16816.F32.BF16 R92, R20.reuse, R4, R92 ;  /* 0x00000004145c723c */ /* 0x044fe8000004185c */
[----:B------:R-:W-:Y:S04]  /*a920*/  FADD.FTZ R2, R198, R2 ;  /* 0x00000002c6027221 */ /* 0x000fe80000010000 */
[C---:B------:R-:W-:Y:S01]  /*a930*/  HMMA.16816.F32.BF16 R96, R20.reuse, R6, R96 ;  /* 0x000000061460723c */ /* 0x040fe20000041860 */
[----:B------:R-:W2:Y:S03]  /*a940*/  LDSM.16.MT88.4 R4, [R216+0xb900] ;  /* 0x00b90000d804783b */ /* 0x000ea60000004200 */
[----:B------:R-:W-:Y:S04]  /*a950*/  FADD.FTZ R2, R191, R2 ;  /* 0x00000002bf027221 */ /* 0x000fe80000010000 */
[C---:B------:R-:W-:Y:S04]  /*a960*/  HMMA.16816.F32.BF16 R100, R20.reuse, R8, R100 ;  /* 0x000000081464723c */ /* 0x040fe80000041864 */
[----:B------:R-:W-:Y:S04]  /*a970*/  FADD.FTZ R2, R190, R2 ;  /* 0x00000002be027221 */ /* 0x000fe80000010000 */
[C---:B------:R-:W-:Y:S01]  /*a980*/  HMMA.16816.F32.BF16 R104, R20.reuse, R10, R104 ;  /* 0x0000000a1468723c */ /* 0x040fe20000041868 */
[----:B------:R-:W3:Y:S03]  /*a990*/  LDSM.16.MT88.4 R8, [R217+0xb900] ;  /* 0x00b90000d908783b */ /* 0x000ee60000004200 */
[----:B------:R-:W-:Y:S04]  /*a9a0*/  FADD.FTZ R2, R189, R2 ;  /* 0x00000002bd027221 */ /* 0x000fe80000010000 */
[C---:B-1----:R-:W-:Y:S08]  /*a9b0*/  HMMA.16816.F32.BF16 R108, R20.reuse, R24, R108 ;  /* 0x00000018146c723c */ /* 0x042ff0000004186c */
[C---:B------:R-:W-:Y:S01]  /*a9c0*/  HMMA.16816.F32.BF16 R112, R20.reuse, R26, R112 ;  /* 0x0000001a1470723c */ /* 0x040fe20000041870 */
[----:B------:R-:W1:Y:S07]  /*a9d0*/  LDSM.16.MT88.4 R24, [R219+0xb900] ;  /* 0x00b90000db18783b */ /* 0x000e6e0000004200 */
[C---:B----4-:R-:W-:Y:S08]  /*a9e0*/  HMMA.16816.F32.BF16 R116, R20.reuse, R28, R116 ;  /* 0x0000001c1474723c */ /* 0x050ff00000041874 */
[C---:B------:R-:W-:Y:S08]  /*a9f0*/  HMMA.16816.F32.BF16 R120, R20.reuse, R30, R120 ;  /* 0x0000001e1478723c */ /* 0x040ff00000041878 */
[C---:B------:R-:W-:Y:S08]  /*aa00*/  HMMA.16816.F32.BF16 R124, R20.reuse, R36, R124 ;  /* 0x00000024147c723c */ /* 0x040ff0000004187c */
[C---:B------:R-:W-:Y:S08]  /*aa10*/  HMMA.16816.F32.BF16 R128, R20.reuse, R38, R128 ;  /* 0x000000261480723c */ /* 0x040ff00000041880 */
[C---:B------:R-:W-:Y:S08]  /*aa20*/  HMMA.16816.F32.BF16 R132, R20.reuse, R40, R132 ;  /* 0x000000281484723c */ /* 0x040ff00000041884 */
[C---:B------:R-:W-:Y:S08]  /*aa30*/  HMMA.16816.F32.BF16 R136, R20.reuse, R42, R136 ;  /* 0x0000002a1488723c */ /* 0x040ff00000041888 */
        /* <DEDUP_REMOVED lines=18> */
[----:B------:R1:W-:Y:S01]  /*ab60*/  STL [R1], R2 ;  /* 0x0000000201007387 */ /* 0x0003e20000100800 */
[----:B------:R-:W-:Y:S01]  /*ab70*/  FADD.FTZ R0, R166, R0 ;  /* 0x00000000a6007221 */ /* 0x000fe20000010000 */
[----:B------:R-:W-:Y:S04]  /*ab80*/  MOV R166, R3 ;  /* 0x0000000300a67202 */ /* 0x000fe80000000f00 */
[----:B------:R1:W-:Y:S01]  /*ab90*/  STL [R1+0x4], R0 ;  /* 0x0000040001007387 */ /* 0x0003e20000100800 */
[----:B------:R-:W-:-:S05]  /*aba0*/  @P0 BRA `(.L_x_685) ;  /* 0xffffbde000000947 */ /* 0x000fca000383ffff */
.L_x_684:
[----:B-1----:R-:W2:Y:S04]  /*abb0*/  LDL.LU R0, [R1] ;  /* 0x0000000001007983 */ /* 0x002ea80000300800 */
        /* <DEDUP_REMOVED lines=43> */
[----:B------:R-:W-:-:S05]  /*ae70*/  FMUL.FTZ R51, R4, R82 ;  /* 0x0000005204337220 */ /* 0x000fca0000410000 */
[----:B------:R-:W-:Y:S02]  /*ae80*/  F2FP.BF16.PACK_AB R51, R83, R51 ;  /* 0x000000335333723e */ /* 0x000fe400000010ff */
[----:B------:R-:W3:Y:S01]  /*ae90*/  LDL.LU R83, [R1+0x38] ;  /* 0x0000380001537983 */ /* 0x000ee20000300800 */
[C---:B------:R-:W-:Y:S02]  /*aea0*/  FMUL.FTZ R13, R0.reuse, R168 ;  /* 0x000000a8000d7220 */ /* 0x040fe40000410000 */
[C---:B------:R-:W-:Y:S02]  /*aeb0*/  FMUL.FTZ R168, R0.reuse, R56 ;  /* 0x0000003800a87220 */ /* 0x040fe40000410000 */
[C---:B------:R-:W-:Y:S02]  /*aec0*/  FMUL.FTZ R23, R0.reuse, R60 ;  /* 0x0000003c00177220 */ /* 0x040fe40000410000 */
[C---:B-----5:R-:W-:Y:S02]  /*aed0*/  FMUL.FTZ R167, R0.reuse, R64 ;  /* 0x0000004000a77220 */ /* 0x060fe40000410000 */
        /* <DEDUP_REMOVED lines=64> */
[----:B------:R-:W-:Y:S01]  /*b2e0*/  LEA.HI R0, R0, R2, RZ, 0x3 ;  /* 0x0000000200007211 */ /* 0x000fe200078f18ff */
[----:B------:R-:W-:-:S02]  /*b2f0*/  UIMAD.WIDE.U32 UR14, UR7, UR4, URZ ;  /* 0x00000004070e72a5 */ /* 0x000fc4000f8e003f */
[----:B------:R-:W-:Y:S01]  /*b300*/  UIMAD UR6, UR6, UR4, URZ ;  /* 0x00000004060672a4 */ /* 0x000fe2000f8e023f */
[----:B------:R-:W-:Y:S02]  /*b310*/  F2FP.BF16.PACK_AB R53, R15, R53 ;  /* 0x000000350f35723e */ /* 0x000fe400000010ff */
[----:B------:R-:W3:Y:S01]  /*b320*/  @P1 MUFU.LG2 R11, R11 ;  /* 0x0000000b000b1308 */ /* 0x000ee20000000c00 */
[----:B------:R-:W-:Y:S01]  /*b330*/  LOP3.LUT R0, R0, 0xfffffff8, RZ, 0xc0, !PT ;  /* 0xfffffff800007812 */ /* 0x000fe200078ec0ff */
[----:B------:R-:W4:Y:S03]  /*b340*/  S2R R15, SR_CTAID.Z ;  /* 0x00000000000f7919 */ /* 0x000f260000002700 */
[----:B------:R-:W-:Y:S01]  /*b350*/  IADD3 R10, R2, -R0, RZ ;  /* 0x80000000020a7210 */ /* 0x000fe20007ffe0ff */
[C---:B------:R-:W-:Y:S01]  /*b360*/  FMUL.FTZ R21, R4.reuse, R55 ;  /* 0x0000003704157220 */ /* 0x040fe20000410000 */
[----:B------:R-:W-:Y:S01]  /*b370*/  @P1 MOV R2, 0x3f317218 ;  /* 0x3f31721800021802 */ /* 0x000fe20000000f00 */
[C---:B------:R-:W-:Y:S01]  /*b380*/  FMUL.FTZ R25, R4.reuse, R63 ;  /* 0x0000003f04197220 */ /* 0x040fe20000410000 */
[----:B------:R-:W-:Y:S01]  /*b390*/  @P0 MOV R0, 0x3f317218 ;  /* 0x3f31721800000802 */ /* 0x000fe20000000f00 */
[----:B------:R-:W-:Y:S01]  /*b3a0*/  FMUL.FTZ R30, R4, R67 ;  /* 0x00000043041e7220 */ /* 0x000fe20000410000 */
[----:B------:R-:W-:Y:S01]  /*b3b0*/  MOV R9, UR15 ;  /* 0x0000000f00097c02 */ /* 0x000fe20008000f00 */
[----:B------:R-:W-:-:S02]  /*b3c0*/  @P1 FMUL.FTZ R9, R2, c[0x0][0x2d0] ;  /* 0x0000b40002091a20 */ /* 0x000fc40000410000 */
        /* <DEDUP_REMOVED lines=51> */
[----:B------:R-:W-:Y:S01]  /*b700*/  FMUL.FTZ R162, R4, R162 ;  /* 0x000000a204a27220 */ /* 0x000fe20000410000 */
[----:B------:R-:W3:Y:S01]  /*b710*/  S2R R82, SR_CTAID.X ;  /* 0x0000000000527919 */ /* 0x000ee20000002500 */
[----:B-1----:R-:W-:Y:S02]  /*b720*/  @P0 FMUL.FTZ R2, R6, 0.69314718246459960938 ;  /* 0x3f31721806020820 */ /* 0x002fe40000410000 */
[----:B------:R-:W-:Y:S01]  /*b730*/  @P0 FMUL.FTZ R0, R0, c[0x0][0x2d0] ;  /* 0x0000b40000000a20 */ /* 0x000fe20000410000 */
[----:B------:R-:W-:Y:S01]  /*b740*/  MOV R79, 0xff800000 ;  /* 0xff800000004f7802 */ /* 0x000fe20000000f00 */
[----:B------:R-:W-:Y:S01]  /*b750*/  FMUL.FTZ R55, R4, R74 ;  /* 0x0000004a04377220 */ /* 0x000fe20000410000 */
[----:B------:R-:W-:Y:S01]  /*b760*/  F2FP.BF16.PACK_AB R52, R81, R52 ;  /* 0x000000345134723e */ /* 0x000fe200000010ff */
[----:B------:R-:W-:Y:S01]  /*b770*/  @P0 FFMA.FTZ R79, R0, R3, R2 ;  /* 0x00000003004f0223 */ /* 0x000fe20000010002 */
[----:B------:R-:W-:Y:S01]  /*b780*/  SHF.R.S32.HI R0, RZ, 0x5, R190 ;  /* 0x00000005ff007819 */ /* 0x000fe200000114be */
[C---:B------:R-:W-:Y:S01]  /*b790*/  FMUL.FTZ R75, R4.reuse, R138 ;  /* 0x0000008a044b7220 */ /* 0x040fe20000410000 */
[----:B------:R-:W-:Y:S01]  /*b7a0*/  UIMAD UR5, UR7, UR5, UR6 ;  /* 0x00000005070572a4 */ /* 0x000fe2000f8e0206 */
[C---:B------:R-:W-:Y:S01]  /*b7b0*/  FMUL.FTZ R71, R4.reuse, R146 ;  /* 0x0000009204477220 */ /* 0x040fe20000410000 */
[----:B------:R-:W-:Y:S01]  /*b7c0*/  MOV R80, 0xff800000 ;  /* 0xff80000000507802 */ /* 0x000fe20000000f00 */
[C---:B------:R-:W-:Y:S01]  /*b7d0*/  FMUL.FTZ R67, R4.reuse, R150 ;  /* 0x0000009604437220 */ /* 0x040fe20000410000 */
[----:B------:R-:W-:Y:S01]  /*b7e0*/  UIADD3 UR10, UR13, UR10, URZ ;  /* 0x0000000a0d0a7290 */ /* 0x000fe2000fffe03f */
[----:B------:R-:W-:Y:S01]  /*b7f0*/  FMUL.FTZ R63, R4, R158 ;  /* 0x0000009e043f7220 */ /* 0x000fe20000410000 */
[----:B------:R-:W-:Y:S01]  /*b800*/  MOV R4, UR12 ;  /* 0x0000000c00047c02 */ /* 0x000fe20008000f00 */
[----:B------:R-:W2:Y:S01]  /*b810*/  LDL R84, [R1+0x40] ;  /* 0x0000400001547983 */ /* 0x000ea20000100800 */
[----:B------:R-:W-:-:S02]  /*b820*/  MOV R8, UR14 ;  /* 0x0000000e00087c02 */ /* 0x000fc40008000f00 */
[----:B------:R-:W-:Y:S01]  /*b830*/  SHF.R.S32.HI R3, RZ, 0x1f, R0 ;  /* 0x0000001fff037819 */ /* 0x000fe20000011400 */
[----:B------:R-:W-:Y:S01]  /*b840*/  UIADD3 UR5, UR15, UR5, URZ ;  /* 0x000000050f057290 */ /* 0x000fe2000fffe03f */
[----:B------:R-:W-:Y:S02]  /*b850*/  MOV R6, R4 ;  /* 0x0000000400067202 */ /* 0x000fe40000000f00 */
[----:B------:R-:W-:Y:S02]  /*b860*/  MOV R4, R8 ;  /* 0x0000000800047202 */ /* 0x000fe40000000f00 */
[----:B------:R-:W-:Y:S02]  /*b870*/  LEA.HI R3, R3, R0, RZ, 0x3 ;  /* 0x0000000003037211 */ /* 0x000fe400078f18ff */
[----:B----4-:R-:W-:Y:S02]  /*b880*/  SHF.R.S32.HI R8, RZ, 0x1f, R15 ;  /* 0x0000001fff087819 */ /* 0x010fe4000001140f */
[----:B------:R-:W-:Y:S01]  /*b890*/  LEA.HI R2, R14, R14, RZ, 0x1 ;  /* 0x0000000e0e027211 */ /* 0x000fe200078f08ff */
[----:B---3--:R-:W-:Y:S01]  /*b8a0*/  @P1 FMUL.FTZ R11, R11, 0.69314718246459960938 ;  /* 0x3f3172180b0b1820 */ /* 0x008fe20000410000 */
[----:B------:R-:W-:Y:S01]  /*b8b0*/  MOV R5, UR13 ;  /* 0x0000000d00057c02 */ /* 0x000fe20008000f00 */
[----:B------:R-:W-:Y:S01]  /*b8c0*/  IMAD R81, R8, c[0x0][0x3f0], RZ ;  /* 0x0000fc0008517a24 */ /* 0x000fe200078e02ff */
[----:B------:R-:W-:-:S02]  /*b8d0*/  MOV R5, UR5 ;  /* 0x0000000500057c02 */ /* 0x000fc40008000f00 */
[----:B------:R-:W-:Y:S02]  /*b8e0*/  LOP3.LUT R3, R3, 0xffffff8, RZ, 0xc0, !PT ;  /* 0x0ffffff803037812 */ /* 0x000fe400078ec0ff */
[----:B------:R-:W-:Y:S01]  /*b8f0*/  LOP3.LUT R2, R2, 0x1ffffffe, RZ, 0xc0, !PT ;  /* 0x1ffffffe02027812 */ /* 0x000fe200078ec0ff */
[----:B------:R-:W-:Y:S01]  /*b900*/  @P1 FFMA.FTZ R80, R9, R164, R11 ;  /* 0x000000a409501223 */ /* 0x000fe2000001000b */
[----:B------:R-:W-:Y:S02]  /*b910*/  F2FP.BF16.PACK_AB R55, R16, R55 ;  /* 0x000000371037723e */ /* 0x000fe400000010ff */
[C---:B------:R-:W-:Y:S02]  /*b920*/  IADD3 R9, R0.reuse, -R3, RZ ;  /* 0x8000000300097210 */ /* 0x040fe40007ffe0ff */
[----:B------:R-:W-:Y:S01]  /*b930*/  LEA R16, R0, R14, 0x9 ;  /* 0x0000000e00107211 */ /* 0x000fe200078e48ff */
[C---:B------:R-:W-:Y:S01]  /*b940*/  IMAD R0, R15.reuse, c[0x0][0x3f4], R81 ;  /* 0x0000fd000f007a24 */ /* 0x040fe200078e0251 */
[----:B------:R-:W-:Y:S01]  /*b950*/  IADD3 R11, R14, -R2, RZ ;  /* 0x800000020e0b7210 */ /* 0x000fe20007ffe0ff */
[----:B------:R-:W-:Y:S01]  /*b960*/  IMAD.WIDE.U32 R2, R15, c[0x0][0x3f0], R4 ;  /* 0x0000fc000f027a25 */ /* 0x000fe200078e0004 */
[----:B------:R-:W-:-:S03]  /*b970*/  MOV R7, UR10 ;  /* 0x0000000a00077c02 */ /* 0x000fc60008000f00 */
[----:B------:R-:W-:Y:S01]  /*b980*/  IMAD R78, R8, c[0x0][0x498], RZ ;  /* 0x00012600084e7a24 */ /* 0x000fe200078e02ff */
[----:B------:R-:W-:Y:S02]  /*b990*/  SHF.R.S32.HI R8, RZ, 0x2, R192 ;  /* 0x00000002ff087819 */ /* 0x000fe400000114c0 */
[C---:B------:R-:W-:Y:S02]  /*b9a0*/  LOP3.LUT R5, R10.reuse, 0x1, RZ, 0xc0, !PT ;  /* 0x000000010a057812 */ /* 0x040fe400078ec0ff */
[----:B------:R-:W-:Y:S02]  /*b9b0*/  IADD3 R3, R3, R0, RZ ;  /* 0x0000000003037210 */ /* 0x000fe40007ffe0ff */
[----:B------:R-:W-:Y:S01]  /*b9c0*/  LEA R0, R9, R8, 0x4 ;  /* 0x0000000809007211 */ /* 0x000fe200078e20ff */
[C---:B------:R-:W-:Y:S01]  /*b9d0*/  IMAD R78, R15.reuse, c[0x0][0x49c], R78 ;  /* 0x000127000f4e7a24 */ /* 0x040fe200078e024e */
[C---:B------:R-:W-:Y:S01]  /*b9e0*/  SHF.L.U32 R4, R10.reuse, 0x6, RZ ;  /* 0x000000060a047819 */ /* 0x040fe200000006ff */
[----:B------:R-:W-:Y:S01]  /*b9f0*/  IMAD.WIDE.U32 R14, R15, c[0x0][0x498], R6 ;  /* 0x000126000f0e7a25 */ /* 0x000fe200078e0006 */
[----:B------:R-:W-:-:S02]  /*ba00*/  R2P PR, R10, 0x6 ;  /* 0x000000060a007804 */ /* 0x000fc40000000000 */
[----:B------:R-:W-:Y:S02]  /*ba10*/  ISETP.NE.U32.AND P0, PT, R5, 0x1, PT ;  /* 0x000000010500780c */ /* 0x000fe40003f05070 */
[----:B------:R-:W-:Y:S02]  /*ba20*/  SHF.R.S32.HI R6, RZ, 0x1f, R165 ;  /* 0x0000001fff067819 */ /* 0x000fe400000114a5 */
[-C--:B------:R-:W-:Y:S02]  /*ba30*/  LEA R5, R11, R0.reuse, 0x3 ;  /* 0x000000000b057211 */ /* 0x080fe400078e18ff */
[----:B------:R-:W-:Y:S01]  /*ba40*/  LOP3.LUT R4, R4, 0x1c0, RZ, 0xc0, !PT ;  /* 0x000001c004047812 */ /* 0x000fe200078ec0ff */
[----:B------:R-:W-:Y:S01]  /*ba50*/  IMAD R81, R191, c[0x0][0x388], RZ ;  /* 0x0000e200bf517a24 */ /* 0x000fe200078e02ff */
[C---:B------:R-:W-:Y:S02]  /*ba60*/  LEA R0, R82.reuse, R0, 0x7 ;  /* 0x0000000052007211 */ /* 0x040fe400078e38ff */
[----:B------:R-:W-:Y:S01]  /*ba70*/  LEA R10, R82, R5, 0x7 ;  /* 0x00000005520a7211 */ /* 0x000fe200078e38ff */
[----:B------:R-:W-:Y:S01]  /*ba80*/  IMAD R5, R6, c[0x0][0x3e0], RZ ;  /* 0x0000f80006057a24 */ /* 0x000fe200078e02ff */
[----:B------:R-:W-:Y:S01]  /*ba90*/  LEA.HI R4, R4, R4, RZ, 0x1d ;  /* 0x0000000404047211 */ /* 0x000fe200078fe8ff */
[----:B------:R-:W-:Y:S01]  /*baa0*/  IMAD.WIDE.U32 R2, R165, c[0x0][0x3e0], R2 ;  /* 0x0000f800a5027a25 */ /* 0x000fe200078e0002 */
[----:B------:R-:W-:-:S02]  /*bab0*/  ISETP.GE.OR P5, PT, R0, R81, P3 ;  /* 0x000000510000720c */ /* 0x000fc40001fa6670 */
[----:B------:R-:W-:Y:S01]  /*bac0*/  IADD3 R6, R0, 0x8, RZ ;  /* 0x0000000800067810 */ /* 0x000fe20007ffe0ff */
[----:B------:R-:W-:Y:S01]  /*bad0*/  IMAD R0, R165, c[0x0][0x3e4], R5 ;  /* 0x0000f900a5007a24 */ /* 0x000fe200078e0205 */
[----:B------:R-:W-:Y:S01]  /*bae0*/  LEA R4, R16, R4, 0x1 ;  /* 0x0000000410047211 */ /* 0x000fe200078e08ff */
[----:B------:R-:W-:Y:S01]  /*baf0*/  @P4 IMAD.HI.U32 R7, R10, c[0x0][0x4ec], RZ ;  /* 0x00013b000a074a27 */ /* 0x000fe200078e00ff */
[----:B------:R-:W-:Y:S02]  /*bb00*/  F2FP.BF16.PACK_AB R13, R189, R13 ;  /* 0x0000000dbd0d723e */ /* 0x000fe400000010ff */
[----:B------:R-:W-:Y:S02]  /*bb10*/  F2FP.BF16.PACK_AB R12, R171, R12 ;  /* 0x0000000cab0c723e */ /* 0x000fe400000010ff */
[----:B------:R-:W-:Y:S02]  /*bb20*/  SHF.L.U32 R4, R4, 0x1, RZ ;  /* 0x0000000104047819 */ /* 0x000fe400000006ff */
[----:B------:R-:W-:-:S02]  /*bb30*/  IADD3 R3, R3, R0, RZ ;  /* 0x0000000003037210 */ /* 0x000fc40007ffe0ff */
[----:B------:R-:W-:Y:S02]  /*bb40*/  ISETP.GE.OR P3, PT, R6, R81, P3 ;  /* 0x000000510600720c */ /* 0x000fe40001f66670 */
[----:B------:R-:W-:Y:S02]  /*bb50*/  MOV R5, R10 ;  /* 0x0000000a00057202 */ /* 0x000fe40000000f00 */
[----:B------:R-:W-:Y:S02]  /*bb60*/  SHF.R.S32.HI R6, RZ, 0x1f, R166 ;  /* 0x0000001fff067819 */ /* 0x000fe400000114a6 */
[----:B------:R-:W-:Y:S01]  /*bb70*/  @P4 SHF.R.U32.HI R5, RZ, c[0x0][0x4f0], R7 ;  /* 0x00013c00ff054a19 */ /* 0x000fe20000011607 */
[----:B------:R-:W-:Y:S01]  /*bb80*/  STS [R4+0x80], R13 ;  /* 0x0000800d04007388 */ /* 0x000fe20000000800 */
[----:B------:R-:W-:-:S03]  /*bb90*/  IADD3 R8, R4, 0x80, RZ ;  /* 0x0000008004087810 */ /* 0x000fc60007ffe0ff */
[----:B------:R1:W-:Y:S01]  /*bba0*/  STS [R4+0x480], R12 ;  /* 0x0004800c04007388 */ /* 0x0003e20000000800 */
[----:B------:R-:W-:Y:S01]  /*bbb0*/  IMAD R6, R6, c[0x0][0x3d8], RZ ;  /* 0x0000f60006067a24 */ /* 0x000fe200078e02ff */
[----:B------:R-:W-:Y:S02]  /*bbc0*/  MOV R7, 0x20 ;  /* 0x0000002000077802 */ /* 0x000fe40000000f00 */
[----:B------:R-:W-:Y:S01]  /*bbd0*/  IADD3 R0, R4, 0x70, RZ ;  /* 0x0000007004007810 */ /* 0x000fe20007ffe0ff */
[----:B------:R-:W-:Y:S01]  /*bbe0*/  IMAD R16, R166, c[0x0][0x3dc], R6 ;  /* 0x0000f700a6107a24 */ /* 0x000fe200078e0206 */
[----:B------:R-:W-:Y:S02]  /*bbf0*/  @P0 IADD3 R0, R8, 0x10, RZ ;  /* 0x0000001008000810 */ /* 0x000fe40007ffe0ff */
[----:B------:R-:W-:Y:S02]  /*bc00*/  SEL R7, R7, 0xffffffe0, !P1 ;  /* 0xffffffe007077807 */ /* 0x000fe40004800000 */
[----:B------:R-:W-:-:S02]  /*bc10*/  SHF.R.S32.HI R6, RZ, 0x1f, R5 ;  /* 0x0000001fff067819 */ /* 0x000fc40000011405 */
[----:B------:R-:W-:Y:S02]  /*bc20*/  IADD3 R8, P0, R5, R14, RZ ;  /* 0x0000000e05087210 */ /* 0x000fe40007f1e0ff */
[----:B------:R-:W-:Y:S01]  /*bc30*/  IADD3 R14, R7, R0, RZ ;  /* 0x00000000070e7210 */ /* 0x000fe20007ffe0ff */
[----:B-1----:R-:W-:Y:S01]  /*bc40*/  IMAD.WIDE.U32 R12, R166, c[0x0][0x3d8], R2 ;  /* 0x0000f600a60c7a25 */ /* 0x002fe200078e0002 */
[----:B------:R-:W-:-:S05]  /*bc50*/  IADD3 R3, -R5, RZ, RZ ;  /* 0x000000ff05037210 */ /* 0x000fca0007ffe1ff */
[----:B------:R-:W-:Y:S01]  /*bc60*/  IMAD R3, R3, c[0x0][0x4e8], R10 ;  /* 0x00013a0003037a24 */ /* 0x000fe200078e020a */
[----:B------:R-:W-:Y:S02]  /*bc70*/  IADD3 R2, R4, R7, RZ ;  /* 0x0000000704027210 */ /* 0x000fe40007ffe0ff */
[----:B------:R-:W-:Y:S02]  /*bc80*/  IADD3.X R9, R6, R15, R78, P0, !PT ;  /* 0x0000000f06097210 */ /* 0x000fe400007fe44e */
[----:B------:R-:W-:Y:S01]  /*bc90*/  SHF.R.S32.HI R7, RZ, 0x1f, R3 ;  /* 0x0000001fff077819 */ /* 0x000fe20000011403 */
[----:B------:R1:W5:Y:S01]  /*bca0*/  LDL R78, [R1+0x8] ;  /* 0x00000800014e7983 */ /* 0x0003620000100800 */
[----:B------:R-:W-:Y:S02]  /*bcb0*/  MOV R6, 0x40 ;  /* 0x0000004000067802 */ /* 0x000fe40000000f00 */
[----:B------:R-:W-:Y:S01]  /*bcc0*/  F2FP.BF16.PACK_AB R17, R188, R17 ;  /* 0x00000011bc11723e */ /* 0x000fe200000010ff */
[----:B------:R-:W-:Y:S01]  /*bcd0*/  IMAD R7, R7, c[0x0][0x488], RZ ;  /* 0x0001220007077a24 */ /* 0x000fe200078e02ff */
[----:B------:R-:W-:-:S02]  /*bce0*/  SEL R6, R6, 0xffffffc0, !P2 ;  /* 0xffffffc006067807 */ /* 0x000fc40005000000 */
[----:B------:R-:W-:Y:S02]  /*bcf0*/  F2FP.BF16.PACK_AB R18, R175, R18 ;  /* 0x00000012af12723e */ /* 0x000fe400000010ff */
[----:B------:R-:W-:Y:S02]  /*bd00*/  F2FP.BF16.PACK_AB R19, R187, R19 ;  /* 0x00000013bb13723e */ /* 0x000fe400000010ff */
[----:B------:R-:W-:Y:S01]  /*bd10*/  F2FP.BF16.PACK_AB R22, R21, R22 ;  /* 0x000000161516723e */ /* 0x000fe200000010ff */
[----:B------:R-:W-:Y:S01]  /*bd20*/  IMAD R10, R3, c[0x0][0x48c], R7 ;  /* 0x00012300030a7a24 */ /* 0x000fe200078e0207 */
[----:B------:R-:W-:Y:S02]  /*bd30*/  F2FP.BF16.PACK_AB R21, R186, R168 ;  /* 0x000000a8ba15723e */ /* 0x000fe400000010ff */
[----:B------:R-:W-:Y:S01]  /*bd40*/  F2FP.BF16.PACK_AB R20, R59, R20 ;  /* 0x000000143b14723e */ /* 0x000fe200000010ff */
        /* <DEDUP_REMOVED lines=15> */
[----:B------:R-:W-:Y:S01]  /*be40*/  IADD3 R6, R14, R6, RZ ;  /* 0x000000060e067210 */ /* 0x000fe20007ffe0ff */
[----:B------:R-:W-:Y:S01]  /*be50*/  STS [R14], R21 ;  /* 0x000000150e007388 */ /* 0x000fe20000000800 */
[----:B------:R-:W-:-:S03]  /*be60*/  F2FP.BF16.PACK_AB R54, R169, R60 ;  /* 0x0000003ca936723e */ /* 0x000fc600000010ff */
[----:B------:R-:W-:Y:S01]  /*be70*/  STS [R14+0x400], R20 ;  /* 0x000400140e007388 */ /* 0x000fe20000000800 */
[----:B------:R-:W-:Y:S02]  /*be80*/  F2FP.BF16.PACK_AB R50, R85, R50 ;  /* 0x000000325532723e */ /* 0x000fe400000010ff */
[----:B------:R-:W-:Y:S01]  /*be90*/  F2FP.BF16.PACK_AB R49, R87, R49 ;  /* 0x000000315731723e */ /* 0x000fe200000010ff */
        /* <DEDUP_REMOVED lines=67> */
[----:B------:R-:W-:Y:S04]  /*c2d0*/  STS [R6+0x8400], R75 ;  /* 0x0084004b06007388 */ /* 0x000fe80000000800 */
[----:B------:R-:W-:Y:S04]  /*c2e0*/  STS [R4+0xc080], R74 ;  /* 0x00c0804a04007388 */ /* 0x000fe80000000800 */
[----:B------:R1:W-:Y:S04]  /*c2f0*/  STS [R4+0xc480], R73 ;  /* 0x00c4804904007388 */ /* 0x0003e80000000800 */
[----:B---3--:R3:W5:Y:S04]  /*c300*/  LDL R77, [R1+0x2c] ;  /* 0x00002c00014d7983 */ /* 0x0087680000100800 */
[----:B----4-:R3:W5:Y:S01]  /*c310*/  LDL R76, [R1+0x28] ;  /* 0x00002800014c7983 */ /* 0x0107620000100800 */
[----:B-1----:R-:W-:-:S03]  /*c320*/  SHF.L.U32 R4, R83, 0x1, RZ ;  /* 0x0000000153047819 */ /* 0x002fc600000006ff */
[----:B------:R3:W5:Y:S01]  /*c330*/  LDL.64 R82, [R1+0x18] ;  /* 0x0000180001527983 */ /* 0x0007620000100a00 */
        /* <DEDUP_REMOVED lines=8> */
[----:B------:R-:W-:Y:S02]  /*c3c0*/  LEA R15, P0, R8, c[0x0][0x450], 0x2 ;  /* 0x00011400080f7a11 */ /* 0x000fe400078010ff */
[----:B------:R-:W-:Y:S01]  /*c3d0*/  IADD3 R9, R9, R10, RZ ;  /* 0x0000000a09097210 */ /* 0x000fe20007ffe0ff */
        /* <DEDUP_REMOVED lines=25> */
[----:B------:R-:W4:Y:S04]  /*c570*/  SHFL.IDX PT, R9, R9, 0x1, 0x1c1f ;  /* 0x003c1f0009097f89 */ /* 0x000f2800000e0000 */
[----:B-1----:R1:W-:Y:S04]  /*c580*/  @!P5 ST.E [R10.64], R80 ;  /* 0x000000500a00d985 */ /* 0x0023e8000c101908 */
[----:B----4-:R3:W-:Y:S04]  /*c590*/  @!P3 ST.E [R8.64], R79 ;  /* 0x0000004f0800b985 */ /* 0x0107e8000c101908 */
[----:B------:R3:W4:Y:S04]  /*c5a0*/  LDS.128 R40, [R4+0x1080] ;  /* 0x0010800004287984 */ /* 0x0007280000000c00 */
[----:B------:R3:W1:Y:S04]  /*c5b0*/  LDS.128 R56, [R4+0x2080] ;  /* 0x0020800004387984 */ /* 0x0006680000000c00 */
[----:B------:R3:W2:Y:S04]  /*c5c0*/  LDS.128 R68, [R4+0x3080] ;  /* 0x0030800004447984 */ /* 0x0006a80000000c00 */
[----:B------:R3:W2:Y:S04]  /*c5d0*/  LDS.128 R36, [R4+0x5080] ;  /* 0x0050800004247984 */ /* 0x0006a80000000c00 */
[----:B------:R3:W3:Y:S04]  /*c5e0*/  LDS.128 R52, [R4+0x6080] ;  /* 0x0060800004347984 */ /* 0x0006e80000000c00 */
[----:B------:R1:W3:Y:S04]  /*c5f0*/  LDS.128 R64, [R4+0x7080] ;  /* 0x0070800004407984 */ /* 0x0002e80000000c00 */
[----:B------:R1:W3:Y:S04]  /*c600*/  LDS.128 R32, [R4+0x9080] ;  /* 0x0090800004207984 */ /* 0x0002e80000000c00 */
[----:B------:R2:W3:Y:S04]  /*c610*/  LDS.128 R48, [R4+0xa080] ;  /* 0x00a0800004307984 */ /* 0x0004e80000000c00 */
[----:B------:R3:W3:Y:S04]  /*c620*/  LDS.128 R60, [R4+0xb080] ;  /* 0x00b08000043c7984 */ /* 0x0006e80000000c00 */
[----:B------:R3:W3:Y:S04]  /*c630*/  LDS.128 R28, [R4+0xd080] ;  /* 0x00d08000041c7984 */ /* 0x0006e80000000c00 */
[----:B------:R3:W3:Y:S04]  /*c640*/  LDS.128 R44, [R4+0xe080] ;  /* 0x00e08000042c7984 */ /* 0x0006e80000000c00 */
[----:B------:R3:W3:Y:S01]  /*c650*/  LDS.128 R72, [R4+0xf080] ;  /* 0x00f0800004487984 */ /* 0x0006e20000000c00 */
[----:B------:R-:W-:-:S02]  /*c660*/  IADD3 R0, R13, R16, RZ ;  /* 0x000000100d007210 */ /* 0x000fc40007ffe0ff */
[----:B-1----:R-:W-:-:S04]  /*c670*/  LEA R11, P0, R12, c[0x0][0x380], 0x1 ;  /* 0x0000e0000c0b7a11 */ /* 0x002fc800078008ff */
[----:B------:R-:W-:Y:S02]  /*c680*/  LEA.HI.X R10, R12, c[0x0][0x384], R0, 0x1, P0 ;  /* 0x0000e1000c0a7a11 */ /* 0x000fe400000f0c00 */
[----:B--2---:R-:W-:Y:S01]  /*c690*/  ISETP.GE.AND P0, PT, R84, R81, PT ;  /* 0x000000515400720c */ /* 0x004fe20003f06270 */
[----:B------:R1:W2:Y:S01]  /*c6a0*/  SHFL.IDX PT, R2, R11, RZ, 0x181f ;  /* 0x00181fff0b027589 */ /* 0x0002a200000e0000 */
[----:B------:R-:W-:Y:S03]  /*c6b0*/  BSSY B0, `(.L_x_686) ;  /* 0x000001c000007945 */ /* 0x000fe60003800000 */
[----:B------:R1:W1:Y:S08]  /*c6c0*/  SHFL.IDX PT, R3, R10, RZ, 0x181f ;  /* 0x00181fff0a037589 */ /* 0x00027000000e0000 */
[----:B------:R-:W-:Y:S05]  /*c6d0*/  @P0 BRA `(.L_x_687) ;  /* 0x0000019000000947 */ /* 0x000fea0003800000 */
[----:B----4-:R-:W4:Y:S01]  /*c6e0*/  LDS.128 R24, [R4+0x80] ;  /* 0x0000800004187984 */ /* 0x010f220000000c00 */
[----:B-----5:R-:W-:-:S02]  /*c6f0*/  ISETP.GE.AND P2, PT, R78, c[0x0][0x3c8], PT ;  /* 0x0000f2004e007a0c */ /* 0x020fc40003f46270 */
[----:B------:R-:W-:Y:S01]  /*c700*/  ISETP.GE.AND P1, PT, R77, c[0x0][0x3c8], PT ;  /* 0x0000f2004d007a0c */ /* 0x000fe20003f26270 */
[----:B------:R-:W3:Y:S01]  /*c710*/  LDS.128 R20, [R4+0x4080] ;  /* 0x0040800004147984 */ /* 0x000ee20000000c00 */
[----:B------:R-:W-:Y:S02]  /*c720*/  ISETP.GE.AND P0, PT, R76, c[0x0][0x3c8], PT ;  /* 0x0000f2004c007a0c */ /* 0x000fe40003f06270 */
[----:B------:R-:W-:Y:S01]  /*c730*/  ISETP.GE.AND P3, PT, R82, c[0x0][0x3c8], PT ;  /* 0x0000f20052007a0c */ /* 0x000fe20003f66270 */
[----:B------:R-:W2:Y:S04]  /*c740*/  LDS.128 R16, [R4+0x8080] ;  /* 0x0080800004107984 */ /* 0x000ea80000000c00 */
[----:B------:R1:W2:Y:S04]  /*c750*/  LDS.128 R12, [R4+0xc080] ;  /* 0x00c08000040c7984 */ /* 0x0002a80000000c00 */
[----:B------:R-:W-:-:S02]  /*c760*/  @!P1 SHF.R.S32.HI R0, RZ, 0x1f, R77 ;  /* 0x0000001fff009819 */ /* 0x000fc4000001144d */
[----:B------:R-:W-:Y:S02]  /*c770*/  @!P0 SHF.R.S32.HI R5, RZ, 0x1f, R76 ;  /* 0x0000001fff058819 */ /* 0x000fe4000001144c */
[----:B-123--:R-:W-:Y:S01]  /*c780*/  @!P3 IMAD.WIDE R8, R82, 0x2, R2 ;  /* 0x000000025208b825 */ /* 0x00efe200078e0202 */
[----:B------:R-:W-:-:S04]  /*c790*/  @!P2 SHF.R.S32.HI R4, RZ, 0x1f, R78 ;  /* 0x0000001fff04a819 */ /* 0x000fc8000001144e */
[----:B------:R-:W-:Y:S01]  /*c7a0*/  @!P2 LEA.HI R6, R4, R78, RZ, 0x3 ;  /* 0x0000004e0406a211 */ /* 0x000fe200078f18ff */
[----:B----4-:R1:W-:Y:S01]  /*c7b0*/  @!P3 ST.E.128 [R8.64], R24 ;  /* 0x000000180800b985 */ /* 0x0103e2000c101d08 */
        /* <DEDUP_REMOVED lines=11> */
.L_x_687:
[----:B----4-:R-:W-:Y:S05]  /*c870*/  BSYNC B0 ;  /* 0x0000000000007941 */ /* 0x010fea0003800000 */
.L_x_686:
[----:B------:R-:W-:Y:S01]  /*c880*/  IADD3 R0, R84, 0x20, RZ ;  /* 0x0000002054007810 */ /* 0x000fe20007ffe0ff */
[----:B-1----:R1:W4:Y:S01]  /*c890*/  SHFL.IDX PT, R3, R10, 0x1, 0x181f ;  /* 0x00381f000a037f89 */ /* 0x00232200000e0000 */
[----:B------:R-:W-:Y:S02]  /*c8a0*/  BSSY B0, `(.L_x_688) ;  /* 0x0000019000007945 */ /* 0x000fe40003800000 */
[----:B------:R-:W-:Y:S01]  /*c8b0*/  ISETP.GE.AND P0, PT, R0, R81, PT ;  /* 0x000000510000720c */ /* 0x000fe20003f06270 */
[----:B--2---:R1:W2:-:S12]  /*c8c0*/  SHFL.IDX PT, R2, R11, 0x1, 0x181f ;  /* 0x00381f000b027f89 */ /* 0x00429800000e0000 */
[----:B------:R-:W-:Y:S05]  /*c8d0*/  @P0 BRA `(.L_x_689) ;  /* 0x0000015000000947 */ /* 0x000fea0003800000 */
[----:B-----5:R-:W-:Y:S02]  /*c8e0*/  ISETP.GE.AND P2, PT, R78, c[0x0][0x3c8], PT ;  /* 0x0000f2004e007a0c */ /* 0x020fe40003f46270 */
        /* <DEDUP_REMOVED lines=20> */
.L_x_689:
[----:B------:R-:W-:Y:S05]  /*ca30*/  BSYNC B0 ;  /* 0x0000000000007941 */ /* 0x000fea0003800000 */
.L_x_688:
[----:B------:R-:W-:Y:S01]  /*ca40*/  IADD3 R0, R84, 0x40, RZ ;  /* 0x0000004054007810 */ /* 0x000fe20007ffe0ff */
[----:B--2-4-:R2:W4:Y:S01]  /*ca50*/  SHFL.IDX PT, R3, R10, 0x2, 0x181f ;  /* 0x00581f000a037f89 */ /* 0x01452200000e0000 */
[----:B------:R-:W-:Y:S02]  /*ca60*/  BSSY B0, `(.L_x_690) ;  /* 0x0000019000007945 */ /* 0x000fe40003800000 */
[----:B------:R-:W-:Y:S01]  /*ca70*/  ISETP.GE.AND P0, PT, R0, R81, PT ;  /* 0x000000510000720c */ /* 0x000fe20003f06270 */
[----:B------:R2:W1:-:S12]  /*ca80*/  SHFL.IDX PT, R2, R11, 0x2, 0x181f ;  /* 0x00581f000b027f89 */ /* 0x00045800000e0000 */
        /* <DEDUP_REMOVED lines=22> */
.L_x_691:
[----:B------:R-:W-:Y:S05]  /*cbf0*/  BSYNC B0 ;  /* 0x0000000000007941 */ /* 0x000fea0003800000 */
.L_x_690:
[----:B------:R-:W-:Y:S01]  /*cc00*/  IADD3 R0, R84, 0x60, RZ ;  /* 0x0000006054007810 */ /* 0x000fe20007ffe0ff */
[----:B-1--4-:R1:W4:Y:S03]  /*cc10*/  SHFL.IDX PT, R3, R10, 0x3, 0x181f ;  /* 0x00781f000a037f89 */ /* 0x01232600000e0000 */
[----:B------:R-:W-:Y:S01]  /*cc20*/  ISETP.GE.AND P0, PT, R0, R81, PT ;  /* 0x000000510000720c */ /* 0x000fe20003f06270 */
[----:B------:R1:W2:-:S12]  /*cc30*/  SHFL.IDX PT, R2, R11, 0x3, 0x181f ;  /* 0x00781f000b027f89 */ /* 0x00029800000e0000 */
[----:B------:R-:W-:Y:S05]  /*cc40*/  @P0 EXIT ;  /* 0x000000000000094d */ /* 0x000fea0003800000 */
[----:B-----5:R-:W-:Y:S02]  /*cc50*/  ISETP.GE.AND P1, PT, R78, c[0x0][0x3c8], PT ;  /* 0x0000f2004e007a0c */ /* 0x020fe40003f26270 */
[----:B------:R-:W-:Y:S02]  /*cc60*/  ISETP.GE.AND P0, PT, R77, c[0x0][0x3c8], PT ;  /* 0x0000f2004d007a0c */ /* 0x000fe40003f06270 */
[----:B------:R-:W-:-:S09]  /*cc70*/  ISETP.GE.AND P2, PT, R82, c[0x0][0x3c8], PT ;  /* 0x0000f20052007a0c */ /* 0x000fd20003f46270 */
[----:B---3--:R-:W-:Y:S02]  /*cc80*/  @!P1 SHF.R.S32.HI R4, RZ, 0x1f, R78 ;  /* 0x0000001fff049819 */ /* 0x008fe4000001144e */
        /* <DEDUP_REMOVED lines=19> */
.L_x_692:
        /* <DEDUP_REMOVED lines=12> */
.L_x_1539:


//--------------------- .text._ZN7cutlass13device_kernelIN5flash19enable_sm80_to_sm89INS1_16FlashAttnFwdSm80INS1_25CollectiveMainloopFwdSm80ILi8ELi1ELb0EN4cute5tupleIJNS5_1CILi128EEENS7_ILi96EEENS7_ILi256EEEEEELi256ENS_10bfloat16_tEfNS_4arch4Sm80ELb0ELb0ELb0ELb1ELb0ELb0ELb1ELb0EEENS1_21CollectiveEpilogueFwdINS6_IJS8_SA_S9_EEENS6_IJNS7_ILi1EEESI_SI_EEESC_SE_Li256ELb1ELb1ELb0ELb0EEENS1_19SingleTileSchedulerILb1ELb0ELb1ELi128EEEEEEEEEvNT_6ParamsE --------------------------
	.section	.text._ZN7cutlass13device_kernelIN5flash19enable_sm80_to_sm89INS1_16FlashAttnFwdSm80INS1_25CollectiveMainloopFwdSm80ILi8ELi1ELb0EN4cute5tupleIJNS5_1CILi128EEENS7_ILi96EEENS7_ILi256EEEEEELi256ENS_10bfloat16_tEfNS_4arch4Sm80ELb0ELb0ELb0ELb1ELb0ELb0ELb1ELb0EEENS1_21CollectiveEpilogueFwdINS6_IJS8_SA_S9_EEENS6_IJNS7_ILi1EEESI_SI_EEESC_SE_Li256ELb1ELb1ELb0ELb0EEENS1_19SingleTileSchedulerILb1ELb0ELb1ELi128EEEEEEEEEvNT_6ParamsE,"ax",@progbits
	.sectioninfo	@"SHI_REGISTERS=255"
	.align	128
.text._ZN7cutlass13device_kernelIN5flash19enable_sm80_to_sm89INS1_16FlashAttnFwdSm80INS1_25CollectiveMainloopFwdSm80ILi8ELi1ELb0EN4cute5tupleIJNS5_1CILi128EEENS7_ILi96EEENS7_ILi256EEEEEELi256ENS_10bfloat16_tEfNS_4arch4Sm80ELb0ELb0ELb0ELb1ELb0ELb0ELb1ELb0EEENS1_21CollectiveEpilogueFwdINS6_IJS8_SA_S9_EEENS6_IJNS7_ILi1EEESI_SI_EEESC_SE_Li256ELb1ELb1ELb0ELb0EEENS1_19SingleTileSchedulerILb1ELb0ELb1ELi128EEEEEEEEEvNT_6ParamsE:
        .type           _ZN7cutlass13device_kernelIN5flash19enable_sm80_to_sm89INS1_16FlashAttnFwdSm80INS1_25CollectiveMainloopFwdSm80ILi8ELi1ELb0EN4cute5tupleIJNS5_1CILi128EEENS7_ILi96EEENS7_ILi256EEEEEELi256ENS_10bfloat16_tEfNS_4arch4Sm80ELb0ELb0ELb0ELb1ELb0ELb0ELb1ELb0EEENS1_21CollectiveEpilogueFwdINS6_IJS8_SA_S9_EEENS6_IJNS7_ILi1EEESI_SI_EEESC_SE_Li256ELb1ELb1ELb0ELb0EEENS1_19SingleTileSchedulerILb1ELb0ELb1ELi128EEEEEEEEEvNT_6ParamsE,@function
        .size           _ZN7cutlass13device_kernelIN5flash19enable_sm80_to_sm89INS1_16FlashAttnFwdSm80INS1_25CollectiveMainloopFwdSm80ILi8ELi1ELb0EN4cute5tupleIJNS5_1CILi128EEENS7_ILi96EEENS7_ILi256EEEEEELi256ENS_10bfloat16_tEfNS_4arch4Sm80ELb0ELb0ELb0ELb1ELb0ELb0ELb1ELb0EEENS1_21CollectiveEpilogueFwdINS6_IJS8_SA_S9_EEENS6_IJNS7_ILi1EEESI_SI_EEESC_SE_Li256ELb1ELb1ELb0ELb0EEENS1_19SingleTileSchedulerILb1ELb0ELb1ELi128EEEEEEEEEvNT_6ParamsE,(.L_x_1540 - _ZN7cutlass13device_kernelIN5flash19enable_sm80_to_sm89INS1_16FlashAttnFwdSm80INS1_25CollectiveMainloopFwdSm80ILi8ELi1ELb0EN4cute5tupleIJNS5_1CILi128EEENS7_ILi96EEENS7_ILi256EEEEEELi256ENS_10bfloat16_tEfNS_4arch4Sm80ELb0ELb0ELb0ELb1ELb0ELb0ELb1ELb0EEENS1_21CollectiveEpilogueFwdINS6_IJS8_SA_S9_EEENS6_IJNS7_ILi1EEESI_SI_EEESC_SE_Li256ELb1ELb1ELb0ELb0EEENS1_19SingleTileSchedulerILb1ELb0ELb1ELi128EEEEEEEEEvNT_6ParamsE)
        .other          _ZN7cutlass13device_kernelIN5flash19enable_sm80_to_sm89INS1_16FlashAttnFwdSm80INS1_25CollectiveMainloopFwdSm80ILi8ELi1ELb0EN4cute5tupleIJNS5_1CILi128EEENS7_ILi96EEENS7_ILi256EEEEEELi256ENS_10bfloat16_tEfNS_4arch4Sm80ELb0ELb0ELb0ELb1ELb0ELb0ELb1ELb0EEENS1_21CollectiveEpilogueFwdINS6_IJS8_SA_S9_EEENS6_IJNS7_ILi1EEESI_SI_EEESC_SE_Li256ELb1ELb1ELb0ELb0EEENS1_19SingleTileSchedulerILb1ELb0ELb1ELi128EEEEEEEEEvNT_6ParamsE,@"STO_CUDA_ENTRY STV_DEFAULT"
_ZN7cutlass13device_kernelIN5flash19enable_sm80_to_sm89INS1_16FlashAttnFwdSm80INS1_25CollectiveMainloopFwdSm80ILi8ELi1ELb0EN4cute5tupleIJNS5_1CILi128EEENS7_ILi96EEENS7_ILi256EEEEEELi256ENS_10bfloat16_tEfNS_4arch4Sm80ELb0ELb0ELb0ELb1ELb0ELb0ELb1ELb0EEENS1_21CollectiveEpilogueFwdINS6_IJS8_SA_S9_EEENS6_IJNS7_ILi1EEESI_SI_EEESC_SE_Li256ELb1ELb1ELb0ELb0EEENS1_19SingleTileSchedulerILb1ELb0ELb1ELi128EEEEEEEEEvNT_6ParamsE:
        /* <DEDUP_REMOVED lines=17> */
.L_x_694:
        /* <DEDUP_REMOVED lines=8> */
.L_x_696:
[----:B------:R-:W-:-:S05]  /*0190*/  MOV R0, c[0x0][0x54c] ;  /* 0x0001530000007a02 */ /* 0x000fca0000000f00 */
.L_x_695:
[----:B-----5:R-:W-:Y:S01]  /*01a0*/  IMAD R0, R0, c[0x0][0x548], RZ ;  /* 0x0001520000007a24 */ /* 0x020fe200078e02ff */
[----:B-1----:R-:W-:-:S04]  /*01b0*/  SHF.L.U32 R2, R48, 0x7, RZ ;  /* 0x0000000730027819 */ /* 0x002fc800000006ff */
[----:B------:R-:W-:-:S04]  /*01c0*/  ISETP.GE.AND P0, PT, R2, R0, PT ;  /* 0x000000000200720c */ /* 0x000fc80003f06270 */
[----:B------:R-:W-:-:S05]  /*01d0*/  SEL R0, R5, 0xffffffff, !P0 ;  /* 0xffffffff05007807 */ /* 0x000fca0004000000 */
[----:B------:R1:W-:Y:S01]  /*01e0*/  STL [R1+0x8], R0 ;  /* 0x0000080001007387 */ /* 0x0003e20000100800 */
[----:B------:R-:W-:Y:S05]  /*01f0*/  BRA `(.L_x_697) ;  /* 0x0000013000007947 */ /* 0x000fea0003800000 */
.L_x_693:
[----:B---3--:R-:W-:-:S04]  /*0200*/  ISETP.NE.U32.AND P0, PT, RZ, c[0x0][0x568], PT ;  /* 0x00015a00ff007a0c */ /* 0x008fc80003f05070 */
[----:B------:R-:W-:-:S13]  /*0210*/  ISETP.NE.AND.EX P0, PT, RZ, c[0x0][0x56c], PT, P0 ;  /* 0x00015b00ff007a0c */ /* 0x000fda0003f05300 */
[----:B------:R-:W-:Y:S05]  /*0220*/  @!P0 BRA `(.L_x_698) ;  /* 0x0000002000008947 */ /* 0x000fea0003800000 */
[----:B------:R1:W5:Y:S01]  /*0230*/  LDG.E R0, [R2.64] ;  /* 0x0000000402007981 */ /* 0x000362000c1e1900 */
[----:B------:R-:W-:Y:S05]  /*0240*/  BRA `(.L_x_699) ;  /* 0x0000009000007947 */ /* 0x000fea0003800000 */
.L_x_698:
        /* <DEDUP_REMOVED lines=8> */
.L_x_700:
[----:B------:R-:W-:-:S05]  /*02d0*/  MOV R0, c[0x0][0x54c] ;  /* 0x0001530000007a02 */ /* 0x000fca0000000f00 */
.L_x_699:
[----:B-----5:R-:W-:Y:S01]  /*02e0*/  IMAD R0, R0, c[0x0][0x548], RZ ;  /* 0x0001520000007a24 */ /* 0x020fe200078e02ff */
[----:B-1----:R-:W-:-:S04]  /*02f0*/  SHF.L.U32 R2, R48, 0x7, RZ ;  /* 0x0000000730027819 */ /* 0x002fc800000006ff */
[----:B------:R-:W-:-:S04]  /*0300*/  ISETP.GE.AND P0, PT, R2, R0, PT ;  /* 0x000000000200720c */ /* 0x000fc80003f06270 */
[----:B------:R-:W-:-:S05]  /*0310*/  SEL R0, R5, 0xffffffff, !P0 ;  /* 0xffffffff05007807 */ /* 0x000fca0004000000 */
[----:B------:R1:W-:Y:S04]  /*0320*/  STL [R1+0x8], R0 ;  /* 0x0000080001007387 */ /* 0x0003e80000100800 */
.L_x_697:
        /* <DEDUP_REMOVED lines=28> */
.L_x_701:
[----:B------:R-:W-:-:S04]  /*04f0*/  ISETP.NE.U32.AND P0, PT, RZ, c[0x0][0x368], PT ;  /* 0x0000da00ff007a0c */ /* 0x000fc80003f05070 */
[----:B------:R-:W-:-:S13]  /*0500*/  ISETP.NE.AND.EX P0, PT, RZ, c[0x0][0x36c], PT, P0 ;  /* 0x0000db00ff007a0c */ /* 0x000fda0003f05300 */
[----:B------:R-:W-:Y:S05]  /*0510*/  @!P0 BRA `(.L_x_702) ;  /* 0x0000003000008947 */ /* 0x000fea0003800000 */
[----:B--2---:R-:W-:-:S05]  /*0520*/  IMAD.WIDE R2, R49, R27, c[0x0][0x368] ;  /* 0x0000da0031027625 */ /* 0x004fca00078e021b */
[----:B------:R1:W5:Y:S01]  /*0530*/  LDG.E R0, [R2.64] ;  /* 0x0000000402007981 */ /* 0x000362000c1e1900 */
[----:B------:R-:W-:Y:S05]  /*0540*/  BRA `(.L_x_703) ;  /* 0x0000004000007947 */ /* 0x000fea0003800000 */
.L_x_702:
[----:B------:R-:W-:Y:S05]  /*0550*/  @!P4 BRA `(.L_x_703) ;  /* 0x000000300000c947 */ /* 0x000fea0003800000 */
[----:B------:R1:W3:Y:S04]  /*0560*/  LDG.E R0, [R2.64] ;  /* 0x0000000402007981 */ /* 0x0002e8000c1e1900 */
[----:B-12---:R-:W3:Y:S02]  /*0570*/  LDG.E R2, [R2.64+0x4] ;  /* 0x0000040402027981 */ /* 0x006ee4000c1e1900 */
[----:B---3--:R-:W-:-:S05]  /*0580*/  IADD3 R0, -R0, R2, RZ ;  /* 0x0000000200007210 */ /* 0x008fca0007ffe1ff */
.L_x_703:
[--C-:B-----5:R-:W-:Y:S01]  /*0590*/  IMAD.IADD R141, R0, 0x1, -R11.reuse ;  /* 0x00000001008d7824 */ /* 0x120fe200078e0a0b */
[----:B------:R-:W-:Y:S01]  /*05a0*/  PLOP3.LUT P2, PT, PT, PT, PT, 0x80, 0x0 ;  /* 0x000000000000781c */ /* 0x000fe20003f4f070 */
[----:B------:R-:W-:Y:S01]  /*05b0*/  IMAD.IADD R12, R12, 0x1, R11 ;  /* 0x000000010c0c7824 */ /* 0x000fe200078e020b */
[----:B------:R-:W-:Y:S01]  /*05c0*/  CS2R R162, SRZ ;  /* 0x0000000000a27805 */ /* 0x000fe2000001ff00 */
[----:B------:R-:W-:Y:S01]  /*05d0*/  CS2R R14, SRZ ;  /* 0x00000000000e7805 */ /* 0x000fe2000001ff00 */
[C---:B------:R-:W-:Y:S01]  /*05e0*/  IADD3 R0, R141.reuse, 0x5f, RZ ;  /* 0x0000005f8d007810 */ /* 0x040fe20007ffe0ff */
[----:B------:R-:W-:Y:S01]  /*05f0*/  IMAD.MOV.U32 R182, RZ, RZ, RZ ;  /* 0x000000ffffb67224 */ /* 0x000fe200078e00ff */
[----:B------:R-:W-:Y:S01]  /*0600*/  ISETP.GE.AND P0, PT, R141, 0x1, PT ;  /* 0x000000018d00780c */ /* 0x000fe20003f06270 */
[----:B--2---:R-:W-:Y:S01]  /*0610*/  CS2R R8, SRZ ;  /* 0x0000000000087805 */ /* 0x004fe2000001ff00 */
[----:B------:R-:W-:Y:S01]  /*0620*/  MOV R160, RZ ;  /* 0x000000ff00a07202 */ /* 0x000fe20000000f00 */
[----:B------:R-:W-:Y:S01]  /*0630*/  IMAD.HI R0, R0, 0x2aaaaaab, RZ ;  /* 0x2aaaaaab00007827 */ /* 0x000fe200078e02ff */
[----:B------:R-:W-:Y:S01]  /*0640*/  MOV R11, RZ ;  /* 0x000000ff000b7202 */ /* 0x000fe20000000f00 */
[----:B------:R-:W-:Y:S01]  /*0650*/  CS2R R156, SRZ ;  /* 0x00000000009c7805 */ /* 0x000fe2000001ff00 */
[----:B------:R-:W-:Y:S01]  /*0660*/  CS2R R154, SRZ ;  /* 0x00000000009a7805 */ /* 0x000fe2000001ff00 */
[----:B------:R-:W-:Y:S01]  /*0670*/  IMAD.MOV.U32 R180, RZ, RZ, RZ ;  /* 0x000000ffffb47224 */ /* 0x000fe200078e00ff */
[----:B-1----:R-:W-:Y:S01]  /*0680*/  SHF.R.U32.HI R2, RZ, 0x1f, R0 ;  /* 0x0000001fff027819 */ /* 0x002fe20000011600 */
[----:B------:R-:W-:Y:S01]  /*0690*/  IMAD.MOV.U32 R158, RZ, RZ, RZ ;  /* 0x000000ffff9e7224 */ /* 0x000fe200078e00ff */
[----:B------:R-:W-:Y:S01]  /*06a0*/  CS2R R16, SRZ ;  /* 0x0000000000107805 */ /* 0x000fe2000001ff00 */
[----:B------:R-:W-:Y:S01]  /*06b0*/  MOV R152, RZ ;  /* 0x000000ff00987202 */ /* 0x000fe20000000f00 */
[----:B------:R-:W-:Y:S01]  /*06c0*/  IMAD.MOV.U32 R150, RZ, RZ, RZ ;  /* 0x000000ffff967224 */ /* 0x000fe200078e00ff */
[----:B------:R-:W-:Y:S01]  /*06d0*/  LEA.HI.SX32 R149, R0, R2, 0x1c ;  /* 0x0000000200957211 */ /* 0x000fe200078fe2ff */
[----:B------:R-:W-:Y:S01]  /*06e0*/  CS2R R18, SRZ ;  /* 0x0000000000127805 */ /* 0x000fe2000001ff00 */
[----:B------:R-:W-:Y:S01]  /*06f0*/  MOV R148, RZ ;  /* 0x000000ff00947202 */ /* 0x000fe20000000f00 */
[----:B------:R-:W-:Y:S01]  /*0700*/  IMAD.MOV.U32 R178, RZ, RZ, RZ ;  /* 0x000000ffffb27224 */ /* 0x000fe200078e00ff */
[----:B------:R-:W-:Y:S01]  /*0710*/  CS2R R20, SRZ ;  /* 0x0000000000147805 */ /* 0x000fe2000001ff00 */
[----:B------:R1:W-:Y:S01]  /*0720*/  STL [R1+0x28], R149 ;  /* 0x0000289501007387 */ /* 0x0003e20000100800 */
[----:B------:R-:W-:Y:S01]  /*0730*/  MOV R176, RZ ;  /* 0x000000ff00b07202 */ /* 0x000fe20000000f00 */
[----:B------:R-:W-:Y:S01]  /*0740*/  IMAD.MOV.U32 R146, RZ, RZ, RZ ;  /* 0x000000ffff927224 */ /* 0x000fe200078e00ff */
[----:B------:R-:W-:Y:S01]  /*0750*/  CS2R R22, SRZ ;  /* 0x0000000000167805 */ /* 0x000fe2000001ff00 */
[----:B------:R-:W-:Y:S01]  /*0760*/  MOV R144, RZ ;  /* 0x000000ff00907202 */ /* 0x000fe20000000f00 */
[----:B------:R-:W-:Y:S01]  /*0770*/  IMAD.MOV.U32 R142, RZ, RZ, RZ ;  /* 0x000000ffff8e7224 */ /* 0x000fe200078e00ff */
[----:B------:R-:W-:Y:S01]  /*0780*/  CS2R R24, SRZ ;  /* 0x0000000000187805 */ /* 0x000fe2000001ff00 */
[----:B------:R-:W-:Y:S01]  /*0790*/  MOV R140, RZ ;  /* 0x000000ff008c7202 */ /* 0x000fe20000000f00 */
[----:B------:R-:W-:Y:S01]  /*07a0*/  IMAD.MOV.U32 R138, RZ, RZ, RZ ;  /* 0x000000ffff8a7224 */ /* 0x000fe200078e00ff */
        /* <DEDUP_REMOVED lines=53> */
[----:B------:R-:W-:Y:S01]  /*0b00*/  IMAD.MOV.U32 R52, RZ, RZ, RZ ;  /* 0x000000ffff347224 */ /* 0x000fe200078e00ff */
[----:B------:R-:W-:Y:S01]  /*0b10*/  CS2R R174, SRZ ;  /* 0x0000000000ae7805 */ /* 0x000fe2000001ff00 */
[----:B------:R-:W-:Y:S01]  /*0b20*/  CS2R R172, SRZ ;  /* 0x0000000000ac7805 */ /* 0x000fe2000001ff00 */
[----:B------:R-:W-:Y:S01]  /*0b30*/  CS2R R170, SRZ ;  /* 0x0000000000aa7805 */ /* 0x000fe2000001ff00 */
[----:B------:R-:W-:Y:S01]  /*0b40*/  MOV R168, RZ ;  /* 0x000000ff00a87202 */ /* 0x000fe20000000f00 */
[----:B------:R-:W-:Y:S01]  /*0b50*/  CS2R R50, SRZ ;  /* 0x0000000000327805 */ /* 0x000fe2000001ff00 */
        /* <DEDUP_REMOVED lines=9> */
[----:B------:R-:W-:Y:S01]  /*0bf0*/  SHF.R.S32.HI R15, RZ, 0x1f, R49 ;  /* 0x0000001fff0f7819 */ /* 0x000fe20000011431 */
[----:B------:R-:W-:Y:S01]  /*0c00*/  IMAD R0, R0, c[0x0][0x178], RZ ;  /* 0x00005e0000007a24 */ /* 0x000fe200078e02ff */
[-C--:B------:R-:W-:Y:S01]  /*0c10*/  LEA.HI R4, R35, R145.reuse, RZ, 0x3 ;  /* 0x0000009123047211 */ /* 0x080fe200078f18ff */
[----:B------:R-:W-:Y:S01]  /*0c20*/  IMAD R29, R13, c[0x0][0x2c4], RZ ;  /* 0x0000b1000d1d7a24 */ /* 0x000fe200078e02ff */
[----:B------:R-:W-:Y:S01]  /*0c30*/  LEA.HI R14, R35, R145, RZ, 0x4 ;  /* 0x00000091230e7211 */ /* 0x000fe200078f20ff */
[----:B------:R-:W-:Y:S01]  /*0c40*/  IMAD R0, R10, c[0x0][0x17c], R0 ;  /* 0x00005f000a007a24 */ /* 0x000fe200078e0200 */
[----:B------:R-:W-:Y:S01]  /*0c50*/  ISETP.NE.AND P0, PT, R5, 0x1, PT ;  /* 0x000000010500780c */ /* 0x000fe20003f05270 */
[----:B------:R-:W-:Y:S01]  /*0c60*/  BSSY B0, `(.L_x_705) ;  /* 0x00000b5000007945 */ /* 0x000fe20003800000 */
[----:B------:R-:W-:-:S02]  /*0c70*/  SHF.R.S32.HI R6, RZ, 0x4, R14 ;  /* 0x00000004ff067819 */ /* 0x000fc4000001140e */
[----:B------:R-:W-:Y:S02]  /*0c80*/  SHF.R.S32.HI R23, RZ, 0x3, R4 ;  /* 0x00000003ff177819 */ /* 0x000fe40000011404 */
[----:B------:R-:W-:-:S03]  /*0c90*/  SHF.R.S32.HI R11, RZ, 0x1f, R12 ;  /* 0x0000001fff0b7819 */ /* 0x000fc6000001140c */
[----:B------:R-:W-:Y:S02]  /*0ca0*/  IMAD R31, R48, 0x80, R23 ;  /* 0x00000080301f7824 */ /* 0x000fe400078e0217 */
[----:B-1----:R-:W-:-:S03]  /*0cb0*/  IMAD.WIDE.U32 R2, R10, c[0x0][0x178], RZ ;  /* 0x00005e000a027a25 */ /* 0x002fc600078e00ff */
[----:B------:R-:W-:Y:S02]  /*0cc0*/  IADD3 R8, R31, 0x20, RZ ;  /* 0x000000201f087810 */ /* 0x000fe40007ffe0ff */
[----:B---3--:R-:W-:Y:S01]  /*0cd0*/  SHF.R.S32.HI R37, RZ, 0x1f, R36 ;  /* 0x0000001fff257819 */ /* 0x008fe20000011424 */
[----:B------:R-:W-:Y:S01]  /*0ce0*/  IMAD.IADD R3, R3, 0x1, R0 ;  /* 0x0000000103037824 */ /* 0x000fe200078e0200 */
[----:B------:R-:W-:-:S03]  /*0cf0*/  LOP3.LUT R0, R4, 0xfffffff8, RZ, 0xc0, !PT ;  /* 0xfffffff804007812 */ /* 0x000fc600078ec0ff */
[----:B------:R-:W-:Y:S02]  /*0d00*/  IMAD R4, R37, c[0x0][0x1b8], RZ ;  /* 0x00006e0025047a24 */ /* 0x000fe400078e02ff */
[----:B------:R-:W-:Y:S01]  /*0d10*/  IMAD.IADD R26, R145, 0x1, -R0 ;  /* 0x00000001911a7824 */ /* 0x000fe200078e0a00 */
[----:B------:R-:W-:Y:S01]  /*0d20*/  LEA.HI R0, R14, R6, RZ, 0x1 ;  /* 0x000000060e007211 */ /* 0x000fe200078f08ff */
[----:B------:R-:W-:Y:S02]  /*0d30*/  IMAD R4, R36, c[0x0][0x1bc], R4 ;  /* 0x00006f0024047a24 */ /* 0x000fe400078e0204 */
[----:B------:R-:W-:Y:S01]  /*0d40*/  IMAD R5, R26, 0x20, R23 ;  /* 0x000000201a057824 */ /* 0x000fe200078e0217 */
[----:B------:R-:W-:Y:S01]  /*0d50*/  LOP3.LUT R0, R0, 0xfffffffe, RZ, 0xc0, !PT ;  /* 0xfffffffe00007812 */ /* 0x000fe200078ec0ff */
[----:B------:R-:W-:-:S04]  /*0d60*/  IMAD.WIDE.U32 R2, R36, c[0x0][0x1b8], R2 ;  /* 0x00006e0024027a25 */ /* 0x000fc800078e0002 */
[----:B------:R-:W-:Y:S02]  /*0d70*/  IMAD R5, R48, 0x80, R5 ;  /* 0x0000008030057824 */ /* 0x000fe400078e0205 */
[----:B------:R-:W-:Y:S01]  /*0d80*/  IMAD.IADD R32, R6, 0x1, -R0 ;  /* 0x0000000106207824 */ /* 0x000fe200078e0a00 */
[----:B------:R-:W-:Y:S01]  /*0d90*/  SEL R6, R15, RZ, !P3 ;  /* 0x000000ff0f067207 */ /* 0x000fe20005800000 */
[----:B------:R-:W-:-:S04]  /*0da0*/  @P0 IMAD.HI.U32 R7, R5, c[0x0][0x2c8], RZ ;  /* 0x0000b20005070a27 */ /* 0x000fc800078e00ff */
[----:B------:R-:W-:Y:S01]  /*0db0*/  IMAD.IADD R3, R3, 0x1, R4 ;  /* 0x0000000103037824 */ /* 0x000fe200078e0204 */
[----:B------:R-:W-:Y:S01]  /*0dc0*/  SEL R4, R49, RZ, !P3 ;  /* 0x000000ff31047207 */ /* 0x000fe20005800000 */
[----:B------:R-:W-:Y:S01]  /*0dd0*/  IMAD.MOV.U32 R0, RZ, RZ, R5 ;  /* 0x000000ffff007224 */ /* 0x000fe200078e0005 */
[----:B------:R-:W-:Y:S01]  /*0de0*/  @P0 SHF.R.U32.HI R0, RZ, c[0x0][0x2cc], R7 ;  /* 0x0000b300ff000a19 */ /* 0x000fe20000011607 */
[----:B------:R-:W-:Y:S01]  /*0df0*/  IMAD R6, R6, c[0x0][0x1c0], RZ ;  /* 0x0000700006067a24 */ /* 0x000fe200078e02ff */
[----:B------:R-:W-:Y:S01]  /*0e00*/  ISETP.GE.AND P0, PT, R8, R29, PT ;  /* 0x0000001d0800720c */ /* 0x000fe20003f06270 */
[C---:B------:R-:W-:Y:S01]  /*0e10*/  IMAD.WIDE.U32 R2, R4.reuse, c[0x0][0x1c0], R2 ;  /* 0x0000700004027a25 */ /* 0x040fe200078e0002 */
[----:B------:R-:W-:Y:S02]  /*0e20*/  SHF.R.S32.HI R7, RZ, 0x1f, R0 ;  /* 0x0000001fff077819 */ /* 0x000fe40000011400 */
[----:B------:R-:W-:Y:S01]  /*0e30*/  P2R R30, PR, RZ, 0x1 ;  /* 0x00000001ff1e7803 */ /* 0x000fe20000000000 */
[----:B------:R-:W-:-:S02]  /*0e40*/  IMAD R6, R4, c[0x0][0x1c4], R6 ;  /* 0x0000710004067a24 */ /* 0x000fc400078e0206 */
[----:B------:R-:W-:Y:S02]  /*0e50*/  IMAD.MOV R4, RZ, RZ, -R0 ;  /* 0x000000ffff047224 */ /* 0x000fe400078e0a00 */
[----:B------:R-:W-:Y:S02]  /*0e60*/  IMAD.SHL.U32 R8, R23, 0x40, RZ ;  /* 0x0000004017087824 */ /* 0x000fe400078e00ff */
[----:B------:R-:W-:Y:S02]  /*0e70*/  IMAD.IADD R3, R3, 0x1, R6 ;  /* 0x0000000103037824 */ /* 0x000fe400078e0206 */
[----:B------:R-:W-:Y:S01]  /*0e80*/  IMAD R5, R4, c[0x0][0x2c4], R5 ;  /* 0x0000b10004057a24 */ /* 0x000fe200078e0205 */
[----:B------:R-:W-:Y:S01]  /*0e90*/  LOP3.LUT R4, R8, 0x1c0, RZ, 0xc0, !PT ;  /* 0x000001c008047812 */ /* 0x000fe200078ec0ff */
[----:B------:R-:W-:Y:S02]  /*0ea0*/  IMAD R6, R7, c[0x0][0x1b0], RZ ;  /* 0x00006c0007067a24 */ /* 0x000fe400078e02ff */
[----:B------:R-:W-:Y:S01]  /*0eb0*/  IMAD.SHL.U32 R8, R26, 0x8, RZ ;  /* 0x000000081a087824 */ /* 0x000fe200078e00ff */
[----:B------:R-:W-:Y:S01]  /*0ec0*/  SHF.R.U32.HI R9, RZ, 0x3, R4 ;  /* 0x00000003ff097819 */ /* 0x000fe20000011604 */
[----:B------:R-:W-:-:S02]  /*0ed0*/  IMAD R6, R0, c[0x0][0x1b4], R6 ;  /* 0x00006d0000067a24 */ /* 0x000fc400078e0206 */
[----:B------:R-:W-:Y:S01]  /*0ee0*/  IMAD.WIDE.U32 R2, R0, c[0x0][0x1b0], R2 ;  /* 0x00006c0000027a25 */ /* 0x000fe200078e0002 */
[----:B------:R-:W-:Y:S02]  /*0ef0*/  IADD3 R0, P0, R12, R23, RZ ;  /* 0x000000170c007210 */ /* 0x000fe40007f1e0ff */
[----:B------:R-:W-:Y:S01]  /*0f00*/  LOP3.LUT R10, R4, 0x38, R8, 0xf8, !PT ;  /* 0x00000038040a7812 */ /* 0x000fe200078ef808 */
[----:B------:R-:W-:Y:S01]  /*0f10*/  IMAD.IADD R3, R3, 0x1, R6 ;  /* 0x0000000103037824 */ /* 0x000fe200078e0206 */
[----:B------:R-:W-:Y:S02]  /*0f20*/  SHF.R.S32.HI R4, RZ, 0x1f, R5 ;  /* 0x0000001fff047819 */ /* 0x000fe40000011405 */
[----:B------:R-:W-:Y:S01]  /*0f30*/  IADD3 R7, R8, 0x80, RZ ;  /* 0x0000008008077810 */ /* 0x000fe20007ffe0ff */
[----:B------:R-:W-:Y:S01]  /*0f40*/  IMAD.WIDE.U32 R2, R5, c[0x0][0x1a8], R2 ;  /* 0x00006a0005027a25 */ /* 0x000fe200078e0002 */
[----:B------:R-:W-:Y:S02]  /*0f50*/  LEA.HI.X.SX32 R6, R23, R11, 0x1, P0 ;  /* 0x0000000b17067211 */ /* 0x000fe400000f0eff */
[----:B------:R-:W-:Y:S01]  /*0f60*/  ISETP.GE.AND P6, PT, R7, c[0x0][0x1d4], PT ;  /* 0x0000750007007a0c */ /* 0x000fe20003fc6270 */
[----:B------:R-:W-:Y:S01]  /*0f70*/  IMAD R4, R4, c[0x0][0x1a8], RZ ;  /* 0x00006a0004047a24 */ /* 0x000fe200078e02ff */
[----:B------:R-:W-:Y:S01]  /*0f80*/  LOP3.LUT R10, R10, R9, RZ, 0x3c, !PT ;  /* 0x000000090a0a7212 */ /* 0x000fe200078e3cff */
[C---:B------:R-:W-:Y:S01]  /*0f90*/  IMAD R7, R6.reuse, c[0x0][0x1e0], RZ ;  /* 0x0000780006077a24 */ /* 0x040fe200078e02ff */
[----:B------:R-:W-:Y:S01]  /*0fa0*/  SHF.R.S32.HI R9, RZ, 0x1f, R8 ;  /* 0x0000001fff097819 */ /* 0x000fe20000011408 */
[----:B------:R-:W-:Y:S01]  /*0fb0*/  IMAD R6, R6, c[0x0][0x208], RZ ;  /* 0x0000820006067a24 */ /* 0x000fe200078e02ff */
[----:B------:R-:W-:Y:S01]  /*0fc0*/  LEA R28, P1, R2, c[0x0][0x160], 0x1 ;  /* 0x00005800021c7a11 */ /* 0x000fe200078208ff */
[----:B------:R-:W-:Y:S01]  /*0fd0*/  IMAD R4, R5, c[0x0][0x1ac], R4 ;  /* 0x00006b0005047a24 */ /* 0x000fe200078e0204 */
[----:B------:R-:W-:Y:S01]  /*0fe0*/  ISETP.GE.AND P0, PT, R31, R29, PT ;  /* 0x0000001d1f00720c */ /* 0x000fe20003f06270 */
[----:B------:R-:W-:-:S02]  /*0ff0*/  IMAD R24, R0, c[0x0][0x1e4], R7 ;  /* 0x0000790000187a24 */ /* 0x000fc400078e0207 */
[C---:B------:R-:W-:Y:S02]  /*1000*/  IMAD R27, R0.reuse, c[0x0][0x20c], R6 ;  /* 0x00008300001b7a24 */ /* 0x040fe400078e0206 */
[----:B------:R-:W-:-:S04]  /*1010*/  IMAD.WIDE.U32 R6, R0, c[0x0][0x1e0], R8 ;  /* 0x0000780000067a25 */ /* 0x000fc800078e0008 */
[----:B------:R-:W-:-:S04]  /*1020*/  IMAD.WIDE.U32 R12, R0, c[0x0][0x208], R8 ;  /* 0x00008200000c7a25 */ /* 0x000fc800078e0008 */
[----:B------:R-:W-:Y:S01]  /*1030*/  IMAD.IADD R0, R3, 0x1, R4 ;  /* 0x0000000103007824 */ /* 0x000fe200078e0204 */
[----:B------:R-:W-:Y:S01]  /*1040*/  LOP3.LUT R3, R14, 0xfffffff0, RZ, 0xc0, !PT ;  /* 0xfffffff00e037812 */ /* 0x000fe200078ec0ff */
[----:B------:R-:W-:Y:S01]  /*1050*/  IMAD.SHL.U32 R14, R26, 0x8, RZ ;  /* 0x000000081a0e7824 */ /* 0x000fe200078e00ff */
[----:B------:R-:W-:Y:S01]  /*1060*/  LEA.HI R4, R35, R145, RZ, 0x6 ;  /* 0x0000009123047211 */ /* 0x000fe200078f30ff */
[----:B------:R-:W-:Y:S01]  /*1070*/  IMAD.IADD R7, R7, 0x1, R24 ;  /* 0x0000000107077824 */ /* 0x000fe200078e0218 */
[----:B------:R-:W-:Y:S01]  /*1080*/  LEA.HI.X R25, R2, c[0x0][0x164], R0, 0x1, P1 ;  /* 0x0000590002197a11 */ /* 0x000fe200008f0c00 */
[----:B------:R-:W-:Y:S01]  /*1090*/  IMAD.IADD R0, R145, 0x1, -R3 ;  /* 0x0000000191007824 */ /* 0x000fe200078e0a03 */
[----:B------:R-:W1:Y:S01]  /*10a0*/  SHFL.IDX PT, R2, R28, RZ, 0x181f ;  /* 0x00181fff1c027589 */ /* 0x000e6200000e0000 */
[----:B------:R-:W-:Y:S01]  /*10b0*/  IMAD.SHL.U32 R4, R4, 0x8, RZ ;  /* 0x0000000804047824 */ /* 0x000fe200078e00ff */
[----:B------:R-:W-:Y:S01]  /*10c0*/  IADD3 R33, R14, 0xc0, RZ ;  /* 0x000000c00e217810 */ /* 0x000fe20007ffe0ff */
[----:B------:R-:W-:Y:S01]  /*10d0*/  IMAD.WIDE.U32 R6, R36, c[0x0][0x1e8], R6 ;  /* 0x00007a0024067a25 */ /* 0x000fe200078e0006 */
[----:B------:R-:W3:Y:S01]  /*10e0*/  SHFL.IDX PT, R3, R25, RZ, 0x181f ;  /* 0x00181fff19037589 */ /* 0x000ee200000e0000 */
[----:B------:R-:W-:-:S02]  /*10f0*/  IADD3 R34, R14, 0x80, RZ ;  /* 0x000000800e227810 */ /* 0x000fc40007ffe0ff */
[----:B------:R-:W-:Y:S02]  /*1100*/  LOP3.LUT R251, R10, 0xfffffe00, R4, 0xf8, !PT ;  /* 0xfffffe000afb7812 */ /* 0x000fe400078ef804 */
[----:B------:R-:W-:Y:S02]  /*1110*/  SHF.R.S32.HI R4, RZ, 0x1f, R0 ;  /* 0x0000001fff047819 */ /* 0x000fe40000011400 */
[----:B------:R-:W-:Y:S02]  /*1120*/  @!P0 SHF.R.S32.HI R10, RZ, 0x1f, R34 ;  /* 0x0000001fff0a8819 */ /* 0x000fe40000011422 */
[----:B------:R-:W-:Y:S02]  /*1130*/  LEA.HI R22, R4, R0, RZ, 0x3 ;  /* 0x0000000004167211 */ /* 0x000fe400078f18ff */
[----:B------:R-:W-:Y:S02]  /*1140*/  @!P0 SHF.R.S32.HI R4, RZ, 0x1f, R33 ;  /* 0x0000001fff048819 */ /* 0x000fe40000011421 */
[----:B------:R-:W-:-:S02]  /*1150*/  LOP3.LUT R11, R22, 0xfffffff8, RZ, 0xc0, !PT ;  /* 0xfffffff8160b7812 */ /* 0x000fc400078ec0ff */
[----:B------:R-:W-:Y:S02]  /*1160*/  @!P0 LEA.HI R18, R4, R33, RZ, 0x3 ;  /* 0x0000002104128211 */ /* 0x000fe400078f18ff */
[----:B------:R-:W-:Y:S01]  /*1170*/  @!P0 LEA.HI R17, R10, R34, RZ, 0x3 ;  /* 0x000000220a118211 */ /* 0x000fe200078f18ff */
[----:B------:R-:W-:Y:S01]  /*1180*/  IMAD.IADD R19, R0, 0x1, -R11 ;  /* 0x0000000100137824 */ /* 0x000fe200078e0a0b */
[----:B------:R-:W-:Y:S01]  /*1190*/  ISETP.GE.AND P5, PT, R34, c[0x0][0x198], PT ;  /* 0x0000660022007a0c */ /* 0x000fe20003fa6270 */
[----:B------:R-:W-:Y:S01]  /*11a0*/  @!P0 IMAD.SHL.U32 R0, R251, 0x2, RZ ;  /* 0x00000002fb008824 */ /* 0x000fe200078e00ff */
[C---:B-1----:R-:W-:Y:S02]  /*11b0*/  @!P0 LEA R10, P1, R14.reuse, R2, 0x1 ;  /* 0x000000020e0a8211 */ /* 0x042fe400078208ff */
[----:B------:R-:W-:Y:S02]  /*11c0*/  ISETP.GE.AND P3, PT, R33, c[0x0][0x198], PT ;  /* 0x0000660021007a0c */ /* 0x000fe40003f66270 */
[----:B---3--:R-:W-:-:S02]  /*11d0*/  @!P0 LEA.HI.X R11, R14, R3, R9, 0x1, P1 ;  /* 0x000000030e0b8211 */ /* 0x008fc400008f0c09 */
[----:B------:R-:W-:Y:S02]  /*11e0*/  @!P0 LOP3.LUT R18, R18, 0xfffffff8, RZ, 0xc0, !PT ;  /* 0xfffffff812128812 */ /* 0x000fe400078ec0ff */
[--C-:B--2---:R-:W-:Y:S01]  /*11f0*/  @P2 SHF.R.S32.HI R5, RZ, 0x1f, R16.reuse ;  /* 0x0000001fff052819 */ /* 0x104fe20000011410 */
[----:B------:R-:W-:Y:S01]  /*1200*/  @!P2 IMAD.MOV.U32 R5, RZ, RZ, R15 ;  /* 0x000000ffff05a224 */ /* 0x000fe200078e000f */
[----:B------:R-:W-:Y:S01]  /*1210*/  IADD3 R15, R8, 0x40, RZ ;  /* 0x00000040080f7810 */ /* 0x000fe20007ffe0ff */
[----:B------:R-:W-:Y:S02]  /*1220*/  @P2 IMAD.MOV.U32 R4, RZ, RZ, R16 ;  /* 0x000000ffff042224 */ /* 0x000fe400078e0010 */
[----:B------:R-:W-:Y:S01]  /*1230*/  @!P2 IMAD.MOV.U32 R4, RZ, RZ, R49 ;  /* 0x000000ffff04a224 */ /* 0x000fe200078e0031 */
[----:B------:R-:W-:Y:S02]  /*1240*/  @!P0 SHF.R.S32.HI R16, RZ, 0x1f, R15 ;  /* 0x0000001fff108819 */ /* 0x000fe4000001140f */
[----:B------:R-:W-:-:S02]  /*1250*/  ISETP.GE.AND P2, PT, R14, c[0x0][0x198], PT ;  /* 0x000066000e007a0c */ /* 0x000fc40003f46270 */
[----:B------:R-:W-:Y:S02]  /*1260*/  @!P0 LEA.HI R16, R16, R15, RZ, 0x3 ;  /* 0x0000000f10108211 */ /* 0x000fe400078f18ff */
[----:B------:R-:W-:Y:S02]  /*1270*/  ISETP.GE.AND P1, PT, R15, c[0x0][0x198], PT ;  /* 0x000066000f007a0c */ /* 0x000fe40003f26270 */
[----:B------:R-:W-:Y:S01]  /*1280*/  SEL R21, R4, RZ, !P4 ;  /* 0x000000ff04157207 */ /* 0x000fe20006000000 */
[----:B------:R-:W-:Y:S01]  /*1290*/  IMAD.MOV.U32 R4, RZ, RZ, R12 ;  /* 0x000000ffff047224 */ /* 0x000fe200078e000c */
[----:B------:R-:W-:Y:S02]  /*12a0*/  @!P0 LOP3.LUT R16, R16, 0xfffffff8, RZ, 0xc0, !PT ;  /* 0xfffffff810108812 */ /* 0x000fe400078ec0ff */
[----:B------:R-:W-:Y:S02]  /*12b0*/  @!P0 LOP3.LUT R12, R17, 0xfffffff8, RZ, 0xc0, !PT ;  /* 0xfffffff8110c8812 */ /* 0x000fe400078ec0ff */
[----:B------:R-:W-:Y:S01]  /*12c0*/  SEL R20, R5, RZ, !P4 ;  /* 0x000000ff05147207 */ /* 0x000fe20006000000 */
[----:B------:R-:W-:Y:S01]  /*12d0*/  IMAD.IADD R5, R13, 0x1, R27 ;  /* 0x000000010d057824 */ /* 0x000fe200078e021b */
[----:B------:R-:W-:Y:S01]  /*12e0*/  @!PT LDS RZ, [RZ] ;  /* 0x00000000fffff984 */ /* 0x000fe20000000800 */
[----:B------:R1:W-:Y:S01]  /*12f0*/  @!P0 LDGSTS.E.BYPASS.LTC128B.128 [R0+0x18100], [R10.64], !P2 ;  /* 0x181000000a008fae */ /* 0x0003e2000d101d44 */
[----:B------:R-:W-:-:S04]  /*1300*/  @!P0 IMAD.WIDE R16, R16, 0x2, R2 ;  /* 0x0000000210108825 */ /* 0x000fc800078e0202 */
[--C-:B------:R-:W-:Y:S01]  /*1310*/  @!P0 IMAD.WIDE R12, R12, 0x2, R2.reuse ;  /* 0x000000020c0c8825 */ /* 0x100fe200078e0202 */
[----:B------:R2:W-:Y:S03]  /*1320*/  @!P0 LDGSTS.E.BYPASS.LTC128B.128 [R0+0x1c100], [R16.64], !P1 ;  /* 0x1c10000010008fae */ /* 0x0005e6000c901d44 */
[----:B------:R-:W-:Y:S01]  /*1330*/  @!P0 IMAD.WIDE R2, R18, 0x2, R2 ;  /* 0x0000000212028825 */ /* 0x000fe200078e0202 */
[----:B------:R3:W-:Y:S01]  /*1340*/  @!P0 LDGSTS.E.BYPASS.LTC128B.128 [R0+0x20100], [R12.64], !P5 ;  /* 0x201000000c008fae */ /* 0x0007e2000e901d44 */
[----:B------:R-:W-:-:S03]  /*1350*/  ISETP.GE.AND P5, PT, R15, c[0x0][0x1d4], PT ;  /* 0x000075000f007a0c */ /* 0x000fc60003fa6270 */
[----:B------:R2:W-:Y:S01]  /*1360*/  @!P0 LDGSTS.E.BYPASS.LTC128B.128 [R0+0x24100], [R2.64], !P3 ;  /* 0x2410000002008fae */ /* 0x0005e2000d901d44 */
[----:B------:R-:W-:Y:S02]  /*1370*/  LOP3.LUT P0, RZ, R19, 0x2, RZ, 0xc0, !PT ;  /* 0x0000000213ff7812 */ /* 0x000fe4000780c0ff */
[----:B------:R-:W-:Y:S01]  /*1380*/  ISETP.GE.AND P3, PT, R8, c[0x0][0x1d4], PT ;  /* 0x0000750008007a0c */ /* 0x000fe20003f66270 */
[----:B-1----:R-:W-:Y:S02]  /*1390*/  IMAD R11, R37, c[0x0][0x210], RZ ;  /* 0x00008400250b7a24 */ /* 0x002fe400078e02ff */
[----:B------:R-:W-:Y:S02]  /*13a0*/  IMAD.SHL.U32 R10, R32, 0x8, RZ ;  /* 0x00000008200a7824 */ /* 0x000fe400078e00ff */
[----:B------:R-:W-:Y:S02]  /*13b0*/  IMAD R11, R36, c[0x0][0x214], R11 ;  /* 0x00008500240b7a24 */ /* 0x000fe400078e020b */
[----:B---3--:R-:W-:-:S02]  /*13c0*/  IMAD.MOV.U32 R13, RZ, RZ, 0x10 ;  /* 0x00000010ff0d7424 */ /* 0x008fc400078e00ff */
[----:B------:R-:W-:Y:S02]  /*13d0*/  IMAD R12, R37, c[0x0][0x1e8], RZ ;  /* 0x00007a00250c7a24 */ /* 0x000fe400078e02ff */
[----:B--2---:R-:W-:Y:S02]  /*13e0*/  IMAD.SHL.U32 R0, R19, 0x40, RZ ;  /* 0x0000004013007824 */ /* 0x004fe400078e00ff */
[----:B------:R-:W-:Y:S01]  /*13f0*/  IMAD.WIDE.U32 R2, R36, c[0x0][0x210], R4 ;  /* 0x0000840024027a25 */ /* 0x000fe200078e0004 */
[----:B------:R-:W-:Y:S02]  /*1400*/  SEL R4, R13, 0xfffffff0, !P0 ;  /* 0xfffffff00d047807 */ /* 0x000fe40004000000 */
[----:B------:R-:W-:Y:S01]  /*1410*/  LOP3.LUT R0, R0, 0x1c0, RZ, 0xc0, !PT ;  /* 0x000001c000007812 */ /* 0x000fe200078ec0ff */
[----:B------:R-:W-:Y:S01]  /*1420*/  IMAD.IADD R11, R3, 0x1, R11 ;  /* 0x00000001030b7824 */ /* 0x000fe200078e020b */
[----:B------:R-:W-:Y:S01]  /*1430*/  LOP3.LUT P0, RZ, R19, 0x4, RZ, 0xc0, !PT ;  /* 0x0000000413ff7812 */ /* 0x000fe2000780c0ff */
[----:B------:R-:W-:Y:S01]  /*1440*/  IMAD.MOV.U32 R3, RZ, RZ, 0x20 ;  /* 0x00000020ff037424 */ /* 0x000fe200078e00ff */
[----:B------:R-:W-:Y:S01]  /*1450*/  LOP3.LUT R5, R0, 0x8, R10, 0xf8, !PT ;  /* 0x0000000800057812 */ /* 0x000fe200078ef80a */
[----:B------:R-:W-:Y:S01]  /*1460*/  IMAD R12, R36, c[0x0][0x1ec], R12 ;  /* 0x00007b00240c7a24 */ /* 0x000fe200078e020c */
[----:B------:R-:W-:Y:S01]  /*1470*/  SHF.R.U32.HI R0, RZ, 0x3, R0 ;  /* 0x00000003ff007819 */ /* 0x000fe20000011600 */
[----:B------:R-:W-:Y:S01]  /*1480*/  IMAD.MOV.U32 R10, RZ, RZ, R2 ;  /* 0x000000ffff0a7224 */ /* 0x000fe200078e0002 */
[----:B------:R-:W-:Y:S01]  /*1490*/  SEL R2, R3, 0xffffffe0, !P0 ;  /* 0xffffffe003027807 */ /* 0x000fe20004000000 */
[----:B------:R-:W-:Y:S01]  /*14a0*/  IMAD.IADD R13, R7, 0x1, R12 ;  /* 0x00000001070d7824 */ /* 0x000fe200078e020c */
[----:B------:R-:W-:Y:S01]  /*14b0*/  LOP3.LUT R17, R5, R0, RZ, 0x3c, !PT ;  /* 0x0000000005117212 */ /* 0x000fe200078e3cff */
[----:B------:R-:W-:Y:S01]  /*14c0*/  IMAD.MOV.U32 R12, RZ, RZ, R6 ;  /* 0x000000ffff0c7224 */ /* 0x000fe200078e0006 */
[----:B------:R-:W-:Y:S01]  /*14d0*/  ISETP.NE.AND P0, PT, R30, RZ, PT ;  /* 0x000000ff1e00720c */ /* 0x000fe20003f05270 */
[C---:B------:R-:W-:Y:S01]  /*14e0*/  IMAD R3, R20.reuse, c[0x0][0x1f0], RZ ;  /* 0x00007c0014037a24 */ /* 0x040fe200078e02ff */
[----:B------:R1:W2:Y:S01]  /*14f0*/  SHFL.IDX PT, R6, R28, 0x1, 0x181f ;  /* 0x00381f001c067f89 */ /* 0x0002a200000e0000 */
[----:B------:R-:W-:Y:S01]  /*1500*/  IMAD R0, R20, c[0x0][0x218], RZ ;  /* 0x0000860014007a24 */ /* 0x000fe200078e02ff */
[----:B------:R-:W-:Y:S01]  /*1510*/  SEL R20, RZ, 0x1, P3 ;  /* 0x00000001ff147807 */ /* 0x000fe20001800000 */
[C---:B------:R-:W-:Y:S01]  /*1520*/  IMAD R16, R21.reuse, c[0x0][0x1f4], R3 ;  /* 0x00007d0015107a24 */ /* 0x040fe200078e0203 */
[----:B------:R1:W3:Y:S01]  /*1530*/  SHFL.IDX PT, R7, R25, 0x1, 0x181f ;  /* 0x00381f0019077f89 */ /* 0x0002e200000e0000 */
[----:B------:R-:W-:-:S04]  /*1540*/  IMAD.WIDE.U32 R42, R21, c[0x0][0x1f0], R12 ;  /* 0x00007c00152a7a25 */ /* 0x000fc800078e000c */
[C---:B------:R-:W-:Y:S01]  /*1550*/  IMAD R3, R21.reuse, c[0x0][0x21c], R0 ;  /* 0x0000870015037a24 */ /* 0x040fe200078e0200 */
[----:B------:R1:W-:Y:S01]  /*1560*/  STL.64 [R1+0x20], R42 ;  /* 0x0000202a01007387 */ /* 0x0003e20000100a00 */
[----:B------:R-:W-:Y:S01]  /*1570*/  IMAD.WIDE.U32 R38, R21, c[0x0][0x218], R10 ;  /* 0x0000860015267a25 */ /* 0x000fe200078e000a */
[----:B------:R-:W-:-:S03]  /*1580*/  IADD3 R0, R8, 0xc0, RZ ;  /* 0x000000c008007810 */ /* 0x000fc60007ffe0ff */
[----:B------:R-:W-:Y:S01]  /*1590*/  IMAD.IADD R45, R43, 0x1, R16 ;  /* 0x000000012b2d7824 */ /* 0x000fe200078e0210 */
[----:B------:R1:W-:Y:S01]  /*15a0*/  STL.64 [R1+0x38], R38 ;  /* 0x0000382601007387 */ /* 0x0003e20000100a00 */
[----:B------:R-:W-:Y:S01]  /*15b0*/  IMAD.IADD R41, R39, 0x1, R3 ;  /* 0x0000000127297824 */ /* 0x000fe200078e0203 */
[----:B------:R-:W-:Y:S01]  /*15c0*/  ISETP.GE.AND P4, PT, R0, c[0x0][0x1d4], PT ;  /* 0x0000750000007a0c */ /* 0x000fe20003f86270 */
[----:B------:R-:W-:Y:S01]  /*15d0*/  IMAD.SHL.U32 R5, R22, 0x40, RZ ;  /* 0x0000004016057824 */ /* 0x000fe200078e00ff */
[----:B------:R1:W-:Y:S04]  /*15e0*/  STL [R1+0x1c], R45 ;  /* 0x00001c2d01007387 */ /* 0x0003e80000100800 */
[----:B------:R1:W-:Y:S01]  /*15f0*/  STL [R1+0x34], R41 ;  /* 0x0000342901007387 */ /* 0x0003e20000100800 */
[----:B------:R-:W-:Y:S01]  /*1600*/  LOP3.LUT R5, R17, 0xfffffe00, R5, 0xf8, !PT ;  /* 0xfffffe0011057812 */ /* 0x000fe200078ef805 */
[----:B------:R-:W-:Y:S05]  /*1610*/  @P0 BRA `(.L_x_706) ;  /* 0x0000019000000947 */ /* 0x000fea0003800000 */
[C---:B--2---:R-:W-:Y:S02]  /*1620*/  IADD3 R3, R14.reuse, 0x80, RZ ;  /* 0x000000800e037810 */ /* 0x044fe40007ffe0ff */
[----:B------:R-:W-:-:S02]  /*1630*/  IADD3 R13, R14, 0xc0, RZ ;  /* 0x000000c00e0d7810 */ /* 0x000fc40007ffe0ff */
[----:B------:R-:W-:Y:S02]  /*1640*/  SHF.R.S32.HI R0, RZ, 0x1f, R15 ;  /* 0x0000001fff007819 */ /* 0x000fe4000001140f */
[----:B------:R-:W-:Y:S02]  /*1650*/  SHF.R.S32.HI R16, RZ, 0x1f, R3 ;  /* 0x0000001fff107819 */ /* 0x000fe40000011403 */
[----:B------:R-:W-:Y:S02]  /*1660*/  LEA R10, P0, R14, R6, 0x1 ;  /* 0x000000060e0a7211 */ /* 0x000fe400078008ff */
[----:B------:R-:W-:Y:S02]  /*1670*/  SHF.R.S32.HI R17, RZ, 0x1f, R13 ;  /* 0x0000001fff117819 */ /* 0x000fe4000001140d */
[----:B------:R-:W-:Y:S02]  /*1680*/  LEA.HI R12, R0, R15, RZ, 0x3 ;  /* 0x0000000f000c7211 */ /* 0x000fe400078f18ff */
[----:B------:R-:W-:-:S02]  /*1690*/  P2R R19, PR, RZ, 0x8 ;  /* 0x00000008ff137803 */ /* 0x000fc40000000000 */
[----:B------:R-:W-:Y:S02]  /*16a0*/  LEA.HI R3, R16, R3, RZ, 0x3 ;  /* 0x0000000310037211 */ /* 0x000fe400078f18ff */
[----:B---3--:R-:W-:Y:S02]  /*16b0*/  LEA.HI.X R11, R14, R7, R9, 0x1, P0 ;  /* 0x000000070e0b7211 */ /* 0x008fe400000f0c09 */
[----:B------:R-:W-:Y:S02]  /*16c0*/  LEA.HI R0, R17, R13, RZ, 0x3 ;  /* 0x0000000d11007211 */ /* 0x000fe400078f18ff */
[----:B------:R-:W-:Y:S02]  /*16d0*/  ISETP.GE.AND P3, PT, R34, c[0x0][0x198], PT ;  /* 0x0000660022007a0c */ /* 0x000fe40003f66270 */
[----:B------:R-:W-:Y:S02]  /*16e0*/  ISETP.GE.AND P0, PT, R33, c[0x0][0x198], PT ;  /* 0x0000660021007a0c */ /* 0x000fe40003f06270 */
[----:B------:R-:W-:-:S02]  /*16f0*/  LOP3.LUT R12, R12, 0xfffffff8, RZ, 0xc0, !PT ;  /* 0xfffffff80c0c7812 */ /* 0x000fc400078ec0ff */
[----:B------:R-:W-:Y:S02]  /*1700*/  LOP3.LUT R3, R3, 0xfffffff8, RZ, 0xc0, !PT ;  /* 0xfffffff803037812 */ /* 0x000fe400078ec0ff */
[----:B------:R-:W-:Y:S01]  /*1710*/  LOP3.LUT R18, R0, 0xfffffff8, RZ, 0xc0, !PT ;  /* 0xfffffff800127812 */ /* 0x000fe200078ec0ff */
[----:B------:R-:W-:Y:S02]  /*1720*/  IMAD.SHL.U32 R0, R251, 0x2, RZ ;  /* 0x00000002fb007824 */ /* 0x000fe400078e00ff */
[----:B------:R-:W-:-:S03]  /*1730*/  IMAD.WIDE R16, R12, 0x2, R6 ;  /* 0x000000020c107825 */ /* 0x000fc600078e0206 */
[----:B------:R2:W-:Y:S01]  /*1740*/  LDGSTS.E.BYPASS.LTC128B.128 [R0+0x19100], [R10.64], !P2 ;  /* 0x191000000a007fae */ /* 0x0005e2000d101d44 */
[----:B------:R-:W-:-:S03]  /*1750*/  IMAD.WIDE R12, R3, 0x2, R6 ;  /* 0x00000002030c7825 */ /* 0x000fc600078e0206 */
[----:B------:R2:W-:Y:S01]  /*1760*/  LDGSTS.E.BYPASS.LTC128B.128 [R0+0x1d100], [R16.64], !P1 ;  /* 0x1d10000010007fae */ /* 0x0005e2000c901d44 */
[----:B------:R-:W-:-:S03]  /*1770*/  IMAD.WIDE R6, R18, 0x2, R6 ;  /* 0x0000000212067825 */ /* 0x000fc600078e0206 */
[----:B------:R2:W-:Y:S01]  /*1780*/  LDGSTS.E.BYPASS.LTC128B.128 [R0+0x21100], [R12.64], !P3 ;  /* 0x211000000c007fae */ /* 0x0005e2000d901d44 */
[----:B------:R-:W-:-:S03]  /*1790*/  ISETP.NE.AND P3, PT, R19, RZ, PT ;  /* 0x000000ff1300720c */ /* 0x000fc60003f65270 */
[----:B------:R2:W-:Y:S05]  /*17a0*/  LDGSTS.E.BYPASS.LTC128B.128 [R0+0x25100], [R6.64], !P0 ;  /* 0x2510000006007fae */ /* 0x0005ea000c101d44 */
.L_x_706:
[----:B--2---:R-:W-:Y:S05]  /*17b0*/  BSYNC B0 ;  /* 0x0000000000007941 */ /* 0x004fea0003800000 */
.L_x_705:
[----:B------:R-:W-:Y:S01]  /*17c0*/  IADD3 R0, R31, 0x40, RZ ;  /* 0x000000401f007810 */ /* 0x000fe20007ffe0ff */
[----:B---3--:R2:W3:Y:S01]  /*17d0*/  SHFL.IDX PT, R7, R25, 0x2, 0x181f ;  /* 0x00581f0019077f89 */ /* 0x0084e200000e0000 */
[----:B------:R-:W-:Y:S02]  /*17e0*/  BSSY B0, `(.L_x_707) ;  /* 0x000001e000007945 */ /* 0x000fe40003800000 */
[----:B------:R-:W-:Y:S01]  /*17f0*/  ISETP.GE.AND P0, PT, R0, R29, PT ;  /* 0x0000001d0000720c */ /* 0x000fe20003f06270 */
[----:B------:R2:W4:-:S12]  /*1800*/  SHFL.IDX PT, R6, R28, 0x2, 0x181f ;  /* 0x00581f001c067f89 */ /* 0x00051800000e0000 */
[----:B------:R-:W-:Y:S05]  /*1810*/  @P0 BRA `(.L_x_708) ;  /* 0x000001a000000947 */ /* 0x000fea0003800000 */
[C---:B------:R-:W-:Y:S02]  /*1820*/  IADD3 R3, R14.reuse, 0x80, RZ ;  /* 0x000000800e037810 */ /* 0x040fe40007ffe0ff */
[C---:B------:R-:W-:Y:S02]  /*1830*/  IADD3 R13, R14.reuse, 0xc0, RZ ;  /* 0x000000c00e0d7810 */ /* 0x040fe40007ffe0ff */
[----:B------:R-:W-:Y:S02]  /*1840*/  SHF.R.S32.HI R0, RZ, 0x1f, R15 ;  /* 0x0000001fff007819 */ /* 0x000fe4000001140f */
[----:B------:R-:W-:Y:S02]  /*1850*/  SHF.R.S32.HI R16, RZ, 0x1f, R3 ;  /* 0x0000001fff107819 */ /* 0x000fe40000011403 */
[----:B----4-:R-:W-:Y:S02]  /*1860*/  LEA R10, P0, R14, R6, 0x1 ;  /* 0x000000060e0a7211 */ /* 0x010fe400078008ff */
[----:B------:R-:W-:-:S02]  /*1870*/  SHF.R.S32.HI R17, RZ, 0x1f, R13 ;  /* 0x0000001fff117819 */ /* 0x000fc4000001140d */
[----:B------:R-:W-:Y:S02]  /*1880*/  LEA.HI R12, R0, R15, RZ, 0x3 ;  /* 0x0000000f000c7211 */ /* 0x000fe400078f18ff */
[----:B------:R-:W-:Y:S02]  /*1890*/  P2R R19, PR, RZ, 0x8 ;  /* 0x00000008ff137803 */ /* 0x000fe40000000000 */
[----:B------:R-:W-:Y:S02]  /*18a0*/  LEA.HI R3, R16, R3, RZ, 0x3 ;  /* 0x0000000310037211 */ /* 0x000fe400078f18ff */
[----:B---3--:R-:W-:Y:S02]  /*18b0*/  LEA.HI.X R11, R14, R7, R9, 0x1, P0 ;  /* 0x000000070e0b7211 */ /* 0x008fe400000f0c09 */
[----:B------:R-:W-:Y:S02]  /*18c0*/  LEA.HI R0, R17, R13, RZ, 0x3 ;  /* 0x0000000d11007211 */ /* 0x000fe400078f18ff */
[----:B------:R-:W-:-:S02]  /*18d0*/  ISETP.GE.AND P3, PT, R34, c[0x0][0x198], PT ;  /* 0x0000660022007a0c */ /* 0x000fc40003f66270 */
[----:B------:R-:W-:Y:S02]  /*18e0*/  ISETP.GE.AND P0, PT, R33, c[0x0][0x198], PT ;  /* 0x0000660021007a0c */ /* 0x000fe40003f06270 */
[----:B------:R-:W-:Y:S02]  /*18f0*/  LOP3.LUT R12, R12, 0xfffffff8, RZ, 0xc0, !PT ;  /* 0xfffffff80c0c7812 */ /* 0x000fe400078ec0ff */
[----:B------:R-:W-:Y:S02]  /*1900*/  LOP3.LUT R3, R3, 0xfffffff8, RZ, 0xc0, !PT ;  /* 0xfffffff803037812 */ /* 0x000fe400078ec0ff */
[----:B------:R-:W-:Y:S01]  /*1910*/  LOP3.LUT R18, R0, 0xfffffff8, RZ, 0xc0, !PT ;  /* 0xfffffff800127812 */ /* 0x000fe200078ec0ff */
[----:B------:R-:W-:Y:S02]  /*1920*/  IMAD.SHL.U32 R0, R251, 0x2, RZ ;  /* 0x00000002fb007824 */ /* 0x000fe400078e00ff */
[----:B------:R-:W-:-:S03]  /*1930*/  IMAD.WIDE R16, R12, 0x2, R6 ;  /* 0x000000020c107825 */ /* 0x000fc600078e0206 */
[----:B------:R-:W-:Y:S01]  /*1940*/  @!PT LDS RZ, [RZ] ;  /* 0x00000000fffff984 */ /* 0x000fe20000000800 */
[----:B------:R3:W-:Y:S01]  /*1950*/  LDGSTS.E.BYPASS.LTC128B.128 [R0+0x1a100], [R10.64], !P2 ;  /* 0x1a1000000a007fae */ /* 0x0007e2000d101d44 */
[----:B------:R-:W-:-:S03]  /*1960*/  IMAD.WIDE R12, R3, 0x2, R6 ;  /* 0x00000002030c7825 */ /* 0x000fc600078e0206 */
[----:B------:R3:W-:Y:S01]  /*1970*/  LDGSTS.E.BYPASS.LTC128B.128 [R0+0x1e100], [R16.64], !P1 ;  /* 0x1e10000010007fae */ /* 0x0007e2000c901d44 */
[----:B------:R-:W-:-:S03]  /*1980*/  IMAD.WIDE R6, R18, 0x2, R6 ;  /* 0x0000000212067825 */ /* 0x000fc600078e0206 */
[----:B------:R3:W-:Y:S01]  /*1990*/  LDGSTS.E.BYPASS.LTC128B.128 [R0+0x22100], [R12.64], !P3 ;  /* 0x221000000c007fae */ /* 0x0007e2000d901d44 */
[----:B------:R-:W-:-:S03]  /*19a0*/  ISETP.NE.AND P3, PT, R19, RZ, PT ;  /* 0x000000ff1300720c */ /* 0x000fc60003f65270 */
[----:B------:R3:W-:Y:S05]  /*19b0*/  LDGSTS.E.BYPASS.LTC128B.128 [R0+0x26100], [R6.64], !P0 ;  /* 0x2610000006007fae */ /* 0x0007ea000c101d44 */
.L_x_708:
[----:B------:R-:W-:Y:S05]  /*19c0*/  BSYNC B0 ;  /* 0x0000000000007941 */ /* 0x000fea0003800000 */
.L_x_707:
[----:B---3--:R-:W-:Y:S01]  /*19d0*/  IADD3 R0, R31, 0x60, RZ ;  /* 0x000000601f007810 */ /* 0x008fe20007ffe0ff */
[----:B------:R3:W1:Y:S01]  /*19e0*/  SHFL.IDX PT, R7, R25, 0x3, 0x181f ;  /* 0x00781f0019077f89 */ /* 0x00066200000e0000 */
[----:B------:R-:W-:Y:S01]  /*19f0*/  MOV R140, 0x60 ;  /* 0x00000060008c7802 */ /* 0x000fe20000000f00 */
[----:B------:R-:W-:Y:S01]  /*1a00*/  BSSY B0, `(.L_x_709) ;  /* 0x000001f000007945 */ /* 0x000fe20003800000 */
[----:B------:R-:W-:Y:S01]  /*1a10*/  ISETP.GE.AND P0, PT, R0, R29, PT ;  /* 0x0000001d0000720c */ /* 0x000fe20003f06270 */
[----:B----4-:R3:W4:Y:S02]  /*1a20*/  SHFL.IDX PT, R6, R28, 0x3, 0x181f ;  /* 0x00781f001c067f89 */ /* 0x01072400000e0000 */
[C---:B------:R-:W-:Y:S02]  /*1a30*/  IMAD R3, R140.reuse, c[0x0][0x1e4], RZ ;  /* 0x000079008c037a24 */ /* 0x040fe400078e02ff */
[----:B------:R-:W-:-:S05]  /*1a40*/  IMAD.WIDE.U32 R146, R140, c[0x0][0x1e0], RZ ;  /* 0x000078008c927a25 */ /* 0x000fca00078e00ff */
[----:B------:R-:W-:-:S03]  /*1a50*/  IADD3 R143, R147, R3, RZ ;  /* 0x00000003938f7210 */ /* 0x000fc60007ffe0ff */
[----:B------:R-:W-:Y:S05]  /*1a60*/  @P0 BRA `(.L_x_710) ;  /* 0x0000018000000947 */ /* 0x000fea0003800000 */
[C---:B----4-:R-:W-:Y:S01]  /*1a70*/  LEA R8, P0, R14.reuse, R6, 0x1 ;  /* 0x000000060e087211 */ /* 0x050fe200078008ff */
[----:B------:R-:W-:Y:S01]  /*1a80*/  IMAD.SHL.U32 R12, R251, 0x2, RZ ;  /* 0x00000002fb0c7824 */ /* 0x000fe200078e00ff */
[C---:B------:R-:W-:Y:S02]  /*1a90*/  IADD3 R3, R14.reuse, 0xc0, RZ ;  /* 0x000000c00e037810 */ /* 0x040fe40007ffe0ff */
[----:B-1----:R-:W-:Y:S02]  /*1aa0*/  LEA.HI.X R9, R14, R7, R9, 0x1, P0 ;  /* 0x000000070e097211 */ /* 0x002fe400000f0c09 */
[----:B------:R-:W-:Y:S02]  /*1ab0*/  SHF.R.S32.HI R0, RZ, 0x1f, R15 ;  /* 0x0000001fff007819 */ /* 0x000fe4000001140f */
[----:B------:R-:W-:Y:S01]  /*1ac0*/  SHF.R.S32.HI R10, RZ, 0x1f, R3 ;  /* 0x0000001fff0a7819 */ /* 0x000fe20000011403 */
[----:B------:R-:W-:Y:S01]  /*1ad0*/  @!PT LDS RZ, [RZ] ;  /* 0x00000000fffff984 */ /* 0x000fe20000000800 */
[----:B------:R1:W-:Y:S01]  /*1ae0*/  LDGSTS.E.BYPASS.LTC128B.128 [R12+0x1b100], [R8.64], !P2 ;  /* 0x1b100000080c7fae */ /* 0x0003e2000d101d44 */
[----:B------:R-:W-:-:S02]  /*1af0*/  LEA.HI R0, R0, R15, RZ, 0x3 ;  /* 0x0000000f00007211 */ /* 0x000fc400078f18ff */
[----:B------:R-:W-:Y:S02]  /*1b00*/  LEA.HI R3, R10, R3, RZ, 0x3 ;  /* 0x000000030a037211 */ /* 0x000fe400078f18ff */
[----:B------:R-:W-:Y:S02]  /*1b10*/  ISETP.GE.AND P2, PT, R34, c[0x0][0x198], PT ;  /* 0x0000660022007a0c */ /* 0x000fe40003f46270 */
[----:B------:R-:W-:Y:S02]  /*1b20*/  ISETP.GE.AND P0, PT, R33, c[0x0][0x198], PT ;  /* 0x0000660021007a0c */ /* 0x000fe40003f06270 */
[----:B------:R-:W-:Y:S02]  /*1b30*/  LOP3.LUT R0, R0, 0xfffffff8, RZ, 0xc0, !PT ;  /* 0xfffffff800007812 */ /* 0x000fe400078ec0ff */
[----:B------:R-:W-:-:S03]  /*1b40*/  LOP3.LUT R3, R3, 0xfffffff8, RZ, 0xc0, !PT ;  /* 0xfffffff803037812 */ /* 0x000fc600078ec0ff */
[----:B------:R-:W-:-:S05]  /*1b50*/  IMAD.WIDE R10, R0, 0x2, R6 ;  /* 0x00000002000a7825 */ /* 0x000fca00078e0206 */
[----:B------:R4:W-:Y:S01]  /*1b60*/  LDGSTS.E.BYPASS.LTC128B.128 [R12+0x1f100], [R10.64], !P1 ;  /* 0x1f1000000a0c7fae */ /* 0x0009e2000c901d44 */
[----:B-1----:R-:W-:-:S04]  /*1b70*/  IADD3 R8, R14, 0x80, RZ ;  /* 0x000000800e087810 */ /* 0x002fc80007ffe0ff */
[----:B------:R-:W-:-:S04]  /*1b80*/  SHF.R.S32.HI R9, RZ, 0x1f, R8 ;  /* 0x0000001fff097819 */ /* 0x000fc80000011408 */
[----:B------:R-:W-:-:S04]  /*1b90*/  LEA.HI R8, R9, R8, RZ, 0x3 ;  /* 0x0000000809087211 */ /* 0x000fc800078f18ff */
[----:B------:R-:W-:-:S05]  /*1ba0*/  LOP3.LUT R8, R8, 0xfffffff8, RZ, 0xc0, !PT ;  /* 0xfffffff808087812 */ /* 0x000fca00078ec0ff */
[----:B------:R-:W-:-:S04]  /*1bb0*/  IMAD.WIDE R8, R8, 0x2, R6 ;  /* 0x0000000208087825 */ /* 0x000fc800078e0206 */
[----:B------:R-:W-:Y:S01]  /*1bc0*/  IMAD.WIDE R6, R3, 0x2, R6 ;  /* 0x0000000203067825 */ /* 0x000fe200078e0206 */
[----:B------:R4:W-:Y:S04]  /*1bd0*/  LDGSTS.E.BYPASS.LTC128B.128 [R12+0x23100], [R8.64], !P2 ;  /* 0x23100000080c7fae */ /* 0x0009e8000d101d44 */
[----:B------:R4:W-:Y:S02]  /*1be0*/  LDGSTS.E.BYPASS.LTC128B.128 [R12+0x27100], [R6.64], !P0 ;  /* 0x27100000060c7fae */ /* 0x0009e4000c101d44 */
.L_x_710:
[----:B------:R-:W-:Y:S05]  /*1bf0*/  BSYNC B0 ;  /* 0x0000000000007941 */ /* 0x000fea0003800000 */
.L_x_709:
[C---:B------:R-:W-:Y:S01]  /*1c00*/  IMAD R140, R149.reuse, -0x60, R140 ;  /* 0xffffffa0958c7824 */ /* 0x040fe200078e028c */
[----:B------:R-:W0:Y:S01]  /*1c10*/  LDGDEPBAR ;  /* 0x00000000000079af */ /* 0x000e220000000000 */
[----:B----4-:R-:W-:Y:S01]  /*1c20*/  IADD3 R12, R149, -0x1, RZ ;  /* 0xffffffff950c7810 */ /* 0x010fe20007ffe0ff */
[----:B------:R-:W-:Y:S01]  /*1c30*/  IMAD.MOV.U32 R150, RZ, RZ, R44 ;  /* 0x000000ffff967224 */ /* 0x000fe200078e002c */
[----:B------:R-:W-:Y:S01]  /*1c40*/  SEL R3, RZ, 0x4, P6 ;  /* 0x00000004ff037807 */ /* 0x000fe20003000000 */
[----:B------:R-:W-:Y:S01]  /*1c50*/  IMAD.MOV.U32 R151, RZ, RZ, R45 ;  /* 0x000000ffff977224 */ /* 0x000fe200078e002d */
[----:B------:R-:W-:Y:S01]  /*1c60*/  IADD3 R18, R140, R141, -R23 ;  /* 0x0000008d8c127210 */ /* 0x000fe20007ffe817 */
[----:B------:R-:W-:Y:S01]  /*1c70*/  IMAD R0, R143, R12, RZ ;  /* 0x0000000c8f007224 */ /* 0x000fe200078e02ff */
[----:B------:R-:W-:Y:S01]  /*1c80*/  SHF.R.S32.HI R10, RZ, 0x1f, R12 ;  /* 0x0000001fff0a7819 */ /* 0x000fe2000001140c */
[----:B------:R-:W-:Y:S01]  /*1c90*/  IMAD.MOV.U32 R150, RZ, RZ, R42 ;  /* 0x000000ffff967224 */ /* 0x000fe200078e002a */
[C---:B------:R-:W-:Y:S01]  /*1ca0*/  ISETP.GE.AND P2, PT, R18.reuse, 0x1, PT ;  /* 0x000000011200780c */ /* 0x040fe20003f46270 */
[----:B------:R-:W-:Y:S01]  /*1cb0*/  IMAD.SHL.U32 R251, R251, 0x2, RZ ;  /* 0x00000002fbfb7824 */ /* 0x000fe200078e00ff */
[----:B------:R-:W-:Y:S01]  /*1cc0*/  ISETP.GE.AND P1, PT, R18, 0x21, PT ;  /* 0x000000211200780c */ /* 0x000fe20003f26270 */
[-C--:B------:R-:W-:Y:S01]  /*1cd0*/  IMAD.WIDE.U32 R8, R12, R146.reuse, R150 ;  /* 0x000000920c087225 */ /* 0x080fe200078e0096 */
[----:B------:R-:W-:Y:S01]  /*1ce0*/  LEA.HI R142, R35, R145, RZ, 0x5 ;  /* 0x00000091238e7211 */ /* 0x000fe200078f28ff */
[----:B------:R-:W-:Y:S01]  /*1cf0*/  STL.64 [R1+0x18], R150 ;  /* 0x0000189601007387 */ /* 0x000fe20000100a00 */
[----:B------:R-:W-:Y:S01]  /*1d00*/  P2R R72, PR, RZ, 0x20 ;  /* 0x00000020ff487803 */ /* 0x000fe20000000000 */
[----:B------:R-:W-:-:S02]  /*1d10*/  IMAD R0, R10, R146, R0 ;  /* 0x000000920a007224 */ /* 0x000fc400078e0200 */
[----:B------:R-:W-:Y:S02]  /*1d20*/  IMAD.MOV.U32 R144, RZ, RZ, c[0x0][0x1e0] ;  /* 0x00007800ff907624 */ /* 0x000fe400078e00ff */
[----:B------:R-:W-:Y:S01]  /*1d30*/  IMAD.IADD R0, R9, 0x1, R0 ;  /* 0x0000000109007824 */ /* 0x000fe200078e0200 */
[----:B------:R-:W-:Y:S01]  /*1d40*/  BAR.SYNC.DEFER_BLOCKING 0x0 ;  /* 0x0000000000007b1d */ /* 0x000fe20000010000 */
[----:B------:R-:W-:Y:S01]  /*1d50*/  @P2 LEA R6, P0, R8, c[0x0][0x1c8], 0x1 ;  /* 0x0000720008062a11 */ /* 0x000fe200078008ff */
[----:B------:R-:W-:Y:S02]  /*1d60*/  IMAD.MOV.U32 R148, RZ, RZ, c[0x0][0x1e4] ;  /* 0x00007900ff947624 */ /* 0x000fe400078e00ff */
[----:B------:R-:W-:Y:S01]  /*1d70*/  IMAD.WIDE.U32 R14, R144, 0x40, RZ ;  /* 0x00000040900e7825 */ /* 0x000fe200078e00ff */
[----:B-1----:R-:W-:Y:S02]  /*1d80*/  @P2 LEA.HI.X R7, R8, c[0x0][0x1cc], R0, 0x1, P0 ;  /* 0x0000730008072a11 */ /* 0x002fe400000f0c00 */
[----:B------:R-:W-:Y:S01]  /*1d90*/  ISETP.GE.AND P0, PT, R18, 0x41, PT ;  /* 0x000000411200780c */ /* 0x000fe20003f06270 */
[----:B------:R-:W-:-:S02]  /*1da0*/  IMAD.SHL.U32 R13, R148, 0x40, RZ ;  /* 0x00000040940d7824 */ /* 0x000fc400078e00ff */
[----:B------:R-:W-:Y:S02]  /*1db0*/  IMAD.MOV.U32 R16, RZ, RZ, R40 ;  /* 0x000000ffff107224 */ /* 0x000fe400078e0028 */
[----:B------:R-:W-:Y:S02]  /*1dc0*/  IMAD.MOV.U32 R17, RZ, RZ, R41 ;  /* 0x000000ffff117224 */ /* 0x000fe400078e0029 */
[----:B------:R-:W-:-:S05]  /*1dd0*/  IMAD.MOV.U32 R16, RZ, RZ, R38 ;  /* 0x000000ffff107224 */ /* 0x000fca00078e0026 */
[----:B------:R1:W-:Y:S04]  /*1de0*/  STL.64 [R1+0x30], R16 ;  /* 0x0000301001007387 */ /* 0x0003e80000100a00 */
[----:B------:R-:W-:Y:S01]  /*1df0*/  @!PT LDS RZ, [RZ] ;  /* 0x00000000fffff984 */ /* 0x000fe20000000800 */
[----:B------:R-:W-:Y:S01]  /*1e00*/  @!PT LDS RZ, [RZ] ;  /* 0x00000000fffff984 */ /* 0x000fe20000000800 */
[----:B------:R-:W-:Y:S01]  /*1e10*/  @!PT LDS RZ, [RZ] ;  /* 0x00000000fffff984 */ /* 0x000fe20000000800 */
[----:B------:R4:W-:Y:S04]  /*1e20*/  @P2 LDGSTS.E.BYPASS.LTC128B.128 [R251+0xc100], [R6.64], !P3 ;  /* 0x0c10000006fb2fae */ /* 0x0009e8000d901d44 */
[----:B------:R4:W-:Y:S04]  /*1e30*/  @P2 LDGSTS.E.BYPASS.LTC128B.128 [R251+0xf100], [R6.64+0x80], !P5 ;  /* 0x0f10008006fb2fae */ /* 0x0009e8000e901d44 */
[----:B------:R4:W-:Y:S04]  /*1e40*/  @P2 LDGSTS.E.BYPASS.LTC128B.128 [R251+0x12100], [R6.64+0x100], !P6 ;  /* 0x1210010006fb2fae */ /* 0x0009e8000f101d44 */
[----:B------:R4:W-:Y:S02]  /*1e50*/  @P2 LDGSTS.E.BYPASS.LTC128B.128 [R251+0x15100], [R6.64+0x180], !P4 ;  /* 0x1510018006fb2fae */ /* 0x0009e4000e101d44 */
[----:B----4-:R-:W-:-:S02]  /*1e60*/  @P1 LEA R7, P2, R144, R8, 0x5 ;  /* 0x0000000890071211 */ /* 0x010fc400078428ff */
[----:B------:R-:W-:Y:S02]  /*1e70*/  SEL R6, RZ, 0x2, P5 ;  /* 0x00000002ff067807 */ /* 0x000fe40002800000 */
[----:B------:R-:W-:Y:S02]  /*1e80*/  @P1 LEA.HI.X R11, R144, R0, R148, 0x5, P2 ;  /* 0x00000000900b1211 */ /* 0x000fe400010f2c94 */
[----:B------:R-:W-:Y:S01]  /*1e90*/  @P0 IADD3 R9, P2, R8, R14, RZ ;  /* 0x0000000e08090210 */ /* 0x000fe20007f5e0ff */
[----:B------:R-:W-:Y:S01]  /*1ea0*/  IMAD R8, R10, c[0x0][0x208], RZ ;  /* 0x000082000a087a24 */ /* 0x000fe200078e02ff */
[----:B------:R-:W-:Y:S01]  /*1eb0*/  IADD3 R19, R3, R6, R20 ;  /* 0x0000000603137210 */ /* 0x000fe20007ffe014 */
[----:B------:R-:W-:Y:S01]  /*1ec0*/  IMAD.SHL.U32 R14, R23, 0x8, RZ ;  /* 0x00000008170e7824 */ /* 0x000fe200078e00ff */
[----:B------:R-:W-:Y:S01]  /*1ed0*/  @P0 IADD3.X R15, R0, R15, R13, P2, !PT ;  /* 0x0000000f000f0210 */ /* 0x000fe200017fe40d */
[----:B------:R-:W-:Y:S01]  /*1ee0*/  IMAD R3, R12, c[0x0][0x20c], R8 ;  /* 0x000083000c037a24 */ /* 0x000fe200078e0208 */
[----:B------:R-:W-:Y:S01]  /*1ef0*/  @P1 LEA R10, P2, R7, c[0x0][0x1c8], 0x1 ;  /* 0x00007200070a1a11 */ /* 0x000fe200078408ff */
[----:B------:R-:W-:-:S02]  /*1f00*/  IMAD.SHL.U32 R0, R26, 0x40, RZ ;  /* 0x000000401a007824 */ /* 0x000fc400078e00ff */
[----:B------:R-:W-:Y:S01]  /*1f10*/  IMAD.WIDE.U32 R12, R12, c[0x0][0x208], RZ ;  /* 0x000082000c0c7a25 */ /* 0x000fe200078e00ff */
[----:B------:R-:W-:Y:S02]  /*1f20*/  @P1 LEA.HI.X R11, R7, c[0x0][0x1cc], R11, 0x1, P2 ;  /* 0x00007300070b1a11 */ /* 0x000fe400010f0c0b */
[----:B------:R-:W-:Y:S01]  /*1f30*/  @P0 LEA R8, P2, R9, c[0x0][0x1c8], 0x1 ;  /* 0x0000720009080a11 */ /* 0x000fe200078408ff */
[----:B------:R-:W-:Y:S01]  /*1f40*/  IMAD.IADD R3, R13, 0x1, R3 ;  /* 0x000000010d037824 */ /* 0x000fe200078e0203 */
[----:B------:R-:W-:Y:S01]  /*1f50*/  LOP3.LUT R0, R0, 0x1c0, RZ, 0xc0, !PT ;  /* 0x000001c000007812 */ /* 0x000fe200078ec0ff */
[----:B------:R4:W-:Y:S01]  /*1f60*/  @P1 LDGSTS.E.BYPASS.LTC128B.128 [R251+0xd100], [R10.64], !P3 ;  /* 0x0d1000000afb1fae */ /* 0x0009e2000d901d44 */
[----:B------:R-:W-:Y:S01]  /*1f70*/  @P0 LEA.HI.X R9, R9, c[0x0][0x1cc], R15, 0x1, P2 ;  /* 0x0000730009090a11 */ /* 0x000fe200010f0c0f */
[----:B------:R-:W-:Y:S01]  /*1f80*/  IMAD.WIDE.U32 R12, R12, 0x60, R16 ;  /* 0x000000600c0c7825 */ /* 0x000fe200078e0010 */
[----:B------:R-:W-:Y:S01]  /*1f90*/  LOP3.LUT R14, R0, 0x8, R14, 0xf8, !PT ;  /* 0x00000008000e7812 */ /* 0x000fe200078ef80e */
[----:B------:R4:W-:Y:S01]  /*1fa0*/  @P1 LDGSTS.E.BYPASS.LTC128B.128 [R251+0x10100], [R10.64+0x80], !P5 ;  /* 0x101000800afb1fae */ /* 0x0009e2000e901d44 */
[----:B------:R-:W-:Y:S01]  /*1fb0*/  SHF.R.U32.HI R6, RZ, 0x3, R0 ;  /* 0x00000003ff067819 */ /* 0x000fe20000011600 */
[----:B------:R-:W-:Y:S01]  /*1fc0*/  IMAD R0, R3, 0x60, RZ ;  /* 0x0000006003007824 */ /* 0x000fe200078e02ff */
[----:B------:R-:W-:Y:S01]  /*1fd0*/  SEL R7, RZ, 0x8, P4 ;  /* 0x00000008ff077807 */ /* 0x000fe20002000000 */
[----:B------:R4:W-:Y:S01]  /*1fe0*/  @P1 LDGSTS.E.BYPASS.LTC128B.128 [R251+0x13100], [R10.64+0x100], !P6 ;  /* 0x131001000afb1fae */ /* 0x0009e2000f101d44 */
[----:B------:R-:W-:Y:S01]  /*1ff0*/  LOP3.LUT R14, R14, R6, RZ, 0x3c, !PT ;  /* 0x000000060e0e7212 */ /* 0x000fe200078e3cff */
[----:B------:R-:W-:Y:S01]  /*2000*/  IMAD.IADD R3, R13, 0x1, R0 ;  /* 0x000000010d037824 */ /* 0x000fe200078e0200 */
[----:B------:R-:W-:Y:S01]  /*2010*/  LEA R6, P2, R12, c[0x0][0x1f8], 0x1 ;  /* 0x00007e000c067a11 */ /* 0x000fe200078408ff */
[----:B------:R4:W-:Y:S01]  /*2020*/  @P1 LDGSTS.E.BYPASS.LTC128B.128 [R251+0x16100], [R10.64+0x180], !P4 ;  /* 0x161001800afb1fae */ /* 0x0009e2000e101d44 */
[----:B------:R-:W-:-:S02]  /*2030*/  IMAD.IADD R19, R19, 0x1, R7 ;  /* 0x0000000113137824 */ /* 0x000fc400078e0207 */
[----:B------:R-:W-:Y:S01]  /*2040*/  LEA.HI.X R7, R12, c[0x0][0x1fc], R3, 0x1, P2 ;  /* 0x00007f000c077a11 */ /* 0x000fe200010f0c03 */
[----:B------:R4:W-:Y:S01]  /*2050*/  @P0 LDGSTS.E.BYPASS.LTC128B.128 [R251+0xe100], [R8.64], !P3 ;  /* 0x0e10000008fb0fae */ /* 0x0009e2000d901d44 */
[----:B------:R-:W-:Y:S01]  /*2060*/  IMAD.MOV.U32 R3, RZ, RZ, c[0x0][0x208] ;  /* 0x00008200ff037624 */ /* 0x000fe200078e00ff */
[----:B------:R-:W-:Y:S01]  /*2070*/  LOP3.LUT P2, RZ, R26, 0x2, RZ, 0xc0, !PT ;  /* 0x000000021aff7812 */ /* 0x000fe2000784c0ff */
[----:B------:R-:W-:Y:S01]  /*2080*/  IMAD.MOV.U32 R12, RZ, RZ, 0x6 ;  /* 0x00000006ff0c7424 */ /* 0x000fe200078e00ff */
[----:B------:R4:W-:Y:S01]  /*2090*/  @P0 LDGSTS.E.BYPASS.LTC128B.128 [R251+0x11100], [R8.64+0x80], !P5 ;  /* 0x1110008008fb0fae */ /* 0x0009e2000e901d44 */
[----:B------:R-:W-:Y:S01]  /*20a0*/  IMAD.SHL.U32 R56, R3, 0x40, RZ ;  /* 0x0000004003387824 */ /* 0x000fe200078e00ff */
[----:B------:R-:W-:Y:S01]  /*20b0*/  LOP3.LUT P5, RZ, R19, 0x2, RZ, 0xc0, !PT ;  /* 0x0000000213ff7812 */ /* 0x000fe200078ac0ff */
[----:B------:R-:W-:Y:S01]  /*20c0*/  IMAD R0, R32, 0x200, R14 ;  /* 0x0000020020007824 */ /* 0x000fe200078e020e */
[----:B------:R4:W-:Y:S01]  /*20d0*/  @P0 LDGSTS.E.BYPASS.LTC128B.128 [R251+0x14100], [R8.64+0x100], !P6 ;  /* 0x1410010008fb0fae */ /* 0x0009e2000f101d44 */
[----:B------:R-:W-:-:S02]  /*20e0*/  SHF.L.U64.HI R27, R3, R12, c[0x0][0x20c] ;  /* 0x00008300031b7619 */ /* 0x000fc4000001020c */
[----:B------:R-:W-:Y:S01]  /*20f0*/  IMAD.SHL.U32 R167, R0, 0x2, RZ ;  /* 0x0000000200a77824 */ /* 0x000fe200078e00ff */
[----:B------:R4:W-:Y:S01]  /*2100*/  @P0 LDGSTS.E.BYPASS.LTC128B.128 [R251+0x17100], [R8.64+0x180], !P4 ;  /* 0x1710018008fb0fae */ /* 0x0009e2000e101d44 */
[--C-:B------:R-:W-:Y:S01]  /*2110*/  IADD3 R24, P1, P0, R56, 0x80, R6.reuse ;  /* 0x0000008038187810 */ /* 0x100fe2000783e006 */
[----:B------:R-:W-:Y:S02]  /*2120*/  IMAD.SHL.U32 R0, R142, 0x20, RZ ;  /* 0x000000208e007824 */ /* 0x000fe400078e00ff */
[----:B------:R-:W0:Y:S01]  /*2130*/  LDGDEPBAR ;  /* 0x00000000000079af */ /* 0x000e220000000000 */
[----:B--23--:R-:W-:Y:S02]  /*2140*/  IADD3.X R25, R27, RZ, R7, P1, P0 ;  /* 0x000000ff1b197210 */ /* 0x00cfe40000fe0407 */
[----:B------:R-:W-:Y:S02]  /*2150*/  IADD3 R22, P1, P0, R56, 0x100, R6 ;  /* 0x0000010038167810 */ /* 0x000fe4000783e006 */
[----:B------:R-:W-:-:S02]  /*2160*/  LOP3.LUT R0, R0, 0x7ffffc00, RZ, 0xc0, !PT ;  /* 0x7ffffc0000007812 */ /* 0x000fc400078ec0ff */
[--C-:B------:R-:W-:Y:S02]  /*2170*/  IADD3.X R23, R27, RZ, R7.reuse, P1, P0 ;  /* 0x000000ff1b177210 */ /* 0x100fe40000fe0407 */
[----:B------:R-:W-:Y:S01]  /*2180*/  IADD3 R20, P1, P0, R56, 0x180, R6 ;  /* 0x0000018038147810 */ /* 0x000fe2000783e006 */
[----:B------:R-:W-:Y:S01]  /*2190*/  IMAD.IADD R0, R5, 0x1, R0 ;  /* 0x0000000105007824 */ /* 0x000fe200078e0200 */
[----:B------:R-:W-:Y:S02]  /*21a0*/  IADD3 R3, R167, 0xc100, RZ ;  /* 0x0000c100a7037810 */ /* 0x000fe40007ffe0ff */
[----:B------:R-:W-:Y:S01]  /*21b0*/  IADD3.X R21, R27, RZ, R7, P1, P0 ;  /* 0x000000ff1b157210 */ /* 0x000fe20000fe0407 */
[----:B------:R-:W-:Y:S01]  /*21c0*/  IMAD.SHL.U32 R222, R0, 0x2, RZ ;  /* 0x0000000200de7824 */ /* 0x000fe200078e00ff */
[C---:B------:R-:W-:Y:S01]  /*21d0*/  ISETP.LT.OR P1, PT, R18.reuse, 0x1, P3 ;  /* 0x000000011200780c */ /* 0x040fe20001f21670 */
[----:B------:R-:W-:Y:S01]  /*21e0*/  IMAD.MOV.U32 R0, RZ, RZ, 0x40 ;  /* 0x00000040ff007424 */ /* 0x000fe200078e00ff */
[----:B------:R-:W-:Y:S01]  /*21f0*/  ISETP.LT.OR P0, PT, R18, 0x1, !P5 ;  /* 0x000000011200780c */ /* 0x000fe20006f01670 */
[--C-:B------:R-:W-:Y:S01]  /*2200*/  IMAD R223, R4, 0x2, R222.reuse ;  /* 0x0000000204df7824 */ /* 0x100fe200078e02de */
[----:B------:R-:W-:Y:S01]  /*2210*/  IADD3 R226, R167, 0xc120, RZ ;  /* 0x0000c120a7e27810 */ /* 0x000fe20007ffe0ff */
[C---:B------:R-:W-:Y:S01]  /*2220*/  IMAD R225, R2.reuse, 0x2, R222 ;  /* 0x0000000202e17824 */ /* 0x040fe200078e02de */
[----:B------:R-:W-:Y:S01]  /*2230*/  @P2 IADD3 R226, R3, -0x20, RZ ;  /* 0xffffffe003e22810 */ /* 0x000fe20007ffe0ff */
[----:B------:R-:W-:Y:S01]  /*2240*/  IMAD R224, R2, 0x2, R223 ;  /* 0x0000000202e07824 */ /* 0x000fe200078e02df */
[----:B-1----:R-:W-:Y:S01]  /*2250*/  IADD3 R16, P2, R56, R6, RZ ;  /* 0x0000000638107210 */ /* 0x002fe20007f5e0ff */
[----:B------:R-:W-:-:S04]  /*2260*/  DEPBAR.LE SB0, 0x1 ;  /* 0x000080400000791a */ /* 0x000fc80000000000 */
[----:B------:R-:W-:-:S04]  /*2270*/  DEPBAR.LE SB0, 0x0 ;  /* 0x000080000000791a */ /* 0x000fc80000000000 */
[----:B------:R-:W-:Y:S01]  /*2280*/  BAR.SYNC.DEFER_BLOCKING 0x0 ;  /* 0x0000000000007b1d */ /* 0x000fe20000010000 */
[----:B------:R-:W-:Y:S01]  /*2290*/  IMAD.X R17, R27, 0x1, R7, P2 ;  /* 0x000000011b117824 */ /* 0x000fe200010e0607 */
[----:B------:R-:W-:Y:S02]  /*22a0*/  LOP3.LUT P2, RZ, R19, 0x8, RZ, 0xc0, !PT ;  /* 0x0000000813ff7812 */ /* 0x000fe4000784c0ff */
[C---:B------:R-:W-:Y:S02]  /*22b0*/  IADD3 R249, R226.reuse, 0x800, RZ ;  /* 0x00000800e2f97810 */ /* 0x040fe40007ffe0ff */
[C---:B------:R-:W-:Y:S02]  /*22c0*/  IADD3 R248, R226.reuse, 0x1000, RZ ;  /* 0x00001000e2f87810 */ /* 0x040fe40007ffe0ff */
[C---:B------:R-:W-:Y:S02]  /*22d0*/  IADD3 R247, R226.reuse, 0x1800, RZ ;  /* 0x00001800e2f77810 */ /* 0x040fe40007ffe0ff */
[----:B------:R-:W-:-:S02]  /*22e0*/  IADD3 R246, R226, 0x2000, RZ ;  /* 0x00002000e2f67810 */ /* 0x000fc40007ffe0ff */
[C---:B------:R-:W-:Y:S02]  /*22f0*/  IADD3 R245, R226.reuse, 0x2800, RZ ;  /* 0x00002800e2f57810 */ /* 0x040fe40007ffe0ff */
[C---:B------:R-:W-:Y:S02]  /*2300*/  IADD3 R244, R226.reuse, 0x3000, RZ ;  /* 0x00003000e2f47810 */ /* 0x040fe40007ffe0ff */
[C---:B------:R-:W-:Y:S02]  /*2310*/  IADD3 R243, R226.reuse, 0x3800, RZ ;  /* 0x00003800e2f37810 */ /* 0x040fe40007ffe0ff */
[C---:B------:R-:W-:Y:S02]  /*2320*/  IADD3 R242, R226.reuse, 0x4000, RZ ;  /* 0x00004000e2f27810 */ /* 0x040fe40007ffe0ff */
[C---:B------:R-:W-:Y:S02]  /*2330*/  IADD3 R241, R226.reuse, 0x4800, RZ ;  /* 0x00004800e2f17810 */ /* 0x040fe40007ffe0ff */
[C---:B------:R-:W-:Y:S01]  /*2340*/  IADD3 R240, R226.reuse, 0x5000, RZ ;  /* 0x00005000e2f07810 */ /* 0x040fe20007ffe0ff */
[----:B----4-:R-:W-:Y:S01]  /*2350*/  LDSM.16.M88.4 R8, [R222+0x18100] ;  /* 0x01810000de08783b */ /* 0x010fe20000000200 */
[----:B------:R-:W-:-:S02]  /*2360*/  IADD3 R239, R226, 0x5800, RZ ;  /* 0x00005800e2ef7810 */ /* 0x000fc40007ffe0ff */
[C---:B------:R-:W-:Y:S01]  /*2370*/  IADD3 R238, R226.reuse, 0x6000, RZ ;  /* 0x00006000e2ee7810 */ /* 0x040fe20007ffe0ff */
[----:B------:R-:W-:Y:S01]  /*2380*/  LDSM.16.M88.4 R12, [R223+0x18100] ;  /* 0x01810000df0c783b */ /* 0x000fe20000000200 */
        /* <DEDUP_REMOVED lines=8> */
[----:B------:R-:W1:Y:S01]  /*2410*/  LDSM.16.M88.4 R52, [R167+0xd100] ;  /* 0x00d10000a734783b */ /* 0x000e620000000200 */
[C---:B------:R-:W-:Y:S02]  /*2420*/  IADD3 R231, R226.reuse, 0x9800, RZ ;  /* 0x00009800e2e77810 */ /* 0x040fe40007ffe0ff */
[C---:B------:R-:W-:Y:S01]  /*2430*/  IADD3 R230, R226.reuse, 0xa000, RZ ;  /* 0x0000a000e2e67810 */ /* 0x040fe20007ffe0ff */
[----:B------:R-:W2:Y:S01]  /*2440*/  LDSM.16.M88.4 R48, [R167+0xd900] ;  /* 0x00d90000a730783b */ /* 0x000ea20000000200 */
[C---:B------:R-:W-:Y:S02]  /*2450*/  IADD3 R229, R226.reuse, 0xa800, RZ ;  /* 0x0000a800e2e57810 */ /* 0x040fe40007ffe0ff */
[C---:B------:R-:W-:Y:S01]  /*2460*/  IADD3 R228, R226.reuse, 0xb000, RZ ;  /* 0x0000b000e2e47810 */ /* 0x040fe20007ffe0ff */
[----:B------:R-:W3:Y:S01]  /*2470*/  LDSM.16.M88.4 R44, [R167+0xe100] ;  /* 0x00e10000a72c783b */ /* 0x000ee20000000200 */
[----:B------:R-:W-:-:S03]  /*2480*/  IADD3 R227, R226, 0xb800, RZ ;  /* 0x0000b800e2e37810 */ /* 0x000fc60007ffe0ff */
[----:B------:R-:W4:Y:S04]  /*2490*/  LDSM.16.M88.4 R40, [R167+0xe900] ;  /* 0x00e90000a728783b */ /* 0x000f280000000200 */
[----:B------:R-:W-:Y:S04]  /*24a0*/  LDSM.16.M88.4 R36, [R226] ;  /* 0x00000000e224783b */ /* 0x000fe80000000200 */
[----:B------:R-:W-:Y:S04]  /*24b0*/  LDSM.16.M88.4 R80, [R226+0x800] ;  /* 0x00080000e250783b */ /* 0x000fe80000000200 */
[----:B------:R-:W-:Y:S04]  /*24c0*/  LDSM.16.M88.4 R96, [R226+0x1000] ;  /* 0x00100000e260783b */ /* 0x000fe80000000200 */
[----:B------:R-:W-:Y:S04]  /*24d0*/  LDSM.16.M88.4 R100, [R226+0x1800] ;  /* 0x00180000e264783b */ /* 0x000fe80000000200 */
[----:B------:R-:W5:Y:S04]  /*24e0*/  LDSM.16.M88.4 R116, [R226+0x2000] ;  /* 0x00200000e274783b */ /* 0x000f680000000200 */
[----:B------:R-:W4:Y:S04]  /*24f0*/  LDSM.16.M88.4 R120, [R226+0x2800] ;  /* 0x00280000e278783b */ /* 0x000f280000000200 */
[----:B------:R-:W-:Y:S01]  /*2500*/  @!PT LDS RZ, [RZ] ;  /* 0x00000000fffff984 */ /* 0x000fe20000000800 */
[----:B------:R-:W-:Y:S01]  /*2510*/  @!PT LDS RZ, [RZ] ;  /* 0x00000000fffff984 */ /* 0x000fe20000000800 */
[----:B------:R-:W-:Y:S01]  /*2520*/  @!PT LDS RZ, [RZ] ;  /* 0x00000000fffff984 */ /* 0x000fe20000000800 */
[----:B------:R3:W-:Y:S01]  /*2530*/  LDGSTS.E.BYPASS.LTC128B.128 [R251+0x100], [R6.64], !P1 ;  /* 0x0010000006fb7fae */ /* 0x0007e2000c901d44 */
[----:B------:R-:W-:Y:S01]  /*2540*/  LOP3.LUT P1, RZ, R19, 0x4, RZ, 0xc0, !PT ;  /* 0x0000000413ff7812 */ /* 0x000fe2000782c0ff */
[----:B-1----:R-:W-:Y:S02]  /*2550*/  HMMA.16816.F32.BF16 R60, R8, R54, RZ ;  /* 0x00000036083c723c */ /* 0x002fe400000418ff */
[----:B------:R1:W-:Y:S01]  /*2560*/  LDGSTS.E.BYPASS.LTC128B.128 [R251+0x3100], [R6.64+0x80], !P0 ;  /* 0x0310008006fb7fae */ /* 0x0003e2000c101d44 */
[----:B------:R-:W-:-:S05]  /*2570*/  ISETP.LT.OR P0, PT, R18, 0x1, !P1 ;  /* 0x000000011200780c */ /* 0x000fca0004f01670 */
[C---:B--2---:R-:W-:Y:S08]  /*2580*/  HMMA.16816.F32.BF16 R64, R8.reuse, R48, RZ ;  /* 0x000000300840723c */ /* 0x044ff000000418ff */
[----:B------:R1:W-:Y:S01]  /*2590*/  LDGSTS.E.BYPASS.LTC128B.128 [R251+0x6100], [R6.64+0x100], !P0 ;  /* 0x0610010006fb7fae */ /* 0x0003e2000c101d44 */
[C---:B------:R-:W-:Y:S01]  /*25a0*/  ISETP.LT.OR P0, PT, R18.reuse, 0x1, !P2 ;  /* 0x000000011200780c */ /* 0x040fe20005701670 */
[C---:B------:R-:W-:Y:S08]  /*25b0*/  HMMA.16816.F32.BF16 R76, R8.reuse, R50, RZ ;  /* 0x00000032084c723c */ /* 0x040ff000000418ff */
[----:B---3--:R-:W-:Y:S04]  /*25c0*/  HMMA.16816.F32.BF16 R84, R8, R44, RZ ;  /* 0x0000002c0854723c */ /* 0x008fe800000418ff */
[----:B------:R1:W-:Y:S01]  /*25d0*/  LDGSTS.E.BYPASS.LTC128B.128 [R251+0x9100], [R6.64+0x180], !P0 ;  /* 0x0910018006fb7fae */ /* 0x0003e2000c101d44 */
[----:B------:R-:W-:-:S03]  /*25e0*/  ISETP.LT.OR P0, PT, R18, 0x21, P3 ;  /* 0x000000211200780c */ /* 0x000fc60001f01670 */
[C---:B------:R-:W-:Y:S08]  /*25f0*/  HMMA.16816.F32.BF16 R92, R8.reuse, R46, RZ ;  /* 0x0000002e085c723c */ /* 0x040ff000000418ff */
[----:B----4-:R-:W-:Y:S02]  /*2600*/  HMMA.16816.F32.BF16 R104, R8, R40, RZ ;  /* 0x000000280868723c */ /* 0x010fe400000418ff */
[----:B------:R2:W-:Y:S01]  /*2610*/  LDGSTS.E.BYPASS.LTC128B.128 [R251+0x1100], [R16.64], !P0 ;  /* 0x0110000010fb7fae */ /* 0x0005e2000c101d44 */
[----:B------:R-:W-:-:S02]  /*2620*/  ISETP.LT.OR P0, PT, R18, 0x21, !P5 ;  /* 0x000000211200780c */ /* 0x000fc40006f01670 */
[----:B------:R-:W-:-:S03]  /*2630*/  ISETP.LT.OR P5, PT, R18, 0x41, !P5 ;  /* 0x000000411200780c */ /* 0x000fc60006fa1670 */
[----:B------:R-:W-:Y:S08]  /*2640*/  HMMA.16816.F32.BF16 R88, R8, R42, RZ ;  /* 0x0000002a0858723c */ /* 0x000ff000000418ff */
[----:B------:R3:W-:Y:S01]  /*2650*/  LDGSTS.E.BYPASS.LTC128B.128 [R251+0x4100], [R24.64], !P0 ;  /* 0x0410000018fb7fae */ /* 0x0007e2000c101d44 */
[----:B------:R-:W-:Y:S01]  /*2660*/  LOP3.LUT P0, RZ, R26, 0x4, RZ, 0xc0, !PT ;  /* 0x000000041aff7812 */ /* 0x000fe2000780c0ff */
[----:B-----5:R-:W-:Y:S03]  /*2670*/  HMMA.16816.F32.BF16 R84, R12, R116, R84 ;  /* 0x000000740c54723c */ /* 0x020fe60000041854 */
[----:B------:R-:W-:-:S02]  /*2680*/  SEL R0, R0, 0xffffffc0, !P0 ;  /* 0xffffffc000007807 */ /* 0x000fc40004000000 */
[C---:B------:R-:W-:Y:S02]  /*2690*/  ISETP.LT.OR P0, PT, R18.reuse, 0x21, !P1 ;  /* 0x000000211200780c */ /* 0x040fe40004f01670 */
[----:B------:R-:W-:Y:S01]  /*26a0*/  ISETP.LT.OR P1, PT, R18, 0x41, !P1 ;  /* 0x000000411200780c */ /* 0x000fe20004f21670 */
[----:B------:R-:W-:Y:S01]  /*26b0*/  IMAD.IADD R221, R167, 0x1, R0 ;  /* 0x00000001a7dd7824 */ /* 0x000fe200078e0200 */
[----:B------:R-:W-:Y:S01]  /*26c0*/  HMMA.16816.F32.BF16 R92, R12, R118, R92 ;  /* 0x000000760c5c723c */ /* 0x000fe2000004185c */
[----:B------:R-:W-:-:S07]  /*26d0*/  IMAD.IADD R220, R0, 0x1, R226 ;  /* 0x0000000100dc7824 */ /* 0x000fce00078e02e2 */
[----:B------:R-:W-:Y:S01]  /*26e0*/  HMMA.16816.F32.BF16 R88, R12, R122, R88 ;  /* 0x0000007a0c58723c */ /* 0x000fe20000041858 */
[----:B------:R4:W-:Y:S01]  /*26f0*/  LDGSTS.E.BYPASS.LTC128B.128 [R251+0x7100], [R22.64], !P0 ;  /* 0x0710000016fb7fae */ /* 0x0009e2000c101d44 */
[----:B-1----:R-:W-:-:S05]  /*2700*/  IADD3 R6, P0, R16, R56, RZ ;  /* 0x0000003810067210 */ /* 0x002fca0007f1e0ff */
[----:B------:R-:W-:Y:S01]  /*2710*/  IMAD.X R7, R17, 0x1, R27, P0 ;  /* 0x0000000111077824 */ /* 0x000fe200000e061b */
[C---:B------:R-:W-:Y:S01]  /*2720*/  ISETP.LT.OR P0, PT, R18.reuse, 0x21, !P2 ;  /* 0x000000211200780c */ /* 0x040fe20005701670 */
[C---:B---3--:R-:W-:Y:S08]  /*2730*/  HMMA.16816.F32.BF16 R24, R8.reuse, R28, RZ ;  /* 0x0000001c0818723c */ /* 0x048ff000000418ff */
[----:B------:R-:W-:Y:S04]  /*2740*/  HMMA.16816.F32.BF16 R56, R8, R52, RZ ;  /* 0x000000340838723c */ /* 0x000fe800000418ff */
[----:B------:R4:W-:Y:S01]  /*2750*/  LDGSTS.E.BYPASS.LTC128B.128 [R251+0xa100], [R20.64], !P0 ;  /* 0x0a10000014fb7fae */ /* 0x0009e2000c101d44 */
[----:B------:R-:W-:-:S11]  /*2760*/  ISETP.LT.OR P0, PT, R18, 0x41, P3 ;  /* 0x000000411200780c */ /* 0x000fd60001f01670 */
[C---:B------:R-:W-:Y:S02]  /*2770*/  HMMA.16816.F32.BF16 R68, R12.reuse, R36, R24 ;  /* 0x000000240c44723c */ /* 0x040fe40000041818 */
[----:B------:R1:W-:Y:S01]  /*2780*/  LDGSTS.E.BYPASS.LTC128B.128 [R251+0x2100], [R6.64], !P0 ;  /* 0x0210000006fb7fae */ /* 0x0003e2000c101d44 */
[----:B------:R-:W-:Y:S02]  /*2790*/  ISETP.LT.OR P0, PT, R18, 0x41, !P2 ;  /* 0x000000411200780c */ /* 0x000fe40005701670 */
[----:B------:R-:W-:Y:S01]  /*27a0*/  ISETP.GE.AND P2, PT, R141, 0x61, PT ;  /* 0x000000618d00780c */ /* 0x000fe20003f46270 */
[----:B------:R1:W-:Y:S01]  /*27b0*/  LDGSTS.E.BYPASS.LTC128B.128 [R251+0x5100], [R6.64+0x80], !P5 ;  /* 0x0510008006fb7fae */ /* 0x0003e2000e901d44 */
[----:B------:R-:W-:Y:S01]  /*27c0*/  ISETP.NE.AND P5, PT, R72, RZ, PT ;  /* 0x000000ff4800720c */ /* 0x000fe20003fa5270 */
[----:B------:R-:W-:Y:S02]  /*27d0*/  HMMA.16816.F32.BF16 R24, R12, R98, R60 ;  /* 0x000000620c18723c */ /* 0x000fe4000004183c */
[----:B------:R1:W-:Y:S06]  /*27e0*/  LDGSTS.E.BYPASS.LTC128B.128 [R251+0x8100], [R6.64+0x100], !P1 ;  /* 0x0810010006fb7fae */ /* 0x0003ec000c901d44 */
[C---:B----4-:R-:W-:Y:S01]  /*27f0*/  HMMA.16816.F32.BF16 R20, R8.reuse, R30, RZ ;  /* 0x0000001e0814723c */ /* 0x050fe200000418ff */
[----:B------:R1:W-:Y:S04]  /*2800*/  LDGSTS.E.BYPASS.LTC128B.128 [R251+0xb100], [R6.64+0x180], !P0 ;  /* 0x0b10018006fb7fae */ /* 0x0003e8000c101d44 */
[----:B------:R-:W-:Y:S03]  /*2810*/  LDSM.16.M88.4 R48, [R221+0xc100] ;  /* 0x00c10000dd30783b */ /* 0x000fe60000000200 */
[C---:B------:R-:W-:Y:S01]  /*2820*/  HMMA.16816.F32.BF16 R28, R8.reuse, R32, RZ ;  /* 0x00000020081c723c */ /* 0x040fe200000418ff */
[----:B------:R-:W-:Y:S04]  /*2830*/  LDSM.16.M88.4 R44, [R221+0xc900] ;  /* 0x00c90000dd2c783b */ /* 0x000fe80000000200 */
[----:B------:R-:W-:Y:S03]  /*2840*/  LDSM.16.M88.4 R40, [R221+0xd100] ;  /* 0x00d10000dd28783b */ /* 0x000fe60000000200 */
[----:B------:R-:W-:Y:S01]  /*2850*/  HMMA.16816.F32.BF16 R32, R8, R34, RZ ;  /* 0x000000220820723c */ /* 0x000fe200000418ff */
[----:B------:R-:W3:Y:S04]  /*2860*/  LDSM.16.M88.4 R8, [R225+0x18100] ;  /* 0x01810000e108783b */ /* 0x000ee80000000200 */
[----:B------:R-:W-:Y:S03]  /*2870*/  LDSM.16.M88.4 R108, [R221+0xe900] ;  /* 0x00e90000dd6c783b */ /* 0x000fe60000000200 */
[C---:B------:R-:W-:Y:S01]  /*2880*/  HMMA.16816.F32.BF16 R52, R12.reuse, R38, R20 ;  /* 0x000000260c34723c */ /* 0x040fe20000041814 */
[----:B--2---:R-:W-:Y:S04]  /*2890*/  LDSM.16.M88.4 R16, [R224+0x18100] ;  /* 0x01810000e010783b */ /* 0x004fe80000000200 */
[----:B------:R-:W-:Y:S03]  /*28a0*/  LDSM.16.M88.4 R112, [R220] ;  /* 0x00000000dc70783b */ /* 0x000fe60000000200 */
[C---:B------:R-:W-:Y:S01]  /*28b0*/  HMMA.16816.F32.BF16 R36, R12.reuse, R80, R28 ;  /* 0x000000500c24723c */ /* 0x040fe2000004181c */
[----:B------:R-:W-:Y:S04]  /*28c0*/  LDSM.16.M88.4 R116, [R226+0x4800] ;  /* 0x00480000e274783b */ /* 0x000fe80000000200 */
[----:B------:R-:W-:Y:S03]  /*28d0*/  LDSM.16.M88.4 R124, [R167+0x15900] ;  /* 0x01590000a77c783b */ /* 0x000fe60000000200 */
[C---:B------:R-:W-:Y:S01]  /*28e0*/  HMMA.16816.F32.BF16 R20, R12.reuse, R100, R64 ;  /* 0x000000640c14723c */ /* 0x040fe20000041840 */
[----:B------:R-:W-:Y:S04]  /*28f0*/  LDSM.16.M88.4 R136, [R221+0x15100] ;  /* 0x01510000dd88783b */ /* 0x000fe80000000200 */
[----:B------:R-:W-:Y:S03]  /*2900*/  LDSM.16.M88.4 R128, [R221+0x15900] ;  /* 0x01590000dd80783b */ /* 0x000fe60000000200 */
[C---:B------:R-:W-:Y:S01]  /*2910*/  HMMA.16816.F32.BF16 R64, R12.reuse, R102, R76 ;  /* 0x000000660c40723c */ /* 0x040fe2000004184c */
[----:B------:R-:W2:Y:S04]  /*2920*/  LDSM.16.M88.4 R100, [R221+0xe100] ;  /* 0x00e10000dd64783b */ /* 0x000ea80000000200 */
[----:B------:R-:W-:Y:S03]  /*2930*/  LDSM.16.M88.4 R76, [R220+0x800] ;  /* 0x00080000dc4c783b */ /* 0x000fe60000000200 */
[C---:B------:R-:W-:Y:S01]  /*2940*/  HMMA.16816.F32.BF16 R28, R12.reuse, R96, R56 ;  /* 0x000000600c1c723c */ /* 0x040fe20000041838 */
[----:B------:R-:W4:Y:S04]  /*2950*/  LDSM.16.M88.4 R56, [R221+0xd900] ;  /* 0x00d90000dd38783b */ /* 0x000f280000000200 */
[----:B------:R-:W-:Y:S03]  /*2960*/  LDSM.16.M88.4 R132, [R221+0x16100] ;  /* 0x01610000dd84783b */ /* 0x000fe60000000200 */
[C---:B------:R-:W-:Y:S01]  /*2970*/  HMMA.16816.F32.BF16 R32, R12.reuse, R82, R32 ;  /* 0x000000520c20723c */ /* 0x040fe20000041820 */
[----:B------:R-:W0:Y:S07]  /*2980*/  LDGDEPBAR ;  /* 0x00000000000079af */ /* 0x000e2e0000000000 */
[----:B------:R-:W-:Y:S08]  /*2990*/  HMMA.16816.F32.BF16 R96, R12, R120, R104 ;  /* 0x000000780c60723c */ /* 0x000ff00000041868 */
[C---:B---3--:R-:W-:Y:S01]  /*29a0*/  HMMA.16816.F32.BF16 R12, R8.reuse, R48, R68 ;  /* 0x00000030080c723c */ /* 0x048fe20000041844 */
[----:B------:R-:W-:Y:S07]  /*29b0*/  LDSM.16.M88.4 R68, [R220+0x1000] ;  /* 0x00100000dc44783b */ /* 0x000fee0000000200 */
[C---:B------:R-:W-:Y:S08]  /*29c0*/  HMMA.16816.F32.BF16 R72, R8.reuse, R44, R36 ;  /* 0x0000002c0848723c */ /* 0x040ff00000041824 */
[C---:B------:R-:W-:Y:S01]  /*29d0*/  HMMA.16816.F32.BF16 R60, R8.reuse, R46, R32 ;  /* 0x0000002e083c723c */ /* 0x040fe20000041820 */
[----:B------:R-:W3:Y:S07]  /*29e0*/  LDSM.16.M88.4 R44, [R220+0x1800] ;  /* 0x00180000dc2c783b */ /* 0x000eee0000000200 */
[C---:B------:R-:W-:Y:S08]  /*29f0*/  HMMA.16816.F32.BF16 R80, R8.reuse, R50, R52 ;  /* 0x000000320850723c */ /* 0x040ff00000041834 */
[C---:B------:R-:W-:Y:S08]  /*2a00*/  HMMA.16816.F32.BF16 R52, R8.reuse, R40, R28 ;  /* 0x000000280834723c */ /* 0x040ff0000004181c */
[C---:B------:R-:W-:Y:S08]  /*2a10*/  HMMA.16816.F32.BF16 R48, R8.reuse, R42, R24 ;  /* 0x0000002a0830723c */ /* 0x040ff00000041818 */
[C---:B--2---:R-:W-:Y:S08]  /*2a20*/  HMMA.16816.F32.BF16 R32, R8.reuse, R100, R84 ;  /* 0x000000640820723c */ /* 0x044ff00000041854 */
[C---:B------:R-:W-:Y:S08]  /*2a30*/  HMMA.16816.F32.BF16 R28, R8.reuse, R102, R92 ;  /* 0x00000066081c723c */ /* 0x040ff0000004185c */
[C---:B------:R-:W-:Y:S08]  /*2a40*/  HMMA.16816.F32.BF16 R24, R8.reuse, R108, R96 ;  /* 0x0000006c0818723c */ /* 0x040ff00000041860 */
[----:B------:R-:W-:Y:S08]  /*2a50*/  HMMA.16816.F32.BF16 R104, R8, R110, R88 ;  /* 0x0000006e0868723c */ /* 0x000ff00000041858 */
[----:B------:R-:W-:Y:S01]  /*2a60*/  HMMA.16816.F32.BF16 R100, R16, R112, R12 ;  /* 0x000000701064723c */ /* 0x000fe2000004180c */
[----:B------:R-:W2:Y:S07]  /*2a70*/  LDSM.16.M88.4 R12, [R220+0x2000] ;  /* 0x00200000dc0c783b */ /* 0x000eae0000000200 */
[C---:B----4-:R-:W-:Y:S01]  /*2a80*/  HMMA.16816.F32.BF16 R40, R8.reuse, R56, R20 ;  /* 0x000000380828723c */ /* 0x050fe20000041814 */
[----:B------:R-:W-:Y:S07]  /*2a90*/  LDSM.16.M88.4 R20, [R220+0x2800] ;  /* 0x00280000dc14783b */ /* 0x000fee0000000200 */
[----:B------:R-:W-:Y:S01]  /*2aa0*/  HMMA.16816.F32.BF16 R36, R8, R58, R64 ;  /* 0x0000003a0824723c */ /* 0x000fe20000041840 */
[----:B------:R-:W-:Y:S04]  /*2ab0*/  LDSM.16.M88.4 R8, [R222+0x1c100] ;  /* 0x01c10000de08783b */ /* 0x000fe80000000200 */
[----:B------:R-:W-:Y:S03]  /*2ac0*/  LDSM.16.M88.4 R64, [R167+0x10900] ;  /* 0x01090000a740783b */ /* 0x000fe60000000200 */
[C---:B------:R-:W-:Y:S01]  /*2ad0*/  HMMA.16816.F32.BF16 R108, R16.reuse, R76, R72 ;  /* 0x0000004c106c723c */ /* 0x040fe20000041848 */
[----:B------:R-:W4:Y:S04]  /*2ae0*/  LDSM.16.M88.4 R72, [R167+0xf100] ;  /* 0x00f10000a748783b */ /* 0x000f280000000200 */
[----:B------:R-:W-:Y:S03]  /*2af0*/  LDSM.16.M88.4 R56, [R167+0x11900] ;  /* 0x01190000a738783b */ /* 0x000fe60000000200 */
[C---:B------:R-:W-:Y:S01]  /*2b00*/  HMMA.16816.F32.BF16 R96, R16.reuse, R78, R60 ;  /* 0x0000004e1060723c */ /* 0x040fe2000004183c */
[----:B------:R-:W5:Y:S04]  /*2b10*/  LDSM.16.M88.4 R60, [R167+0x10100] ;  /* 0x01010000a73c783b */ /* 0x000f680000000200 */
[----:B------:R-:W-:Y:S03]  /*2b20*/  LDSM.16.M88.4 R76, [R167+0x11100] ;  /* 0x01110000a74c783b */ /* 0x000fe60000000200 */
[C---:B---3--:R-:W-:Y:S01]  /*2b30*/  HMMA.16816.F32.BF16 R88, R16.reuse, R44, R40 ;  /* 0x0000002c1058723c */ /* 0x048fe20000041828 */
[----:B------:R-:W3:Y:S07]  /*2b40*/  LDSM.16.M88.4 R40, [R167+0xf900] ;  /* 0x00f90000a728783b */ /* 0x000eee0000000200 */
[C---:B------:R-:W-:Y:S08]  /*2b50*/  HMMA.16816.F32.BF16 R120, R16.reuse, R68, R52 ;  /* 0x000000441078723c */ /* 0x040ff00000041834 */
[C---:B------:R-:W-:Y:S08]  /*2b60*/  HMMA.16816.F32.BF16 R112, R16.reuse, R114, R80 ;  /* 0x000000721070723c */ /* 0x040ff00000041850 */
[C---:B------:R-:W-:Y:S01]  /*2b70*/  HMMA.16816.F32.BF16 R92, R16.reuse, R70, R48 ;  /* 0x00000046105c723c */ /* 0x040fe20000041830 */
[----:B------:R-:W-:Y:S07]  /*2b80*/  LDSM.16.M88.4 R48, [R226+0x3000] ;  /* 0x00300000e230783b */ /* 0x000fee0000000200 */
[C---:B--2---:R-:W-:Y:S08]  /*2b90*/  HMMA.16816.F32.BF16 R80, R16.reuse, R14, R28 ;  /* 0x0000000e1050723c */ /* 0x044ff0000004181c */
[----:B------:R-:W-:Y:S01]  /*2ba0*/  HMMA.16816.F32.BF16 R68, R16, R12, R32 ;  /* 0x0000000c1044723c */ /* 0x000fe20000041820 */
[----:B------:R-:W-:Y:S04]  /*2bb0*/  LDSM.16.M88.4 R12, [R223+0x1c100] ;  /* 0x01c10000df0c783b */ /* 0x000fe80000000200 */
[----:B------:R-:W-:Y:S03]  /*2bc0*/  LDSM.16.M88.4 R32, [R226+0x3800] ;  /* 0x00380000e220783b */ /* 0x000fe60000000200 */
[----:B----4-:R-:W-:Y:S01]  /*2bd0*/  HMMA.16816.F32.BF16 R28, R8, R72, R100 ;  /* 0x00000048081c723c */ /* 0x010fe20000041864 */
[----:B------:R-:W2:Y:S07]  /*2be0*/  LDSM.16.M88.4 R100, [R226+0x4000] ;  /* 0x00400000e264783b */ /* 0x000eae0000000200 */
[C---:B------:R-:W-:Y:S08]  /*2bf0*/  HMMA.16816.F32.BF16 R84, R16.reuse, R46, R36 ;  /* 0x0000002e1054723c */ /* 0x040ff00000041824 */
[C---:B------:R-:W-:Y:S08]  /*2c00*/  HMMA.16816.F32.BF16 R52, R16.reuse, R20, R24 ;  /* 0x000000141034723c */ /* 0x040ff00000041818 */
[----:B------:R-:W-:Y:S08]  /*2c10*/  HMMA.16816.F32.BF16 R36, R16, R22, R104 ;  /* 0x000000161024723c */ /* 0x000ff00000041868 */
[C---:B-----5:R-:W-:Y:S01]  /*2c20*/  HMMA.16816.F32.BF16 R44, R8.reuse, R60, R120 ;  /* 0x0000003c082c723c */ /* 0x060fe20000041878 */
[----:B------:R-:W4:Y:S07]  /*2c30*/  LDSM.16.M88.4 R120, [R226+0x5000] ;  /* 0x00500000e278783b */ /* 0x000f2e0000000200 */
[C---:B---3--:R-:W-:Y:S08]  /*2c40*/  HMMA.16816.F32.BF16 R20, R8.reuse, R40, R108 ;  /* 0x000000280814723c */ /* 0x048ff0000004186c */
[C---:B------:R-:W-:Y:S08]  /*2c50*/  HMMA.16816.F32.BF16 R16, R8.reuse, R42, R96 ;  /* 0x0000002a0810723c */ /* 0x040ff00000041860 */
[C---:B------:R-:W-:Y:S08]  /*2c60*/  HMMA.16816.F32.BF16 R40, R8.reuse, R62, R92 ;  /* 0x0000003e0828723c */ /* 0x040ff0000004185c */
[C---:B------:R-:W-:Y:S01]  /*2c70*/  HMMA.16816.F32.BF16 R108, R8.reuse, R78, R80 ;  /* 0x0000004e086c723c */ /* 0x040fe20000041850 */
[----:B------:R-:W3:Y:S07]  /*2c80*/  LDSM.16.M88.4 R80, [R226+0x5800] ;  /* 0x00580000e250783b */ /* 0x000eee0000000200 */
[C---:B------:R-:W-:Y:S01]  /*2c90*/  HMMA.16816.F32.BF16 R24, R8.reuse, R74, R112 ;  /* 0x0000004a0818723c */ /* 0x040fe20000041870 */
[----:B------:R-:W-:Y:S07]  /*2ca0*/  LDSM.16.M88.4 R72, [R221+0xf100] ;  /* 0x00f10000dd48783b */ /* 0x000fee0000000200 */
[C---:B------:R-:W-:Y:S08]  /*2cb0*/  HMMA.16816.F32.BF16 R60, R8.reuse, R64, R88 ;  /* 0x00000040083c723c */ /* 0x040ff00000041858 */
[C---:B------:R-:W-:Y:S08]  /*2cc0*/  HMMA.16816.F32.BF16 R64, R8.reuse, R66, R84 ;  /* 0x000000420840723c */ /* 0x040ff00000041854 */
[C---:B------:R-:W-:Y:S08]  /*2cd0*/  HMMA.16816.F32.BF16 R68, R8.reuse, R76, R68 ;  /* 0x0000004c0844723c */ /* 0x040ff00000041844 */
[C---:B------:R-:W-:Y:S01]  /*2ce0*/  HMMA.16816.F32.BF16 R112, R8.reuse, R56, R52 ;  /* 0x000000380870723c */ /* 0x040fe20000041834 */
[----:B------:R-:W-:Y:S07]  /*2cf0*/  LDSM.16.M88.4 R52, [R221+0x10100] ;  /* 0x01010000dd34783b */ /* 0x000fee0000000200 */
[----:B------:R-:W-:Y:S01]  /*2d00*/  HMMA.16816.F32.BF16 R104, R8, R58, R36 ;  /* 0x0000003a0868723c */ /* 0x000fe20000041824 */
[----:B------:R-:W5:Y:S04]  /*2d10*/  LDSM.16.M88.4 R8, [R225+0x1c100] ;  /* 0x01c10000e108783b */ /* 0x000f680000000200 */
[----:B------:R-:W1:Y:S03]  /*2d20*/  LDSM.16.M88.4 R56, [R221+0xf900] ;  /* 0x00f90000dd38783b */ /* 0x000e660000000200 */
[C---:B--2---:R-:W-:Y:S01]  /*2d30*/  HMMA.16816.F32.BF16 R76, R12.reuse, R100, R44 ;  /* 0x000000640c4c723c */ /* 0x044fe2000004182c */
[----:B------:R-:W2:Y:S07]  /*2d40*/  LDSM.16.M88.4 R44, [R221+0x11100] ;  /* 0x01110000dd2c783b */ /* 0x000eae0000000200 */
[C---:B------:R-:W-:Y:S08]  /*2d50*/  HMMA.16816.F32.BF16 R96, R12.reuse, R48, R28 ;  /* 0x000000300c60723c */ /* 0x040ff0000004181c */
[C---:B------:R-:W-:Y:S01]  /*2d60*/  HMMA.16816.F32.BF16 R92, R12.reuse, R50, R24 ;  /* 0x000000320c5c723c */ /* 0x040fe20000041818 */
[----:B------:R-:W1:Y:S07]  /*2d70*/  LDSM.16.M88.4 R48, [R221+0x10900] ;  /* 0x01090000dd30783b */ /* 0x000e6e0000000200 */
[C---:B------:R-:W-:Y:S01]  /*2d80*/  HMMA.16816.F32.BF16 R88, R12.reuse, R32, R20 ;  /* 0x000000200c58723c */ /* 0x040fe20000041814 */
[----:B------:R-:W-:Y:S07]  /*2d90*/  LDSM.16.M88.4 R20, [R224+0x1c100] ;  /* 0x01c10000e014783b */ /* 0x000fee0000000200 */
[C---:B------:R-:W-:Y:S01]  /*2da0*/  HMMA.16816.F32.BF16 R36, R12.reuse, R116, R60 ;  /* 0x000000740c24723c */ /* 0x040fe2000004183c */
[----:B------:R-:W1:Y:S07]  /*2db0*/  LDSM.16.M88.4 R60, [R221+0x11900] ;  /* 0x01190000dd3c783b */ /* 0x000e6e0000000200 */
[C---:B------:R-:W-:Y:S08]  /*2dc0*/  HMMA.16816.F32.BF16 R84, R12.reuse, R34, R16 ;  /* 0x000000220c54723c */ /* 0x040ff00000041810 */
[C---:B----4-:R-:W-:Y:S01]  /*2dd0*/  HMMA.16816.F32.BF16 R24, R12.reuse, R122, R108 ;  /* 0x0000007a0c18723c */ /* 0x050fe2000004186c */
[----:B------:R-:W-:Y:S07]  /*2de0*/  LDSM.16.M88.4 R108, [R220+0x4800] ;  /* 0x00480000dc6c783b */ /* 0x000fee0000000200 */
[C---:B------:R-:W-:Y:S01]  /*2df0*/  HMMA.16816.F32.BF16 R40, R12.reuse, R102, R40 ;  /* 0x000000660c28723c */ /* 0x040fe20000041828 */
[----:B------:R-:W-:Y:S07]  /*2e00*/  LDSM.16.M88.4 R100, [R220+0x3000] ;  /* 0x00300000dc64783b */ /* 0x000fee0000000200 */
[C---:B------:R-:W-:Y:S01]  /*2e10*/  HMMA.16816.F32.BF16 R32, R12.reuse, R118, R64 ;  /* 0x000000760c20723c */ /* 0x040fe20000041840 */
[----:B------:R-:W-:Y:S07]  /*2e20*/  LDSM.16.M88.4 R116, [R167+0x16100] ;  /* 0x01610000a774783b */ /* 0x000fee0000000200 */
[C---:B------:R-:W-:Y:S01]  /*2e30*/  HMMA.16816.F32.BF16 R28, R12.reuse, R120, R68 ;  /* 0x000000780c1c723c */ /* 0x040fe20000041844 */
[----:B------:R-:W-:Y:S07]  /*2e40*/  LDSM.16.M88.4 R120, [R167+0x16900] ;  /* 0x01690000a778783b */ /* 0x000fee0000000200 */
[C---:B---3--:R-:W-:Y:S01]  /*2e50*/  HMMA.16816.F32.BF16 R16, R12.reuse, R80, R112 ;  /* 0x000000500c10723c */ /* 0x048fe20000041870 */
[----:B------:R-:W-:Y:S07]  /*2e60*/  LDSM.16.M88.4 R112, [R226+0x6800] ;  /* 0x00680000e270783b */ /* 0x000fee0000000200 */
[----:B------:R-:W-:Y:S01]  /*2e70*/  HMMA.16816.F32.BF16 R12, R12, R82, R104 ;  /* 0x000000520c0c723c */ /* 0x000fe20000041868 */
[----:B------:R-:W-:Y:S07]  /*2e80*/  LDSM.16.M88.4 R104, [R220+0x4000] ;  /* 0x00400000dc68783b */ /* 0x000fee0000000200 */
[C---:B-----5:R-:W-:Y:S01]  /*2e90*/  HMMA.16816.F32.BF16 R64, R8.reuse, R72, R96 ;  /* 0x000000480840723c */ /* 0x060fe20000041860 */
[----:B------:R-:W3:Y:S07]  /*2ea0*/  LDSM.16.M88.4 R96, [R220+0x3800] ;  /* 0x00380000dc60783b */ /* 0x000eee0000000200 */
[C---:B-1----:R-:W-:Y:S08]  /*2eb0*/  HMMA.16816.F32.BF16 R80, R8.reuse, R56, R88 ;  /* 0x000000380850723c */ /* 0x042ff00000041858 */
[C---:B------:R-:W-:Y:S08]  /*2ec0*/  HMMA.16816.F32.BF16 R56, R8.reuse, R58, R84 ;  /* 0x0000003a0838723c */ /* 0x040ff00000041854 */
[C---:B--2---:R-:W-:Y:S01]  /*2ed0*/  HMMA.16816.F32.BF16 R84, R8.reuse, R46, R24 ;  /* 0x0000002e0854723c */ /* 0x044fe20000041818 */
[----:B------:R-:W1:Y:S07]  /*2ee0*/  LDSM.16.M88.4 R24, [R220+0x5800] ;  /* 0x00580000dc18783b */ /* 0x000e6e0000000200 */
[C---:B------:R-:W-:Y:S08]  /*2ef0*/  HMMA.16816.F32.BF16 R68, R8.reuse, R74, R92 ;  /* 0x0000004a0844723c */ /* 0x040ff0000004185c */
[C---:B------:R-:W-:Y:S08]  /*2f00*/  HMMA.16816.F32.BF16 R72, R8.reuse, R54, R40 ;  /* 0x000000360848723c */ /* 0x040ff00000041828 */
[C---:B------:R-:W-:Y:S08]  /*2f10*/  HMMA.16816.F32.BF16 R36, R8.reuse, R48, R36 ;  /* 0x000000300824723c */ /* 0x040ff00000041824 */
[C---:B------:R-:W-:Y:S01]  /*2f20*/  HMMA.16816.F32.BF16 R40, R8.reuse, R62, R12 ;  /* 0x0000003e0828723c */ /* 0x040fe2000004180c */
[----:B------:R-:W2:Y:S07]  /*2f30*/  LDSM.16.M88.4 R12, [R220+0x5000] ;  /* 0x00500000dc0c783b */ /* 0x000eae0000000200 */
[C---:B------:R-:W-:Y:S01]  /*2f40*/  HMMA.16816.F32.BF16 R76, R8.reuse, R52, R76 ;  /* 0x00000034084c723c */ /* 0x040fe2000004184c */
[----:B------:R-:W-:Y:S07]  /*2f50*/  LDSM.16.M88.4 R52, [R167+0x12900] ;  /* 0x01290000a734783b */ /* 0x000fee0000000200 */
[C---:B------:R-:W-:Y:S08]  /*2f60*/  HMMA.16816.F32.BF16 R88, R8.reuse, R50, R32 ;  /* 0x000000320858723c */ /* 0x040ff00000041820 */
[C---:B------:R-:W-:Y:S08]  /*2f70*/  HMMA.16816.F32.BF16 R92, R8.reuse, R44, R28 ;  /* 0x0000002c085c723c */ /* 0x040ff0000004181c */
[----:B------:R-:W-:Y:S01]  /*2f80*/  HMMA.16816.F32.BF16 R16, R8, R60, R16 ;  /* 0x0000003c0810723c */ /* 0x000fe20000041810 */
[----:B------:R-:W4:Y:S07]  /*2f90*/  LDSM.16.M88.4 R8, [R222+0x20100] ;  /* 0x02010000de08783b */ /* 0x000f2e0000000200 */
[C---:B---3--:R-:W-:Y:S01]  /*2fa0*/  HMMA.16816.F32.BF16 R48, R20.reuse, R96, R80 ;  /* 0x000000601430723c */ /* 0x048fe20000041850 */
[----:B------:R-:W-:Y:S07]  /*2fb0*/  LDSM.16.M88.4 R80, [R167+0x13900] ;  /* 0x01390000a750783b */ /* 0x000fee0000000200 */
[C---:B------:R-:W-:Y:S08]  /*2fc0*/  HMMA.16816.F32.BF16 R28, R20.reuse, R102, R68 ;  /* 0x00000066141c723c */ /* 0x040ff00000041844 */
[C---:B------:R-:W-:Y:S01]  /*2fd0*/  HMMA.16816.F32.BF16 R56, R20.reuse, R98, R56 ;  /* 0x000000621438723c */ /* 0x040fe20000041838 */
[----:B------:R-:W-:Y:S07]  /*2fe0*/  LDSM.16.M88.4 R96, [R167+0x14100] ;  /* 0x01410000a760783b */ /* 0x000fee0000000200 */
[C---:B------:R-:W-:Y:S01]  /*2ff0*/  HMMA.16816.F32.BF16 R68, R20.reuse, R108, R36 ;  /* 0x0000006c1444723c */ /* 0x040fe20000041824 */
[----:B------:R-:W3:Y:S07]  /*3000*/  LDSM.16.M88.4 R36, [R167+0x12100] ;  /* 0x01210000a724783b */ /* 0x000eee0000000200 */
[C---:B------:R-:W-:Y:S01]  /*3010*/  HMMA.16816.F32.BF16 R32, R20.reuse, R100, R64 ;  /* 0x000000641420723c */ /* 0x040fe20000041840 */
[----:B------:R-:W5:Y:S07]  /*3020*/  LDSM.16.M88.4 R64, [R167+0x13100] ;  /* 0x01310000a740783b */ /* 0x000f6e0000000200 */
[C---:B------:R-:W-:Y:S08]  /*3030*/  HMMA.16816.F32.BF16 R60, R20.reuse, R104, R76 ;  /* 0x00000068143c723c */ /* 0x040ff0000004184c */
[C---:B------:R-:W-:Y:S01]  /*3040*/  HMMA.16816.F32.BF16 R72, R20.reuse, R106, R72 ;  /* 0x0000006a1448723c */ /* 0x040fe20000041848 */
[----:B------:R-:W3:Y:S07]  /*3050*/  LDSM.16.M88.4 R104, [R167+0x14900] ;  /* 0x01490000a768783b */ /* 0x000eee0000000200 */
[C---:B-1----:R-:W-:Y:S01]  /*3060*/  HMMA.16816.F32.BF16 R76, R20.reuse, R24, R16 ;  /* 0x00000018144c723c */ /* 0x042fe20000041810 */
[----:B------:R-:W1:Y:S07]  /*3070*/  LDSM.16.M88.4 R16, [R223+0x20100] ;  /* 0x02010000df10783b */ /* 0x000e6e0000000200 */
[C---:B--2---:R-:W-:Y:S08]  /*3080*/  HMMA.16816.F32.BF16 R92, R20.reuse, R12, R92 ;  /* 0x0000000c145c723c */ /* 0x044ff0000004185c */
[C---:B------:R-:W-:Y:S01]  /*3090*/  HMMA.16816.F32.BF16 R88, R20.reuse, R110, R88 ;  /* 0x0000006e1458723c */ /* 0x040fe20000041858 */
[----:B------:R-:W2:Y:S07]  /*30a0*/  LDSM.16.M88.4 R108, [R226+0x6000] ;  /* 0x00600000e26c783b */ /* 0x000eae0000000200 */
[C---:B------:R-:W-:Y:S08]  /*30b0*/  HMMA.16816.F32.BF16 R84, R20.reuse, R14, R84 ;  /* 0x0000000e1454723c */ /* 0x040ff00000041854 */
[----:B------:R-:W-:Y:S08]  /*30c0*/  HMMA.16816.F32.BF16 R44, R20, R26, R40 ;  /* 0x0000001a142c723c */ /* 0x000ff00000041828 */
[C---:B----4-:R-:W-:Y:S08]  /*30d0*/  HMMA.16816.F32.BF16 R20, R8.reuse, R52, R48 ;  /* 0x000000340814723c */ /* 0x050ff00000041830 */
[C---:B------:R-:W-:Y:S01]  /*30e0*/  HMMA.16816.F32.BF16 R12, R8.reuse, R54, R56 ;  /* 0x00000036080c723c */ /* 0x040fe20000041838 */
[----:B------:R-:W-:Y:S07]  /*30f0*/  LDSM.16.M88.4 R56, [R226+0x8000] ;  /* 0x00800000e238783b */ /* 0x000fee0000000200 */
[C---:B---3--:R-:W-:Y:S08]  /*3100*/  HMMA.16816.F32.BF16 R24, R8.reuse, R38, R28 ;  /* 0x000000260818723c */ /* 0x048ff0000004181c */
[C---:B------:R-:W-:Y:S08]  /*3110*/  HMMA.16816.F32.BF16 R100, R8.reuse, R96, R92 ;  /* 0x000000600864723c */ /* 0x040ff0000004185c */
[C---:B-----5:R-:W-:Y:S08]  /*3120*/  HMMA.16816.F32.BF16 R28, R8.reuse, R66, R72 ;  /* 0x00000042081c723c */ /* 0x060ff00000041848 */
[C---:B------:R-:W-:Y:S08]  /*3130*/  HMMA.16816.F32.BF16 R92, R8.reuse, R104, R76 ;  /* 0x00000068085c723c */ /* 0x040ff0000004184c */
[C---:B------:R-:W-:Y:S01]  /*3140*/  HMMA.16816.F32.BF16 R40, R8.reuse, R36, R32 ;  /* 0x000000240828723c */ /* 0x040fe20000041820 */
[----:B------:R-:W3:Y:S07]  /*3150*/  LDSM.16.M88.4 R36, [R226+0x7000] ;  /* 0x00700000e224783b */ /* 0x000eee0000000200 */
[----:B------:R-:W-:Y:S08]  /*3160*/  HMMA.16816.F32.BF16 R72, R8, R82, R88 ;  /* 0x000000520848723c */ /* 0x000ff00000041858 */
[----:B-1----:R-:W-:Y:S01]  /*3170*/  HMMA.16816.F32.BF16 R76, R16, R112, R20 ;  /* 0x00000070104c723c */ /* 0x002fe20000041814 */
[----:B------:R-:W1:Y:S07]  /*3180*/  LDSM.16.M88.4 R20, [R226+0x8800] ;  /* 0x00880000e214783b */ /* 0x000e6e0000000200 */
[C---:B------:R-:W-:Y:S01]  /*3190*/  HMMA.16816.F32.BF16 R88, R8.reuse, R106, R44 ;  /* 0x0000006a0858723c */ /* 0x040fe2000004182c */
[----:B------:R-:W4:Y:S07]  /*31a0*/  LDSM.16.M88.4 R44, [R226+0x7800] ;  /* 0x00780000e22c783b */ /* 0x000f2e0000000200 */
[C---:B------:R-:W-:Y:S01]  /*31b0*/  HMMA.16816.F32.BF16 R32, R8.reuse, R64, R60 ;  /* 0x000000400820723c */ /* 0x040fe2000004183c */
[----:B------:R-:W-:Y:S07]  /*31c0*/  LDSM.16.M88.4 R60, [R221+0x12100] ;  /* 0x01210000dd3c783b */ /* 0x000fee0000000200 */
[----:B------:R-:W-:Y:S08]  /*31d0*/  HMMA.16816.F32.BF16 R64, R8, R80, R68 ;  /* 0x000000500840723c */ /* 0x000ff00000041844 */
[----:B------:R-:W-:Y:S01]  /*31e0*/  HMMA.16816.F32.BF16 R68, R16, R114, R12 ;  /* 0x000000721044723c */ /* 0x000fe2000004180c */
[----:B------:R-:W5:Y:S07]  /*31f0*/  LDSM.16.M88.4 R12, [R225+0x20100] ;  /* 0x02010000e10c783b */ /* 0x000f6e0000000200 */
[----:B------:R-:W-:Y:S01]  /*3200*/  HMMA.16816.F32.BF16 R96, R8, R98, R84 ;  /* 0x000000620860723c */ /* 0x000fe20000041854 */
[----:B------:R-:W4:Y:S07]  /*3210*/  LDSM.16.M88.4 R8, [R221+0x12900] ;  /* 0x01290000dd08783b */ /* 0x000f2e0000000200 */
[C---:B--2---:R-:W-:Y:S08]  /*3220*/  HMMA.16816.F32.BF16 R84, R16.reuse, R108, R40 ;  /* 0x0000006c1054723c */ /* 0x044ff00000041828 */
[C---:B------:R-:W-:Y:S01]  /*3230*/  HMMA.16816.F32.BF16 R80, R16.reuse, R110, R24 ;  /* 0x0000006e1050723c */ /* 0x040fe20000041818 */
[----:B------:R-:W-:Y:S07]  /*3240*/  LDSM.16.M88.4 R24, [R221+0x13100] ;  /* 0x01310000dd18783b */ /* 0x000fee0000000200 */
[C---:B---3--:R-:W-:Y:S08]  /*3250*/  HMMA.16816.F32.BF16 R52, R16.reuse, R36, R32 ;  /* 0x000000241034723c */ /* 0x048ff00000041820 */
[C---:B------:R-:W-:Y:S08]  /*3260*/  HMMA.16816.F32.BF16 R48, R16.reuse, R38, R28 ;  /* 0x000000261030723c */ /* 0x040ff0000004181c */
[C---:B-1----:R-:W-:Y:S08]  /*3270*/  HMMA.16816.F32.BF16 R112, R16.reuse, R20, R92 ;  /* 0x000000141070723c */ /* 0x042ff0000004185c */
[C---:B------:R-:W-:Y:S01]  /*3280*/  HMMA.16816.F32.BF16 R108, R16.reuse, R22, R88 ;  /* 0x00000016106c723c */ /* 0x040fe20000041858 */
[----:B------:R-:W1:Y:S07]  /*3290*/  LDSM.16.M88.4 R20, [R221+0x13900] ;  /* 0x01390000dd14783b */ /* 0x000e6e0000000200 */
[C---:B----4-:R-:W-:Y:S01]  /*32a0*/  HMMA.16816.F32.BF16 R40, R16.reuse, R44, R64 ;  /* 0x0000002c1028723c */ /* 0x050fe20000041840 */
[----:B------:R-:W-:Y:S07]  /*32b0*/  LDSM.16.M88.4 R64, [R220+0x6000] ;  /* 0x00600000dc40783b */ /* 0x000fee0000000200 */
[C---:B------:R-:W-:Y:S01]  /*32c0*/  HMMA.16816.F32.BF16 R36, R16.reuse, R46, R72 ;  /* 0x0000002e1024723c */ /* 0x040fe20000041848 */
[----:B------:R-:W-:Y:S04]  /*32d0*/  LDSM.16.M88.4 R72, [R220+0x6800] ;  /* 0x00680000dc48783b */ /* 0x000fe80000000200 */
[----:B------:R-:W-:Y:S03]  /*32e0*/  LDSM.16.M88.4 R44, [R220+0x8800] ;  /* 0x00880000dc2c783b */ /* 0x000fe60000000200 */
[C---:B------:R-:W-:Y:S08]  /*32f0*/  HMMA.16816.F32.BF16 R32, R16.reuse, R56, R100 ;  /* 0x000000381020723c */ /* 0x040ff00000041864 */
[----:B------:R-:W-:Y:S01]  /*3300*/  HMMA.16816.F32.BF16 R28, R16, R58, R96 ;  /* 0x0000003a101c723c */ /* 0x000fe20000041860 */
[----:B------:R-:W2:Y:S07]  /*3310*/  LDSM.16.M88.4 R16, [R221+0x14100] ;  /* 0x01410000dd10783b */ /* 0x000eae0000000200 */
[C---:B-----5:R-:W-:Y:S08]  /*3320*/  HMMA.16816.F32.BF16 R104, R12.reuse, R60, R84 ;  /* 0x0000003c0c68723c */ /* 0x060ff00000041854 */
[C---:B------:R-:W-:Y:S01]  /*3330*/  HMMA.16816.F32.BF16 R100, R12.reuse, R62, R80 ;  /* 0x0000003e0c64723c */ /* 0x040fe20000041850 */
[----:B------:R-:W3:Y:S07]  /*3340*/  LDSM.16.M88.4 R60, [R221+0x14900] ;  /* 0x01490000dd3c783b */ /* 0x000eee0000000200 */
[C---:B------:R-:W-:Y:S08]  /*3350*/  HMMA.16816.F32.BF16 R96, R12.reuse, R8, R76 ;  /* 0x000000080c60723c */ /* 0x040ff0000004184c */
[C---:B------:R-:W-:Y:S01]  /*3360*/  HMMA.16816.F32.BF16 R92, R12.reuse, R10, R68 ;  /* 0x0000000a0c5c723c */ /* 0x040fe20000041844 */
[----:B------:R-:W4:Y:S04]  /*3370*/  LDSM.16.M88.4 R8, [R224+0x20100] ;  /* 0x02010000e008783b */ /* 0x000f280000000200 */
[----:B------:R-:W-:Y:S03]  /*3380*/  LDSM.16.M88.4 R68, [R220+0x7000] ;  /* 0x00700000dc44783b */ /* 0x000fe60000000200 */
[C---:B-1----:R-:W-:Y:S08]  /*3390*/  HMMA.16816.F32.BF16 R80, R12.reuse, R20, R40 ;  /* 0x000000140c50723c */ /* 0x042ff00000041828 */
[C---:B--2---:R-:W-:Y:S01]  /*33a0*/  HMMA.16816.F32.BF16 R56, R12.reuse, R16, R32 ;  /* 0x000000100c38723c */ /* 0x044fe20000041820 */
[----:B------:R-:W-:Y:S07]  /*33b0*/  LDSM.16.M88.4 R32, [R167+0x15100] ;  /* 0x01510000a720783b */ /* 0x000fee0000000200 */
[C---:B------:R-:W-:Y:S01]  /*33c0*/  HMMA.16816.F32.BF16 R40, R12.reuse, R18, R28 ;  /* 0x000000120c28723c */ /* 0x040fe2000004181c */
[----:B------:R-:W1:Y:S07]  /*33d0*/  LDSM.16.M88.4 R16, [R222+0x24100] ;  /* 0x02410000de10783b */ /* 0x000e6e0000000200 */
[C---:B------:R-:W-:Y:S01]  /*33e0*/  HMMA.16816.F32.BF16 R84, R12.reuse, R24, R52 ;  /* 0x000000180c54723c */ /* 0x040fe20000041834 */
[----:B------:R-:W2:Y:S07]  /*33f0*/  LDSM.16.M88.4 R52, [R220+0x7800] ;  /* 0x00780000dc34783b */ /* 0x000eae0000000200 */
[C---:B------:R-:W-:Y:S01]  /*3400*/  HMMA.16816.F32.BF16 R88, R12.reuse, R26, R48 ;  /* 0x0000001a0c58723c */ /* 0x040fe20000041830 */
[----:B------:R-:W5:Y:S07]  /*3410*/  LDSM.16.M88.4 R48, [R220+0x8000] ;  /* 0x00800000dc30783b */ /* 0x000f6e0000000200 */
[C---:B------:R-:W-:Y:S08]  /*3420*/  HMMA.16816.F32.BF16 R76, R12.reuse, R22, R36 ;  /* 0x000000160c4c723c */ /* 0x040ff00000041824 */
[----:B---3--:R-:W-:Y:S08]  /*3430*/  HMMA.16816.F32.BF16 R24, R12, R62, R108 ;  /* 0x0000003e0c18723c */ /* 0x008ff0000004186c */
[----:B----4-:R-:W-:Y:S08]  /*3440*/  HMMA.16816.F32.BF16 R20, R8, R64, R104 ;  /* 0x000000400814723c */ /* 0x010ff00000041868 */
[----:B------:R-:W-:Y:S08]  /*3450*/  HMMA.16816.F32.BF16 R36, R12, R60, R112 ;  /* 0x0000003c0c24723c */ /* 0x000ff00000041870 */
[C---:B------:R-:W-:Y:S08]  /*3460*/  HMMA.16816.F32.BF16 R12, R8.reuse, R66, R100 ;  /* 0x00000042080c723c */ /* 0x040ff00000041864 */
[C---:B------:R-:W-:Y:S08]  /*3470*/  HMMA.16816.F32.BF16 R28, R8.reuse, R72, R96 ;  /* 0x00000048081c723c */ /* 0x040ff00000041860 */
[C---:B------:R-:W-:Y:S01]  /*3480*/  HMMA.16816.F32.BF16 R64, R8.reuse, R74, R92 ;  /* 0x0000004a0840723c */ /* 0x040fe2000004185c */
[----:B------:R-:W-:Y:S07]  /*3490*/  LDSM.16.M88.4 R72, [R226+0x9800] ;  /* 0x00980000e248783b */ /* 0x000fee0000000200 */
[----:B------:R-:W-:Y:S01]  /*34a0*/  HMMA.16816.F32.BF16 R96, R8, R46, R24 ;  /* 0x0000002e0860723c */ /* 0x000fe20000041818 */
[----:B------:R-:W3:Y:S07]  /*34b0*/  LDSM.16.M88.4 R24, [R167+0x17100] ;  /* 0x01710000a718783b */ /* 0x000eee0000000200 */
[----:B-1----:R-:W-:Y:S01]  /*34c0*/  HMMA.16816.F32.BF16 R92, R16, R32, R20 ;  /* 0x00000020105c723c */ /* 0x002fe20000041814 */
[----:B------:R-:W1:Y:S07]  /*34d0*/  LDSM.16.M88.4 R20, [R167+0x17900] ;  /* 0x01790000a714783b */ /* 0x000e6e0000000200 */
[C---:B------:R-:W-:Y:S08]  /*34e0*/  HMMA.16816.F32.BF16 R60, R8.reuse, R68, R84 ;  /* 0x00000044083c723c */ /* 0x040ff00000041854 */
[C---:B------:R-:W-:Y:S08]  /*34f0*/  HMMA.16816.F32.BF16 R88, R8.reuse, R70, R88 ;  /* 0x000000460858723c */ /* 0x040ff00000041858 */
[C---:B--2---:R-:W-:Y:S08]  /*3500*/  HMMA.16816.F32.BF16 R68, R8.reuse, R52, R80 ;  /* 0x000000340844723c */ /* 0x044ff00000041850 */
[C---:B------:R-:W-:Y:S08]  /*3510*/  HMMA.16816.F32.BF16 R100, R8.reuse, R54, R76 ;  /* 0x000000360864723c */ /* 0x040ff0000004184c */
[C---:B-----5:R-:W-:Y:S01]  /*3520*/  HMMA.16816.F32.BF16 R112, R8.reuse, R48, R56 ;  /* 0x000000300870723c */ /* 0x060fe20000041838 */
[----:B------:R-:W-:Y:S07]  /*3530*/  LDSM.16.M88.4 R56, [R226+0xb800] ;  /* 0x00b80000e238783b */ /* 0x000fee0000000200 */
[C---:B------:R-:W-:Y:S08]  /*3540*/  HMMA.16816.F32.BF16 R108, R8.reuse, R50, R40 ;  /* 0x00000032086c723c */ /* 0x040ff00000041828 */
[----:B------:R-:W-:Y:S01]  /*3550*/  HMMA.16816.F32.BF16 R104, R8, R44, R36 ;  /* 0x0000002c0868723c */ /* 0x000fe20000041824 */
[----:B------:R-:W-:Y:S04]  /*3560*/  LDSM.16.M88.4 R8, [R223+0x24100] ;  /* 0x02410000df08783b */ /* 0x000fe80000000200 */
[----:B------:R-:W2:Y:S03]  /*3570*/  LDSM.16.M88.4 R36, [R226+0x9000] ;  /* 0x00900000e224783b */ /* 0x000ea60000000200 */
[C---:B------:R-:W-:Y:S01]  /*3580*/  HMMA.16816.F32.BF16 R84, R16.reuse, R34, R12 ;  /* 0x000000221054723c */ /* 0x040fe2000004180c */
[----:B------:R-:W4:Y:S07]  /*3590*/  LDSM.16.M88.4 R12, [R225+0x24100] ;  /* 0x02410000e10c783b */ /* 0x000f2e0000000200 */
[C---:B------:R-:W-:Y:S01]  /*35a0*/  HMMA.16816.F32.BF16 R52, R16.reuse, R116, R60 ;  /* 0x000000741034723c */ /* 0x040fe2000004183c */
[----:B------:R-:W5:Y:S07]  /*35b0*/  LDSM.16.M88.4 R60, [R226+0xb000] ;  /* 0x00b00000e23c783b */ /* 0x000f6e0000000200 */
[C---:B------:R-:W-:Y:S08]  /*35c0*/  HMMA.16816.F32.BF16 R80, R16.reuse, R124, R28 ;  /* 0x0000007c1050723c */ /* 0x040ff0000004181c */
[C---:B---3--:R-:W-:Y:S08]  /*35d0*/  HMMA.16816.F32.BF16 R32, R16.reuse, R24, R112 ;  /* 0x000000181020723c */ /* 0x048ff00000041870 */
[C---:B------:R-:W-:Y:S08]  /*35e0*/  HMMA.16816.F32.BF16 R28, R16.reuse, R26, R108 ;  /* 0x0000001a101c723c */ /* 0x040ff0000004186c */
[C---:B-1----:R-:W-:Y:S08]  /*35f0*/  HMMA.16816.F32.BF16 R24, R16.reuse, R20, R104 ;  /* 0x000000141018723c */ /* 0x042ff00000041868 */
[C---:B------:R-:W-:Y:S01]  /*3600*/  HMMA.16816.F32.BF16 R76, R16.reuse, R126, R64 ;  /* 0x0000007e104c723c */ /* 0x040fe20000041840 */
[----:B------:R-:W1:Y:S07]  /*3610*/  LDSM.16.M88.4 R64, [R226+0xa800] ;  /* 0x00a80000e240783b */ /* 0x000e6e0000000200 */
[C---:B------:R-:W-:Y:S08]  /*3620*/  HMMA.16816.F32.BF16 R20, R16.reuse, R22, R96 ;  /* 0x000000161014723c */ /* 0x040ff00000041860 */
[C---:B------:R-:W-:Y:S08]  /*3630*/  HMMA.16816.F32.BF16 R48, R16.reuse, R118, R88 ;  /* 0x000000761030723c */ /* 0x040ff00000041858 */
[C---:B------:R-:W-:Y:S01]  /*3640*/  HMMA.16816.F32.BF16 R44, R16.reuse, R120, R68 ;  /* 0x00000078102c723c */ /* 0x040fe20000041844 */
[----:B------:R-:W3:Y:S07]  /*3650*/  LDSM.16.M88.4 R68, [R226+0xa000] ;  /* 0x00a00000e244783b */ /* 0x000eee0000000200 */
[----:B------:R-:W-:Y:S08]  /*3660*/  HMMA.16816.F32.BF16 R40, R16, R122, R100 ;  /* 0x0000007a1028723c */ /* 0x000ff00000041864 */
[C---:B--2---:R-:W-:Y:S08]  /*3670*/  HMMA.16816.F32.BF16 R16, R8.reuse, R36, R92 ;  /* 0x000000240810723c */ /* 0x044ff0000004185c */
[C---:B------:R-:W-:Y:S01]  /*3680*/  HMMA.16816.F32.BF16 R88, R8.reuse, R58, R20 ;  /* 0x0000003a0858723c */ /* 0x040fe20000041814 */
[----:B------:R-:W2:Y:S07]  /*3690*/  LDSM.16.M88.4 R20, [R221+0x16900] ;  /* 0x01690000dd14783b */ /* 0x000eae0000000200 */
[----:B------:R-:W-:Y:S08]  /*36a0*/  HMMA.16816.F32.BF16 R36, R8, R38, R84 ;  /* 0x000000260824723c */ /* 0x000ff00000041854 */
[----:B----4-:R-:W-:Y:S01]  /*36b0*/  HMMA.16816.F32.BF16 R84, R12, R136, R16 ;  /* 0x000000880c54723c */ /* 0x010fe20000041810 */
[----:B------:R-:W4:Y:S07]  /*36c0*/  LDSM.16.M88.4 R16, [R221+0x17100] ;  /* 0x01710000dd10783b */ /* 0x000f2e0000000200 */
[C---:B-----5:R-:W-:Y:S01]  /*36d0*/  HMMA.16816.F32.BF16 R104, R8.reuse, R62, R28 ;  /* 0x0000003e0868723c */ /* 0x060fe2000004181c */
[----:B------:R-:W5:Y:S07]  /*36e0*/  LDSM.16.M88.4 R28, [R221+0x17900] ;  /* 0x01790000dd1c783b */ /* 0x000f6e0000000200 */
[C---:B-1----:R-:W-:Y:S08]  /*36f0*/  HMMA.16816.F32.BF16 R120, R8.reuse, R64, R44 ;  /* 0x000000400878723c */ /* 0x042ff0000004182c */
[C---:B------:R-:W-:Y:S01]  /*3700*/  HMMA.16816.F32.BF16 R116, R8.reuse, R66, R40 ;  /* 0x000000420874723c */ /* 0x040fe20000041828 */
[----:B------:R-:W-:Y:S07]  /*3710*/  LDSM.16.M88.4 R64, [R220+0xb000] ;  /* 0x00b00000dc40783b */ /* 0x000fee0000000200 */
[C---:B------:R-:W-:Y:S01]  /*3720*/  HMMA.16816.F32.BF16 R112, R8.reuse, R60, R32 ;  /* 0x0000003c0870723c */ /* 0x040fe20000041820 */
[----:B------:R-:W-:Y:S07]  /*3730*/  LDSM.16.M88.4 R60, [R220+0xb800] ;  /* 0x00b80000dc3c783b */ /* 0x000fee0000000200 */
[C---:B------:R-:W-:Y:S01]  /*3740*/  HMMA.16816.F32.BF16 R100, R8.reuse, R72, R80 ;  /* 0x000000480864723c */ /* 0x040fe20000041850 */
[----:B------:R-:W-:Y:S07]  /*3750*/  LDSM.16.M88.4 R80, [R220+0x9000] ;  /* 0x00900000dc50783b */ /* 0x000fee0000000200 */
[C---:B------:R-:W-:Y:S01]  /*3760*/  HMMA.16816.F32.BF16 R108, R8.reuse, R74, R76 ;  /* 0x0000004a086c723c */ /* 0x040fe2000004184c */
[----:B------:R-:W-:Y:S04]  /*3770*/  LDSM.16.M88.4 R76, [R220+0x9800] ;  /* 0x00980000dc4c783b */ /* 0x000fe80000000200 */
[----:B------:R-:W-:Y:S03]  /*3780*/  LDSM.16.M88.4 R72, [R220+0xa000] ;  /* 0x00a00000dc48783b */ /* 0x000fe60000000200 */
[C---:B---3--:R-:W-:Y:S08]  /*3790*/  HMMA.16816.F32.BF16 R96, R8.reuse, R68, R52 ;  /* 0x000000440860723c */ /* 0x048ff00000041834 */
[C---:B------:R-:W-:Y:S01]  /*37a0*/  HMMA.16816.F32.BF16 R124, R8.reuse, R70, R48 ;  /* 0x00000046087c723c */ /* 0x040fe20000041830 */
[----:B------:R-:W-:Y:S07]  /*37b0*/  LDSM.16.M88.4 R68, [R220+0xa800] ;  /* 0x00a80000dc44783b */ /* 0x000fee0000000200 */
[----:B------:R-:W-:Y:S01]  /*37c0*/  HMMA.16816.F32.BF16 R92, R8, R56, R24 ;  /* 0x00000038085c723c */ /* 0x000fe20000041818 */
[----:B------:R-:W1:Y:S01]  /*37d0*/  LDSM.16.M88.4 R8, [R224+0x24100] ;  /* 0x02410000e008783b */ /* 0x000e620000000200 */
[----:B------:R-:W-:-:S06]  /*37e0*/  DEPBAR.LE SB0, 0x0 ;  /* 0x000080000000791a */ /* 0x000fcc0000000000 */
[C---:B------:R-:W-:Y:S08]  /*37f0*/  HMMA.16816.F32.BF16 R56, R12.reuse, R138, R36 ;  /* 0x0000008a0c38723c */ /* 0x040ff00000041824 */
[C---:B--2---:R-:W-:Y:S08]  /*3800*/  HMMA.16816.F32.BF16 R36, R12.reuse, R20, R120 ;  /* 0x000000140c24723c */ /* 0x044ff00000041878 */
[C---:B------:R-:W-:Y:S08]  /*3810*/  HMMA.16816.F32.BF16 R32, R12.reuse, R22, R116 ;  /* 0x000000160c20723c */ /* 0x040ff00000041874 */
[C---:B----4-:R-:W-:Y:S08]  /*3820*/  HMMA.16816.F32.BF16 R24, R12.reuse, R16, R112 ;  /* 0x000000100c18723c */ /* 0x050ff00000041870 */
[C---:B------:R-:W-:Y:S08]  /*3830*/  HMMA.16816.F32.BF16 R20, R12.reuse, R18, R104 ;  /* 0x000000120c14723c */ /* 0x040ff00000041868 */
[C---:B------:R-:W-:Y:S08]  /*3840*/  HMMA.16816.F32.BF16 R52, R12.reuse, R128, R100 ;  /* 0x000000800c34723c */ /* 0x040ff00000041864 */
[C---:B------:R-:W-:Y:S08]  /*3850*/  HMMA.16816.F32.BF16 R48, R12.reuse, R130, R108 ;  /* 0x000000820c30723c */ /* 0x040ff0000004186c */
[C---:B------:R-:W-:Y:S08]  /*3860*/  HMMA.16816.F32.BF16 R44, R12.reuse, R132, R96 ;  /* 0x000000840c2c723c */ /* 0x040ff00000041860 */
[C---:B------:R-:W-:Y:S08]  /*3870*/  HMMA.16816.F32.BF16 R40, R12.reuse, R134, R124 ;  /* 0x000000860c28723c */ /* 0x040ff0000004187c */
[C---:B-----5:R-:W-:Y:S08]  /*3880*/  HMMA.16816.F32.BF16 R16, R12.reuse, R28, R92 ;  /* 0x0000001c0c10723c */ /* 0x060ff0000004185c */
[----:B------:R-:W-:Y:S08]  /*3890*/  HMMA.16816.F32.BF16 R12, R12, R30, R88 ;  /* 0x0000001e0c0c723c */ /* 0x000ff00000041858 */
[C---:B-1----:R-:W-:Y:S08]  /*38a0*/  HMMA.16816.F32.BF16 R36, R8.reuse, R68, R36 ;  /* 0x000000440824723c */ /* 0x042ff00000041824 */
[C---:B------:R-:W-:Y:S08]  /*38b0*/  HMMA.16816.F32.BF16 R68, R8.reuse, R70, R32 ;  /* 0x000000460844723c */ /* 0x040ff00000041820 */
[C---:B------:R-:W-:Y:S08]  /*38c0*/  HMMA.16816.F32.BF16 R32, R8.reuse, R64, R24 ;  /* 0x000000400820723c */ /* 0x040ff00000041818 */
[C---:B------:R-:W-:Y:S08]  /*38d0*/  HMMA.16816.F32.BF16 R52, R8.reuse, R76, R52 ;  /* 0x0000004c0834723c */ /* 0x040ff00000041834 */
[C---:B------:R-:W-:Y:S07]  /*38e0*/  HMMA.16816.F32.BF16 R24, R8.reuse, R60, R16 ;  /* 0x0000003c0818723c */ /* 0x040fee0000041810 */
[----:B------:R-:W-:Y:S01]  /*38f0*/  P2R R18, PR, RZ, 0x4 ;  /* 0x00000004ff127803 */ /* 0x000fe20000000000 */
        /* <DEDUP_REMOVED lines=9> */
[----:B------:R-:W-:-:S04]  /*3990*/  IADD3 R0, R149, -0x2, RZ ;  /* 0xfffffffe95007810 */ /* 0x000fc80007ffe0ff */
[----:B------:R-:W-:Y:S01]  /*39a0*/  SHF.R.S32.HI R6, RZ, 0x1f, R0 ;  /* 0x0000001fff067819 */ /* 0x000fe20000011400 */
[----:B------:R-:W-:Y:S02]  /*39b0*/  IMAD R3, R143, R0, RZ ;  /* 0x000000008f037224 */ /* 0x000fe400078e02ff */
[----:B------:R-:W-:-:S04]  /*39c0*/  IMAD.WIDE.U32 R8, R0, R146, R150 ;  /* 0x0000009200087225 */ /* 0x000fc800078e0096 */
[----:B------:R-:W-:Y:S01]  /*39d0*/  IMAD R0, R6, R146, R3 ;  /* 0x0000009206007224 */ /* 0x000fe200078e0203 */
[----:B------:R-:W-:Y:S02]  /*39e0*/  LEA R6, P0, R8, c[0x0][0x1c8], 0x1 ;  /* 0x0000720008067a11 */ /* 0x000fe400078008ff */
[C---:B------:R-:W-:Y:S01]  /*39f0*/  SHF.L.U64.HI R3, R144.reuse, 0x6, R148 ;  /* 0x0000000690037819 */ /* 0x040fe20000010294 */
[----:B------:R-:W-:Y:S02]  /*3a00*/  IMAD.IADD R0, R9, 0x1, R0 ;  /* 0x0000000109007824 */ /* 0x000fe400078e0200 */
[----:B------:R-:W-:-:S03]  /*3a10*/  IMAD.SHL.U32 R9, R144, 0x40, RZ ;  /* 0x0000004090097824 */ /* 0x000fc600078e00ff */
        /* <DEDUP_REMOVED lines=26> */
.L_x_711:
[----:B------:R-:W-:Y:S01]  /*3bc0*/  LOP3.LUT R0, R142, 0xffffffe0, RZ, 0xc0, !PT ;  /* 0xffffffe08e007812 */ /* 0x000fe200078ec0ff */
[----:B-1----:R-:W-:Y:S01]  /*3bd0*/  IMAD.IADD R6, R141, 0x1, R140 ;  /* 0x000000018d067824 */ /* 0x002fe200078e028c */
[----:B------:R-:W-:Y:S01]  /*3be0*/  STL [R1+0x54], R224 ;  /* 0x000054e001007387 */ /* 0x000fe20000100800 */
[----:B------:R-:W-:-:S02]  /*3bf0*/  IMAD.SHL.U32 R216, R5, 0x2, RZ ;  /* 0x0000000205d87824 */ /* 0x000fc400078e00ff */
[----:B------:R-:W-:Y:S01]  /*3c00*/  IMAD.IADD R0, R145, 0x1, -R0 ;  /* 0x0000000191007824 */ /* 0x000fe200078e0a00 */
[----:B------:R1:W-:Y:S01]  /*3c10*/  STL [R1+0x50], R223 ;  /* 0x000050df01007387 */ /* 0x0003e20000100800 */
[----:B------:R-:W-:Y:S01]  /*3c20*/  IMAD R217, R4, 0x2, R216 ;  /* 0x0000000204d97824 */ /* 0x000fe200078e02d8 */
[C---:B------:R-:W-:Y:S02]  /*3c30*/  LEA R219, R2.reuse, R216, 0x1 ;  /* 0x000000d802db7211 */ /* 0x040fe400078e08ff */
[----:B------:R-:W-:Y:S01]  /*3c40*/  SHF.R.S32.HI R3, RZ, 0x1f, R0 ;  /* 0x0000001fff037819 */ /* 0x000fe20000011400 */
[----:B------:R-:W-:Y:S01]  /*3c50*/  STL [R1+0x4c], R222 ;  /* 0x00004cde01007387 */ /* 0x000fe20000100800 */
[----:B------:R-:W-:Y:S02]  /*3c60*/  IMAD R218, R2, 0x2, R217 ;  /* 0x0000000202da7824 */ /* 0x000fe400078e02d9 */
[----:B------:R-:W-:Y:S01]  /*3c70*/  LEA.HI R3, R3, R0, RZ, 0x2 ;  /* 0x0000000003037211 */ /* 0x000fe200078f10ff */
[----:B------:R-:W-:Y:S03]  /*3c80*/  STL [R1+0x48], R221 ;  /* 0x000048dd01007387 */ /* 0x000fe60000100800 */
[----:B------:R-:W-:Y:S01]  /*3c90*/  LOP3.LUT R3, R3, 0x7ffffffc, RZ, 0xc0, !PT ;  /* 0x7ffffffc03037812 */ /* 0x000fe200078ec0ff */
[----:B------:R-:W-:Y:S03]  /*3ca0*/  STL [R1+0x44], R220 ;  /* 0x000044dc01007387 */ /* 0x000fe60000100800 */
[----:B------:R-:W-:Y:S01]  /*3cb0*/  IADD3 R0, R0, -R3, RZ ;  /* 0x8000000300007210 */ /* 0x000fe20007ffe0ff */
[----:B------:R-:W-:Y:S04]  /*3cc0*/  STL [R1+0x40], R167 ;  /* 0x000040a701007387 */ /* 0x000fe80000100800 */
[----:B------:R-:W-:Y:S01]  /*3cd0*/  IMAD R0, R0, -0x2, R6 ;  /* 0xfffffffe00007824 */ /* 0x000fe200078e0206 */
[----:B------:R-:W-:Y:S04]  /*3ce0*/  LDSM.16.MT88.4 R72, [R219+0x3100] ;  /* 0x00310000db48783b */ /* 0x000fe80000004200 */
[C---:B------:R-:W-:Y:S01]  /*3cf0*/  ISETP.GT.AND P0, PT, R0.reuse, RZ, PT ;  /* 0x000000ff0000720c */ /* 0x040fe20003f04270 */
[----:B------:R-:W-:Y:S01]  /*3d00*/  LDSM.16.MT88.4 R88, [R216+0x6100] ;  /* 0x00610000d858783b */ /* 0x000fe20000004200 */
[----:B------:R-:W-:-:S02]  /*3d10*/  ISETP.GT.AND P1, PT, R0, 0x1, PT ;  /* 0x000000010000780c */ /* 0x000fc40003f24270 */
[----:B------:R-:W-:Y:S01]  /*3d20*/  FSEL R14, R86, -INF , P0 ;  /* 0xff800000560e7808 */ /* 0x000fe20000000000 */
[----:B------:R-:W-:Y:S01]  /*3d30*/  LDSM.16.MT88.4 R80, [R218+0x3100] ;  /* 0x00310000da50783b */ /* 0x000fe20000004200 */
[----:B------:R-:W-:Y:S02]  /*3d40*/  FSEL R7, R84, -INF , P0 ;  /* 0xff80000054077808 */ /* 0x000fe40000000000 */
[C---:B------:R-:W-:Y:S01]  /*3d50*/  ISETP.GT.AND P0, PT, R0.reuse, 0x8, PT ;  /* 0x000000080000780c */ /* 0x040fe20003f04270 */
[----:B------:R-:W-:Y:S01]  /*3d60*/  LDSM.16.MT88.4 R92, [R219+0x6100] ;  /* 0x00610000db5c783b */ /* 0x000fe20000004200 */
[----:B------:R-:W-:Y:S02]  /*3d70*/  FSEL R8, R85, -INF , P1 ;  /* 0xff80000055087808 */ /* 0x000fe40000800000 */
[----:B------:R-:W-:Y:S01]  /*3d80*/  FSEL R15, R87, -INF , P1 ;  /* 0xff800000570f7808 */ /* 0x000fe20000800000 */
[----:B------:R-:W0:Y:S01]  /*3d90*/  LDGDEPBAR ;  /* 0x00000000000079af */ /* 0x000e220000000000 */
[----:B------:R-:W-:-:S02]  /*3da0*/  ISETP.GT.AND P1, PT, R0, 0x9, PT ;  /* 0x000000090000780c */ /* 0x000fc40003f24270 */
[----:B------:R-:W-:Y:S01]  /*3db0*/  FSEL R9, R56, -INF , P0 ;  /* 0xff80000038097808 */ /* 0x000fe20000000000 */
[----:B------:R-:W-:Y:S01]  /*3dc0*/  LDSM.16.MT88.4 R84, [R216+0x3900] ;  /* 0x00390000d854783b */ /* 0x000fe20000004200 */
        /* <DEDUP_REMOVED lines=20> */
[----:B------:R-:W-:Y:S02]  /*3f10*/  ISETP.GT.AND P0, PT, R0, 0x20, PT ;  /* 0x000000200000780c */ /* 0x000fe40003f04270 */
        /* <DEDUP_REMOVED lines=19> */
[C---:B------:R-:W-:Y:S02]  /*4050*/  ISETP.GT.AND P0, PT, R0.reuse, 0x30, PT ;  /* 0x000000300000780c */ /* 0x040fe40003f04270 */
[----:B------:R-:W-:Y:S02]  /*4060*/  FSEL R104, R41, -INF , P1 ;  /* 0xff80000029687808 */ /* 0x000fe40000800000 */
[----:B------:R-:W-:Y:S02]  /*4070*/  FMNMX.FTZ R3, R105, R3, !PT ;  /* 0x0000000369037209 */ /* 0x000fe40007810000 */
[----:B------:R-:W-:Y:S02]  /*4080*/  FMNMX.FTZ R6, R21, R6, !PT ;  /* 0x0000000615067209 */ /* 0x000fe40007810000 */
[----:B------:R-:W-:Y:S02]  /*4090*/  ISETP.GT.AND P2, PT, R0, 0x31, PT ;  /* 0x000000310000780c */ /* 0x000fe40003f44270 */
[----:B------:R-:W-:-:S02]  /*40a0*/  FSEL R205, R36, -INF , P0 ;  /* 0xff80000024cd7808 */ /* 0x000fc40000000000 */
[----:B------:R-:W-:Y:S02]  /*40b0*/  FMNMX.FTZ R3, R104, R3, !PT ;  /* 0x0000000368037209 */ /* 0x000fe40007810000 */
[----:B------:R-:W-:Y:S02]  /*40c0*/  FMNMX.FTZ R6, R28, R6, !PT ;  /* 0x000000061c067209 */ /* 0x000fe40007810000 */
[----:B------:R-:W-:Y:S02]  /*40d0*/  FSEL R115, R43, -INF , P1 ;  /* 0xff8000002b737808 */ /* 0x000fe40000800000 */
[----:B------:R-:W-:Y:S01]  /*40e0*/  ISETP.GT.AND P1, PT, R0, 0x38, PT ;  /* 0x000000380000780c */ /* 0x000fe20003f24270 */
[----:B------:R-:W-:Y:S01]  /*40f0*/  LDSM.16.MT88.4 R40, [R216+0x900] ;  /* 0x00090000d828783b */ /* 0x000fe20000004200 */
[----:B------:R-:W-:Y:S02]  /*4100*/  FSEL R204, R37, -INF , P2 ;  /* 0xff80000025cc7808 */ /* 0x000fe40001000000 */
[----:B------:R-:W-:-:S02]  /*4110*/  FMNMX.FTZ R3, R205, R3, !PT ;  /* 0x00000003cd037209 */ /* 0x000fc40007810000 */
[----:B------:R-:W-:Y:S02]  /*4120*/  FMNMX.FTZ R6, R29, R6, !PT ;  /* 0x000000061d067209 */ /* 0x000fe40007810000 */
[----:B------:R-:W-:Y:S02]  /*4130*/  FSEL R206, R38, -INF , P0 ;  /* 0xff80000026ce7808 */ /* 0x000fe40000000000 */
[----:B------:R-:W-:Y:S02]  /*4140*/  ISETP.GT.AND P0, PT, R0, 0x39, PT ;  /* 0x000000390000780c */ /* 0x000fe40003f04270 */
        /* <DEDUP_REMOVED lines=15> */
[----:B------:R-:W-:-:S02]  /*4240*/  FSEL R212, R33, -INF , P0 ;  /* 0xff80000021d47808 */ /* 0x000fc40000000000 */
[C---:B------:R-:W-:Y:S02]  /*4250*/  ISETP.GT.AND P1, PT, R0.reuse, 0x48, PT ;  /* 0x000000480000780c */ /* 0x040fe40003f24270 */
        /* <DEDUP_REMOVED lines=15> */
[----:B------:R-:W-:Y:S01]  /*4350*/  FSEL R101, R24, -INF , P1 ;  /* 0xff80000018657808 */ /* 0x000fe20000800000 */
[----:B------:R-:W-:Y:S01]  /*4360*/  IMAD.MOV.U32 R2, RZ, RZ, R50 ;  /* 0x000000ffff027224 */ /* 0x000fe200078e0032 */
[----:B------:R-:W-:Y:S02]  /*4370*/  FMNMX.FTZ R3, R211, R3, !PT ;  /* 0x00000003d3037209 */ /* 0x000fe40007810000 */
[----:B------:R-:W-:-:S02]  /*4380*/  FSEL R207, R39, -INF , P2 ;  /* 0xff80000027cf7808 */ /* 0x000fc40001000000 */
[----:B------:R-:W-:Y:S01]  /*4390*/  FMNMX.FTZ R6, R206, R6, !PT ;  /* 0x00000006ce067209 */ /* 0x000fe20007810000 */
[----:B------:R-:W-:Y:S01]  /*43a0*/  LDSM.16.MT88.4 R36, [R217+0x900] ;  /* 0x00090000d924783b */ /* 0x000fe20000004200 */
[----:B------:R-:W-:Y:S02]  /*43b0*/  FSEL R116, R26, -INF , P1 ;  /* 0xff8000001a747808 */ /* 0x000fe40000800000 */
[----:B------:R-:W-:Y:S02]  /*43c0*/  FSEL R98, R27, -INF , P0 ;  /* 0xff8000001b627808 */ /* 0x000fe40000000000 */
[----:B------:R-:W-:Y:S02]  /*43d0*/  FSEL R109, R25, -INF , P0 ;  /* 0xff800000196d7808 */ /* 0x000fe40000000000 */
[----:B------:R-:W-:Y:S01]  /*43e0*/  ISETP.GT.AND P1, PT, R0, 0x58, PT ;  /* 0x000000580000780c */ /* 0x000fe20003f24270 */
[----:B------:R-:W-:Y:S01]  /*43f0*/  LDSM.16.MT88.4 R24, [R217+0x100] ;  /* 0x00010000d918783b */ /* 0x000fe20000004200 */
[----:B------:R-:W-:-:S02]  /*4400*/  FMNMX.FTZ R3, R101, R3, !PT ;  /* 0x0000000365037209 */ /* 0x000fc40007810000 */
[----:B------:R-:W-:Y:S02]  /*4410*/  ISETP.GT.AND P0, PT, R0, 0x59, PT ;  /* 0x000000590000780c */ /* 0x000fe40003f04270 */
[----:B------:R-:W-:Y:S02]  /*4420*/  FMNMX.FTZ R0, R207, R6, !PT ;  /* 0x00000006cf007209 */ /* 0x000fe40007810000 */
[----:B------:R-:W-:Y:S02]  /*4430*/  FSEL R120, R60, -INF , P1 ;  /* 0xff8000003c787808 */ /* 0x000fe40000800000 */
[----:B------:R-:W-:Y:S02]  /*4440*/  FMNMX.FTZ R164, R109, R3, !PT ;  /* 0x000000036da47209 */ /* 0x000fe40007810000 */
[----:B------:R-:W-:Y:S02]  /*4450*/  FMNMX.FTZ R0, R208, R0, !PT ;  /* 0x00000000d0007209 */ /* 0x000fe40007810000 */
[----:B------:R-:W-:-:S02]  /*4460*/  FSEL R111, R61, -INF , P0 ;  /* 0xff8000003d6f7808 */ /* 0x000fc40000000000 */
[----:B------:R-:W-:Y:S02]  /*4470*/  FMNMX.FTZ R164, R120, R164, !PT ;  /* 0x000000a478a47209 */ /* 0x000fe40007810000 */
[----:B------:R-:W-:Y:S02]  /*4480*/  FMNMX.FTZ R0, R209, R0, !PT ;  /* 0x00000000d1007209 */ /* 0x000fe40007810000 */
[----:B------:R-:W-:Y:S02]  /*4490*/  FMNMX.FTZ R164, R111, R164, !PT ;  /* 0x000000a46fa47209 */ /* 0x000fe40007810000 */
[----:B------:R-:W-:Y:S02]  /*44a0*/  FMNMX.FTZ R0, R102, R0, !PT ;  /* 0x0000000066007209 */ /* 0x000fe40007810000 */
[----:B------:R-:W-:Y:S01]  /*44b0*/  FSEL R110, R62, -INF , P1 ;  /* 0xff8000003e6e7808 */ /* 0x000fe20000800000 */
[----:B------:R-:W2:Y:S01]  /*44c0*/  SHFL.BFLY PT, R3, R164, 0x2, 0x1f ;  /* 0x0c401f00a4037f89 */ /* 0x000ea200000e0000 */
[----:B------:R-:W-:-:S02]  /*44d0*/  FMNMX.FTZ R0, R108, R0, !PT ;  /* 0x000000006c007209 */ /* 0x000fc40007810000 */
[----:B-1----:R-:W-:Y:S02]  /*44e0*/  FSEL R223, R63, -INF , P0 ;  /* 0xff8000003fdf7808 */ /* 0x002fe40000000000 */
[----:B------:R-:W-:Y:S01]  /*44f0*/  FMNMX.FTZ R0, R250, R0, !PT ;  /* 0x00000000fa007209 */ /* 0x000fe20007810000 */
[----:B------:R-:W-:Y:S01]  /*4500*/  LDSM.16.MT88.4 R60, [R219+0x3900] ;  /* 0x00390000db3c783b */ /* 0x000fe20000004200 */
[----:B------:R-:W-:Y:S02]  /*4510*/  ISETP.NE.AND P2, PT, R18, RZ, PT ;  /* 0x000000ff1200720c */ /* 0x000fe40003f45270 */
[----:B------:R-:W-:Y:S01]  /*4520*/  FMNMX.FTZ R0, R50, R0, !PT ;  /* 0x0000000032007209 */ /* 0x000fe20007810000 */
[----:B------:R-:W-:Y:S03]  /*4530*/  LDSM.16.MT88.4 R16, [R216+0x100] ;  /* 0x00010000d810783b */ /* 0x000fe60000004200 */
[----:B------:R-:W-:-:S04]  /*4540*/  FMNMX.FTZ R0, R116, R0, !PT ;  /* 0x0000000074007209 */ /* 0x000fc80007810000 */
[----:B------:R-:W-:-:S04]  /*4550*/  FMNMX.FTZ R0, R98, R0, !PT ;  /* 0x0000000062007209 */ /* 0x000fc80007810000 */
[----:B------:R-:W-:Y:S02]  /*4560*/  FMNMX.FTZ R0, R110, R0, !PT ;  /* 0x000000006e007209 */ /* 0x000fe40007810000 */
[----:B--2---:R-:W-:Y:S02]  /*4570*/  FMNMX.FTZ R164, R164, R3, !PT ;  /* 0x00000003a4a47209 */ /* 0x004fe40007810000 */
[----:B------:R-:W-:-:S03]  /*4580*/  FMNMX.FTZ R3, R223, R0, !PT ;  /* 0x00000000df037209 */ /* 0x000fc60007810000 */
[----:B------:R-:W1:Y:S04]  /*4590*/  SHFL.BFLY PT, R0, R164, 0x1, 0x1f ;  /* 0x0c201f00a4007f89 */ /* 0x000e6800000e0000 */
[----:B------:R-:W2:Y:S01]  /*45a0*/  SHFL.BFLY PT, R6, R3, 0x2, 0x1f ;  /* 0x0c401f0003067f89 */ /* 0x000ea200000e0000 */
[----:B-1----:R-:W-:Y:S02]  /*45b0*/  FMNMX.FTZ R164, R164, R0, !PT ;  /* 0x00000000a4a47209 */ /* 0x002fe40007810000 */
[----:B--2---:R-:W-:-:S03]  /*45c0*/  FMNMX.FTZ R3, R3, R6, !PT ;  /* 0x0000000603037209 */ /* 0x004fc60007810000 */
[C---:B------:R-:W-:Y:S01]  /*45d0*/  FMUL.FTZ R12, R164.reuse, c[0x0][0x2d0] ;  /* 0x0000b400a40c7a20 */ /* 0x040fe20000410000 */
[----:B------:R-:W-:Y:S01]  /*45e0*/  FSETP.NEU.FTZ.AND P0, PT, R164, -INF , PT ;  /* 0xff800000a400780b */ /* 0x000fe20003f1d000 */
[----:B------:R-:W1:Y:S03]  /*45f0*/  SHFL.BFLY PT, R6, R3, 0x1, 0x1f ;  /* 0x0c201f0003067f89 */ /* 0x000e6600000e0000 */
[----:B------:R-:W-:-:S05]  /*4600*/  FSEL R12, R12, RZ, P0 ;  /* 0x000000ff0c0c7208 */ /* 0x000fca0000000000 */
[----:B------:R-:W-:-:S04]  /*4610*/  FFMA.FTZ R0, R7, c[0x0][0x2d0], -R12 ;  /* 0x0000b40007007a23 */ /* 0x000fc8000001080c */
[----:B------:R2:W-:Y:S01]  /*4620*/  MUFU.EX2 R252, R0 ;  /* 0x0000000000fc7308 */ /* 0x0005e20000000800 */
[----:B-1----:R-:W-:Y:S01]  /*4630*/  FMNMX.FTZ R3, R3, R6, !PT ;  /* 0x0000000603037209 */ /* 0x002fe20007810000 */
[--C-:B------:R-:W-:Y:S02]  /*4640*/  FFMA.FTZ R6, R11, c[0x0][0x2d0], -R12.reuse ;  /* 0x0000b4000b067a23 */ /* 0x100fe4000001080c */
[----:B--2---:R-:W-:Y:S01]  /*4650*/  FFMA.FTZ R0, R8, c[0x0][0x2d0], -R12 ;  /* 0x0000b40008007a23 */ /* 0x004fe2000001080c */
[----:B------:R-:W-:-:S03]  /*4660*/  FSETP.NEU.FTZ.AND P0, PT, R3, -INF , PT ;  /* 0xff8000000300780b */ /* 0x000fc60003f1d000 */
[----:B------:R1:W-:Y:S08]  /*4670*/  MUFU.EX2 R97, R6 ;  /* 0x0000000600617308 */ /* 0x0003f00000000800 */
[----:B------:R2:W3:Y:S01]  /*4680*/  MUFU.EX2 R215, R0 ;  /* 0x0000000000d77308 */ /* 0x0004e20000000800 */
[----:B-1----:R-:W-:Y:S02]  /*4690*/  FFMA.FTZ R6, R13, c[0x0][0x2d0], -R12 ;  /* 0x0000b4000d067a23 */ /* 0x002fe4000001080c */
[----:B------:R-:W-:-:S05]  /*46a0*/  IMAD.MOV.U32 R13, RZ, RZ, R109 ;  /* 0x000000ffff0d7224 */ /* 0x000fca00078e006d */
[----:B------:R-:W-:Y:S01]  /*46b0*/  MUFU.EX2 R214, R6 ;  /* 0x0000000600d67308 */ /* 0x000fe20000000800 */
[----:B--2---:R-:W-:Y:S01]  /*46c0*/  FFMA.FTZ R0, R9, c[0x0][0x2d0], -R12 ;  /* 0x0000b40009007a23 */ /* 0x004fe2000001080c */
[----:B---3--:R-:W-:-:S06]  /*46d0*/  F2FP.BF16.PACK_AB R8, R215, R252 ;  /* 0x000000fcd708723e */ /* 0x008fcc00000010ff */
[----:B------:R1:W-:Y:S02]  /*46e0*/  MUFU.EX2 R167, R0 ;  /* 0x0000000000a77308 */ /* 0x0003e40000000800 */
[----:B-1----:R-:W-:-:S06]  /*46f0*/  FFMA.FTZ R0, R10, c[0x0][0x2d0], -R12 ;  /* 0x0000b4000a007a23 */ /* 0x002fcc000001080c */
[----:B------:R1:W2:Y:S02]  /*4700*/  MUFU.EX2 R117, R0 ;  /* 0x0000000000757308 */ /* 0x0002a40000000800 */
[----:B-1----:R-:W-:Y:S01]  /*4710*/  FMUL.FTZ R0, R3, c[0x0][0x2d0] ;  /* 0x0000b40003007a20 */ /* 0x002fe20000410000 */
[----:B--2---:R-:W-:-:S04]  /*4720*/  F2FP.BF16.PACK_AB R10, R117, R167 ;  /* 0x000000a7750a723e */ /* 0x004fc800000010ff */
[----:B------:R-:W-:-:S05]  /*4730*/  FSEL R0, R0, RZ, P0 ;  /* 0x000000ff00007208 */ /* 0x000fca0000000000 */
[--C-:B------:R-:W-:Y:S02]  /*4740*/  FFMA.FTZ R5, R14, c[0x0][0x2d0], -R0.reuse ;  /* 0x0000b4000e057a23 */ /* 0x100fe40000010800 */
[--C-:B------:R-:W-:Y:S02]  /*4750*/  FFMA.FTZ R4, R21, c[0x0][0x2d0], -R0.reuse ;  /* 0x0000b40015047a23 */ /* 0x100fe40000010800 */
[----:B------:R1:W-:Y:S08]  /*4760*/  MUFU.EX2 R14, R5 ;  /* 0x00000005000e7308 */ /* 0x0003f00000000800 */
[----:B------:R2:W-:Y:S01]  /*4770*/  MUFU.EX2 R96, R4 ;  /* 0x0000000400607308 */ /* 0x0005e20000000800 */
[----:B-1----:R-:W-:-:S07]  /*4780*/  FFMA.FTZ R5, R15, c[0x0][0x2d0], -R0 ;  /* 0x0000b4000f057a23 */ /* 0x002fce0000010800 */
[----:B------:R1:W3:Y:S01]  /*4790*/  MUFU.EX2 R220, R5 ;  /* 0x0000000500dc7308 */ /* 0x0002e20000000800 */
[----:B--2---:R-:W-:-:S07]  /*47a0*/  FFMA.FTZ R4, R22, c[0x0][0x2d0], -R12 ;  /* 0x0000b40016047a23 */ /* 0x004fce000001080c */
[----:B------:R2:W-:Y:S01]  /*47b0*/  MUFU.EX2 R224, R4 ;  /* 0x0000000400e07308 */ /* 0x0005e20000000800 */
[----:B-1----:R-:W-:Y:S01]  /*47c0*/  FFMA.FTZ R5, R20, c[0x0][0x2d0], -R0 ;  /* 0x0000b40014057a23 */ /* 0x002fe20000010800 */
[----:B---3--:R-:W-:-:S06]  /*47d0*/  F2FP.BF16.PACK_AB R9, R220, R14 ;  /* 0x0000000edc09723e */ /* 0x008fcc00000010ff */
[----:B------:R-:W1:Y:S01]  /*47e0*/  MUFU.EX2 R99, R5 ;  /* 0x0000000500637308 */ /* 0x000e620000000800 */
[----:B--2---:R-:W-:-:S07]  /*47f0*/  FFMA.FTZ R4, R23, c[0x0][0x2d0], -R12 ;  /* 0x0000b40017047a23 */ /* 0x004fce000001080c */
[----:B------:R2:W3:Y:S01]  /*4800*/  MUFU.EX2 R15, R4 ;  /* 0x00000004000f7308 */ /* 0x0004e20000000800 */
[----:B-1----:R-:W-:-:S07]  /*4810*/  F2FP.BF16.PACK_AB R11, R96, R99 ;  /* 0x00000063600b723e */ /* 0x002fce00000010ff */
[----:B------:R-:W-:Y:S01]  /*4820*/  HMMA.16816.F32.BF16 R32, R8, R16, RZ ;  /* 0x000000100820723c */ /* 0x000fe200000418ff */
[----:B--2---:R-:W-:Y:S01]  /*4830*/  FFMA.FTZ R4, R28, c[0x0][0x2d0], -R0 ;  /* 0x0000b4001c047a23 */ /* 0x004fe20000010800 */
[----:B---3--:R-:W-:-:S03]  /*4840*/  F2FP.BF16.PACK_AB R6, R15, R224 ;  /* 0x000000e00f06723e */ /* 0x008fc600000010ff */
[----:B------:R1:W-:Y:S03]  /*4850*/  MUFU.EX2 R103, R4 ;  /* 0x0000000400677308 */ /* 0x0003e60000000800 */
        /* <DEDUP_REMOVED lines=16> */
[----:B------:R-:W-:Y:S01]  /*4960*/  HMMA.16816.F32.BF16 R180, R4, R38, R16 ;  /* 0x0000002604b4723c */ /* 0x000fe20000041810 */
[----:B------:R-:W2:Y:S07]  /*4970*/  LDSM.16.MT88.4 R36, [R216+0x3100] ;  /* 0x00310000d824783b */ /* 0x000eae0000004200 */
[----:B------:R-:W-:Y:S01]  /*4980*/  HMMA.16816.F32.BF16 R28, R8, R44, RZ ;  /* 0x0000002c081c723c */ /* 0x000fe200000418ff */
[----:B------:R-:W3:Y:S07]  /*4990*/  LDSM.16.MT88.4 R44, [R217+0x3100] ;  /* 0x00310000d92c783b */ /* 0x000eee0000004200 */
[----:B------:R-:W-:Y:S01]  /*49a0*/  HMMA.16816.F32.BF16 R200, R4, R40, R32 ;  /* 0x0000002804c8723c */ /* 0x000fe20000041820 */
[----:B------:R-:W4:Y:S07]  /*49b0*/  LDSM.16.MT88.4 R32, [R218+0x900] ;  /* 0x00090000da20783b */ /* 0x000f2e0000004200 */
[C---:B-1----:R-:W-:Y:S08]  /*49c0*/  HMMA.16816.F32.BF16 R16, R8.reuse, R50, RZ ;  /* 0x000000320810723c */ /* 0x042ff000000418ff */
[----:B------:R-:W-:Y:S08]  /*49d0*/  HMMA.16816.F32.BF16 R20, R8, R48, RZ ;  /* 0x000000300814723c */ /* 0x000ff000000418ff */
[C---:B------:R-:W-:Y:S08]  /*49e0*/  HMMA.16816.F32.BF16 R172, R4.reuse, R52, R28 ;  /* 0x0000003404ac723c */ /* 0x040ff0000004181c */
[----:B------:R-:W-:Y:S08]  /*49f0*/  HMMA.16816.F32.BF16 R192, R4, R54, R24 ;  /* 0x0000003604c0723c */ /* 0x000ff00000041818 */
[C---:B--2---:R-:W-:Y:S08]  /*4a00*/  HMMA.16816.F32.BF16 R52, R8.reuse, R36, RZ ;  /* 0x000000240834723c */ /* 0x044ff000000418ff */
[C---:B------:R-:W-:Y:S08]  /*4a10*/  HMMA.16816.F32.BF16 R48, R8.reuse, R38, RZ ;  /* 0x000000260830723c */ /* 0x040ff000000418ff */
[C---:B---3--:R-:W-:Y:S08]  /*4a20*/  HMMA.16816.F32.BF16 R36, R8.reuse, R46, RZ ;  /* 0x0000002e0824723c */ /* 0x048ff000000418ff */
[C---:B------:R-:W-:Y:S08]  /*4a30*/  HMMA.16816.F32.BF16 R28, R8.reuse, R74, RZ ;  /* 0x0000004a081c723c */ /* 0x040ff000000418ff */
[----:B------:R-:W-:Y:S08]  /*4a40*/  HMMA.16816.F32.BF16 R40, R8, R44, RZ ;  /* 0x0000002c0828723c */ /* 0x000ff000000418ff */
[C---:B----4-:R-:W-:Y:S08]  /*4a50*/  HMMA.16816.F32.BF16 R176, R4.reuse, R34, R16 ;  /* 0x0000002204b0723c */ /* 0x050ff00000041810 */
[----:B------:R-:W-:Y:S08]  /*4a60*/  HMMA.16816.F32.BF16 R184, R4, R32, R20 ;  /* 0x0000002004b8723c */ /* 0x000ff00000041814 */
[C---:B------:R-:W-:Y:S08]  /*4a70*/  HMMA.16816.F32.BF16 R16, R8.reuse, R88, RZ ;  /* 0x000000580810723c */ /* 0x040ff000000418ff */
[C---:B------:R-:W-:Y:S08]  /*4a80*/  HMMA.16816.F32.BF16 R24, R8.reuse, R80, RZ ;  /* 0x000000500818723c */ /* 0x040ff000000418ff */
[----:B------:R-:W-:Y:S01]  /*4a90*/  HMMA.16816.F32.BF16 R20, R8, R82, RZ ;  /* 0x000000520814723c */ /* 0x000fe200000418ff */
[----:B------:R-:W-:Y:S07]  /*4aa0*/  LDSM.16.MT88.4 R80, [R218+0x6900] ;  /* 0x00690000da50783b */ /* 0x000fee0000004200 */
[C---:B------:R-:W-:Y:S01]  /*4ab0*/  HMMA.16816.F32.BF16 R128, R4.reuse, R66, R36 ;  /* 0x000000420480723c */ /* 0x040fe20000041824 */
[----:B------:R-:W1:Y:S07]  /*4ac0*/  LDSM.16.MT88.4 R36, [R216+0x9100] ;  /* 0x00910000d824783b */ /* 0x000e6e0000004200 */
[C---:B------:R-:W-:Y:S01]  /*4ad0*/  HMMA.16816.F32.BF16 R168, R4.reuse, R62, R28 ;  /* 0x0000003e04a8723c */ /* 0x040fe2000004181c */
[----:B------:R-:W2:Y:S07]  /*4ae0*/  LDSM.16.MT88.4 R28, [R218+0x6100] ;  /* 0x00610000da1c783b */ /* 0x000eae0000004200 */
[----:B------:R-:W-:Y:S01]  /*4af0*/  HMMA.16816.F32.BF16 R144, R4, R84, R52 ;  /* 0x000000540490723c */ /* 0x000fe20000041834 */
[----:B------:R-:W-:Y:S06]  /*4b00*/  LDSM.16.MT88.4 R52, [R219+0x9100] ;  /* 0x00910000db34783b */ /* 0x000fec0000004200 */
[----:B------:R-:W-:Y:S01]  /*4b10*/  MOV R85, R117 ;  /* 0x0000007500557202 */ /* 0x000fe20000000f00 */
[----:B------:R-:W-:Y:S01]  /*4b20*/  IMAD.MOV.U32 R84, RZ, RZ, R116 ;  /* 0x000000ffff547224 */ /* 0x000fe200078e0074 */
[----:B------:R-:W-:Y:S01]  /*4b30*/  HMMA.16816.F32.BF16 R44, R8, R90, RZ ;  /* 0x0000005a082c723c */ /* 0x000fe200000418ff */
[----:B------:R-:W-:Y:S07]  /*4b40*/  LDSM.16.MT88.4 R88, [R217+0x6900] ;  /* 0x00690000d958783b */ /* 0x000fee0000004200 */
[C---:B------:R-:W-:Y:S01]  /*4b50*/  HMMA.16816.F32.BF16 R116, R4.reuse, R86, R48 ;  /* 0x000000560474723c */ /* 0x040fe20000041830 */
[----:B------:R-:W3:Y:S06]  /*4b60*/  LDSM.16.MT88.4 R48, [R219+0x6900] ;  /* 0x00690000db30783b */ /* 0x000eec0000004200 */
[----:B------:R-:W-:Y:S01]  /*4b70*/  IMAD.MOV.U32 R87, RZ, RZ, R120 ;  /* 0x000000ffff577224 */ /* 0x000fe200078e0078 */
[----:B------:R-:W-:Y:S01]  /*4b80*/  HMMA.16816.F32.BF16 R124, R4, R64, R40 ;  /* 0x00000040047c723c */ /* 0x000fe20000041828 */
[----:B------:R-:W4:Y:S01]  /*4b90*/  LDSM.16.MT88.4 R40, [R217+0x9100] ;  /* 0x00910000d928783b */ /* 0x000f220000004200 */
[----:B------:R-:W-:-:S03]  /*4ba0*/  MOV R86, R111 ;  /* 0x0000006f00567202 */ /* 0x000fc60000000f00 */
[----:B------:R-:W1:Y:S03]  /*4bb0*/  LDSM.16.MT88.4 R64, [R218+0x9100] ;  /* 0x00910000da40783b */ /* 0x000e660000004200 */
[----:B------:R-:W-:Y:S01]  /*4bc0*/  HMMA.16816.F32.BF16 R32, R8, R72, RZ ;  /* 0x000000480820723c */ /* 0x000fe200000418ff */
[----:B------:R-:W-:Y:S07]  /*4bd0*/  LDSM.16.MT88.4 R72, [R217+0x9900] ;  /* 0x00990000d948783b */ /* 0x000fee0000004200 */
[C---:B------:R-:W-:Y:S08]  /*4be0*/  HMMA.16816.F32.BF16 R156, R4.reuse, R68, R16 ;  /* 0x00000044049c723c */ /* 0x040ff00000041810 */
[C---:B------:R-:W-:Y:S08]  /*4bf0*/  HMMA.16816.F32.BF16 R148, R4.reuse, R56, R24 ;  /* 0x000000380494723c */ /* 0x040ff00000041818 */
[----:B------:R-:W-:Y:S08]  /*4c00*/  HMMA.16816.F32.BF16 R160, R4, R58, R20 ;  /* 0x0000003a04a0723c */ /* 0x000ff00000041814 */
[C---:B------:R-:W-:Y:S08]  /*4c10*/  HMMA.16816.F32.BF16 R16, R8.reuse, R92, RZ ;  /* 0x0000005c0810723c */ /* 0x040ff000000418ff */
[C---:B------:R-:W-:Y:S08]  /*4c20*/  HMMA.16816.F32.BF16 R24, R8.reuse, R76, RZ ;  /* 0x0000004c0818723c */ /* 0x040ff000000418ff */
[----:B------:R-:W-:Y:S01]  /*4c30*/  HMMA.16816.F32.BF16 R20, R8, R78, RZ ;  /* 0x0000004e0814723c */ /* 0x000fe200000418ff */
[----:B------:R-:W3:Y:S07]  /*4c40*/  LDSM.16.MT88.4 R76, [R216+0x9900] ;  /* 0x00990000d84c783b */ /* 0x000eee0000004200 */
[C---:B------:R-:W-:Y:S01]  /*4c50*/  HMMA.16816.F32.BF16 R152, R4.reuse, R70, R44 ;  /* 0x000000460498723c */ /* 0x040fe2000004182c */
[----:B------:R-:W3:Y:S07]  /*4c60*/  LDSM.16.MT88.4 R68, [R219+0x9900] ;  /* 0x00990000db44783b */ /* 0x000eee0000004200 */
[----:B------:R-:W-:Y:S08]  /*4c70*/  HMMA.16816.F32.BF16 R136, R4, R60, R32 ;  /* 0x0000003c0488723c */ /* 0x000ff00000041820 */
[C---:B-1----:R-:W-:Y:S08]  /*4c80*/  HMMA.16816.F32.BF16 R32, R8.reuse, R36, RZ ;  /* 0x000000240820723c */ /* 0x042ff000000418ff */
[C---:B--2---:R-:W-:Y:S08]  /*4c90*/  HMMA.16816.F32.BF16 R56, R8.reuse, R28, RZ ;  /* 0x0000001c0838723c */ /* 0x044ff000000418ff */
[C---:B------:R-:W-:Y:S08]  /*4ca0*/  HMMA.16816.F32.BF16 R44, R8.reuse, R30, RZ ;  /* 0x0000001e082c723c */ /* 0x040ff000000418ff */
[C---:B------:R-:W-:Y:S08]  /*4cb0*/  HMMA.16816.F32.BF16 R28, R8.reuse, R38, RZ ;  /* 0x00000026081c723c */ /* 0x040ff000000418ff */
[----:B------:R-:W-:Y:S08]  /*4cc0*/  HMMA.16816.F32.BF16 R60, R8, R94, RZ ;  /* 0x0000005e083c723c */ /* 0x000ff000000418ff */
[----:B---3--:R-:W-:Y:S07]  /*4cd0*/  HMMA.16816.F32.BF16 R120, R4, R48, R16 ;  /* 0x000000300478723c */ /* 0x008fee0000041810 */
[----:B------:R-:W-:Y:S01]  /*4ce0*/  IMAD.MOV.U32 R49, RZ, RZ, R100 ;  /* 0x000000ffff317224 */ /* 0x000fe200078e0064 */
[----:B------:R-:W-:Y:S01]  /*4cf0*/  HMMA.16816.F32.BF16 R16, R8, R52, RZ ;  /* 0x000000340810723c */ /* 0x000fe200000418ff */
[----:B------:R-:W-:-:S07]  /*4d00*/  MOV R48, R101 ;  /* 0x0000006500307202 */ /* 0x000fce0000000f00 */
[C---:B------:R-:W-:Y:S07]  /*4d10*/  HMMA.16816.F32.BF16 R140, R4.reuse, R88, R24 ;  /* 0x00000058048c723c */ /* 0x040fee0000041818 */
[----:B------:R-:W-:Y:S01]  /*4d20*/  IMAD.MOV.U32 R89, RZ, RZ, R110 ;  /* 0x000000ffff597224 */ /* 0x000fe200078e006e */
[----:B------:R-:W-:Y:S01]  /*4d30*/  HMMA.16816.F32.BF16 R132, R4, R90, R20 ;  /* 0x0000005a0484723c */ /* 0x000fe20000041814 */
[----:B------:R-:W-:-:S06]  /*4d40*/  MOV R88, R108 ;  /* 0x0000006c00587202 */ /* 0x000fcc0000000f00 */
[----:B------:R-:W-:Y:S01]  /*4d50*/  IMAD.MOV.U32 R90, RZ, RZ, R103 ;  /* 0x000000ffff5a7224 */ /* 0x000fe200078e0067 */
[----:B----4-:R-:W-:Y:S01]  /*4d60*/  HMMA.16816.F32.BF16 R24, R8, R40, RZ ;  /* 0x000000280818723c */ /* 0x010fe200000418ff */
[----:B------:R-:W-:-:S07]  /*4d70*/  IMAD.MOV.U32 R91, RZ, RZ, R102 ;  /* 0x000000ffff5b7224 */ /* 0x000fce00078e0066 */
[C---:B------:R-:W-:Y:S08]  /*4d80*/  HMMA.16816.F32.BF16 R20, R8.reuse, R42, RZ ;  /* 0x0000002a0814723c */ /* 0x040ff000000418ff */
[C---:B------:R-:W-:Y:S08]  /*4d90*/  HMMA.16816.F32.BF16 R36, R8.reuse, R54, RZ ;  /* 0x000000360824723c */ /* 0x040ff000000418ff */
[C---:B------:R-:W-:Y:S07]  /*4da0*/  HMMA.16816.F32.BF16 R52, R8.reuse, R64, RZ ;  /* 0x000000400834723c */ /* 0x040fee00000418ff */
[----:B------:R-:W-:Y:S01]  /*4db0*/  IMAD.MOV.U32 R65, RZ, RZ, R99 ;  /* 0x000000ffff417224 */ /* 0x000fe200078e0063 */
[----:B------:R-:W-:Y:S01]  /*4dc0*/  HMMA.16816.F32.BF16 R40, R8, R66, RZ ;  /* 0x000000420828723c */ /* 0x000fe200000418ff */
[----:B------:R-:W1:Y:S07]  /*4dd0*/  LDSM.16.MT88.4 R8, [R218+0x9900] ;  /* 0x00990000da08783b */ /* 0x000e6e0000004200 */
[C---:B------:R-:W-:Y:S07]  /*4de0*/  HMMA.16816.F32.BF16 R92, R4.reuse, R76, R32 ;  /* 0x0000004c045c723c */ /* 0x040fee0000041820 */
        /* <DEDUP_REMOVED lines=8> */
[----:B------:R-:W-:-:S04]  /*4e70*/  IMAD.MOV.U32 R50, RZ, RZ, R96 ;  /* 0x000000ffff327224 */ /* 0x000fc800078e0060 */
[----:B------:R-:W-:Y:S01]  /*4e80*/  MOV R31, R49 ;  /* 0x00000031001f7202 */ /* 0x000fe20000000f00 */
[----:B------:R-:W-:Y:S01]  /*4e90*/  IMAD.MOV.U32 R49, RZ, RZ, R2 ;  /* 0x000000ffff317224 */ /* 0x000fe200078e0002 */
[----:B------:R-:W-:Y:S01]  /*4ea0*/  HMMA.16816.F32.BF16 R96, R4, R82, R44 ;  /* 0x000000520460723c */ /* 0x000fe2000004182c */
[----:B------:R-:W-:Y:S02]  /*4eb0*/  FFMA.FTZ R2, R107, c[0x0][0x2d0], -R12 ;  /* 0x0000b4006b027a23 */ /* 0x000fe4000001080c */
[----:B------:R-:W-:Y:S01]  /*4ec0*/  IMAD.MOV.U32 R30, RZ, RZ, R86 ;  /* 0x000000ffff1e7224 */ /* 0x000fe200078e0056 */
[----:B------:R-:W-:Y:S01]  /*4ed0*/  MOV R86, R15 ;  /* 0x0000000f00567202 */ /* 0x000fe20000000f00 */
[----:B------:R-:W-:-:S03]  /*4ee0*/  IMAD.MOV.U32 R28, RZ, RZ, R65 ;  /* 0x000000ffff1c7224 */ /* 0x000fc600078e0041 */
[----:B------:R-:W-:Y:S01]  /*4ef0*/  HMMA.16816.F32.BF16 R44, R4, R68, R16 ;  /* 0x00000044042c723c */ /* 0x000fe20000041810 */
[----:B------:R-:W2:Y:S01]  /*4f00*/  LDSM.16.MT88.4 R16, [R216+0x1100] ;  /* 0x00110000d810783b */ /* 0x000ea20000004200 */
[----:B------:R-:W-:-:S05]  /*4f10*/  MOV R62, R86 ;  /* 0x00000056003e7202 */ /* 0x000fca0000000f00 */
[----:B------:R-:W-:Y:S01]  /*4f20*/  MOV R69, R252 ;  /* 0x000000fc00457202 */ /* 0x000fe20000000f00 */
[C---:B------:R-:W-:Y:S01]  /*4f30*/  HMMA.16816.F32.BF16 R100, R4.reuse, R80, R56 ;  /* 0x000000500464723c */ /* 0x040fe20000041838 */
[----:B------:R3:W-:Y:S07]  /*4f40*/  MUFU.EX2 R252, R2 ;  /* 0x0000000200fc7308 */ /* 0x0007ee0000000800 */
[C---:B------:R-:W-:Y:S01]  /*4f50*/  HMMA.16816.F32.BF16 R80, R4.reuse, R72, R24 ;  /* 0x000000480450723c */ /* 0x040fe20000041818 */
[----:B------:R-:W-:Y:S07]  /*4f60*/  LDSM.16.MT88.4 R24, [R219+0x1100] ;  /* 0x00110000db18783b */ /* 0x000fee0000004200 */
[----:B------:R-:W-:Y:S01]  /*4f70*/  HMMA.16816.F32.BF16 R72, R4, R74, R20 ;  /* 0x0000004a0448723c */ /* 0x000fe20000041814 */
[----:B---3--:R-:W-:-:S04]  /*4f80*/  FFMA.FTZ R2, R106, c[0x0][0x2d0], -R12 ;  /* 0x0000b4006a027a23 */ /* 0x008fc8000001080c */
[----:B------:R3:W4:Y:S02]  /*4f90*/  MUFU.EX2 R29, R2 ;  /* 0x00000002001d7308 */ /* 0x0007240000000800 */
[----:B------:R-:W-:Y:S01]  /*4fa0*/  IMAD.MOV.U32 R23, RZ, RZ, R48 ;  /* 0x000000ffff177224 */ /* 0x000fe200078e0030 */
[C---:B-1----:R-:W-:Y:S01]  /*4fb0*/  HMMA.16816.F32.BF16 R52, R4.reuse, R8, R52 ;  /* 0x000000080434723c */ /* 0x042fe20000041834 */
[----:B------:R-:W-:Y:S01]  /*4fc0*/  IMAD.MOV.U32 R20, RZ, RZ, R85 ;  /* 0x000000ffff147224 */ /* 0x000fe200078e0055 */
[----:B------:R-:W-:Y:S01]  /*4fd0*/  MOV R21, R84 ;  /* 0x0000005400157202 */ /* 0x000fe20000000f00 */
[----:B------:R-:W-:Y:S02]  /*4fe0*/  IMAD.MOV.U32 R85, RZ, RZ, R250 ;  /* 0x000000ffff557224 */ /* 0x000fe400078e00fa */
[----:B------:R-:W-:Y:S02]  /*4ff0*/  IMAD.MOV.U32 R22, RZ, RZ, R87 ;  /* 0x000000ffff167224 */ /* 0x000fe400078e0057 */
[----:B------:R-:W-:Y:S01]  /*5000*/  IMAD.MOV.U32 R87, RZ, RZ, R14 ;  /* 0x000000ffff577224 */ /* 0x000fe200078e000e */
[----:B------:R-:W-:Y:S01]  /*5010*/  HMMA.16816.F32.BF16 R40, R4, R10, R40 ;  /* 0x0000000a0428723c */ /* 0x000fe20000041828 */
[----:B------:R-:W1:Y:S01]  /*5020*/  LDSM.16.MT88.4 R8, [R217+0x1100] ;  /* 0x00110000d908783b */ /* 0x000e620000004200 */
[----:B------:R-:W-:-:S02]  /*5030*/  IMAD.MOV.U32 R84, RZ, RZ, R224 ;  /* 0x000000ffff547224 */ /* 0x000fc400078e00e0 */
[----:B------:R-:W-:Y:S02]  /*5040*/  IMAD.MOV.U32 R63, RZ, RZ, R87 ;  /* 0x000000ffff3f7224 */ /* 0x000fe400078e0057 */
[--C-:B---3--:R-:W-:Y:S02]  /*5050*/  FFMA.FTZ R2, R105, c[0x0][0x2d0], -R12.reuse ;  /* 0x0000b40069027a23 */ /* 0x108fe4000001080c */
[----:B------:R-:W-:Y:S02]  /*5060*/  HMMA.16816.F32.BF16 R36, R4, R70, R36 ;  /* 0x000000460424723c */ /* 0x000fe40000041824 */
[----:B------:R3:W-:Y:S05]  /*5070*/  MUFU.EX2 R15, R2 ;  /* 0x00000002000f7308 */ /* 0x0007ea0000000800 */
[----:B----4-:R-:W-:Y:S01]  /*5080*/  F2FP.BF16.PACK_AB R4, R29, R252 ;  /* 0x000000fc1d04723e */ /* 0x010fe200000010ff */
[----:B---3--:R-:W-:-:S04]  /*5090*/  FFMA.FTZ R2, R104, c[0x0][0x2d0], -R12 ;  /* 0x0000b40068027a23 */ /* 0x008fc8000001080c */
[----:B------:R3:W-:Y:S02]  /*50a0*/  MUFU.EX2 R48, R2 ;  /* 0x0000000200307308 */ /* 0x0007e40000000800 */
[----:B---3--:R-:W-:-:S06]  /*50b0*/  FFMA.FTZ R2, R112, c[0x0][0x2d0], -R0 ;  /* 0x0000b40070027a23 */ /* 0x008fcc0000010800 */
[----:B------:R3:W-:Y:S02]  /*50c0*/  MUFU.EX2 R250, R2 ;  /* 0x0000000200fa7308 */ /* 0x0007e40000000800 */
[----:B---3--:R-:W-:-:S06]  /*50d0*/  FFMA.FTZ R2, R113, c[0x0][0x2d0], -R0 ;  /* 0x0000b40071027a23 */ /* 0x008fcc0000010800 */
[----:B------:R3:W4:Y:S02]  /*50e0*/  MUFU.EX2 R61, R2 ;  /* 0x00000002003d7308 */ /* 0x0007240000000800 */
[----:B---3--:R-:W-:Y:S01]  /*50f0*/  FFMA.FTZ R2, R114, c[0x0][0x2d0], -R0 ;  /* 0x0000b40072027a23 */ /* 0x008fe20000010800 */
[----:B----4-:R-:W-:-:S05]  /*5100*/  F2FP.BF16.PACK_AB R5, R61, R250 ;  /* 0x000000fa3d05723e */ /* 0x010fca00000010ff */
[----:B------:R3:W-:Y:S02]  /*5110*/  MUFU.EX2 R14, R2 ;  /* 0x00000002000e7308 */ /* 0x0007e40000000800 */
[----:B---3--:R-:W-:-:S06]  /*5120*/  FFMA.FTZ R2, R115, c[0x0][0x2d0], -R0 ;  /* 0x0000b40073027a23 */ /* 0x008fcc0000010800 */
[----:B------:R3:W4:Y:S02]  /*5130*/  MUFU.EX2 R224, R2 ;  /* 0x0000000200e07308 */ /* 0x0007240000000800 */
[----:B---3--:R-:W-:Y:S01]  /*5140*/  IMAD.MOV.U32 R2, RZ, RZ, R48 ;  /* 0x000000ffff027224 */ /* 0x008fe200078e0030 */
[----:B----4-:R-:W-:Y:S01]  /*5150*/  F2FP.BF16.PACK_AB R7, R224, R14 ;  /* 0x0000000ee007723e */ /* 0x010fe200000010ff */
[----:B------:R-:W-:-:S03]  /*5160*/  IMAD.MOV.U32 R48, RZ, RZ, R84 ;  /* 0x000000ffff307224 */ /* 0x000fc600078e0054 */
[----:B------:R-:W-:-:S07]  /*5170*/  F2FP.BF16.PACK_AB R6, R2, R15 ;  /* 0x0000000f0206723e */ /* 0x000fce00000010ff */
[C---:B--2---:R-:W-:Y:S07]  /*5180*/  HMMA.16816.F32.BF16 R56, R4.reuse, R16, R200 ;  /* 0x000000100438723c */ /* 0x044fee00000418c8 */
[----:B------:R-:W-:Y:S01]  /*5190*/  MOV R203, R85 ;  /* 0x0000005500cb7202 */ /* 0x000fe20000000f00 */
[----:B------:R-:W-:Y:S01]  /*51a0*/  HMMA.16816.F32.BF16 R64, R4, R18, R196 ;  /* 0x000000120440723c */ /* 0x000fe200000418c4 */
[----:B------:R-:W2:Y:S01]  /*51b0*/  LDSM.16.MT88.4 R16, [R216+0x4100] ;  /* 0x00410000d810783b */ /* 0x000ea20000004200 */
[----:B------:R-:W-:Y:S01]  /*51c0*/  MOV R202, R33 ;  /* 0x0000002100ca7202 */ /* 0x000fe20000000f00 */
[----:B------:R-:W-:-:S02]  /*51d0*/  IMAD.MOV.U32 R201, RZ, RZ, R34 ;  /* 0x000000ffffc97224 */ /* 0x000fc400078e0022 */
[----:B------:R-:W-:Y:S02]  /*51e0*/  IMAD.MOV.U32 R200, RZ, RZ, R35 ;  /* 0x000000ffffc87224 */ /* 0x000fe400078e0023 */
[----:B------:R-:W-:Y:S01]  /*51f0*/  MOV R196, R50 ;  /* 0x0000003200c47202 */ /* 0x000fe20000000f00 */
[----:B-1----:R-:W-:Y:S01]  /*5200*/  HMMA.16816.F32.BF16 R76, R4, R8, R188 ;  /* 0x00000008044c723c */ /* 0x002fe200000418bc */
[----:B------:R-:W-:Y:S01]  /*5210*/  IMAD.MOV.U32 R197, RZ, RZ, R51 ;  /* 0x000000ffffc57224 */ /* 0x000fe200078e0033 */
[----:B------:R-:W-:Y:S01]  /*5220*/  MOV R199, R61 ;  /* 0x0000003d00c77202 */ /* 0x000fe20000000f00 */
[----:B------:R-:W-:-:S04]  /*5230*/  IMAD.MOV.U32 R198, RZ, RZ, R60 ;  /* 0x000000ffffc67224 */ /* 0x000fc800078e003c */
[----:B------:R-:W-:Y:S01]  /*5240*/  MOV R191, R21 ;  /* 0x0000001500bf7202 */ /* 0x000fe20000000f00 */
[----:B------:R-:W-:Y:S01]  /*5250*/  HMMA.16816.F32.BF16 R84, R4, R10, R180 ;  /* 0x0000000a0454723c */ /* 0x000fe200000418b4 */
[----:B------:R-:W-:Y:S01]  /*5260*/  IMAD.MOV.U32 R190, RZ, RZ, R22 ;  /* 0x000000ffffbe7224 */ /* 0x000fe200078e0016 */
[----:B------:R-:W-:Y:S01]  /*5270*/  LDSM.16.MT88.4 R8, [R217+0x4100] ;  /* 0x00410000d908783b */ /* 0x000fe20000004200 */
[----:B------:R-:W-:Y:S01]  /*5280*/  IMAD.MOV.U32 R189, RZ, RZ, R23 ;  /* 0x000000ffffbd7224 */ /* 0x000fe200078e0017 */
[----:B------:R-:W-:-:S03]  /*5290*/  MOV R188, R28 ;  /* 0x0000001c00bc7202 */ /* 0x000fc60000000f00 */
[----:B------:R-:W-:Y:S02]  /*52a0*/  IMAD.MOV.U32 R182, RZ, RZ, R20 ;  /* 0x000000ffffb67224 */ /* 0x000fe400078e0014 */
[----:B------:R-:W1:Y:S01]  /*52b0*/  LDSM.16.MT88.4 R20, [R218+0x1100] ;  /* 0x00110000da14783b */ /* 0x000e620000004200 */
[----:B------:R-:W-:Y:S02]  /*52c0*/  IMAD.MOV.U32 R183, RZ, RZ, R69 ;  /* 0x000000ffffb77224 */ /* 0x000fe400078e0045 */
[----:B------:R-:W-:Y:S01]  /*52d0*/  IMAD.MOV.U32 R180, RZ, RZ, R32 ;  /* 0x000000ffffb47224 */ /* 0x000fe200078e0020 */
[----:B------:R-:W-:Y:S01]  /*52e0*/  HMMA.16816.F32.BF16 R68, R4, R24, R172 ;  /* 0x000000180444723c */ /* 0x000fe200000418ac */
[----:B------:R-:W3:Y:S01]  /*52f0*/  LDSM.16.MT88.4 R32, [R219+0x4100] ;  /* 0x00410000db20783b */ /* 0x000ee20000004200 */
[----:B------:R-:W-:-:S05]  /*5300*/  IMAD.MOV.U32 R181, RZ, RZ, R29 ;  /* 0x000000ffffb57224 */ /* 0x000fca00078e001d */
[----:B------:R-:W-:Y:S01]  /*5310*/  MOV R175, R48 ;  /* 0x0000003000af7202 */ /* 0x000fe20000000f00 */
[----:B------:R-:W-:Y:S02]  /*5320*/  IMAD.MOV.U32 R174, RZ, RZ, R49 ;  /* 0x000000ffffae7224 */ /* 0x000fe400078e0031 */
[----:B------:R-:W-:Y:S01]  /*5330*/  IMAD.MOV.U32 R172, RZ, RZ, R62 ;  /* 0x000000ffffac7224 */ /* 0x000fe200078e003e */
[----:B--2---:R-:W-:Y:S01]  /*5340*/  HMMA.16816.F32.BF16 R112, R4, R16, R144 ;  /* 0x000000100470723c */ /* 0x004fe20000041890 */
[----:B------:R-:W-:-:S07]  /*5350*/  IMAD.MOV.U32 R173, RZ, RZ, R63 ;  /* 0x000000ffffad7224 */ /* 0x000fce00078e003f */
[C---:B------:R-:W-:Y:S01]  /*5360*/  HMMA.16816.F32.BF16 R116, R4.reuse, R18, R116 ;  /* 0x000000120474723c */ /* 0x040fe20000041874 */
[----:B------:R-:W2:Y:S07]  /*5370*/  LDSM.16.MT88.4 R16, [R216+0x7100] ;  /* 0x00710000d810783b */ /* 0x000eae0000004200 */
        /* <DEDUP_REMOVED lines=8> */
[C---:B---3--:R-:W-:Y:S07]  /*5400*/  HMMA.16816.F32.BF16 R144, R4.reuse, R34, R168 ;  /* 0x000000220490723c */ /* 0x048fee00000418a8 */
[----:B------:R-:W-:Y:S01]  /*5410*/  MOV R168, R196 ;  /* 0x000000c400a87202 */ /* 0x000fe20000000f00 */
[----:B--2---:R-:W-:Y:S01]  /*5420*/  HMMA.16816.F32.BF16 R192, R4, R16, R156 ;  /* 0x0000001004c0723c */ /* 0x004fe2000004189c */
[----:B------:R-:W-:Y:S01]  /*5430*/  IMAD.MOV.U32 R169, RZ, RZ, R197 ;  /* 0x000000ffffa97224 */ /* 0x000fe200078e00c5 */
[----:B------:R-:W-:Y:S01]  /*5440*/  MOV R171, R199 ;  /* 0x000000c700ab7202 */ /* 0x000fe20000000f00 */
[----:B------:R-:W-:-:S02]  /*5450*/  IMAD.MOV.U32 R170, RZ, RZ, R198 ;  /* 0x000000ffffaa7224 */ /* 0x000fc400078e00c6 */
[----:B------:R-:W-:Y:S02]  /*5460*/  IMAD.MOV.U32 R35, RZ, RZ, R172 ;  /* 0x000000ffff237224 */ /* 0x000fe400078e00ac */
[----:B------:R-:W-:Y:S01]  /*5470*/  IMAD.MOV.U32 R156, RZ, RZ, R188 ;  /* 0x000000ffff9c7224 */ /* 0x000fe200078e00bc */
[----:B------:R-:W-:Y:S01]  /*5480*/  MOV R157, R189 ;  /* 0x000000bd009d7202 */ /* 0x000fe20000000f00 */
[----:B------:R-:W-:Y:S01]  /*5490*/  IMAD.MOV.U32 R158, RZ, RZ, R190 ;  /* 0x000000ffff9e7224 */ /* 0x000fe200078e00be */
[----:B-1----:R-:W-:Y:S01]  /*54a0*/  HMMA.16816.F32.BF16 R196, R4, R22, R160 ;  /* 0x0000001604c4723c */ /* 0x002fe200000418a0 */
[----:B------:R-:W-:Y:S02]  /*54b0*/  IMAD.MOV.U32 R159, RZ, RZ, R191 ;  /* 0x000000ffff9f7224 */ /* 0x000fe400078e00bf */
[----:B------:R-:W-:-:S04]  /*54c0*/  IMAD.MOV.U32 R34, RZ, RZ, R173 ;  /* 0x000000ffff227224 */ /* 0x000fc800078e00ad */
[----:B------:R-:W-:Y:S01]  /*54d0*/  MOV R162, R180 ;  /* 0x000000b400a27202 */ /* 0x000fe20000000f00 */
[C---:B------:R-:W-:Y:S01]  /*54e0*/  HMMA.16816.F32.BF16 R188, R4.reuse, R18, R152 ;  /* 0x0000001204bc723c */ /* 0x040fe20000041898 */
[----:B------:R-:W-:Y:S01]  /*54f0*/  IMAD.MOV.U32 R163, RZ, RZ, R181 ;  /* 0x000000ffffa37224 */ /* 0x000fe200078e00b5 */
[----:B------:R-:W-:Y:S01]  /*5500*/  LDSM.16.MT88.4 R16, [R216+0xa100] ;  /* 0x00a10000d810783b */ /* 0x000fe20000004200 */
[----:B------:R-:W-:Y:S02]  /*5510*/  IMAD.MOV.U32 R160, RZ, RZ, R174 ;  /* 0x000000ffffa07224 */ /* 0x000fe400078e00ae */
[----:B------:R-:W-:Y:S02]  /*5520*/  IMAD.MOV.U32 R161, RZ, RZ, R175 ;  /* 0x000000ffffa17224 */ /* 0x000fe400078e00af */
[----:B------:R-:W-:Y:S01]  /*5530*/  MOV R154, R182 ;  /* 0x000000b6009a7202 */ /* 0x000fe20000000f00 */
[----:B------:R-:W-:Y:S01]  /*5540*/  IMAD.MOV.U32 R155, RZ, RZ, R183 ;  /* 0x000000ffff9b7224 */ /* 0x000fe200078e00b7 */
[C---:B------:R-:W-:Y:S07]  /*5550*/  HMMA.16816.F32.BF16 R136, R4.reuse, R32, R136 ;  /* 0x000000200488723c */ /* 0x040fee0000041888 */
[----:B------:R-:W-:Y:S01]  /*5560*/  IMAD.MOV.U32 R33, RZ, RZ, R30 ;  /* 0x000000ffff217224 */ /* 0x000fe200078e001e */
[----:B----4-:R-:W-:Y:S01]  /*5570*/  HMMA.16816.F32.BF16 R184, R4, R8, R140 ;  /* 0x0000000804b8723c */ /* 0x010fe2000004188c */
[----:B------:R-:W-:-:S02]  /*5580*/  MOV R32, R31 ;  /* 0x0000001f00207202 */ /* 0x000fc40000000f00 */
[----:B------:R-:W1:Y:S05]  /*5590*/  LDSM.16.MT88.4 R28, [R219+0x7100] ;  /* 0x00710000db1c783b */ /* 0x000e6a0000004200 */
[C---:B------:R-:W-:Y:S01]  /*55a0*/  HMMA.16816.F32.BF16 R180, R4.reuse, R10, R132 ;  /* 0x0000000a04b4723c */ /* 0x040fe20000041884 */
[----:B------:R-:W2:Y:S07]  /*55b0*/  LDSM.16.MT88.4 R8, [R217+0xa100] ;  /* 0x00a10000d908783b */ /* 0x000eae0000004200 */
[C---:B------:R-:W-:Y:S01]  /*55c0*/  HMMA.16816.F32.BF16 R148, R4.reuse, R20, R148 ;  /* 0x000000140494723c */ /* 0x040fe20000041894 */
[----:B------:R-:W3:Y:S07]  /*55d0*/  LDSM.16.MT88.4 R20, [R218+0x7100] ;  /* 0x00710000da14783b */ /* 0x000eee0000004200 */
[C---:B-1----:R-:W-:Y:S07]  /*55e0*/  HMMA.16816.F32.BF16 R176, R4.reuse, R28, R120 ;  /* 0x0000001c04b0723c */ /* 0x042fee0000041878 */
[----:B------:R-:W-:Y:S01]  /*55f0*/  IMAD.MOV.U32 R29, RZ, RZ, R159 ;  /* 0x000000ffff1d7224 */ /* 0x000fe200078e009f */
[----:B--2---:R-:W-:Y:S01]  /*5600*/  HMMA.16816.F32.BF16 R140, R4, R8, R80 ;  /* 0x00000008048c723c */ /* 0x004fe20000041850 */
[----:B------:R-:W-:-:S07]  /*5610*/  IMAD.MOV.U32 R28, RZ, RZ, R160 ;  /* 0x000000ffff1c7224 */ /* 0x000fce00078e00a0 */
[C---:B------:R-:W-:Y:S01]  /*5620*/  HMMA.16816.F32.BF16 R132, R4.reuse, R10, R72 ;  /* 0x0000000a0484723c */ /* 0x040fe20000041848 */
[----:B------:R-:W1:Y:S07]  /*5630*/  LDSM.16.MT88.4 R8, [R218+0xa100] ;  /* 0x00a10000da08783b */ /* 0x000e6e0000004200 */
[C---:B------:R-:W-:Y:S07]  /*5640*/  HMMA.16816.F32.BF16 R172, R4.reuse, R30, R108 ;  /* 0x0000001e04ac723c */ /* 0x040fee000004186c */
[----:B------:R-:W-:Y:S01]  /*5650*/  IMAD.MOV.U32 R109, RZ, RZ, R156 ;  /* 0x000000ffff6d7224 */ /* 0x000fe200078e009c */
[----:B------:R-:W-:Y:S01]  /*5660*/  MOV R31, R158 ;  /* 0x0000009e001f7202 */ /* 0x000fe20000000f00 */
[----:B------:R-:W-:Y:S01]  /*5670*/  IMAD.MOV.U32 R108, RZ, RZ, R157 ;  /* 0x000000ffff6c7224 */ /* 0x000fe200078e009d */
[----:B------:R-:W-:Y:S01]  /*5680*/  MOV R110, R155 ;  /* 0x0000009b006e7202 */ /* 0x000fe20000000f00 */
[----:B---3--:R-:W-:Y:S01]  /*5690*/  HMMA.16816.F32.BF16 R156, R4, R20, R100 ;  /* 0x00000014049c723c */ /* 0x008fe20000041864 */
[----:B------:R-:W-:Y:S01]  /*56a0*/  IMAD.MOV.U32 R111, RZ, RZ, R154 ;  /* 0x000000ffff6f7224 */ /* 0x000fe200078e009a */
[----:B------:R-:W-:-:S05]  /*56b0*/  MOV R30, R161 ;  /* 0x000000a1001e7202 */ /* 0x000fca0000000f00 */
[----:B------:R-:W-:Y:S01]  /*56c0*/  MOV R21, R168 ;  /* 0x000000a800157202 */ /* 0x000fe20000000f00 */
[----:B------:R-:W-:Y:S01]  /*56d0*/  IMAD.MOV.U32 R100, RZ, RZ, R169 ;  /* 0x000000ffff647224 */ /* 0x000fe200078e00a9 */
[----:B------:R-:W-:Y:S01]  /*56e0*/  MOV R102, R171 ;  /* 0x000000ab00667202 */ /* 0x000fe20000000f00 */
[----:B------:R-:W-:Y:S01]  /*56f0*/  IMAD.MOV.U32 R101, RZ, RZ, R170 ;  /* 0x000000ffff657224 */ /* 0x000fe200078e00aa */
[----:B------:R-:W-:Y:S01]  /*5700*/  HMMA.16816.F32.BF16 R152, R4, R18, R88 ;  /* 0x000000120498723c */ /* 0x000fe20000041858 */
[----:B------:R-:W-:Y:S02]  /*5710*/  IMAD.MOV.U32 R20, RZ, RZ, R163 ;  /* 0x000000ffff147224 */ /* 0x000fe400078e00a3 */
[----:B------:R-:W-:-:S05]  /*5720*/  IMAD.MOV.U32 R103, RZ, RZ, R162 ;  /* 0x000000ffff677224 */ /* 0x000fca00078e00a2 */
[C---:B------:R-:W-:Y:S07]  /*5730*/  HMMA.16816.F32.BF16 R168, R4.reuse, R22, R96 ;  /* 0x0000001604a8723c */ /* 0x040fee0000041860 */
[----:B------:R-:W-:Y:S01]  /*5740*/  IMAD.MOV.U32 R97, RZ, RZ, R2 ;  /* 0x000000ffff617224 */ /* 0x000fe200078e0002 */
[----:B------:R-:W-:Y:S01]  /*5750*/  MOV R99, R220 ;  /* 0x000000dc00637202 */ /* 0x000fe20000000f00 */
[----:B------:R-:W-:Y:S01]  /*5760*/  FFMA.FTZ R2, R205, c[0x0][0x2d0], -R12 ;  /* 0x0000b400cd027a23 */ /* 0x000fe2000001080c */
[----:B------:R-:W-:Y:S01]  /*5770*/  HMMA.16816.F32.BF16 R160, R4, R16, R92 ;  /* 0x0000001004a0723c */ /* 0x000fe2000004185c */
[----:B------:R-:W-:-:S02]  /*5780*/  IMAD.MOV.U32 R98, RZ, RZ, R13 ;  /* 0x000000ffff627224 */ /* 0x000fc400078e000d */
[----:B------:R2:W-:Y:S04]  /*5790*/  MUFU.EX2 R13, R2 ;  /* 0x00000002000d7308 */ /* 0x0005e80000000800 */
[----:B------:R-:W-:Y:S01]  /*57a0*/  MOV R17, R100 ;  /* 0x0000006400117202 */ /* 0x000fe20000000f00 */
[----:B------:R-:W-:Y:S01]  /*57b0*/  IMAD.MOV.U32 R100, RZ, RZ, R108 ;  /* 0x000000ffff647224 */ /* 0x000fe200078e006c */
[----:B------:R-:W-:Y:S01]  /*57c0*/  HMMA.16816.F32.BF16 R120, R4, R24, R44 ;  /* 0x000000180478723c */ /* 0x000fe2000004182c */
[----:B------:R-:W-:Y:S02]  /*57d0*/  IMAD.MOV.U32 R108, RZ, RZ, R111 ;  /* 0x000000ffff6c7224 */ /* 0x000fe400078e006f */
[----:B------:R-:W-:-:S05]  /*57e0*/  IMAD.MOV.U32 R111, RZ, RZ, R32 ;  /* 0x000000ffff6f7224 */ /* 0x000fca00078e0020 */
[----:B------:R-:W-:Y:S01]  /*57f0*/  HMMA.16816.F32.BF16 R92, R4, R26, R36 ;  /* 0x0000001a045c723c */ /* 0x000fe20000041824 */
[----:B------:R-:W-:Y:S01]  /*5800*/  LDSM.16.MT88.4 R24, [R218+0x1900] ;  /* 0x00190000da18783b */ /* 0x000fe20000004200 */
[----:B--2---:R-:W-:-:S04]  /*5810*/  FFMA.FTZ R2, R204, c[0x0][0x2d0], -R12 ;  /* 0x0000b400cc027a23 */ /* 0x004fc8000001080c */
[----:B------:R2:W-:Y:S02]  /*5820*/  MUFU.EX2 R220, R2 ;  /* 0x0000000200dc7308 */ /* 0x0005e40000000800 */
[----:B-1----:R-:W-:Y:S01]  /*5830*/  HMMA.16816.F32.BF16 R72, R4, R8, R52 ;  /* 0x000000080448723c */ /* 0x002fe20000041834 */
[----:B--2---:R-:W-:-:S05]  /*5840*/  FFMA.FTZ R2, R166, c[0x0][0x2d0], -R12 ;  /* 0x0000b400a6027a23 */ /* 0x004fca000001080c */
[----:B------:R1:W2:Y:S02]  /*5850*/  MUFU.EX2 R96, R2 ;  /* 0x0000000200607308 */ /* 0x0002a40000000800 */
[----:B-1----:R-:W-:Y:S02]  /*5860*/  FFMA.FTZ R2, R165, c[0x0][0x2d0], -R12 ;  /* 0x0000b400a5027a23 */ /* 0x002fe4000001080c */
[----:B------:R-:W-:Y:S02]  /*5870*/  IMAD.MOV.U32 R165, RZ, RZ, R97 ;  /* 0x000000ffffa57224 */ /* 0x000fe400078e0061 */
[----:B------:R-:W-:Y:S02]  /*5880*/  IMAD.MOV.U32 R97, RZ, RZ, R98 ;  /* 0x000000ffff617224 */ /* 0x000fe400078e0062 */
[----:B------:R1:W3:Y:S01]  /*5890*/  MUFU.EX2 R88, R2 ;  /* 0x0000000200587308 */ /* 0x0002e20000000800 */
[----:B------:R-:W-:Y:S01]  /*58a0*/  MOV R98, R99 ;  /* 0x0000006300627202 */ /* 0x000fe20000000f00 */
[----:B------:R-:W-:-:S02]  /*58b0*/  IMAD.MOV.U32 R99, RZ, RZ, R20 ;  /* 0x000000ffff637224 */ /* 0x000fc400078e0014 */
        /* <DEDUP_REMOVED lines=8> */
[----:B------:R-:W-:Y:S02]  /*5940*/  IMAD.MOV.U32 R110, RZ, RZ, R35 ;  /* 0x000000ffff6e7224 */ /* 0x000fe400078e0023 */
[----:B------:R-:W-:-:S02]  /*5950*/  IMAD.MOV.U32 R16, RZ, RZ, R20 ;  /* 0x000000ffff107224 */ /* 0x000fc400078e0014 */
[----:B-1----:R-:W-:Y:S02]  /*5960*/  FFMA.FTZ R2, R206, c[0x0][0x2d0], -R0 ;  /* 0x0000b400ce027a23 */ /* 0x002fe40000010800 */
[----:B------:R-:W-:Y:S01]  /*5970*/  IMAD.MOV.U32 R91, RZ, RZ, R99 ;  /* 0x000000ffff5b7224 */ /* 0x000fe200078e0063 */
[----:B------:R-:W-:Y:S01]  /*5980*/  MOV R83, R16 ;  /* 0x0000001000537202 */ /* 0x000fe20000000f00 */
[----:B------:R1:W-:Y:S01]  /*5990*/  MUFU.EX2 R252, R2 ;  /* 0x0000000200fc7308 */ /* 0x0003e20000000800 */
[----:B------:R-:W-:Y:S02]  /*59a0*/  IMAD.MOV.U32 R99, RZ, RZ, R31 ;  /* 0x000000ffff637224 */ /* 0x000fe400078e001f */
[----:B------:R-:W-:Y:S01]  /*59b0*/  IMAD.MOV.U32 R81, RZ, RZ, R90 ;  /* 0x000000ffff517224 */ /* 0x000fe200078e005a */
[----:B------:R-:W-:Y:S01]  /*59c0*/  MOV R205, R83 ;  /* 0x0000005300cd7202 */ /* 0x000fe20000000f00 */
[----:B------:R-:W-:Y:S02]  /*59d0*/  IMAD.MOV.U32 R31, RZ, RZ, R250 ;  /* 0x000000ffff1f7224 */ /* 0x000fe400078e00fa */
[----:B------:R-:W-:Y:S01]  /*59e0*/  IMAD.MOV.U32 R82, RZ, RZ, R91 ;  /* 0x000000ffff527224 */ /* 0x000fe200078e005b */
[----:B------:R-:W-:Y:S01]  /*59f0*/  MOV R91, R97 ;  /* 0x00000061005b7202 */ /* 0x000fe20000000f00 */
[----:B------:R-:W-:-:S02]  /*5a00*/  IMAD.MOV.U32 R97, RZ, RZ, R99 ;  /* 0x000000ffff617224 */ /* 0x000fc400078e0063 */
[----:B------:R-:W-:Y:S01]  /*5a10*/  IMAD.MOV.U32 R204, RZ, RZ, R82 ;  /* 0x000000ffffcc7224 */ /* 0x000fe200078e0052 */
[----:B------:R-:W-:Y:S01]  /*5a20*/  MOV R166, R91 ;  /* 0x0000005b00a67202 */ /* 0x000fe20000000f00 */
[----:B-1----:R-:W-:Y:S02]  /*5a30*/  FFMA.FTZ R2, R207, c[0x0][0x2d0], -R0 ;  /* 0x0000b400cf027a23 */ /* 0x002fe40000010800 */
[----:B--2---:R-:W-:Y:S02]  /*5a40*/  IMAD.MOV.U32 R207, RZ, RZ, R96 ;  /* 0x000000ffffcf7224 */ /* 0x004fe400078e0060 */
[----:B------:R-:W-:Y:S01]  /*5a50*/  IMAD.MOV.U32 R96, RZ, RZ, R101 ;  /* 0x000000ffff607224 */ /* 0x000fe200078e0065 */
[----:B------:R-:W-:Y:S01]  /*5a60*/  MOV R101, R109 ;  /* 0x0000006d00657202 */ /* 0x000fe20000000f00 */
[----:B------:R1:W2:Y:S01]  /*5a70*/  MUFU.EX2 R250, R2 ;  /* 0x0000000200fa7308 */ /* 0x0002a20000000800 */
[----:B------:R-:W-:Y:S01]  /*5a80*/  MOV R109, R34 ;  /* 0x00000022006d7202 */ /* 0x000fe20000000f00 */
[----:B------:R-:W-:Y:S01]  /*5a90*/  IMAD.MOV.U32 R90, RZ, RZ, R96 ;  /* 0x000000ffff5a7224 */ /* 0x000fe200078e0060 */
[----:B------:R-:W-:Y:S01]  /*5aa0*/  HMMA.16816.F32.BF16 R32, R4, R10, R40 ;  /* 0x0000000a0420723c */ /* 0x000fe20000041828 */
[----:B------:R-:W-:Y:S01]  /*5ab0*/  IMAD.MOV.U32 R96, RZ, RZ, R98 ;  /* 0x000000ffff607224 */ /* 0x000fe200078e0062 */
[----:B------:R-:W-:Y:S01]  /*5ac0*/  MOV R98, R100 ;  /* 0x0000006400627202 */ /* 0x000fe20000000f00 */
[----:B------:R-:W-:Y:S01]  /*5ad0*/  IMAD.MOV.U32 R99, RZ, RZ, R101 ;  /* 0x000000ffff637224 */ /* 0x000fe200078e0065 */
[----:B------:R-:W-:Y:S01]  /*5ae0*/  MOV R101, R30 ;  /* 0x0000001e00657202 */ /* 0x000fe20000000f00 */
[----:B------:R-:W-:Y:S01]  /*5af0*/  IMAD.MOV.U32 R100, RZ, RZ, R102 ;  /* 0x000000ffff647224 */ /* 0x000fe200078e0066 */
[----:B------:R-:W4:Y:S01]  /*5b00*/  LDSM.16.MT88.4 R8, [R219+0x1900] ;  /* 0x00190000db08783b */ /* 0x000f220000004200 */
[----:B------:R-:W-:Y:S01]  /*5b10*/  FFMA.FTZ R4, R208, c[0x0][0x2d0], -R0 ;  /* 0x0000b400d0047a23 */ /* 0x000fe20000010800 */
[----:B---3--:R-:W-:Y:S01]  /*5b20*/  F2FP.BF16.PACK_AB R6, R88, R207 ;  /* 0x000000cf5806723e */ /* 0x008fe200000010ff */
[----:B------:R-:W-:-:S02]  /*5b30*/  IMAD.MOV.U32 R208, RZ, RZ, R21 ;  /* 0x000000ffffd07224 */ /* 0x000fc400078e0015 */
[----:B------:R-:W3:Y:S01]  /*5b40*/  LDSM.16.MT88.4 R20, [R216+0x1900] ;  /* 0x00190000d814783b */ /* 0x000ee20000004200 */
[----:B------:R-:W-:Y:S01]  /*5b50*/  IMAD.MOV.U32 R102, RZ, RZ, R31 ;  /* 0x000000ffff667224 */ /* 0x000fe200078e001f */
[----:B------:R-:W-:Y:S01]  /*5b60*/  MOV R31, R214 ;  /* 0x000000d6001f7202 */ /* 0x000fe20000000f00 */
[----:B-1----:R-:W-:Y:S01]  /*5b70*/  FFMA.FTZ R2, R209, c[0x0][0x2d0], -R0 ;  /* 0x0000b400d1027a23 */ /* 0x002fe20000010800 */
[----:B------:R1:W-:Y:S01]  /*5b80*/  MUFU.EX2 R214, R4 ;  /* 0x0000000400d67308 */ /* 0x0003e20000000800 */
[----:B------:R-:W-:Y:S01]  /*5b90*/  IMAD.MOV.U32 R30, RZ, RZ, R215 ;  /* 0x000000ffff1e7224 */ /* 0x000fe200078e00d7 */
[----:B------:R-:W-:Y:S01]  /*5ba0*/  MOV R209, R89 ;  /* 0x0000005900d17202 */ /* 0x000fe20000000f00 */
[----:B------:R-:W-:Y:S01]  /*5bb0*/  IMAD.MOV.U32 R89, RZ, RZ, R17 ;  /* 0x000000ffff597224 */ /* 0x000fe200078e0011 */
[----:B--2---:R-:W-:Y:S01]  /*5bc0*/  F2FP.BF16.PACK_AB R5, R250, R252 ;  /* 0x000000fcfa05723e */ /* 0x004fe200000010ff */
[----:B------:R-:W2:Y:S01]  /*5bd0*/  LDSM.16.MT88.4 R16, [R217+0x1900] ;  /* 0x00190000d910783b */ /* 0x000ea20000004200 */
[----:B------:R-:W-:-:S02]  /*5be0*/  IMAD.MOV.U32 R91, RZ, RZ, R102 ;  /* 0x000000ffff5b7224 */ /* 0x000fc400078e0066 */
[----:B------:R-:W4:Y:S01]  /*5bf0*/  MUFU.EX2 R215, R2 ;  /* 0x0000000200d77308 */ /* 0x000f220000000800 */
[----:B-1----:R-:W-:Y:S02]  /*5c00*/  F2FP.BF16.PACK_AB R4, R220, R13 ;  /* 0x0000000ddc04723e */ /* 0x002fe400000010ff */
[----:B----4-:R-:W-:Y:S01]  /*5c10*/  F2FP.BF16.PACK_AB R7, R215, R214 ;  /* 0x000000d6d707723e */ /* 0x010fe200000010ff */
[----:B------:R-:W-:-:S06]  /*5c20*/  IMAD.MOV.U32 R2, RZ, RZ, R81 ;  /* 0x000000ffff027224 */ /* 0x000fcc00078e0051 */
[C---:B------:R-:W-:Y:S08]  /*5c30*/  HMMA.16816.F32.BF16 R80, R4.reuse, R8, R68 ;  /* 0x000000080450723c */ /* 0x040ff00000041844 */
[C---:B---3--:R-:W-:Y:S08]  /*5c40*/  HMMA.16816.F32.BF16 R44, R4.reuse, R20, R56 ;  /* 0x00000014042c723c */ /* 0x048ff00000041838 */
[C---:B------:R-:W-:Y:S01]  /*5c50*/  HMMA.16816.F32.BF16 R40, R4.reuse, R22, R64 ;  /* 0x000000160428723c */ /* 0x040fe20000041840 */
[----:B------:R-:W1:Y:S07]  /*5c60*/  LDSM.16.MT88.4 R20, [R216+0x4900] ;  /* 0x00490000d814783b */ /* 0x000e6e0000004200 */
[C---:B--2---:R-:W-:Y:S08]  /*5c70*/  HMMA.16816.F32.BF16 R36, R4.reuse, R16, R76 ;  /* 0x000000100424723c */ /* 0x044ff0000004184c */
[C---:B------:R-:W-:Y:S01]  /*5c80*/  HMMA.16816.F32.BF16 R76, R4.reuse, R10, R60 ;  /* 0x0000000a044c723c */ /* 0x040fe2000004183c */
[----:B------:R-:W2:Y:S07]  /*5c90*/  LDSM.16.MT88.4 R8, [R219+0x4900] ;  /* 0x00490000db08783b */ /* 0x000eae0000004200 */
[C---:B------:R-:W-:Y:S07]  /*5ca0*/  HMMA.16816.F32.BF16 R68, R4.reuse, R24, R48 ;  /* 0x000000180444723c */ /* 0x040fee0000041830 */
[----:B------:R-:W-:Y:S01]  /*5cb0*/  IMAD.MOV.U32 R51, RZ, RZ, R204 ;  /* 0x000000ffff337224 */ /* 0x000fe200078e00cc */
[----:B------:R-:W-:Y:S01]  /*5cc0*/  MOV R49, R88 ;  /* 0x0000005800317202 */ /* 0x000fe20000000f00 */
[----:B------:R-:W-:Y:S01]  /*5cd0*/  IMAD.MOV.U32 R50, RZ, RZ, R205 ;  /* 0x000000ffff327224 */ /* 0x000fe200078e00cd */
[----:B------:R-:W-:Y:S01]  /*5ce0*/  MOV R88, R98 ;  /* 0x0000006200587202 */ /* 0x000fe20000000f00 */
[----:B------:R-:W-:Y:S01]  /*5cf0*/  IMAD.MOV.U32 R48, RZ, RZ, R89 ;  /* 0x000000ffff307224 */ /* 0x000fe200078e0059 */
[C---:B------:R-:W-:Y:S01]  /*5d00*/  HMMA.16816.F32.BF16 R84, R4.reuse, R18, R84 ;  /* 0x000000120454723c */ /* 0x040fe20000041854 */
[----:B------:R-:W-:Y:S01]  /*5d10*/  IMAD.MOV.U32 R205, RZ, RZ, R96 ;  /* 0x000000ffffcd7224 */ /* 0x000fe200078e0060 */
[----:B------:R-:W3:Y:S01]  /*5d20*/  LDSM.16.MT88.4 R16, [R217+0x4900] ;  /* 0x00490000d910783b */ /* 0x000ee20000004200 */
[----:B------:R-:W-:Y:S01]  /*5d30*/  IMAD.MOV.U32 R204, RZ, RZ, R97 ;  /* 0x000000ffffcc7224 */ /* 0x000fe200078e0061 */
[----:B------:R-:W-:Y:S01]  /*5d40*/  MOV R97, R31 ;  /* 0x0000001f00617202 */ /* 0x000fe20000000f00 */
[----:B------:R-:W-:Y:S01]  /*5d50*/  IMAD.MOV.U32 R89, RZ, RZ, R99 ;  /* 0x000000ffff597224 */ /* 0x000fe200078e0063 */
[----:B------:R-:W-:Y:S01]  /*5d60*/  MOV R24, R101 ;  /* 0x0000006500187202 */ /* 0x000fe20000000f00 */
[----:B------:R-:W-:Y:S01]  /*5d70*/  IMAD.MOV.U32 R96, RZ, RZ, R30 ;  /* 0x000000ffff607224 */ /* 0x000fe200078e001e */
[----:B-1----:R-:W-:Y:S01]  /*5d80*/  HMMA.16816.F32.BF16 R60, R4, R20, R112 ;  /* 0x00000014043c723c */ /* 0x002fe20000041870 */
[----:B------:R-:W-:-:S02]  /*5d90*/  IMAD.MOV.U32 R98, RZ, RZ, R28 ;  /* 0x000000ffff627224 */ /* 0x000fc400078e001c */
[----:B------:R-:W-:Y:S02]  /*5da0*/  IMAD.MOV.U32 R99, RZ, RZ, R29 ;  /* 0x000000ffff637224 */ /* 0x000fe400078e001d */
[----:B------:R-:W1:Y:S01]  /*5db0*/  LDSM.16.MT88.4 R28, [R218+0x4900] ;  /* 0x00490000da1c783b */ /* 0x000e620000004200 */
[----:B------:R-:W-:Y:S02]  /*5dc0*/  IMAD.MOV.U32 R25, RZ, RZ, R90 ;  /* 0x000000ffff197224 */ /* 0x000fe400078e005a */
[C---:B------:R-:W-:Y:S01]  /*5dd0*/  HMMA.16816.F32.BF16 R56, R4.reuse, R22, R116 ;  /* 0x000000160438723c */ /* 0x040fe20000041874 */
[----:B------:R-:W4:Y:S01]  /*5de0*/  LDSM.16.MT88.4 R20, [R216+0x7900] ;  /* 0x00790000d814783b */ /* 0x000f220000004200 */
[----:B------:R-:W-:Y:S02]  /*5df0*/  IMAD.MOV.U32 R90, RZ, RZ, R100 ;  /* 0x000000ffff5a7224 */ /* 0x000fe400078e0064 */
[----:B------:R-:W-:Y:S02]  /*5e00*/  IMAD.MOV.U32 R206, RZ, RZ, R204 ;  /* 0x000000ffffce7224 */ /* 0x000fe400078e00cc */
[----:B------:R-:W-:Y:S01]  /*5e10*/  IMAD.MOV.U32 R204, RZ, RZ, R89 ;  /* 0x000000ffffcc7224 */ /* 0x000fe200078e0059 */
[----:B------:R-:W-:Y:S01]  /*5e20*/  MOV R89, R108 ;  /* 0x0000006c00597202 */ /* 0x000fe20000000f00 */
[C---:B--2---:R-:W-:Y:S07]  /*5e30*/  HMMA.16816.F32.BF16 R112, R4.reuse, R8, R136 ;  /* 0x000000080470723c */ /* 0x044fee0000041888 */
[----:B------:R-:W-:Y:S01]  /*5e40*/  IMAD.MOV.U32 R139, RZ, RZ, R166 ;  /* 0x000000ffff8b7224 */ /* 0x000fe200078e00a6 */
[----:B------:R-:W-:Y:S01]  /*5e50*/  HMMA.16816.F32.BF16 R64, R4, R26, R104 ;  /* 0x0000001a0440723c */ /* 0x000fe20000041868 */
[----:B------:R-:W-:Y:S01]  /*5e60*/  MOV R166, R88 ;  /* 0x0000005800a67202 */ /* 0x000fe20000000f00 */
[----:B------:R-:W-:Y:S01]  /*5e70*/  IMAD.MOV.U32 R88, RZ, RZ, R90 ;  /* 0x000000ffff587224 */ /* 0x000fe200078e005a */
[----:B------:R-:W-:Y:S01]  /*5e80*/  MOV R138, R110 ;  /* 0x0000006e008a7202 */ /* 0x000fe20000000f00 */
[----:B------:R-:W-:-:S02]  /*5e90*/  IMAD.MOV.U32 R90, RZ, RZ, R109 ;  /* 0x000000ffff5a7224 */ /* 0x000fc400078e006d */
[----:B------:R-:W-:Y:S01]  /*5ea0*/  IMAD.MOV.U32 R137, RZ, RZ, R111 ;  /* 0x000000ffff897224 */ /* 0x000fe200078e006f */
[----:B------:R-:W-:Y:S01]  /*5eb0*/  MOV R107, R103 ;  /* 0x00000067006b7202 */ /* 0x000fe20000000f00 */
[----:B------:R-:W-:Y:S01]  /*5ec0*/  HMMA.16816.F32.BF16 R116, R4, R10, R144 ;  /* 0x0000000a0474723c */ /* 0x000fe20000041890 */
[----:B------:R-:W2:Y:S01]  /*5ed0*/  LDSM.16.MT88.4 R8, [R219+0x7900] ;  /* 0x00790000db08783b */ /* 0x000ea20000004200 */
[----:B------:R-:W-:Y:S01]  /*5ee0*/  IMAD.MOV.U32 R136, RZ, RZ, R204 ;  /* 0x000000ffff887224 */ /* 0x000fe200078e00cc */
[----:B------:R-:W-:-:S04]  /*5ef0*/  MOV R204, R90 ;  /* 0x0000005a00cc7202 */ /* 0x000fc80000000f00 */
[----:B------:R-:W-:Y:S01]  /*5f00*/  MOV R146, R98 ;  /* 0x0000006200927202 */ /* 0x000fe20000000f00 */
        /* <DEDUP_REMOVED lines=8> */
[----:B-1----:R-:W-:Y:S01]  /*5f90*/  HMMA.16816.F32.BF16 R108, R4, R28, R148 ;  /* 0x0000001c046c723c */ /* 0x002fe20000041894 */
[----:B------:R-:W-:Y:S01]  /*5fa0*/  MOV R131, R88 ;  /* 0x0000005800837202 */ /* 0x000fe20000000f00 */
[----:B------:R-:W-:Y:S01]  /*5fb0*/  IMAD.MOV.U32 R128, RZ, RZ, R48 ;  /* 0x000000ffff807224 */ /* 0x000fe200078e0030 */
[----:B------:R-:W-:-:S04]  /*5fc0*/  MOV R129, R25 ;  /* 0x0000001900817202 */ /* 0x000fc80000000f00 */
[----:B------:R-:W-:Y:S01]  /*5fd0*/  MOV R151, R107 ;  /* 0x0000006b00977202 */ /* 0x000fe20000000f00 */
[C---:B------:R-:W-:Y:S01]  /*5fe0*/  HMMA.16816.F32.BF16 R52, R4.reuse, R16, R124 ;  /* 0x000000100434723c */ /* 0x040fe2000004187c */
[----:B------:R-:W-:Y:S01]  /*5ff0*/  IMAD.MOV.U32 R150, RZ, RZ, R24 ;  /* 0x000000ffff967224 */ /* 0x000fe200078e0018 */
[----:B------:R-:W1:Y:S01]  /*6000*/  LDSM.16.MT88.4 R16, [R217+0x7900] ;  /* 0x00790000d910783b */ /* 0x000e620000004200 */
[----:B------:R-:W-:Y:S01]  /*6010*/  IMAD.MOV.U32 R28, RZ, RZ, R2 ;  /* 0x000000ffff1c7224 */ /* 0x000fe200078e0002 */
[----:B------:R-:W-:Y:S01]  /*6020*/  MOV R149, R49 ;  /* 0x0000003100957202 */ /* 0x000fe20000000f00 */
[----:B------:R-:W-:Y:S01]  /*6030*/  IMAD.MOV.U32 R2, RZ, RZ, R201 ;  /* 0x000000ffff027224 */ /* 0x000fe200078e00c9 */
[----:B------:R-:W3:Y:S01]  /*6040*/  LDSM.16.MT88.4 R24, [R218+0x7900] ;  /* 0x00790000da18783b */ /* 0x000ee20000004200 */
[----:B------:R-:W-:Y:S01]  /*6050*/  IMAD.MOV.U32 R148, RZ, RZ, R50 ;  /* 0x000000ffff947224 */ /* 0x000fe200078e0032 */
[----:B------:R-:W-:Y:S01]  /*6060*/  HMMA.16816.F32.BF16 R104, R4, R30, R196 ;  /* 0x0000001e0468723c */ /* 0x000fe200000418c4 */
[----:B------:R-:W-:-:S06]  /*6070*/  MOV R29, R51 ;  /* 0x00000033001d7202 */ /* 0x000fcc0000000f00 */
[----:B------:R-:W-:Y:S01]  /*6080*/  IMAD.MOV.U32 R198, RZ, RZ, R91 ;  /* 0x000000ffffc67224 */ /* 0x000fe200078e005b */
[----:B------:R-:W-:Y:S01]  /*6090*/  MOV R199, R96 ;  /* 0x0000006000c77202 */ /* 0x000fe20000000f00 */
[----:B------:R-:W-:Y:S01]  /*60a0*/  IMAD.MOV.U32 R31, RZ, RZ, R97 ;  /* 0x000000ffff1f7224 */ /* 0x000fe200078e0061 */
[----:B----4-:R-:W-:Y:S01]  /*60b0*/  HMMA.16816.F32.BF16 R88, R4, R22, R188 ;  /* 0x000000160458723c */ /* 0x010fe200000418bc */
[----:B------:R-:W-:-:S07]  /*60c0*/  MOV R30, R200 ;  /* 0x000000c8001e7202 */ /* 0x000fce0000000f00 */
[C---:B------:R-:W-:Y:S01]  /*60d0*/  HMMA.16816.F32.BF16 R96, R4.reuse, R20, R192 ;  /* 0x000000140460723c */ /* 0x040fe200000418c0 */
[----:B------:R-:W4:Y:S07]  /*60e0*/  LDSM.16.MT88.4 R20, [R216+0xa900] ;  /* 0x00a90000d814783b */ /* 0x000f2e0000004200 */
[C---:B--2---:R-:W-:Y:S08]  /*60f0*/  HMMA.16816.F32.BF16 R124, R4.reuse, R8, R176 ;  /* 0x00000008047c723c */ /* 0x044ff000000418b0 */
[C---:B------:R-:W-:Y:S01]  /*6100*/  HMMA.16816.F32.BF16 R192, R4.reuse, R10, R172 ;  /* 0x0000000a04c0723c */ /* 0x040fe200000418ac */
[----:B------:R-:W2:Y:S07]  /*6110*/  LDSM.16.MT88.4 R8, [R219+0xa900] ;  /* 0x00a90000db08783b */ /* 0x000eae0000004200 */
[C---:B-1----:R-:W-:Y:S08]  /*6120*/  HMMA.16816.F32.BF16 R48, R4.reuse, R16, R184 ;  /* 0x000000100430723c */ /* 0x042ff000000418b8 */
[C---:B------:R-:W-:Y:S01]  /*6130*/  HMMA.16816.F32.BF16 R200, R4.reuse, R18, R180 ;  /* 0x0000001204c8723c */ /* 0x040fe200000418b4 */
[----:B------:R-:W1:Y:S07]  /*6140*/  LDSM.16.MT88.4 R16, [R217+0xa900] ;  /* 0x00a90000d910783b */ /* 0x000e6e0000004200 */
[C---:B---3--:R-:W-:Y:S08]  /*6150*/  HMMA.16816.F32.BF16 R176, R4.reuse, R24, R156 ;  /* 0x0000001804b0723c */ /* 0x048ff0000004189c */
[C---:B----4-:R-:W-:Y:S07]  /*6160*/  HMMA.16816.F32.BF16 R172, R4.reuse, R22, R152 ;  /* 0x0000001604ac723c */ /* 0x050fee0000041898 */
[----:B------:R-:W-:Y:S01]  /*6170*/  MOV R153, R2 ;  /* 0x0000000200997202 */ /* 0x000fe20000000f00 */
[----:B------:R-:W-:Y:S01]  /*6180*/  FFMA.FTZ R2, R213, c[0x0][0x2d0], -R12 ;  /* 0x0000b400d5027a23 */ /* 0x000fe2000001080c */
[C---:B------:R-:W-:Y:S01]  /*6190*/  HMMA.16816.F32.BF16 R188, R4.reuse, R26, R168 ;  /* 0x0000001a04bc723c */ /* 0x040fe200000418a8 */
[----:B------:R-:W3:Y:S01]  /*61a0*/  LDSM.16.MT88.4 R24, [R218+0xa900] ;  /* 0x00a90000da18783b */ /* 0x000ee20000004200 */
[----:B------:R-:W-:Y:S01]  /*61b0*/  MOV R155, R206 ;  /* 0x000000ce009b7202 */ /* 0x000fe20000000f00 */
[----:B------:R-:W-:Y:S01]  /*61c0*/  IMAD.MOV.U32 R154, RZ, RZ, R207 ;  /* 0x000000ffff9a7224 */ /* 0x000fe200078e00cf */
[----:B------:R4:W-:Y:S03]  /*61d0*/  MUFU.EX2 R206, R2 ;  /* 0x0000000200ce7308 */ /* 0x0009e60000000800 */
[----:B------:R-:W-:Y:S01]  /*61e0*/  MOV R169, R144 ;  /* 0x0000009000a97202 */ /* 0x000fe20000000f00 */
[----:B------:R-:W-:Y:S01]  /*61f0*/  HMMA.16816.F32.BF16 R184, R4, R20, R160 ;  /* 0x0000001404b8723c */ /* 0x000fe200000418a0 */
[----:B------:R-:W-:Y:S01]  /*6200*/  MOV R171, R198 ;  /* 0x000000c600ab7202 */ /* 0x000fe20000000f00 */
[----:B------:R-:W-:-:S02]  /*6210*/  IMAD.MOV.U32 R152, RZ, RZ, R154 ;  /* 0x000000ffff987224 */ /* 0x000fc400078e009a */
[----:B------:R-:W-:Y:S02]  /*6220*/  IMAD.MOV.U32 R168, RZ, RZ, R199 ;  /* 0x000000ffffa87224 */ /* 0x000fe400078e00c7 */
[----:B------:R-:W-:Y:S01]  /*6230*/  IMAD.MOV.U32 R170, RZ, RZ, R145 ;  /* 0x000000ffffaa7224 */ /* 0x000fe200078e0091 */
[----:B------:R-:W-:Y:S01]  /*6240*/  MOV R20, R146 ;  /* 0x0000009200147202 */ /* 0x000fe20000000f00 */
[----:B------:R-:W-:Y:S01]  /*6250*/  IMAD.MOV.U32 R21, RZ, RZ, R147 ;  /* 0x000000ffff157224 */ /* 0x000fe200078e0093 */
[C---:B--2---:R-:W-:Y:S01]  /*6260*/  HMMA.16816.F32.BF16 R160, R4.reuse, R8, R120 ;  /* 0x0000000804a0723c */ /* 0x044fe20000041878 */
[----:B----4-:R-:W-:Y:S02]  /*6270*/  FFMA.FTZ R2, R212, c[0x0][0x2d0], -R12 ;  /* 0x0000b400d4027a23 */ /* 0x010fe4000001080c */
[----:B------:R-:W-:Y:S02]  /*6280*/  IMAD.MOV.U32 R154, RZ, RZ, R20 ;  /* 0x000000ffff9a7224 */ /* 0x000fe400078e0014 */
[----:B------:R2:W4:Y:S03]  /*6290*/  MUFU.EX2 R212, R2 ;  /* 0x0000000200d47308 */ /* 0x0005260000000800 */
[----:B------:R-:W-:Y:S01]  /*62a0*/  HMMA.16816.F32.BF16 R196, R4, R10, R92 ;  /* 0x0000000a04c4723c */ /* 0x000fe2000004185c */
[----:B------:R-:W4:Y:S01]  /*62b0*/  LDSM.16.MT88.4 R8, [R216+0x2100] ;  /* 0x00210000d808783b */ /* 0x000f220000004200 */
[----:B------:R-:W-:-:S02]  /*62c0*/  IMAD.MOV.U32 R20, RZ, RZ, R168 ;  /* 0x000000ffff147224 */ /* 0x000fc400078e00a8 */
[----:B------:R-:W-:Y:S02]  /*62d0*/  IMAD.MOV.U32 R168, RZ, RZ, R170 ;  /* 0x000000ffffa87224 */ /* 0x000fe400078e00aa */
[----:B------:R-:W-:Y:S02]  /*62e0*/  IMAD.MOV.U32 R170, RZ, RZ, R148 ;  /* 0x000000ffffaa7224 */ /* 0x000fe400078e0094 */
[----:B-1----:R-:W-:Y:S01]  /*62f0*/  HMMA.16816.F32.BF16 R156, R4, R16, R140 ;  /* 0x00000010049c723c */ /* 0x002fe2000004188c */
[----:B------:R-:W-:Y:S02]  /*6300*/  IMAD.MOV.U32 R148, RZ, RZ, R150 ;  /* 0x000000ffff947224 */ /* 0x000fe400078e0096 */
[----:B------:R-:W-:Y:S01]  /*6310*/  IMAD.MOV.U32 R150, RZ, RZ, R137 ;  /* 0x000000ffff967224 */ /* 0x000fe200078e0089 */
[----:B------:R-:W-:Y:S01]  /*6320*/  MOV R137, R224 ;  /* 0x000000e000897202 */ /* 0x000fe20000000f00 */
[----:B--2---:R-:W-:-:S03]  /*6330*/  FFMA.FTZ R2, R210, c[0x0][0x2d0], -R12 ;  /* 0x0000b400d2027a23 */ /* 0x004fc6000001080c */
[----:B---3--:R-:W-:Y:S01]  /*6340*/  HMMA.16816.F32.BF16 R180, R4, R24, R72 ;  /* 0x0000001804b4723c */ /* 0x008fe20000041848 */
[----:B------:R-:W-:-:S07]  /*6350*/  IMAD.MOV.U32 R143, RZ, RZ, R205 ;  /* 0x000000ffff8f7224 */ /* 0x000fce00078e00cd */
[----:B------:R-:W-:Y:S01]  /*6360*/  HMMA.16816.F32.BF16 R144, R4, R18, R132 ;  /* 0x000000120490723c */ /* 0x000fe20000041884 */
[----:B------:R1:W-:Y:S01]  /*6370*/  MUFU.EX2 R213, R2 ;  /* 0x0000000200d57308 */ /* 0x0003e20000000800 */
[----:B------:R-:W-:Y:S01]  /*6380*/  IMAD.MOV.U32 R140, RZ, RZ, R168 ;  /* 0x000000ffff8c7224 */ /* 0x000fe200078e00a8 */
[----:B------:R-:W-:Y:S01]  /*6390*/  LDSM.16.MT88.4 R16, [R218+0x2100] ;  /* 0x00210000da10783b */ /* 0x000fe20000004200 */
[----:B------:R-:W-:Y:S02]  /*63a0*/  IMAD.MOV.U32 R93, RZ, RZ, R170 ;  /* 0x000000ffff5d7224 */ /* 0x000fe400078e00aa */
[----:B------:R-:W-:Y:S01]  /*63b0*/  IMAD.MOV.U32 R95, RZ, RZ, R128 ;  /* 0x000000ffff5f7224 */ /* 0x000fe200078e0080 */
[----:B------:R-:W-:Y:S01]  /*63c0*/  MOV R142, R221 ;  /* 0x000000dd008e7202 */ /* 0x000fe20000000f00 */
[----:B------:R2:W5:Y:S01]  /*63d0*/  LDL.LU R224, [R1+0x54] ;  /* 0x0000540001e07983 */ /* 0x0005620000300800 */
[----:B-1----:R-:W-:-:S04]  /*63e0*/  FFMA.FTZ R2, R211, c[0x0][0x2d0], -R12 ;  /* 0x0000b400d3027a23 */ /* 0x002fc8000001080c */
[----:B------:R1:W3:Y:S02]  /*63f0*/  MUFU.EX2 R207, R2 ;  /* 0x0000000200cf7308 */ /* 0x0002e40000000800 */
[----:B-1----:R-:W-:Y:S01]  /*6400*/  FFMA.FTZ R2, R153, c[0x0][0x2d0], -R0 ;  /* 0x0000b40099027a23 */ /* 0x002fe20000010800 */
[----:B------:R-:W-:Y:S02]  /*6410*/  MOV R153, R155 ;  /* 0x0000009b00997202 */ /* 0x000fe40000000f00 */
[----:B------:R-:W-:Y:S02]  /*6420*/  MOV R155, R21 ;  /* 0x00000015009b7202 */ /* 0x000fe40000000f00 */
[----:B------:R-:W-:Y:S02]  /*6430*/  MOV R21, R169 ;  /* 0x000000a900157202 */ /* 0x000fe40000000f00 */
[----:B------:R-:W-:Y:S02]  /*6440*/  MOV R169, R171 ;  /* 0x000000ab00a97202 */ /* 0x000fe40000000f00 */
[----:B------:R-:W-:-:S02]  /*6450*/  MOV R171, R149 ;  /* 0x0000009500ab7202 */ /* 0x000fc40000000f00 */
[----:B------:R-:W-:Y:S02]  /*6460*/  MOV R149, R151 ;  /* 0x0000009700957202 */ /* 0x000fe40000000f00 */
[----:B------:R-:W-:Y:S01]  /*6470*/  MOV R151, R138 ;  /* 0x0000008a00977202 */ /* 0x000fe20000000f00 */
[----:B------:R-:W-:Y:S02]  /*6480*/  IMAD.MOV.U32 R138, RZ, RZ, R165 ;  /* 0x000000ffff8a7224 */ /* 0x000fe400078e00a5 */
[----:B------:R1:W-:Y:S01]  /*6490*/  MUFU.EX2 R165, R2 ;  /* 0x0000000200a57308 */ /* 0x0003e20000000800 */
[----:B------:R-:W-:Y:S02]  /*64a0*/  IMAD.MOV.U32 R23, RZ, RZ, R153 ;  /* 0x000000ffff177224 */ /* 0x000fe400078e0099 */
[----:B------:R-:W-:Y:S02]  /*64b0*/  IMAD.MOV.U32 R153, RZ, RZ, R155 ;  /* 0x000000ffff997224 */ /* 0x000fe400078e009b */
[----:B------:R-:W-:-:S02]  /*64c0*/  IMAD.MOV.U32 R155, RZ, RZ, R149 ;  /* 0x000000ffff9b7224 */ /* 0x000fc400078e0095 */
[----:B------:R-:W-:Y:S01]  /*64d0*/  IMAD.MOV.U32 R149, RZ, RZ, R151 ;  /* 0x000000ffff957224 */ /* 0x000fe200078e0097 */
[----:B------:R-:W-:Y:S01]  /*64e0*/  MOV R151, R166 ;  /* 0x000000a600977202 */ /* 0x000fe20000000f00 */
[----:B-1----:R-:W-:Y:S01]  /*64f0*/  FFMA.FTZ R2, R152, c[0x0][0x2d0], -R0 ;  /* 0x0000b40098027a23 */ /* 0x002fe20000010800 */
[----:B------:R-:W-:-:S03]  /*6500*/  MOV R152, R154 ;  /* 0x0000009a00987202 */ /* 0x000fc60000000f00 */
[----:B------:R1:W1:Y:S01]  /*6510*/  MUFU.EX2 R166, R2 ;  /* 0x0000000200a67308 */ /* 0x0002620000000800 */
[----:B------:R-:W-:Y:S01]  /*6520*/  MOV R22, R152 ;  /* 0x0000009800167202 */ /* 0x000fe20000000f00 */
[----:B------:R-:W-:Y:S01]  /*6530*/  HMMA.16816.F32.BF16 R72, R4, R26, R32 ;  /* 0x0000001a0448723c */ /* 0x000fe20000041820 */
[----:B------:R-:W2:Y:S01]  /*6540*/  LDSM.16.MT88.4 R24, [R217+0x2100] ;  /* 0x00210000d918783b */ /* 0x000ea20000004200 */
[----:B------:R-:W-:Y:S02]  /*6550*/  MOV R92, R21 ;  /* 0x00000015005c7202 */ /* 0x000fe40000000f00 */
[----:B------:R-:W-:Y:S01]  /*6560*/  MOV R141, R169 ;  /* 0x000000a9008d7202 */ /* 0x000fe20000000f00 */
[----:B------:R-:W-:Y:S01]  /*6570*/  LDSM.16.MT88.4 R32, [R217+0x5100] ;  /* 0x00510000d920783b */ /* 0x000fe20000004200 */
[----:B-1----:R-:W-:Y:S02]  /*6580*/  FFMA.FTZ R2, R23, c[0x0][0x2d0], -R0 ;  /* 0x0000b40017027a23 */ /* 0x002fe40000010800 */
[----:B------:R-:W-:-:S02]  /*6590*/  IMAD.MOV.U32 R23, RZ, RZ, R153 ;  /* 0x000000ffff177224 */ /* 0x000fc400078e0099 */
[----:B------:R-:W-:Y:S02]  /*65a0*/  IMAD.MOV.U32 R153, RZ, RZ, R155 ;  /* 0x000000ffff997224 */ /* 0x000fe400078e009b */
[----:B------:R-:W-:Y:S01]  /*65b0*/  IMAD.MOV.U32 R155, RZ, RZ, R149 ;  /* 0x000000ffff9b7224 */ /* 0x000fe200078e0095 */
[----:B------:R-:W-:Y:S02]  /*65c0*/  MOV R149, R204 ;  /* 0x000000cc00957202 */ /* 0x000fe40000000f00 */
[----:B------:R1:W-:Y:S01]  /*65d0*/  MUFU.EX2 R204, R2 ;  /* 0x0000000200cc7308 */ /* 0x0003e20000000800 */
[----:B------:R-:W-:Y:S01]  /*65e0*/  MOV R133, R23 ;  /* 0x0000001700857202 */ /* 0x000fe20000000f00 */
[----:B-1----:R-:W-:-:S06]  /*65f0*/  FFMA.FTZ R2, R22, c[0x0][0x2d0], -R0 ;  /* 0x0000b40016027a23 */ /* 0x002fcc0000010800 */
[----:B------:R1:W1:Y:S02]  /*6600*/  MUFU.EX2 R205, R2 ;  /* 0x0000000200cd7308 */ /* 0x0002640000000800 */
[----:B-1----:R-:W-:Y:S02]  /*6610*/  IMAD.MOV.U32 R2, RZ, RZ, R20 ;  /* 0x000000ffff027224 */ /* 0x002fe400078e0014 */
[----:B------:R-:W1:Y:S01]  /*6620*/  LDSM.16.MT88.4 R20, [R219+0x2100] ;  /* 0x00210000db14783b */ /* 0x000e620000004200 */
[----:B----4-:R-:W-:Y:S02]  /*6630*/  F2FP.BF16.PACK_AB R4, R212, R206 ;  /* 0x000000ced404723e */ /* 0x010fe400000010ff */
[----:B---3--:R-:W-:Y:S02]  /*6640*/  F2FP.BF16.PACK_AB R6, R207, R213 ;  /* 0x000000d5cf06723e */ /* 0x008fe400000010ff */
[----:B------:R-:W-:Y:S02]  /*6650*/  F2FP.BF16.PACK_AB R5, R166, R165 ;  /* 0x000000a5a605723e */ /* 0x000fe400000010ff */
[----:B------:R-:W-:-:S02]  /*6660*/  F2FP.BF16.PACK_AB R7, R205, R204 ;  /* 0x000000cccd07723e */ /* 0x000fc400000010ff */
[----:B------:R-:W-:Y:S02]  /*6670*/  MOV R94, R171 ;  /* 0x000000ab005e7202 */ /* 0x000fe40000000f00 */
[----:B------:R-:W-:Y:S02]  /*6680*/  MOV R154, R148 ;  /* 0x00000094009a7202 */ /* 0x000fe40000000f00 */
[----:B------:R-:W-:Y:S01]  /*6690*/  MOV R148, R150 ;  /* 0x0000009600947202 */ /* 0x000fe20000000f00 */
[----:B------:R-:W-:Y:S01]  /*66a0*/  HMMA.16816.F32.BF16 R168, R4, R8, R44 ;  /* 0x0000000804a8723c */ /* 0x000fe2000004182c */
[----:B------:R-:W-:Y:S02]  /*66b0*/  MOV R152, R154 ;  /* 0x0000009a00987202 */ /* 0x000fe40000000f00 */
[----:B------:R-:W-:-:S05]  /*66c0*/  MOV R154, R148 ;  /* 0x00000094009a7202 */ /* 0x000fca0000000f00 */
[C---:B------:R-:W-:Y:S01]  /*66d0*/  HMMA.16816.F32.BF16 R44, R4.reuse, R10, R40 ;  /* 0x0000000a042c723c */ /* 0x040fe20000041828 */
[----:B------:R-:W3:Y:S01]  /*66e0*/  LDSM.16.MT88.4 R8, [R216+0x5100] ;  /* 0x00510000d808783b */ /* 0x000ee20000004200 */
[----:B------:R-:W-:Y:S01]  /*66f0*/  IMAD.MOV.U32 R132, RZ, RZ, R152 ;  /* 0x000000ffff847224 */ /* 0x000fe200078e0098 */
[----:B------:R-:W-:Y:S01]  /*6700*/  MOV R135, R153 ;  /* 0x0000009900877202 */ /* 0x000fe20000000f00 */
[----:B------:R-:W-:Y:S01]  /*6710*/  IMAD.MOV.U32 R210, RZ, RZ, R154 ;  /* 0x000000ffffd27224 */ /* 0x000fe200078e009a */
[----:B------:R-:W-:Y:S02]  /*6720*/  MOV R211, R155 ;  /* 0x0000009b00d37202 */ /* 0x000fe40000000f00 */
[----:B------:R-:W-:Y:S01]  /*6730*/  MOV R134, R129 ;  /* 0x0000008100867202 */ /* 0x000fe20000000f00 */
[C---:B--2---:R-:W-:Y:S07]  /*6740*/  HMMA.16816.F32.BF16 R36, R4.reuse, R24, R36 ;  /* 0x000000180424723c */ /* 0x044fee0000041824 */
[----:B------:R-:W-:Y:S01]  /*6750*/  IMAD.MOV.U32 R24, RZ, RZ, R130 ;  /* 0x000000ffff187224 */ /* 0x000fe200078e0082 */
[----:B------:R-:W-:Y:S01]  /*6760*/  MOV R25, R131 ;  /* 0x0000008300197202 */ /* 0x000fe20000000f00 */
[C---:B-1----:R-:W-:Y:S08]  /*6770*/  HMMA.16816.F32.BF16 R152, R4.reuse, R20, R80 ;  /* 0x000000140498723c */ /* 0x042ff00000041850 */
[C---:B------:R-:W-:Y:S01]  /*6780*/  HMMA.16816.F32.BF16 R128, R4.reuse, R22, R76 ;  /* 0x000000160480723c */ /* 0x040fe2000004184c */
[----:B------:R-:W1:Y:S07]  /*6790*/  LDSM.16.MT88.4 R20, [R219+0x5100] ;  /* 0x00510000db14783b */ /* 0x000e6e0000004200 */
[C---:B------:R-:W-:Y:S08]  /*67a0*/  HMMA.16816.F32.BF16 R68, R4.reuse, R16, R68 ;  /* 0x000000100444723c */ /* 0x040ff00000041844 */
[C---:B---3--:R-:W-:Y:S07]  /*67b0*/  HMMA.16816.F32.BF16 R76, R4.reuse, R8, R60 ;  /* 0x00000008044c723c */ /* 0x048fee000004183c */
[----:B------:R-:W-:Y:S01]  /*67c0*/  MOV R63, R92 ;  /* 0x0000005c003f7202 */ /* 0x000fe20000000f00 */
[C---:B------:R-:W-:Y:S01]  /*67d0*/  HMMA.16816.F32.BF16 R120, R4.reuse, R18, R64 ;  /* 0x000000120478723c */ /* 0x040fe20000041840 */
[----:B------:R-:W-:Y:S01]  /*67e0*/  IMAD.MOV.U32 R62, RZ, RZ, R93 ;  /* 0x000000ffff3e7224 */ /* 0x000fe200078e005d */
[----:B------:R-:W-:Y:S01]  /*67f0*/  MOV R61, R94 ;  /* 0x0000005e003d7202 */ /* 0x000fe20000000f00 */
[----:B------:R-:W-:Y:S01]  /*6800*/  IMAD.MOV.U32 R60, RZ, RZ, R95 ;  /* 0x000000ffff3c7224 */ /* 0x000fe200078e005f */
[----:B------:R-:W2:Y:S04]  /*6810*/  LDSM.16.MT88.4 R16, [R218+0x5100] ;  /* 0x00510000da10783b */ /* 0x000ea80000004200 */
[----:B------:R-:W-:Y:S01]  /*6820*/  HMMA.16816.F32.BF16 R92, R4, R10, R56 ;  /* 0x0000000a045c723c */ /* 0x000fe20000041838 */
[----:B------:R-:W3:Y:S01]  /*6830*/  LDSM.16.MT88.4 R8, [R216+0x8100] ;  /* 0x00810000d808783b */ /* 0x000ee20000004200 */
[----:B------:R-:W-:Y:S01]  /*6840*/  MOV R65, R136 ;  /* 0x0000008800417202 */ /* 0x000fe20000000f00 */
[----:B------:R-:W-:Y:S01]  /*6850*/  IMAD.MOV.U32 R66, RZ, RZ, R137 ;  /* 0x000000ffff427224 */ /* 0x000fe200078e0089 */
[----:B------:R-:W-:Y:S01]  /*6860*/  MOV R67, R138 ;  /* 0x0000008a00437202 */ /* 0x000fe20000000f00 */
[----:B------:R-:W-:-:S03]  /*6870*/  IMAD.MOV.U32 R80, RZ, RZ, R139 ;  /* 0x000000ffff507224 */ /* 0x000fc600078e008b */
[C---:B------:R-:W-:Y:S08]  /*6880*/  HMMA.16816.F32.BF16 R40, R4.reuse, R26, R84 ;  /* 0x0000001a0428723c */ /* 0x040ff00000041854 */
[C---:B------:R-:W-:Y:S08]  /*6890*/  HMMA.16816.F32.BF16 R84, R4.reuse, R32, R52 ;  /* 0x000000200454723c */ /* 0x040ff00000041834 */
[C---:B------:R-:W-:Y:S08]  /*68a0*/  HMMA.16816.F32.BF16 R32, R4.reuse, R34, R100 ;  /* 0x000000220420723c */ /* 0x040ff00000041864 */
[C---:B-1----:R-:W-:Y:S08]  /*68b0*/  HMMA.16816.F32.BF16 R100, R4.reuse, R20, R112 ;  /* 0x000000140464723c */ /* 0x042ff00000041870 */
[----:B------:R-:W-:Y:S01]  /*68c0*/  HMMA.16816.F32.BF16 R136, R4, R22, R116 ;  /* 0x000000160488723c */ /* 0x000fe20000041874 */
[----:B------:R-:W1:Y:S01]  /*68d0*/  LDSM.16.MT88.4 R20, [R219+0x8100] ;  /* 0x00810000db14783b */ /* 0x000e620000004200 */
[----:B------:R-:W-:-:S02]  /*68e0*/  IMAD.MOV.U32 R150, RZ, RZ, R223 ;  /* 0x000000ffff967224 */ /* 0x000fc400078e00df */
[----:B------:R-:W-:Y:S02]  /*68f0*/  IMAD.MOV.U32 R148, RZ, RZ, R222 ;  /* 0x000000ffff947224 */ /* 0x000fe400078e00de */
        /* <DEDUP_REMOVED lines=9> */
[C---:B--2---:R-:W-:Y:S01]  /*6990*/  HMMA.16816.F32.BF16 R148, R4.reuse, R16, R108 ;  /* 0x000000100494723c */ /* 0x044fe2000004186c */
[----:B------:R-:W-:Y:S01]  /*69a0*/  FFMA.FTZ R2, R2, c[0x0][0x2d0], -R12 ;  /* 0x0000b40002027a23 */ /* 0x000fe2000001080c */
[----:B------:R-:W-:Y:S01]  /*69b0*/  MOV R53, R28 ;  /* 0x0000001c00357202 */ /* 0x000fe20000000f00 */
[----:B------:R-:W-:Y:S01]  /*69c0*/  IMAD.MOV.U32 R52, RZ, RZ, R29 ;  /* 0x000000ffff347224 */ /* 0x000fe200078e001d */
[----:B------:R-:W-:Y:S01]  /*69d0*/  MOV R57, R211 ;  /* 0x000000d300397202 */ /* 0x000fe20000000f00 */
[----:B------:R-:W-:Y:S01]  /*69e0*/  IMAD.MOV.U32 R56, RZ, RZ, R210 ;  /* 0x000000ffff387224 */ /* 0x000fe200078e00d2 */
[----:B------:R-:W-:Y:S01]  /*69f0*/  MOV R59, R25 ;  /* 0x00000019003b7202 */ /* 0x000fe20000000f00 */
[----:B------:R-:W-:Y:S01]  /*6a00*/  IMAD.MOV.U32 R64, RZ, RZ, R24 ;  /* 0x000000ffff407224 */ /* 0x000fe200078e0018 */
[C---:B------:R-:W-:Y:S01]  /*6a10*/  HMMA.16816.F32.BF16 R140, R4.reuse, R18, R104 ;  /* 0x00000012048c723c */ /* 0x040fe20000041868 */
[----:B------:R-:W2:Y:S04]  /*6a20*/  LDSM.16.MT88.4 R16, [R218+0x8100] ;  /* 0x00810000da10783b */ /* 0x000ea80000004200 */
[----:B------:R-:W4:Y:S03]  /*6a30*/  LDSM.16.MT88.4 R24, [R217+0xb100] ;  /* 0x00b10000d918783b */ /* 0x000f260000004200 */
[----:B---3--:R-:W-:Y:S01]  /*6a40*/  HMMA.16816.F32.BF16 R108, R4, R8, R96 ;  /* 0x00000008046c723c */ /* 0x008fe20000041860 */
[----:B------:R-:W-:Y:S01]  /*6a50*/  MOV R83, R30 ;  /* 0x0000001e00537202 */ /* 0x000fe20000000f00 */
[----:B------:R-:W-:Y:S01]  /*6a60*/  IMAD.MOV.U32 R82, RZ, RZ, R31 ;  /* 0x000000ffff527224 */ /* 0x000fe200078e001f */
[----:B------:R-:W-:Y:S01]  /*6a70*/  MOV R104, R132 ;  /* 0x0000008400687202 */ /* 0x000fe20000000f00 */
[----:B------:R-:W-:Y:S01]  /*6a80*/  IMAD.MOV.U32 R105, RZ, RZ, R133 ;  /* 0x000000ffff697224 */ /* 0x000fe200078e0085 */
[----:B------:R-:W-:-:S03]  /*6a90*/  MOV R106, R134 ;  /* 0x00000086006a7202 */ /* 0x000fc60000000f00 */
[C---:B-1----:R-:W-:Y:S01]  /*6aa0*/  HMMA.16816.F32.BF16 R124, R4.reuse, R20, R124 ;  /* 0x00000014047c723c */ /* 0x042fe2000004187c */
[----:B------:R-:W-:Y:S01]  /*6ab0*/  MOV R98, R209 ;  /* 0x000000d100627202 */ /* 0x000fe20000000f00 */
[----:B------:R-:W-:Y:S01]  /*6ac0*/  IMAD.MOV.U32 R99, RZ, RZ, R208 ;  /* 0x000000ffff637224 */ /* 0x000fe200078e00d0 */
[----:B------:R-:W-:Y:S02]  /*6ad0*/  LDSM.16.MT88.4 R28, [R217+0x8100] ;  /* 0x00810000d91c783b */ /* 0x000fe40000004200 */
[----:B------:R-:W-:Y:S01]  /*6ae0*/  MOV R97, R98 ;  /* 0x0000006200617202 */ /* 0x000fe20000000f00 */
[----:B------:R-:W-:Y:S01]  /*6af0*/  IMAD.MOV.U32 R98, RZ, RZ, R99 ;  /* 0x000000ffff627224 */ /* 0x000fe200078e0063 */
[----:B------:R1:W-:Y:S01]  /*6b00*/  MUFU.EX2 R20, R2 ;  /* 0x0000000200147308 */ /* 0x0003e20000000800 */
[----:B------:R-:W-:Y:S01]  /*6b10*/  MOV R99, R104 ;  /* 0x0000006800637202 */ /* 0x000fe20000000f00 */
[----:B------:R-:W-:Y:S01]  /*6b20*/  IMAD.MOV.U32 R107, RZ, RZ, R135 ;  /* 0x000000ffff6b7224 */ /* 0x000fe200078e0087 */
[C---:B------:R-:W-:Y:S01]  /*6b30*/  HMMA.16816.F32.BF16 R116, R4.reuse, R10, R88 ;  /* 0x0000000a0474723c */ /* 0x040fe20000041858 */
[----:B------:R-:W-:Y:S01]  /*6b40*/  IMAD.MOV.U32 R104, RZ, RZ, R105 ;  /* 0x000000ffff687224 */ /* 0x000fe200078e0069 */
[----:B------:R-:W-:Y:S01]  /*6b50*/  MOV R105, R106 ;  /* 0x0000006a00697202 */ /* 0x000fe20000000f00 */
[----:B------:R-:W-:Y:S01]  /*6b60*/  IMAD.MOV.U32 R106, RZ, RZ, R107 ;  /* 0x000000ffff6a7224 */ /* 0x000fe200078e006b */
[----:B------:R-:W-:Y:S01]  /*6b70*/  MOV R107, R112 ;  /* 0x00000070006b7202 */ /* 0x000fe20000000f00 */
[----:B------:R3:W5:Y:S01]  /*6b80*/  LDL.LU R223, [R1+0x50] ;  /* 0x0000500001df7983 */ /* 0x0007620000300800 */
[--C-:B-1----:R-:W-:Y:S01]  /*6b90*/  FFMA.FTZ R2, R97, c[0x0][0x2d0], -R12.reuse ;  /* 0x0000b40061027a23 */ /* 0x102fe2000001080c */
[----:B------:R-:W-:Y:S01]  /*6ba0*/  MOV R97, R98 ;  /* 0x0000006200617202 */ /* 0x000fe20000000f00 */
[----:B------:R-:W-:Y:S01]  /*6bb0*/  IMAD.MOV.U32 R98, RZ, RZ, R99 ;  /* 0x000000ffff627224 */ /* 0x000fe200078e0063 */
[C---:B------:R-:W-:Y:S01]  /*6bc0*/  HMMA.16816.F32.BF16 R132, R4.reuse, R22, R192 ;  /* 0x000000160484723c */ /* 0x040fe200000418c0 */
[----:B------:R1:W1:Y:S01]  /*6bd0*/  MUFU.EX2 R21, R2 ;  /* 0x0000000200157308 */ /* 0x0002620000000800 */
        /* <DEDUP_REMOVED lines=8> */
[----:B------:R-:W3:Y:S01]  /*6c60*/  LDSM.16.MT88.4 R8, [R216+0xb100] ;  /* 0x00b10000d808783b */ /* 0x000ee20000004200 */
[----:B--2---:R-:W-:Y:S03]  /*6c70*/  HMMA.16816.F32.BF16 R176, R4, R16, R176 ;  /* 0x0000001004b0723c */ /* 0x004fe600000418b0 */
[----:B------:R2:W5:Y:S01]  /*6c80*/  LDL.LU R222, [R1+0x4c] ;  /* 0x00004c0001de7983 */ /* 0x0005620000300800 */
[----:B-1----:R-:W-:Y:S01]  /*6c90*/  FFMA.FTZ R2, R97, c[0x0][0x2d0], -R12 ;  /* 0x0000b40061027a23 */ /* 0x002fe2000001080c */
[----:B------:R-:W-:Y:S01]  /*6ca0*/  MOV R53, R54 ;  /* 0x0000003600357202 */ /* 0x000fe20000000f00 */
[----:B------:R-:W-:-:S02]  /*6cb0*/  IMAD.MOV.U32 R106, RZ, RZ, R107 ;  /* 0x000000ffff6a7224 */ /* 0x000fc400078e006b */
[C---:B------:R-:W-:Y:S01]  /*6cc0*/  HMMA.16816.F32.BF16 R188, R4.reuse, R18, R188 ;  /* 0x0000001204bc723c */ /* 0x040fe200000418bc */
[----:B------:R1:W-:Y:S01]  /*6cd0*/  MUFU.EX2 R23, R2 ;  /* 0x0000000200177308 */ /* 0x0003e20000000800 */
        /* <DEDUP_REMOVED lines=8> */
[----:B------:R-:W2:Y:S01]  /*6d60*/  LDSM.16.MT88.4 R16, [R219+0xb100] ;  /* 0x00b10000db10783b */ /* 0x000ea20000004200 */
[----:B----4-:R-:W-:Y:S03]  /*6d70*/  HMMA.16816.F32.BF16 R208, R4, R26, R144 ;  /* 0x0000001a04d0723c */ /* 0x010fe60000041890 */
[----:B------:R4:W5:Y:S01]  /*6d80*/  LDL.LU R221, [R1+0x48] ;  /* 0x0000480001dd7983 */ /* 0x0009620000300800 */
[----:B-1----:R-:W-:-:S04]  /*6d90*/  FFMA.FTZ R2, R98, c[0x0][0x2d0], -R12 ;  /* 0x0000b40062027a23 */ /* 0x002fc8000001080c */
[----:B------:R1:W1:Y:S01]  /*6da0*/  MUFU.EX2 R22, R2 ;  /* 0x0000000200167308 */ /* 0x0002620000000800 */
        /* <DEDUP_REMOVED lines=46> */
[C---:B------:R-:W-:Y:S01]  /*7090*/  HMMA.16816.F32.BF16 R192, R4.reuse, R10, R172 ;  /* 0x0000000a04c0723c */ /* 0x040fe200000418ac */
[----:B------:R1:W-:Y:S01]  /*70a0*/  MUFU.EX2 R13, R2 ;  /* 0x00000002000d7308 */ /* 0x0003e20000000800 */
[----:B------:R-:W3:Y:S04]  /*70b0*/  LDSM.16.MT88.4 R8, [R218+0xb100] ;  /* 0x00b10000da08783b */ /* 0x000ee80000004200 */
[----:B------:R-:W3:Y:S02]  /*70c0*/  LDSM.16.MT88.4 R172, [R216+0x2900] ;  /* 0x00290000d8ac783b */ /* 0x000ee40000004200 */
[C---:B--2---:R-:W-:Y:S08]  /*70d0*/  HMMA.16816.F32.BF16 R196, R4.reuse, R18, R196 ;  /* 0x0000001204c4723c */ /* 0x044ff000000418c4 */
[----:B------:R-:W-:Y:S01]  /*70e0*/  HMMA.16816.F32.BF16 R48, R4, R28, R48 ;  /* 0x0000001c0430723c */ /* 0x000fe20000041830 */
        /* <DEDUP_REMOVED lines=32> */
[----:B------:R1:W2:Y:S01]  /*72f0*/  MUFU.EX2 R14, R2 ;  /* 0x00000002000e7308 */ /* 0x0002a20000000800 */
        /* <DEDUP_REMOVED lines=11> */
[----:B------:R4:W5:Y:S01]  /*73b0*/  LDL.LU R220, [R1+0x44] ;  /* 0x0000440001dc7983 */ /* 0x0009620000300800 */
[--C-:B-1----:R-:W-:Y:S01]  /*73c0*/  FFMA.FTZ R2, R99, c[0x0][0x2d0], -R0.reuse ;  /* 0x0000b40063027a23 */ /* 0x102fe20000010800 */
[----:B------:R-:W-:Y:S01]  /*73d0*/  MOV R54, R59 ;  /* 0x0000003b00367202 */ /* 0x000fe20000000f00 */
[----:B------:R-:W-:Y:S01]  /*73e0*/  FFMA.FTZ R0, R91, c[0x0][0x2d0], -R0 ;  /* 0x0000b4005b007a23 */ /* 0x000fe20000010800 */
[----:B------:R-:W-:Y:S01]  /*73f0*/  MOV R144, R66 ;  /* 0x0000004200907202 */ /* 0x000fe20000000f00 */
[----:B------:R-:W-:-:S02]  /*7400*/  IMAD.MOV.U32 R99, RZ, RZ, R56 ;  /* 0x000000ffff637224 */ /* 0x000fc400078e0038 */
[----:B------:R-:W-:Y:S01]  /*7410*/  IMAD.MOV.U32 R53, RZ, RZ, R58 ;  /* 0x000000ffff357224 */ /* 0x000fe200078e003a */
[----:B------:R1:W-:Y:S01]  /*7420*/  MUFU.EX2 R12, R0 ;  /* 0x00000000000c7308 */ /* 0x0003e20000000800 */
[----:B------:R-:W-:Y:S01]  /*7430*/  IMAD.MOV.U32 R18, RZ, RZ, R65 ;  /* 0x000000ffff127224 */ /* 0x000fe200078e0041 */
[----:B------:R-:W3:Y:S01]  /*7440*/  LDSM.16.MT88.4 R56, [R217+0x2900] ;  /* 0x00290000d938783b */ /* 0x000ee20000004200 */
[----:B------:R-:W-:Y:S01]  /*7450*/  IMAD.MOV.U32 R145, RZ, RZ, R67 ;  /* 0x000000ffff917224 */ /* 0x000fe200078e0043 */
[----:B------:R-:W-:Y:S01]  /*7460*/  HMMA.16816.F32.BF16 R28, R4, R30, R200 ;  /* 0x0000001e041c723c */ /* 0x000fe200000418c8 */
[----:B------:R-:W-:Y:S01]  /*7470*/  IMAD.MOV.U32 R19, RZ, RZ, R63 ;  /* 0x000000ffff137224 */ /* 0x000fe200078e003f */
[----:B------:R-:W-:Y:S04]  /*7480*/  LDSM.16.MT88.4 R88, [R217+0x5900] ;  /* 0x00590000d958783b */ /* 0x000fe80000004200 */
[----:B------:R4:W5:Y:S01]  /*7490*/  LDL.LU R167, [R1+0x40] ;  /* 0x0000400001a77983 */ /* 0x0009620000300800 */
[----:B-1----:R-:W-:-:S03]  /*74a0*/  MOV R0, R64 ;  /* 0x0000004000007202 */ /* 0x002fc60000000f00 */
[----:B------:R-:W1:Y:S01]  /*74b0*/  LDSM.16.MT88.4 R64, [R219+0x2900] ;  /* 0x00290000db40783b */ /* 0x000e620000004200 */
[----:B------:R-:W2:Y:S01]  /*74c0*/  MUFU.EX2 R15, R2 ;  /* 0x00000002000f7308 */ /* 0x000ea20000000800 */
[C---:B------:R-:W-:Y:S08]  /*74d0*/  HMMA.16816.F32.BF16 R200, R4.reuse, R24, R156 ;  /* 0x0000001804c8723c */ /* 0x040ff0000004189c */
[----:B------:R-:W-:Y:S07]  /*74e0*/  HMMA.16816.F32.BF16 R24, R4, R16, R160 ;  /* 0x000000100418723c */ /* 0x000fee00000418a0 */
[----:B------:R-:W-:-:S02]  /*74f0*/  F2FP.BF16.PACK_AB R160, R21, R20 ;  /* 0x0000001415a0723e */ /* 0x000fc400000010ff */
[----:B------:R-:W-:Y:S02]  /*7500*/  F2FP.BF16.PACK_AB R162, R22, R23 ;  /* 0x0000001716a2723e */ /* 0x000fe400000010ff */
[----:B--2---:R-:W-:Y:S02]  /*7510*/  F2FP.BF16.PACK_AB R161, R14, R13 ;  /* 0x0000000d0ea1723e */ /* 0x004fe400000010ff */
[----:B------:R-:W-:Y:S01]  /*7520*/  F2FP.BF16.PACK_AB R163, R12, R15 ;  /* 0x0000000f0ca3723e */ /* 0x000fe200000010ff */
[----:B---3--:R-:W-:Y:S01]  /*7530*/  HMMA.16816.F32.BF16 R180, R4, R8, R180 ;  /* 0x0000000804b4723c */ /* 0x008fe200000418b4 */
[----:B------:R-:W-:Y:S01]  /*7540*/  MOV R159, R52 ;  /* 0x00000034009f7202 */ /* 0x000fe20000000f00 */
[----:B------:R-:W-:Y:S01]  /*7550*/  IMAD.MOV.U32 R158, RZ, RZ, R53 ;  /* 0x000000ffff9e7224 */ /* 0x000fe200078e0035 */
[----:B------:R-:W-:Y:S01]  /*7560*/  MOV R157, R54 ;  /* 0x00000036009d7202 */ /* 0x000fe20000000f00 */
[----:B------:R-:W-:-:S04]  /*7570*/  IMAD.MOV.U32 R156, RZ, RZ, R55 ;  /* 0x000000ffff9c7224 */ /* 0x000fc800078e0037 */
[----:B------:R-:W-:Y:S01]  /*7580*/  HMMA.16816.F32.BF16 R8, R4, R10, R72 ;  /* 0x0000000a0408723c */ /* 0x000fe20000041848 */
[----:B------:R-:W-:Y:S01]  /*7590*/  MOV R17, R60 ;  /* 0x0000003c00117202 */ /* 0x000fe20000000f00 */
[----:B------:R-:W-:Y:S01]  /*75a0*/  IMAD.MOV.U32 R16, RZ, RZ, R61 ;  /* 0x000000ffff107224 */ /* 0x000fe200078e003d */
[----:B------:R-:W-:Y:S01]  /*75b0*/  MOV R2, R62 ;  /* 0x0000003e00027202 */ /* 0x000fe20000000f00 */
[----:B------:R-:W2:Y:S03]  /*75c0*/  LDSM.16.MT88.4 R72, [R218+0x2900] ;  /* 0x00290000da48783b */ /* 0x000ea60000004200 */
[----:B------:R-:W-:Y:S01]  /*75d0*/  IMAD.MOV.U32 R4, RZ, RZ, R99 ;  /* 0x000000ffff047224 */ /* 0x000fe200078e0063 */
[C---:B------:R-:W-:Y:S08]  /*75e0*/  HMMA.16816.F32.BF16 R168, R160.reuse, R172, R168 ;  /* 0x000000aca0a8723c */ /* 0x040ff000000418a8 */
[C---:B------:R-:W-:Y:S07]  /*75f0*/  HMMA.16816.F32.BF16 R172, R160.reuse, R174, R44 ;  /* 0x000000aea0ac723c */ /* 0x040fee000004182c */
[----:B------:R-:W-:Y:S01]  /*7600*/  IMAD.MOV.U32 R47, RZ, RZ, R0 ;  /* 0x000000ffff2f7224 */ /* 0x000fe200078e0000 */
[----:B------:R-:W-:Y:S01]  /*7610*/  HMMA.16816.F32.BF16 R52, R160, R56, R36 ;  /* 0x00000038a034723c */ /* 0x000fe20000041824 */
[----:B------:R-:W-:-:S06]  /*7620*/  MOV R0, R104 ;  /* 0x0000006800007202 */ /* 0x000fcc0000000f00 */
[----:B------:R-:W-:Y:S01]  /*7630*/  MOV R38, R114 ;  /* 0x0000007200267202 */ /* 0x000fe20000000f00 */
[----:B-1----:R-:W-:Y:S07]  /*7640*/  HMMA.16816.F32.BF16 R60, R160, R64, R152 ;  /* 0x00000040a03c723c */ /* 0x002fee0000041898 */
[----:B------:R-:W-:Y:S01]  /*7650*/  MOV R155, R4 ;  /* 0x00000004009b7202 */ /* 0x000fe20000000f00 */
[----:B------:R-:W-:Y:S02]  /*7660*/  IMAD.MOV.U32 R154, RZ, RZ, R105 ;  /* 0x000000ffff9a7224 */ /* 0x000fe400078e0069 */
[----:B------:R-:W-:-:S02]  /*7670*/  IMAD.MOV.U32 R4, RZ, RZ, R147 ;  /* 0x000000ffff047224 */ /* 0x000fc400078e0093 */
[----:B------:R-:W-:Y:S02]  /*7680*/  FADD.FTZ R0, R0, R154 ;  /* 0x0000009a00007221 */ /* 0x000fe40000010000 */
[----:B------:R-:W-:Y:S02]  /*7690*/  FADD.FTZ R4, R4, R38 ;  /* 0x0000002604047221 */ /* 0x000fe40000010000 */
[----:B------:R-:W-:Y:S02]  /*76a0*/  FADD.FTZ R2, R2, R0 ;  /* 0x0000000002027221 */ /* 0x000fe40000010000 */
[----:B------:R-:W-:Y:S01]  /*76b0*/  FADD.FTZ R0, R16, R4 ;  /* 0x0000000410007221 */ /* 0x000fe20000010000 */
[----:B------:R-:W-:Y:S01]  /*76c0*/  HMMA.16816.F32.BF16 R56, R160, R58, R40 ;  /* 0x0000003aa038723c */ /* 0x000fe20000041828 */
[----:B------:R-:W-:Y:S02]  /*76d0*/  FADD.FTZ R2, R156, R2 ;  /* 0x000000029c027221 */ /* 0x000fe40000010000 */
[----:B------:R-:W-:Y:S01]  /*76e0*/  FADD.FTZ R0, R158, R0 ;  /* 0x000000009e007221 */ /* 0x000fe20000010000 */
[----:B------:R-:W-:-:S03]  /*76f0*/  MOV R5, R98 ;  /* 0x0000006200057202 */ /* 0x000fc60000000f00 */
[----:B------:R-:W-:Y:S01]  /*7700*/  IMAD.MOV.U32 R40, RZ, RZ, R83 ;  /* 0x000000ffff287224 */ /* 0x000fe200078e0053 */
[----:B------:R-:W-:Y:S01]  /*7710*/  MOV R41, R82 ;  /* 0x0000005200297202 */ /* 0x000fe20000000f00 */
[----:B------:R-:W-:Y:S01]  /*7720*/  FADD.FTZ R2, R155, R2 ;  /* 0x000000029b027221 */ /* 0x000fe20000010000 */
[----:B------:R-:W-:Y:S01]  /*7730*/  MOV R7, R96 ;  /* 0x0000006000077202 */ /* 0x000fe20000000f00 */
[----:B------:R-:W-:Y:S02]  /*7740*/  FADD.FTZ R0, R40, R0 ;  /* 0x0000000028007221 */ /* 0x000fe40000010000 */
[----:B------:R-:W-:Y:S01]  /*7750*/  IMAD.MOV.U32 R6, RZ, RZ, R97 ;  /* 0x000000ffff067224 */ /* 0x000fe200078e0061 */
[----:B------:R-:W-:Y:S01]  /*7760*/  MOV R42, R106 ;  /* 0x0000006a002a7202 */ /* 0x000fe20000000f00 */
[----:B------:R-:W-:Y:S01]  /*7770*/  FADD.FTZ R2, R41, R2 ;  /* 0x0000000229027221 */ /* 0x000fe20000010000 */
[----:B------:R-:W-:Y:S01]  /*7780*/  MOV R36, R112 ;  /* 0x0000007000247202 */ /* 0x000fe20000000f00 */
[----:B------:R-:W-:Y:S01]  /*7790*/  FADD.FTZ R0, R5, R0 ;  /* 0x0000000005007221 */ /* 0x000fe20000010000 */
[----:B------:R-:W-:Y:S01]  /*77a0*/  MOV R44, R146 ;  /* 0x00000092002c7202 */ /* 0x000fe20000000f00 */
[----:B------:R-:W-:Y:S01]  /*77b0*/  FADD.FTZ R2, R6, R2 ;  /* 0x0000000206027221 */ /* 0x000fe20000010000 */
[----:B------:R-:W1:Y:S01]  /*77c0*/  LDSM.16.MT88.4 R80, [R216+0x5900] ;  /* 0x00590000d850783b */ /* 0x000e620000004200 */
[----:B------:R-:W-:-:S02]  /*77d0*/  IMAD.MOV.U32 R43, RZ, RZ, R107 ;  /* 0x000000ffff2b7224 */ /* 0x000fc400078e006b */
[----:B------:R-:W-:Y:S01]  /*77e0*/  FADD.FTZ R0, R7, R0 ;  /* 0x0000000007007221 */ /* 0x000fe20000010000 */
[----:B------:R-:W3:Y:S01]  /*77f0*/  LDSM.16.MT88.4 R96, [R219+0x5900] ;  /* 0x00590000db60783b */ /* 0x000ee20000004200 */
[----:B------:R-:W-:Y:S02]  /*7800*/  IMAD.MOV.U32 R39, RZ, RZ, R115 ;  /* 0x000000ffff277224 */ /* 0x000fe400078e0073 */
[----:B------:R-:W-:Y:S01]  /*7810*/  FADD.FTZ R2, R42, R2 ;  /* 0x000000022a027221 */ /* 0x000fe20000010000 */
[----:B------:R-:W1:Y:S01]  /*7820*/  LDSM.16.MT88.4 R4, [R218+0xb900] ;  /* 0x00b90000da04783b */ /* 0x000e620000004200 */
[----:B------:R-:W-:Y:S02]  /*7830*/  IMAD.MOV.U32 R37, RZ, RZ, R113 ;  /* 0x000000ffff257224 */ /* 0x000fe400078e0071 */
[----:B------:R-:W-:Y:S01]  /*7840*/  FADD.FTZ R0, R43, R0 ;  /* 0x000000002b007221 */ /* 0x000fe20000010000 */
[----:B------:R-:W-:Y:S01]  /*7850*/  MOV R38, R39 ;  /* 0x0000002700267202 */ /* 0x000fe20000000f00 */
[----:B------:R-:W-:Y:S01]  /*7860*/  IMAD.MOV.U32 R45, RZ, RZ, R145 ;  /* 0x000000ffff2d7224 */ /* 0x000fe200078e0091 */
[----:B------:R-:W-:Y:S01]  /*7870*/  MOV R46, R144 ;  /* 0x00000090002e7202 */ /* 0x000fe20000000f00 */
[----:B------:R-:W-:Y:S01]  /*7880*/  FADD.FTZ R2, R36, R2 ;  /* 0x0000000224027221 */ /* 0x000fe20000010000 */
[----:B------:R-:W3:Y:S01]  /*7890*/  LDSM.16.MT88.4 R104, [R218+0x5900] ;  /* 0x00590000da68783b */ /* 0x000ee20000004200 */
[----:B------:R-:W-:-:S02]  /*78a0*/  IMAD.MOV.U32 R39, RZ, RZ, R44 ;  /* 0x000000ffff277224 */ /* 0x000fc400078e002c */
[----:B------:R-:W-:Y:S01]  /*78b0*/  FADD.FTZ R0, R37, R0 ;  /* 0x0000000025007221 */ /* 0x000fe20000010000 */
[----:B------:R-:W-:Y:S01]  /*78c0*/  MOV R44, R45 ;  /* 0x0000002d002c7202 */ /* 0x000fe20000000f00 */
[----:B------:R-:W-:Y:S01]  /*78d0*/  FADD.FTZ R2, R38, R2 ;  /* 0x0000000226027221 */ /* 0x000fe20000010000 */
[----:B------:R-:W-:Y:S01]  /*78e0*/  HMMA.16816.F32.BF16 R64, R160, R66, R128 ;  /* 0x00000042a040723c */ /* 0x000fe20000041880 */
[----:B------:R-:W-:Y:S01]  /*78f0*/  IMAD.MOV.U32 R45, RZ, RZ, R46 ;  /* 0x000000ffff2d7224 */ /* 0x000fe200078e002e */
[----:B------:R-:W-:Y:S01]  /*7900*/  LDSM.16.MT88.4 R112, [R216+0x8900] ;  /* 0x00890000d870783b */ /* 0x000fe20000004200 */
[----:B------:R-:W-:Y:S01]  /*7910*/  FADD.FTZ R0, R39, R0 ;  /* 0x0000000027007221 */ /* 0x000fe20000010000 */
[----:B------:R-:W-:Y:S01]  /*7920*/  MOV R46, R47 ;  /* 0x0000002f002e7202 */ /* 0x000fe20000000f00 */
[----:B------:R-:W-:Y:S01]  /*7930*/  FADD.FTZ R2, R44, R2 ;  /* 0x000000022c027221 */ /* 0x000fe20000010000 */
[----:B------:R-:W3:Y:S01]  /*7940*/  LDSM.16.MT88.4 R128, [R219+0x8900] ;  /* 0x00890000db80783b */ /* 0x000ee20000004200 */
[----:B------:R-:W-:-:S02]  /*7950*/  IMAD.MOV.U32 R47, RZ, RZ, R19 ;  /* 0x000000ffff2f7224 */ /* 0x000fc400078e0013 */
[----:B------:R-:W-:Y:S01]  /*7960*/  FADD.FTZ R0, R45, R0 ;  /* 0x000000002d007221 */ /* 0x000fe20000010000 */
[----:B--2---:R-:W-:Y:S01]  /*7970*/  HMMA.16816.F32.BF16 R68, R160, R72, R68 ;  /* 0x00000048a044723c */ /* 0x004fe20000041844 */
[----:B------:R-:W-:Y:S01]  /*7980*/  FADD.FTZ R2, R46, R2 ;  /* 0x000000022e027221 */ /* 0x000fe20000010000 */
[----:B------:R-:W-:Y:S01]  /*7990*/  LDSM.16.MT88.4 R144, [R216+0xb900] ;  /* 0x00b90000d890783b */ /* 0x000fe20000004200 */
[----:B------:R-:W-:Y:S01]  /*79a0*/  FADD.FTZ R0, R47, R0 ;  /* 0x000000002f007221 */ /* 0x000fe20000010000 */
[----:B------:R-:W-:Y:S01]  /*79b0*/  MOV R19, R17 ;  /* 0x0000001100137202 */ /* 0x000fe20000000f00 */
[----:B------:R-:W-:Y:S02]  /*79c0*/  FADD.FTZ R2, R18, R2 ;  /* 0x0000000212027221 */ /* 0x000fe40000010000 */
[----:B------:R-:W-:Y:S02]  /*79d0*/  FADD.FTZ R0, R252, R0 ;  /* 0x00000000fc007221 */ /* 0x000fe40000010000 */
[----:B------:R-:W-:-:S02]  /*79e0*/  IMAD.MOV.U32 R16, RZ, RZ, R157 ;  /* 0x000000ffff107224 */ /* 0x000fc400078e009d */
[----:B------:R-:W-:Y:S02]  /*79f0*/  FADD.FTZ R2, R19, R2 ;  /* 0x0000000213027221 */ /* 0x000fe40000010000 */
[----:B------:R-:W-:Y:S01]  /*7a00*/  FADD.FTZ R0, R250, R0 ;  /* 0x00000000fa007221 */ /* 0x000fe20000010000 */
[----:B------:R-:W-:Y:S01]  /*7a10*/  MOV R17, R159 ;  /* 0x0000009f00117202 */ /* 0x000fe20000000f00 */
[----:B------:R-:W-:Y:S01]  /*7a20*/  FADD.FTZ R2, R16, R2 ;  /* 0x0000000210027221 */ /* 0x000fe20000010000 */
[----:B-1----:R-:W-:Y:S01]  /*7a30*/  HMMA.16816.F32.BF16 R76, R160, R80, R76 ;  /* 0x00000050a04c723c */ /* 0x002fe2000004184c */
[----:B------:R-:W-:Y:S01]  /*7a40*/  FADD.FTZ R0, R214, R0 ;  /* 0x00000000d6007221 */ /* 0x000fe20000010000 */
[----:B------:R-:W-:Y:S01]  /*7a50*/  LDSM.16.MT88.4 R156, [R219+0xb900] ;  /* 0x00b90000db9c783b */ /* 0x000fe20000004200 */
[----:B------:R-:W-:Y:S02]  /*7a60*/  FADD.FTZ R2, R17, R2 ;  /* 0x0000000211027221 */ /* 0x000fe40000010000 */
[----:B------:R-:W-:-:S02]  /*7a70*/  FADD.FTZ R0, R215, R0 ;  /* 0x00000000d7007221 */ /* 0x000fc40000010000 */
[----:B------:R-:W-:Y:S02]  /*7a80*/  FADD.FTZ R2, R206, R2 ;  /* 0x00000002ce027221 */ /* 0x000fe40000010000 */
[----:B------:R-:W-:Y:S02]  /*7a90*/  FADD.FTZ R0, R165, R0 ;  /* 0x00000000a5007221 */ /* 0x000fe40000010000 */
[----:B------:R-:W-:Y:S01]  /*7aa0*/  FADD.FTZ R2, R212, R2 ;  /* 0x00000002d4027221 */ /* 0x000fe20000010000 */
[----:B------:R-:W-:Y:S01]  /*7ab0*/  HMMA.16816.F32.BF16 R80, R160, R82, R92 ;  /* 0x00000052a050723c */ /* 0x000fe2000004185c */
[----:B------:R-:W-:-:S07]  /*7ac0*/  FADD.FTZ R0, R166, R0 ;  /* 0x00000000a6007221 */ /* 0x000fce0000010000 */
[C---:B---3--:R-:W-:Y:S08]  /*7ad0*/  HMMA.16816.F32.BF16 R92, R160.reuse, R96, R100 ;  /* 0x00000060a05c723c */ /* 0x048ff00000041864 */
[C---:B------:R-:W-:Y:S07]  /*7ae0*/  HMMA.16816.F32.BF16 R180, R160.reuse, R4, R180 ;  /* 0x00000004a0b4723c */ /* 0x040fee00000418b4 */
[----:B------:R-:W-:Y:S01]  /*7af0*/  FADD.FTZ R4, R213, R2 ;  /* 0x00000002d5047221 */ /* 0x000fe20000010000 */
[----:B------:R-:W-:Y:S01]  /*7b00*/  HMMA.16816.F32.BF16 R96, R160, R98, R136 ;  /* 0x00000062a060723c */ /* 0x000fe20000041888 */
[----:B------:R-:W1:Y:S01]  /*7b10*/  LDSM.16.MT88.4 R136, [R218+0x8900] ;  /* 0x00890000da88783b */ /* 0x000e620000004200 */
[----:B------:R-:W-:-:S02]  /*7b20*/  FADD.FTZ R2, R204, R0 ;  /* 0x00000000cc027221 */ /* 0x000fc40000010000 */
[----:B------:R-:W-:-:S04]  /*7b30*/  FADD.FTZ R0, R207, R4 ;  /* 0x00000004cf007221 */ /* 0x000fc80000010000 */
[----:B------:R-:W-:Y:S01]  /*7b40*/  HMMA.16816.F32.BF16 R72, R160, R74, R120 ;  /* 0x0000004aa048723c */ /* 0x000fe20000041878 */
[----:B------:R-:W2:Y:S01]  /*7b50*/  LDSM.16.MT88.4 R120, [R217+0x8900] ;  /* 0x00890000d978783b */ /* 0x000ea20000004200 */
[----:B------:R-:W-:-:S06]  /*7b60*/  FADD.FTZ R2, R205, R2 ;  /* 0x00000002cd027221 */ /* 0x000fcc0000010000 */
[----:B------:R-:W-:Y:S01]  /*7b70*/  HMMA.16816.F32.BF16 R100, R160, R104, R148 ;  /* 0x00000068a064723c */ /* 0x000fe20000041894 */
[----:B------:R-:W3:Y:S01]  /*7b80*/  LDSM.16.MT88.4 R148, [R217+0xb900] ;  /* 0x00b90000d994783b */ /* 0x000ee20000004200 */
[----:B------:R-:W-:Y:S02]  /*7b90*/  FADD.FTZ R0, R20, R0 ;  /* 0x0000000014007221 */ /* 0x000fe40000010000 */
[----:B------:R-:W-:Y:S02]  /*7ba0*/  FADD.FTZ R2, R13, R2 ;  /* 0x000000020d027221 */ /* 0x000fe40000010000 */
[----:B------:R-:W-:Y:S02]  /*7bb0*/  FADD.FTZ R0, R21, R0 ;  /* 0x0000000015007221 */ /* 0x000fe40000010000 */
[----:B------:R-:W-:Y:S02]  /*7bc0*/  FADD.FTZ R2, R14, R2 ;  /* 0x000000020e027221 */ /* 0x000fe40000010000 */
[----:B------:R-:W-:-:S02]  /*7bd0*/  FADD.FTZ R0, R23, R0 ;  /* 0x0000000017007221 */ /* 0x000fc40000010000 */
[----:B------:R-:W-:Y:S02]  /*7be0*/  FADD.FTZ R2, R15, R2 ;  /* 0x000000020f027221 */ /* 0x000fe40000010000 */
[----:B------:R-:W-:Y:S02]  /*7bf0*/  FADD.FTZ R4, R22, R0 ;  /* 0x0000000016047221 */ /* 0x000fe40000010000 */
[----:B------:R-:W-:-:S05]  /*7c00*/  FADD.FTZ R0, R12, R2 ;  /* 0x000000020c007221 */ /* 0x000fca0000010000 */
[----:B------:R4:W-:Y:S04]  /*7c10*/  STL [R1+0x4], R0 ;  /* 0x0000040001007387 */ /* 0x0009e80000100800 */
[----:B------:R4:W-:Y:S01]  /*7c20*/  STL [R1], R4 ;  /* 0x0000000401007387 */ /* 0x0009e20000100800 */
        /* <DEDUP_REMOVED lines=19> */
[----:B----4-:R-:W2:Y:S01]  /*7d60*/  LDL.LU R17, [R1+0x28] ;  /* 0x0000280001117983 */ /* 0x010ea20000300800 */
[----:B------:R-:W-:-:S02]  /*7d70*/  IMAD.MOV.U32 R166, RZ, RZ, R3 ;  /* 0x000000ffffa67224 */ /* 0x000fc400078e0003 */
[----:B------:R-:W-:Y:S01]  /*7d80*/  IMAD.MOV.U32 R165, RZ, RZ, R164 ;  /* 0x000000ffffa57224 */ /* 0x000fe200078e00a4 */
[----:B------:R-:W3:Y:S01]  /*7d90*/  LDL.LU.64 R18, [R1+0x30] ;  /* 0x0000300001127983 */ /* 0x000ee20000300a00 */
[----:B--2---:R-:W-:-:S03]  /*7da0*/  IADD3 R250, R17, -0x2, RZ ;  /* 0xfffffffe11fa7810 */ /* 0x004fc60007ffe0ff */
[----:B------:R-:W2:Y:S01]  /*7db0*/  LDL.LU.64 R16, [R1+0x38] ;  /* 0x0000380001107983 */ /* 0x000ea20000300a00 */
[----:B---3--:R-:W-:Y:S02]  /*7dc0*/  MOV R3, R19 ;  /* 0x0000001300037202 */ /* 0x008fe40000000f00 */
[----:B--2---:R-:W-:-:S05]  /*7dd0*/  MOV R2, R16 ;  /* 0x0000001000027202 */ /* 0x004fca0000000f00 */
[----:B------:R1:W-:Y:S02]  /*7de0*/  STL.64 [R1+0x10], R2 ;  /* 0x0000100201007387 */ /* 0x0003e40000100a00 */
.L_x_713:
[----:B------:R-:W2:Y:S01]  /*7df0*/  LDL.64 R12, [R1+0x10] ;  /* 0x00001000010c7983 */ /* 0x000ea20000100a00 */
[----:B-1----:R-:W-:Y:S01]  /*7e00*/  SHF.R.S32.HI R0, RZ, 0x1f, R250 ;  /* 0x0000001fff007819 */ /* 0x002fe200000114fa */
[----:B------:R-:W-:Y:S04]  /*7e10*/  DEPBAR.LE SB0, 0x0 ;  /* 0x000080000000791a */ /* 0x000fe80000000000 */
[----:B------:R-:W-:Y:S01]  /*7e20*/  IMAD R0, R0, c[0x0][0x208], RZ ;  /* 0x0000820000007a24 */ /* 0x000fe200078e02ff */
[----:B------:R-:W-:Y:S01]  /*7e30*/  BAR.SYNC.DEFER_BLOCKING 0x0 ;  /* 0x0000000000007b1d */ /* 0x000fe20000010000 */
[C---:B-1----:R-:W-:Y:S01]  /*7e40*/  IMAD.WIDE.U32 R2, R250.reuse, c[0x0][0x208], RZ ;  /* 0x00008200fa027a25 */ /* 0x042fe200078e00ff */
[----:B------:R-:W-:Y:S02]  /*7e50*/  MOV R29, c[0x0][0x208] ;  /* 0x00008200001d7a02 */ /* 0x000fe40000000f00 */
[----:B------:R-:W-:Y:S01]  /*7e60*/  MOV R45, 0x6 ;  /* 0x00000006002d7802 */ /* 0x000fe20000000f00 */
[----:B------:R-:W-:Y:S01]  /*7e70*/  IMAD R0, R250, c[0x0][0x20c], R0 ;  /* 0x00008300fa007a24 */ /* 0x000fe200078e0200 */
[----:B------:R-:W-:Y:S02]  /*7e80*/  SHF.L.U32 R29, R29, 0x6, RZ ;  /* 0x000000061d1d7819 */ /* 0x000fe400000006ff */
[----:B------:R-:W-:Y:S02]  /*7e90*/  MOV R44, c[0x0][0x208] ;  /* 0x00008200002c7a02 */ /* 0x000fe40000000f00 */
[----:B------:R-:W-:Y:S02]  /*7ea0*/  IADD3 R0, R3, R0, RZ ;  /* 0x0000000003007210 */ /* 0x000fe40007ffe0ff */
[----:B------:R-:W-:Y:S03]  /*7eb0*/  SHF.L.U64.HI R44, R44, R45, c[0x0][0x20c] ;  /* 0x000083002c2c7619 */ /* 0x000fe6000001022d */
[----:B------:R-:W-:Y:S01]  /*7ec0*/  IMAD R0, R0, 0x60, RZ ;  /* 0x0000006000007824 */ /* 0x000fe200078e02ff */
[----:B-----5:R-:W-:Y:S06]  /*7ed0*/  LDSM.16.M88.4 R48, [R222+0x18100] ;  /* 0x01810000de30783b */ /* 0x020fec0000000200 */
[----:B------:R-:W1:Y:S06]  /*7ee0*/  LDSM.16.M88.4 R8, [R167+0xc100] ;  /* 0x00c10000a708783b */ /* 0x000e6c0000000200 */
[----:B------:R-:W3:Y:S06]  /*7ef0*/  LDSM.16.M88.4 R16, [R167+0xc900] ;  /* 0x00c90000a710783b */ /* 0x000eec0000000200 */
[----:B------:R-:W4:Y:S06]  /*7f00*/  LDSM.16.M88.4 R24, [R167+0xd100] ;  /* 0x00d10000a718783b */ /* 0x000f2c0000000200 */
[----:B------:R-:W2:Y:S06]  /*7f10*/  LDSM.16.M88.4 R32, [R167+0xd900] ;  /* 0x00d90000a720783b */ /* 0x000eac0000000200 */
[----:B------:R-:W2:Y:S06]  /*7f20*/  LDSM.16.M88.4 R40, [R167+0xe100] ;  /* 0x00e10000a728783b */ /* 0x000eac0000000200 */
[----:B------:R-:W2:Y:S06]  /*7f30*/  LDSM.16.M88.4 R184, [R167+0xe900] ;  /* 0x00e90000a7b8783b */ /* 0x000eac0000000200 */
[----:B------:R-:W-:Y:S01]  /*7f40*/  LDSM.16.M88.4 R188, [R223+0x18100] ;  /* 0x01810000dfbc783b */ /* 0x000fe20000000200 */
        /* <DEDUP_REMOVED lines=35> */
[----:B--2---:R-:W-:Y:S03]  /*8180*/  IADD3 R2, P0, R2, R29, RZ ;  /* 0x0000001d02027210 */ /* 0x004fe60007f1e0ff */
[----:B------:R2:W-:Y:S03]  /*8190*/  LDGSTS.E.BYPASS.LTC128B.128 [R251+0x9100], [R38.64], !P4 ;  /* 0x0910000026fb7fae */ /* 0x0005e6000e101d44 */
[----:B------:R-:W-:Y:S05]  /*81a0*/  IADD3.X R3, R3, R44, RZ, P0, !PT ;  /* 0x0000002c03037210 */ /* 0x000fea00007fe4ff */
[----:B------:R1:W-:Y:S06]  /*81b0*/  LDGSTS.E.BYPASS.LTC128B.128 [R251+0x1100], [R2.64], !P3 ;  /* 0x0110000002fb7fae */ /* 0x0003ec000d901d44 */
[----:B------:R1:W-:Y:S01]  /*81c0*/  LDGSTS.E.BYPASS.LTC128B.128 [R251+0x4100], [R2.64+0x80], !P5 ;  /* 0x0410008002fb7fae */ /* 0x0003e2000e901d44 */
[----:B----4-:R-:W-:Y:S05]  /*81d0*/  IADD3 R36, P0, R29, R2, RZ ;  /* 0x000000021d247210 */ /* 0x010fea0007f1e0ff */
[----:B------:R4:W-:Y:S01]  /*81e0*/  LDGSTS.E.BYPASS.LTC128B.128 [R251+0x7100], [R2.64+0x100], !P6 ;  /* 0x0710010002fb7fae */ /* 0x0009e2000f101d44 */
[C---:B---3--:R-:W-:Y:S01]  /*81f0*/  HMMA.16816.F32.BF16 R28, R48.reuse, R32, RZ ;  /* 0x00000020301c723c */ /* 0x048fe200000418ff */
[----:B------:R-:W-:Y:S02]  /*8200*/  IADD3.X R37, R44, R3, RZ, P0, !PT ;  /* 0x000000032c257210 */ /* 0x000fe400007fe4ff */
[C---:B------:R-:W-:Y:S02]  /*8210*/  ISETP.GT.AND P0, PT, R250.reuse, RZ, PT ;  /* 0x000000fffa00720c */ /* 0x040fe40003f04270 */
[----:B------:R4:W-:Y:S01]  /*8220*/  LDGSTS.E.BYPASS.LTC128B.128 [R251+0xa100], [R2.64+0x180], !P4 ;  /* 0x0a10018002fb7fae */ /* 0x0009e2000e101d44 */
[----:B------:R-:W-:Y:S02]  /*8230*/  IADD3 R250, R250, -0x1, RZ ;  /* 0xfffffffffafa7810 */ /* 0x000fe40007ffe0ff */
[C---:B------:R-:W-:Y:S03]  /*8240*/  HMMA.16816.F32.BF16 R32, R48.reuse, R34, RZ ;  /* 0x000000223020723c */ /* 0x040fe600000418ff */
        /* <DEDUP_REMOVED lines=9> */
[----:B------:R-:W-:Y:S07]  /*82e0*/  LDSM.16.M88.4 R184, [R225+0x18100] ;  /* 0x01810000e1b8783b */ /* 0x000fee0000000200 */
        /* <DEDUP_REMOVED lines=8> */
[----:B------:R-:W3:Y:S07]  /*8370*/  LDSM.16.M88.4 R200, [R221+0xd100] ;  /* 0x00d10000ddc8783b */ /* 0x000eee0000000200 */
[C---:B------:R-:W-:Y:S08]  /*8380*/  HMMA.16816.F32.BF16 R28, R188.reuse, R204, R28 ;  /* 0x000000ccbc1c723c */ /* 0x040ff0000004181c */
[C---:B------:R-:W-:Y:S01]  /*8390*/  HMMA.16816.F32.BF16 R32, R188.reuse, R206, R32 ;  /* 0x000000cebc20723c */ /* 0x040fe20000041820 */
[----:B------:R-:W2:Y:S07]  /*83a0*/  LDSM.16.M88.4 R204, [R221+0xd900] ;  /* 0x00d90000ddcc783b */ /* 0x000eae0000000200 */
[C---:B------:R-:W-:Y:S08]  /*83b0*/  HMMA.16816.F32.BF16 R36, R188.reuse, R208, R36 ;  /* 0x000000d0bc24723c */ /* 0x040ff00000041824 */
[C---:B------:R-:W-:Y:S01]  /*83c0*/  HMMA.16816.F32.BF16 R40, R188.reuse, R210, R40 ;  /* 0x000000d2bc28723c */ /* 0x040fe20000041828 */
[----:B------:R-:W-:Y:S07]  /*83d0*/  LDSM.16.M88.4 R208, [R221+0xe900] ;  /* 0x00e90000ddd0783b */ /* 0x000fee0000000200 */
[C---:B------:R-:W-:Y:S01]  /*83e0*/  HMMA.16816.F32.BF16 R44, R188.reuse, R212, R44 ;  /* 0x000000d4bc2c723c */ /* 0x040fe2000004182c */
[----:B------:R-:W4:Y:S07]  /*83f0*/  LDL.64 R212, [R1+0x20] ;  /* 0x0000200001d47983 */ /* 0x000f2e0000100a00 */
[----:B------:R-:W-:Y:S01]  /*8400*/  HMMA.16816.F32.BF16 R48, R188, R214, R48 ;  /* 0x000000d6bc30723c */ /* 0x000fe20000041830 */
[----:B------:R-:W3:Y:S06]  /*8410*/  LDSM.16.M88.4 R188, [R221+0xe100] ;  /* 0x00e10000ddbc783b */ /* 0x000eec0000000200 */
[----:B------:R-:W4:Y:S01]  /*8420*/  LDL.64 R214, [R1+0x18] ;  /* 0x0000180001d67983 */ /* 0x000f220000100a00 */
[C---:B-1----:R-:W-:Y:S08]  /*8430*/  HMMA.16816.F32.BF16 R4, R184.reuse, R192, R4 ;  /* 0x000000c0b804723c */ /* 0x042ff00000041804 */
[C---:B------:R-:W-:Y:S01]  /*8440*/  HMMA.16816.F32.BF16 R8, R184.reuse, R194, R8 ;  /* 0x000000c2b808723c */ /* 0x040fe20000041808 */
[----:B------:R-:W-:Y:S07]  /*8450*/  LDSM.16.M88.4 R192, [R220] ;  /* 0x00000000dcc0783b */ /* 0x000fee0000000200 */
[C---:B--2---:R-:W-:Y:S08]  /*8460*/  HMMA.16816.F32.BF16 R12, R184.reuse, R196, R12 ;  /* 0x000000c4b80c723c */ /* 0x044ff0000004180c */
[C---:B------:R-:W-:Y:S01]  /*8470*/  HMMA.16816.F32.BF16 R16, R184.reuse, R198, R16 ;  /* 0x000000c6b810723c */ /* 0x040fe20000041810 */
[----:B------:R-:W-:Y:S07]  /*8480*/  LDSM.16.M88.4 R196, [R220+0x800] ;  /* 0x00080000dcc4783b */ /* 0x000fee0000000200 */
[C---:B---3--:R-:W-:Y:S08]  /*8490*/  HMMA.16816.F32.BF16 R20, R184.reuse, R200, R20 ;  /* 0x000000c8b814723c */ /* 0x048ff00000041814 */
        /* <DEDUP_REMOVED lines=10> */
[----:B------:R-:W2:Y:S06]  /*8540*/  LDSM.16.M88.4 R184, [R220+0x2000] ;  /* 0x00200000dcb8783b */ /* 0x000eac0000000200 */
[----:B------:R-:W3:Y:S01]  /*8550*/  LDSM.16.M88.4 R208, [R220+0x2800] ;  /* 0x00280000dcd0783b */ /* 0x000ee20000000200 */
        /* <DEDUP_REMOVED lines=15> */
[C---:B---3--:R-:W-:Y:S08]  /*8650*/  HMMA.16816.F32.BF16 R44, R188.reuse, R208, R44 ;  /* 0x000000d0bc2c723c */ /* 0x048ff0000004182c */
[----:B------:R-:W-:Y:S01]  /*8660*/  HMMA.16816.F32.BF16 R48, R188, R210, R48 ;  /* 0x000000d2bc30723c */ /* 0x000fe20000041830 */
[----:B------:R-:W2:Y:S06]  /*8670*/  LDSM.16.M88.4 R188, [R167+0x11100] ;  /* 0x01110000a7bc783b */ /* 0x000eac0000000200 */
[----:B------:R-:W3:Y:S01]  /*8680*/  LDSM.16.M88.4 R208, [R167+0x11900] ;  /* 0x01190000a7d0783b */ /* 0x000ee20000000200 */
        /* <DEDUP_REMOVED lines=15> */
[C---:B---3--:R-:W-:Y:S08]  /*8780*/  HMMA.16816.F32.BF16 R44, R184.reuse, R208, R44 ;  /* 0x000000d0b82c723c */ /* 0x048ff0000004182c */
[----:B------:R-:W-:Y:S01]  /*8790*/  HMMA.16816.F32.BF16 R48, R184, R210, R48 ;  /* 0x000000d2b830723c */ /* 0x000fe20000041830 */
[----:B------:R-:W2:Y:S06]  /*87a0*/  LDSM.16.M88.4 R184, [R240] ;  /* 0x00000000f0b8783b */ /* 0x000eac0000000200 */
[----:B------:R-:W3:Y:S01]  /*87b0*/  LDSM.16.M88.4 R208, [R239] ;  /* 0x00000000efd0783b */ /* 0x000ee20000000200 */
        /* <DEDUP_REMOVED lines=148> */
[C---:B---3--:R-:W-:Y:S08]  /*9100*/  HMMA.16816.F32.BF16 R44, R184.reuse, R208, R44 ;  /* 0x000000d0b82c723c */ /* 0x048ff0000004182c */
[----:B------:R-:W-:Y:S01]  /*9110*/  HMMA.16816.F32.BF16 R48, R184, R210, R48 ;  /* 0x000000d2b830723c */ /* 0x000fe20000041830 */
[----:B------:R-:W3:Y:S06]  /*9120*/  LDSM.16.M88.4 R184, [R228] ;  /* 0x00000000e4b8783b */ /* 0x000eec0000000200 */
        /* <DEDUP_REMOVED lines=13> */
[C---:B---3--:R-:W-:Y:S08]  /*9200*/  HMMA.16816.F32.BF16 R36, R192.reuse, R184, R36 ;  /* 0x000000b8c024723c */ /* 0x048ff00000041824 */
[C---:B------:R-:W-:Y:S01]  /*9210*/  HMMA.16816.F32.BF16 R40, R192.reuse, R186, R40 ;  /* 0x000000bac028723c */ /* 0x040fe20000041828 */
[----:B------:R-:W3:Y:S07]  /*9220*/  LDSM.16.M88.4 R184, [R221+0x16900] ;  /* 0x01690000ddb8783b */ /* 0x000eee0000000200 */
        /* <DEDUP_REMOVED lines=10> */
[C---:B----4-:R-:W-:Y:S08]  /*92d0*/  HMMA.16816.F32.BF16 R20, R188.reuse, R204, R20 ;  /* 0x000000ccbc14723c */ /* 0x050ff00000041814 */
[C---:B------:R-:W-:Y:S01]  /*92e0*/  HMMA.16816.F32.BF16 R24, R188.reuse, R206, R24 ;  /* 0x000000cebc18723c */ /* 0x040fe20000041818 */
[----:B------:R-:W4:Y:S07]  /*92f0*/  LDSM.16.M88.4 R204, [R220+0x9800] ;  /* 0x00980000dccc783b */ /* 0x000f2e0000000200 */
[C---:B---3--:R-:W-:Y:S08]  /*9300*/  HMMA.16816.F32.BF16 R28, R188.reuse, R184, R28 ;  /* 0x000000b8bc1c723c */ /* 0x048ff0000004181c */
[C---:B------:R-:W-:Y:S01]  /*9310*/  HMMA.16816.F32.BF16 R32, R188.reuse, R186, R32 ;  /* 0x000000babc20723c */ /* 0x040fe20000041820 */
[----:B------:R-:W3:Y:S07]  /*9320*/  LDSM.16.M88.4 R184, [R220+0xa000] ;  /* 0x00a00000dcb8783b */ /* 0x000eee0000000200 */
        /* <DEDUP_REMOVED lines=8> */
[C---:B----4-:R-:W-:Y:S08]  /*93b0*/  HMMA.16816.F32.BF16 R12, R200.reuse, R204, R12 ;  /* 0x000000ccc80c723c */ /* 0x050ff0000004180c */
[C---:B------:R-:W-:Y:S04]  /*93c0*/  HMMA.16816.F32.BF16 R16, R200.reuse, R206, R16 ;  /* 0x000000cec810723c */ /* 0x040fe80000041810 */
[----:B------:R-:W-:Y:S02]  /*93d0*/  FMNMX.FTZ R0, R4, R165, !PT ;  /* 0x000000a504007209 */ /* 0x000fe40007810000 */
[----:B------:R-:W-:Y:S02]  /*93e0*/  FMNMX.FTZ R2, R6, R166, !PT ;  /* 0x000000a606027209 */ /* 0x000fe40007810000 */
[C---:B---3--:R-:W-:Y:S04]  /*93f0*/  HMMA.16816.F32.BF16 R20, R200.reuse, R184, R20 ;  /* 0x000000b8c814723c */ /* 0x048fe80000041814 */
        /* <DEDUP_REMOVED lines=710> */
.L_x_712:
[----:B----4-:R-:W2:Y:S04]  /*c060*/  LDL.LU R5, [R1] ;  /* 0x0000000001057983 */ /* 0x010ea80000300800 */
[----:B-1----:R-:W3:Y:S01]  /*c070*/  LDL.LU R2, [R1+0x4] ;  /* 0x0000040001027983 */ /* 0x002ee20000300800 */
[----:B------:R-:W-:-:S02]  /*c080*/  MOV R50, 0xff800000 ;  /* 0xff80000000327802 */ /* 0x000fc40000000f00 */
[----:B------:R-:W-:Y:S02]  /*c090*/  MOV R51, 0xff800000 ;  /* 0xff80000000337802 */ /* 0x000fe40000000f00 */
[----:B------:R-:W-:Y:S01]  /*c0a0*/  PLOP3.LUT P2, PT, PT, PT, PT, 0x8, 0x0 ;  /* 0x000000000000781c */ /* 0x000fe20003f4e170 */
        /* <DEDUP_REMOVED lines=152> */
.L_x_704:
        /* <DEDUP_REMOVED lines=184> */
.L_x_715:
        /* <DEDUP_REMOVED lines=88> */
[----:B------:R-:W-:Y:S01]  /*db30*/  IMAD R12, R7, c[0x0][0x3e4], R6 ;  /* 0x0000f900070c7a24 */ /* 0x000fe200078e0206 */
[----:B------:R-:W-:Y:S01]  /*db40*/  LEA R28, R28, R15, 0x7 ;  /* 0x0000000f1c1c7211 */ /* 0x000fe200078e38ff */
[----:B------:R-:W-:Y:S01]  /*db50*/  IMAD.SHL.U32 R6, R18, 0x8, RZ ;  /* 0x0000000812067824 */ /* 0x000fe200078e00ff */
[C---:B------:R-:W-:Y:S01]  /*db60*/  IADD3 R13, R4.reuse, 0x8, RZ ;  /* 0x00000008040d7810 */ /* 0x040fe20007ffe0ff */
[----:B------:R-:W-:Y:S01]  /*db70*/  IMAD.IADD R3, R3, 0x1, R12 ;  /* 0x0000000103037824 */ /* 0x000fe200078e020c */
[-C--:B------:R-:W-:Y:S02]  /*db80*/  ISETP.GE.OR P1, PT, R4, R29.reuse, P2 ;  /* 0x0000001d0400720c */ /* 0x080fe40001726670 */
[----:B------:R-:W-:Y:S02]  /*db90*/  SHF.R.S32.HI R4, RZ, 0x1f, R5 ;  /* 0x0000001fff047819 */ /* 0x000fe40000011405 */
[----:B------:R-:W-:Y:S02]  /*dba0*/  ISETP.GE.OR P0, PT, R13, R29, P2 ;  /* 0x0000001d0d00720c */ /* 0x000fe40001706670 */
[----:B------:R-:W-:Y:S01]  /*dbb0*/  LOP3.LUT R7, R14, 0x7ffffe00, R6, 0xf8, !PT ;  /* 0x7ffffe000e077812 */ /* 0x000fe200078ef806 */
[----:B------:R-:W-:-:S04]  /*dbc0*/  IMAD R4, R4, c[0x0][0x3d8], RZ ;  /* 0x0000f60004047a24 */ /* 0x000fc800078e02ff */
[C---:B------:R-:W-:Y:S02]  /*dbd0*/  IMAD R6, R5.reuse, c[0x0][0x3dc], R4 ;  /* 0x0000f70005067a24 */ /* 0x040fe400078e0204 */
[----:B------:R-:W-:Y:S01]  /*dbe0*/  IMAD.WIDE.U32 R4, R5, c[0x0][0x3d8], R2 ;  /* 0x0000f60005047a25 */ /* 0x000fe200078e0002 */
[----:B------:R-:W-:Y:S01]  /*dbf0*/  SHF.L.U32 R2, R7, 0x1, RZ ;  /* 0x0000000107027819 */ /* 0x000fe200000006ff */
[----:B-1----:R1:W-:Y:S02]  /*dc00*/  @!P1 ST.E [R10.64], R50 ;  /* 0x000000320a009985 */ /* 0x0023e4000c101904 */
[----:B------:R-:W-:Y:S02]  /*dc10*/  IMAD.IADD R3, R5, 0x1, R6 ;  /* 0x0000000105037824 */ /* 0x000fe400078e0206 */
        /* <DEDUP_REMOVED lines=21> */
[C---:B-1----:R-:W-:Y:S01]  /*dd70*/  IADD3 R8, R0.reuse, 0x80, RZ ;  /* 0x0000008000087810 */ /* 0x042fe20007ffe0ff */
[----:B------:R-:W1:Y:S01]  /*dd80*/  LDS.128 R20, [R2+0x4080] ;  /* 0x0040800002147984 */ /* 0x000e620000000c00 */
[----:B------:R-:W-:Y:S02]  /*dd90*/  IADD3 R9, R0, 0xc0, RZ ;  /* 0x000000c000097810 */ /* 0x000fe40007ffe0ff */
[----:B------:R-:W-:Y:S01]  /*dda0*/  ISETP.GE.AND P2, PT, R7, c[0x0][0x3c8], PT ;  /* 0x0000f20007007a0c */ /* 0x000fe20003f46270 */
[----:B------:R-:W3:Y:S01]  /*ddb0*/  LDS.128 R16, [R2+0x8080] ;  /* 0x0080800002107984 */ /* 0x000ee20000000c00 */
[----:B------:R-:W-:Y:S02]  /*ddc0*/  ISETP.GE.AND P1, PT, R8, c[0x0][0x3c8], PT ;  /* 0x0000f20008007a0c */ /* 0x000fe40003f26270 */
[----:B------:R-:W-:Y:S01]  /*ddd0*/  ISETP.GE.AND P0, PT, R9, c[0x0][0x3c8], PT ;  /* 0x0000f20009007a0c */ /* 0x000fe20003f06270 */
[----:B------:R4:W5:Y:S01]  /*dde0*/  LDS.128 R12, [R2+0xc080] ;  /* 0x00c08000020c7984 */ /* 0x0009620000000c00 */
[----:B------:R-:W-:-:S07]  /*ddf0*/  ISETP.GE.AND P3, PT, R0, c[0x0][0x3c8], PT ;  /* 0x0000f20000007a0c */ /* 0x000fce0003f66270 */
[----:B------:R-:W-:-:S04]  /*de00*/  @!P2 SHF.R.S32.HI R3, RZ, 0x1f, R7 ;  /* 0x0000001fff03a819 */ /* 0x000fc80000011407 */
[----:B------:R-:W-:Y:S02]  /*de10*/  @!P0 SHF.R.S32.HI R6, RZ, 0x1f, R9 ;  /* 0x0000001fff068819 */ /* 0x000fe40000011409 */
[----:B------:R-:W-:Y:S01]  /*de20*/  @!P2 LEA.HI R7, R3, R7, RZ, 0x3 ;  /* 0x000000070307a211 */ /* 0x000fe200078f18ff */
[----:B------:R-:W-:Y:S01]  /*de30*/  @!P3 IMAD.WIDE R10, R0, 0x2, R4 ;  /* 0x00000002000ab825 */ /* 0x000fe200078e0204 */
[----:B----4-:R-:W-:-:S04]  /*de40*/  @!P1 SHF.R.S32.HI R2, RZ, 0x1f, R8 ;  /* 0x0000001fff029819 */ /* 0x010fc80000011408 */
        /* <DEDUP_REMOVED lines=8> */
[----:B-1----:R2:W-:Y:S03]  /*ded0*/  @!P2 ST.E.128 [R8.64], R20 ;  /* 0x000000140800a985 */ /* 0x0025e6000c101d04 */
[----:B------:R-:W-:Y:S01]  /*dee0*/  @!P0 IMAD.WIDE R2, R2, 0x2, R4 ;  /* 0x0000000202028825 */ /* 0x000fe200078e0204 */
[----:B---3--:R2:W-:Y:S04]  /*def0*/  @!P1 ST.E.128 [R6.64], R16 ;  /* 0x0000001006009985 */ /* 0x0085e8000c101d04 */
[----:B-----5:R2:W-:Y:S02]  /*df00*/  @!P0 ST.E.128 [R2.64], R12 ;  /* 0x0000000c02008985 */ /* 0x0205e4000c101d04 */
.L_x_717:
[----:B--234-:R-:W-:Y:S05]  /*df10*/  BSYNC B0 ;  /* 0x0000000000007941 */ /* 0x01cfea0003800000 */
.L_x_716:
        /* <DEDUP_REMOVED lines=30> */
.L_x_719:
[----:B------:R-:W-:Y:S05]  /*e100*/  BSYNC B0 ;  /* 0x0000000000007941 */ /* 0x000fea0003800000 */
.L_x_718:
        /* <DEDUP_REMOVED lines=30> */
.L_x_721:
[----:B------:R-:W-:Y:S05]  /*e2f0*/  BSYNC B0 ;  /* 0x0000000000007941 */ /* 0x000fea0003800000 */
.L_x_720:
        /* <DEDUP_REMOVED lines=31> */
.L_x_714:
        /* <DEDUP_REMOVED lines=19> */
.L_x_722:
        /* <DEDUP_REMOVED lines=42> */
.L_x_724:
[----:B------:R-:W-:Y:S05]  /*e8c0*/  BSYNC B0 ;  /* 0x0000000000007941 */ /* 0x000fea0003800000 */
.L_x_723:
        /* <DEDUP_REMOVED lines=73> */
.L_x_726:
[----:B------:R-:W-:Y:S05]  /*ed60*/  BSYNC B0 ;  /* 0x0000000000007941 */ /* 0x000fea0003800000 */
.L_x_725:
        /* <DEDUP_REMOVED lines=27> */
.L_x_728:
[----:B------:R-:W-:Y:S05]  /*ef20*/  BSYNC B0 ;  /* 0x0000000000007941 */ /* 0x000fea0003800000 */
.L_x_727:
        /* <DEDUP_REMOVED lines=27> */
.L_x_730:
[----:B------:R-:W-:Y:S05]  /*f0e0*/  BSYNC B0 ;  /* 0x0000000000007941 */ /* 0x000fea0003800000 */
.L_x_729:
        /* <DEDUP_REMOVED lines=28> */
.L_x_731:
        /* <DEDUP_REMOVED lines=13> */
.L_x_1540:


//--------------------- .text._ZN7cutlass13device_kernelIN5flash19enable_sm80_to_sm89INS1_16FlashAttnFwdSm80INS1_25CollectiveMainloopFwdSm80ILi8ELi1ELb0EN4cute5tupleIJNS5_1CILi128EEENS7_ILi48EEENS7_ILi256EEEEEELi256ENS_10bfloat16_tEfNS_4arch4Sm80ELb0ELb0ELb0ELb1ELb0ELb1ELb1ELb0EEENS1_21CollectiveEpilogueFwdINS6_IJS8_SA_S9_EEENS6_IJNS7_ILi1EEESI_SI_EEESC_SE_Li256ELb1ELb1ELb0ELb0EEENS1_19SingleTileSchedulerILb1ELb0ELb1ELi128EEEEEEEEEvNT_6ParamsE --------------------------
	.section	.text._ZN7cutlass13device_kernelIN5flash19enable_sm80_to_sm89INS1_16FlashAttnFwdSm80INS1_25CollectiveMainloopFwdSm80ILi8ELi1ELb0EN4cute5tupleIJNS5_1CILi128EEENS7_ILi48EEENS7_ILi256EEEEEELi256ENS_10bfloat16_tEfNS_4arch4Sm80ELb0ELb0ELb0ELb1ELb0ELb1ELb1ELb0EEENS1_21CollectiveEpilogueFwdINS6_IJS8_SA_S9_EEENS6_IJNS7_ILi1EEESI_SI_EEESC_SE_Li256ELb1ELb1ELb0ELb0EEENS1_19SingleTileSchedulerILb1ELb0ELb1ELi128EEEEEEEEEvNT_6ParamsE,"ax",@progbits
	.sectioninfo	@"SHI_REGISTERS=254"
	.align	128
.text._ZN7cutlass13device_kernelIN5flash19enable_sm80_to_sm89INS1_16FlashAttnFwdSm80INS1_25CollectiveMainloopFwdSm80ILi8ELi1ELb0EN4cute5tupleIJNS5_1CILi128EEENS7_ILi48EEENS7_ILi256EEEEEELi256ENS_10bfloat16_tEfNS_4arch4Sm80ELb0ELb0ELb0ELb1ELb0ELb1ELb1ELb0EEENS1_21CollectiveEpilogueFwdINS6_IJS8_SA_S9_EEENS6_IJNS7_ILi1EEESI_SI_EEESC_SE_Li256ELb1ELb1ELb0ELb0EEENS1_19SingleTileSchedulerILb1ELb0ELb1ELi128EEEEEEEEEvNT_6ParamsE:
        .type           _ZN7cutlass13device_kernelIN5flash19enable_sm80_to_sm89INS1_16FlashAttnFwdSm80INS1_25CollectiveMainloopFwdSm80ILi8ELi1ELb0EN4cute5tupleIJNS5_1CILi128EEENS7_ILi48EEENS7_ILi256EEEEEELi256ENS_10bfloat16_tEfNS_4arch4Sm80ELb0ELb0ELb0ELb1ELb0ELb1ELb1ELb0EEENS1_21CollectiveEpilogueFwdINS6_IJS8_SA_S9_EEENS6_IJNS7_ILi1EEESI_SI_EEESC_SE_Li256ELb1ELb1ELb0ELb0EEENS1_19SingleTileSchedulerILb1ELb0ELb1ELi128EEEEEEEEEvNT_6ParamsE,@function
        .size           _ZN7cutlass13device_kernelIN5flash19enable_sm80_to_sm89INS1_16FlashAttnFwdSm80INS1_25CollectiveMainloopFwdSm80ILi8ELi1ELb0EN4cute5tupleIJNS5_1CILi128EEENS7_ILi48EEENS7_ILi256EEEEEELi256ENS_10bfloat16_tEfNS_4arch4Sm80ELb0ELb0ELb0ELb1ELb0ELb1ELb1ELb0EEENS1_21CollectiveEpilogueFwdINS6_IJS8_SA_S9_EEENS6_IJNS7_ILi1EEESI_SI_EEESC_SE_Li256ELb1ELb1ELb0ELb0EEENS1_19SingleTileSchedulerILb1ELb0ELb1ELi128EEEEEEEEEvNT_6ParamsE,(.L_x_1541 - _ZN7cutlass13device_kernelIN5flash19enable_sm80_to_sm89INS1_16FlashAttnFwdSm80INS1_25CollectiveMainloopFwdSm80ILi8ELi1ELb0EN4cute5tupleIJNS5_1CILi128EEENS7_ILi48EEENS7_ILi256EEEEEELi256ENS_10bfloat16_tEfNS_4arch4Sm80ELb0ELb0ELb0ELb1ELb0ELb1ELb1ELb0EEENS1_21CollectiveEpilogueFwdINS6_IJS8_SA_S9_EEENS6_IJNS7_ILi1EEESI_SI_EEESC_SE_Li256ELb1ELb1ELb0ELb0EEENS1_19SingleTileSchedulerILb1ELb0ELb1ELi128EEEEEEEEEvNT_6ParamsE)
        .other          _ZN7cutlass13device_kernelIN5flash19enable_sm80_to_sm89INS1_16FlashAttnFwdSm80INS1_25CollectiveMainloopFwdSm80ILi8ELi1ELb0EN4cute5tupleIJNS5_1CILi128EEENS7_ILi48EEENS7_ILi256EEEEEELi256ENS_10bfloat16_tEfNS_4arch4Sm80ELb0ELb0ELb0ELb1ELb0ELb1ELb1ELb0EEENS1_21CollectiveEpilogueFwdINS6_IJS8_SA_S9_EEENS6_IJNS7_ILi1EEESI_SI_EEESC_SE_Li256ELb1ELb1ELb0ELb0EEENS1_19SingleTileSchedulerILb1ELb0ELb1ELi128EEEEEEEEEvNT_6ParamsE,@"STO_CUDA_ENTRY STV_DEFAULT"
_ZN7cutlass13device_kernelIN5flash19enable_sm80_to_sm89INS1_16FlashAttnFwdSm80INS1_25CollectiveMainloopFwdSm80ILi8ELi1ELb0EN4cute5tupleIJNS5_1CILi128EEENS7_ILi48EEENS7_ILi256EEEEEELi256ENS_10bfloat16_tEfNS_4arch4Sm80ELb0ELb0ELb0ELb1ELb0ELb1ELb1ELb0EEENS1_21CollectiveEpilogueFwdINS6_IJS8_SA_S9_EEENS6_IJNS7_ILi1EEESI_SI_EEESC_SE_Li256ELb1ELb1ELb0ELb0EEENS1_19SingleTileSchedulerILb1ELb0ELb1ELi128EEEEEEEEEvNT_6ParamsE:
        /* <DEDUP_REMOVED lines=16> */
.L_x_733:
        /* <DEDUP_REMOVED lines=8> */
.L_x_735:
[----:B------:R-:W-:-:S05]  /*0180*/  MOV R3, c[0x0][0x54c] ;  /* 0x0001530000037a02 */ /* 0x000fca0000000f00 */
.L_x_734:
[----:B-----5:R-:W-:Y:S01]  /*0190*/  IMAD R3, R3, c[0x0][0x548], RZ ;  /* 0x0001520003037a24 */ /* 0x020fe200078e02ff */
[----:B------:R-:W-:-:S04]  /*01a0*/  SHF.L.U32 R0, R100, 0x7, RZ ;  /* 0x0000000764007819 */ /* 0x000fc800000006ff */
[----:B------:R-:W-:-:S04]  /*01b0*/  ISETP.GE.AND P0, PT, R0, R3, PT ;  /* 0x000000030000720c */ /* 0x000fc80003f06270 */
[----:B------:R-:W-:Y:S01]  /*01c0*/  SEL R216, R216, 0xffffffff, !P0 ;  /* 0xffffffffd8d87807 */ /* 0x000fe20004000000 */
[----:B------:R-:W-:Y:S05]  /*01d0*/  BRA `(.L_x_736) ;  /* 0x0000012000007947 */ /* 0x000fea0003800000 */
.L_x_732:
[----:B---3--:R-:W-:-:S04]  /*01e0*/  ISETP.NE.U32.AND P0, PT, RZ, c[0x0][0x568], PT ;  /* 0x00015a00ff007a0c */ /* 0x008fc80003f05070 */
[----:B------:R-:W-:-:S13]  /*01f0*/  ISETP.NE.AND.EX P0, PT, RZ, c[0x0][0x56c], PT, P0 ;  /* 0x00015b00ff007a0c */ /* 0x000fda0003f05300 */
[----:B------:R-:W-:Y:S05]  /*0200*/  @!P0 BRA `(.L_x_737) ;  /* 0x0000002000008947 */ /* 0x000fea0003800000 */
[----:B------:R1:W5:Y:S01]  /*0210*/  LDG.E R3, [R2.64] ;  /* 0x0000001202037981 */ /* 0x000362000c1e1900 */
[----:B------:R-:W-:Y:S05]  /*0220*/  BRA `(.L_x_738) ;  /* 0x0000009000007947 */ /* 0x000fea0003800000 */
.L_x_737:
        /* <DEDUP_REMOVED lines=8> */
.L_x_739:
[----:B------:R-:W-:-:S05]  /*02b0*/  MOV R3, c[0x0][0x54c] ;  /* 0x0001530000037a02 */ /* 0x000fca0000000f00 */
.L_x_738:
[----:B-----5:R-:W-:Y:S01]  /*02c0*/  IMAD R3, R3, c[0x0][0x548], RZ ;  /* 0x0001520003037a24 */ /* 0x020fe200078e02ff */
[----:B------:R-:W-:-:S04]  /*02d0*/  SHF.L.U32 R0, R100, 0x7, RZ ;  /* 0x0000000764007819 */ /* 0x000fc800000006ff */
[----:B------:R-:W-:-:S04]  /*02e0*/  ISETP.GE.AND P0, PT, R0, R3, PT ;  /* 0x000000030000720c */ /* 0x000fc80003f06270 */
[----:B------:R-:W-:-:S04]  /*02f0*/  SEL R216, R216, 0xffffffff, !P0 ;  /* 0xffffffffd8d87807 */ /* 0x000fc80004000000 */
.L_x_736:
        /* <DEDUP_REMOVED lines=19> */
[CC--:B------:R-:W-:Y:S01]  /*0430*/  IMAD.WIDE R8, R216.reuse, R7.reuse, c[0x0][0x358] ;  /* 0x0000d600d8087625 */ /* 0x0c0fe200078e0207 */
[----:B------:R2:W5:Y:S01]  /*0440*/  @P2 LDG.E R145, [R14.64] ;  /* 0x000000120e912981 */ /* 0x000562000c1e1900 */
[----:B------:R-:W-:Y:S02]  /*0450*/  P2R R20, PR, RZ, 0x20 ;  /* 0x00000020ff147803 */ /* 0x000fe40000000000 */
[----:B-1----:R-:W-:Y:S02]  /*0460*/  @P0 IMAD.WIDE R2, R216, R7, c[0x0][0x360] ;  /* 0x0000d800d8020625 */ /* 0x002fe400078e0207 */
[----:B------:R2:W5:Y:S04]  /*0470*/  @P5 LDG.E R142, [R10.64] ;  /* 0x000000120a8e5981 */ /* 0x000568000c1e1900 */
[----:B------:R2:W5:Y:S04]  /*0480*/  @P0 LDG.E R146, [R2.64] ;  /* 0x0000001202920981 */ /* 0x000568000c1e1900 */
[----:B------:R2:W5:Y:S04]  /*0490*/  @P1 LDG.E R144, [R12.64] ;  /* 0x000000120c901981 */ /* 0x000568000c1e1900 */
[----:B------:R2:W5:Y:S04]  /*04a0*/  @P3 LDG.E R110, [R8.64] ;  /* 0x00000012086e3981 */ /* 0x000568000c1e1900 */
[----:B------:R-:W1:Y:S01]  /*04b0*/  S2R R215, SR_CTAID.Y ;  /* 0x0000000000d77919 */ /* 0x000e620000002600 */
[----:B------:R-:W-:-:S02]  /*04c0*/  IMAD.MOV.U32 R4, RZ, RZ, c[0x0][0x1d0] ;  /* 0x00007400ff047624 */ /* 0x000fc400078e00ff */
[----:B------:R-:W-:Y:S01]  /*04d0*/  IMAD.MOV.U32 R0, RZ, RZ, c[0x0][0x228] ;  /* 0x00008a00ff007624 */ /* 0x000fe200078e00ff */
[----:B-1----:R-:W-:Y:S01]  /*04e0*/  SHF.R.S32.HI R121, RZ, 0x1f, R215 ;  /* 0x0000001fff797819 */ /* 0x002fe200000114d7 */
[----:B------:R-:W-:Y:S05]  /*04f0*/  @P0 BRA `(.L_x_740) ;  /* 0x0000004000000947 */ /* 0x000fea0003800000 */
[----:B--2---:R-:W-:Y:S05]  /*0500*/  @!P1 BRA `(.L_x_740) ;  /* 0x0000003000009947 */ /* 0x004fea0003800000 */
[----:B-----5:R-:W2:Y:S04]  /*0510*/  LDG.E R146, [R12.64] ;  /* 0x000000120c927981 */ /* 0x020ea8000c1e1900 */
[----:B------:R-:W2:Y:S02]  /*0520*/  LDG.E R3, [R12.64+0x4] ;  /* 0x000004120c037981 */ /* 0x000ea4000c1e1900 */
[----:B--2---:R-:W-:Y:S02]  /*0530*/  IADD3 R146, -R146, R3, RZ ;  /* 0x0000000392927210 */ /* 0x004fe40007ffe1ff */
.L_x_740:
[----:B--2---:R-:W-:-:S04]  /*0540*/  ISETP.NE.U32.AND P0, PT, RZ, c[0x0][0x368], PT ;  /* 0x0000da00ff007a0c */ /* 0x004fc80003f05070 */
[----:B------:R-:W-:-:S13]  /*0550*/  ISETP.NE.AND.EX P0, PT, RZ, c[0x0][0x36c], PT, P0 ;  /* 0x0000db00ff007a0c */ /* 0x000fda0003f05300 */
[----:B------:R-:W-:Y:S05]  /*0560*/  @!P0 BRA `(.L_x_741) ;  /* 0x0000003000008947 */ /* 0x000fea0003800000 */
[----:B------:R-:W-:-:S06]  /*0570*/  IMAD.WIDE R4, R216, R7, c[0x0][0x368] ;  /* 0x0000da00d8047625 */ /* 0x000fcc00078e0207 */
[----:B------:R1:W5:Y:S01]  /*0580*/  LDG.E R4, [R4.64] ;  /* 0x0000001204047981 */ /* 0x000362000c1e1900 */
[----:B------:R-:W-:Y:S05]  /*0590*/  BRA `(.L_x_742) ;  /* 0x0000004000007947 */ /* 0x000fea0003800000 */
.L_x_741:
[----:B------:R-:W-:Y:S05]  /*05a0*/  @!P5 BRA `(.L_x_742) ;  /* 0x000000300000d947 */ /* 0x000fea0003800000 */
[----:B------:R-:W2:Y:S04]  /*05b0*/  LDG.E R4, [R10.64] ;  /* 0x000000120a047981 */ /* 0x000ea8000c1e1900 */
[----:B------:R-:W2:Y:S02]  /*05c0*/  LDG.E R3, [R10.64+0x4] ;  /* 0x000004120a037981 */ /* 0x000ea4000c1e1900 */
[----:B--2---:R-:W-:Y:S02]  /*05d0*/  IADD3 R4, -R4, R3, RZ ;  /* 0x0000000304047210 */ /* 0x004fe40007ffe1ff */
.L_x_742:
[----:B------:R-:W2:Y:S04]  /*05e0*/  @P3 LDG.E R2, [R8.64] ;  /* 0x0000001208023981 */ /* 0x000ea8000c1e1900 */
[----:B------:R-:W2:Y:S01]  /*05f0*/  @P3 LDG.E R3, [R8.64+0x4] ;  /* 0x0000041208033981 */ /* 0x000ea2000c1e1900 */
[----:B-1---5:R-:W-:Y:S01]  /*0600*/  IMAD.IADD R5, R4, 0x1, -R145 ;  /* 0x0000000104057824 */ /* 0x022fe200078e0a91 */
[----:B------:R-:W-:Y:S01]  /*0610*/  ISETP.NE.U32.AND P0, PT, RZ, c[0x0][0x378], PT ;  /* 0x0000de00ff007a0c */ /* 0x000fe20003f05070 */
[----:B------:R-:W-:-:S03]  /*0620*/  IMAD.MOV.U32 R101, RZ, RZ, R4 ;  /* 0x000000ffff657224 */ /* 0x000fc600078e0004 */
[----:B------:R-:W-:Y:S01]  /*0630*/  ISETP.NE.AND.EX P0, PT, RZ, c[0x0][0x37c], PT, P0 ;  /* 0x0000df00ff007a0c */ /* 0x000fe20003f05300 */
[----:B------:R-:W-:-:S05]  /*0640*/  IMAD.MOV R118, RZ, RZ, -R5 ;  /* 0x000000ffff767224 */ /* 0x000fca00078e0a05 */
[----:B------:R-:W-:-:S07]  /*0650*/  IMNMX R118, RZ, R118, !PT ;  /* 0x00000076ff767217 */ /* 0x000fce0007800200 */
[----:B------:R-:W-:-:S05]  /*0660*/  @P0 IMAD.WIDE R10, R216, R7, c[0x0][0x378] ;  /* 0x0000de00d80a0625 */ /* 0x000fca00078e0207 */
[----:B------:R1:W5:Y:S01]  /*0670*/  @P0 LDG.E R101, [R10.64] ;  /* 0x000000120a650981 */ /* 0x000362000c1e1900 */
[----:B--2---:R-:W-:-:S04]  /*0680*/  @P3 IMAD.IADD R0, R3, 0x1, -R2 ;  /* 0x0000000103003824 */ /* 0x004fc800078e0a02 */
[----:B------:R-:W-:-:S05]  /*0690*/  IMAD.IADD R99, R5, 0x1, R0 ;  /* 0x0000000105637824 */ /* 0x000fca00078e0200 */
[----:B------:R-:W-:-:S05]  /*06a0*/  IADD3 R3, R99, 0x2f, RZ ;  /* 0x0000002f63037810 */ /* 0x000fca0007ffe0ff */
[----:B------:R-:W-:-:S05]  /*06b0*/  IMAD.HI R3, R3, 0x2aaaaaab, RZ ;  /* 0x2aaaaaab03037827 */ /* 0x000fca00078e02ff */
[----:B------:R-:W-:-:S04]  /*06c0*/  SHF.R.U32.HI R156, RZ, 0x1f, R3 ;  /* 0x0000001fff9c7819 */ /* 0x000fc80000011603 */
[----:B------:R-:W-:-:S05]  /*06d0*/  LEA.HI.SX32 R156, R3, R156, 0x1d ;  /* 0x0000009c039c7211 */ /* 0x000fca00078feaff */
[----:B------:R-:W-:-:S05]  /*06e0*/  IMAD R5, R156, 0x30, -R5 ;  /* 0x000000309c057824 */ /* 0x000fca00078e0a05 */
[----:B------:R-:W-:-:S04]  /*06f0*/  IMNMX R5, R5, R0, PT ;  /* 0x0000000005057217 */ /* 0x000fc80003800200 */
[----:B------:R-:W-:Y:S01]  /*0700*/  ISETP.GT.AND P0, PT, R5, R118, PT ;  /* 0x000000760500720c */ /* 0x000fe20003f04270 */
[----:B------:R-:W-:-:S05]  /*0710*/  IMAD.WIDE.U32 R118, R118, -0x55555555, RZ ;  /* 0xaaaaaaab76767825 */ /* 0x000fca00078e00ff */
[----:B------:R-:W-:-:S05]  /*0720*/  SHF.R.U32.HI R118, RZ, 0x5, R119 ;  /* 0x00000005ff767819 */ /* 0x000fca0000011677 */
[----:B------:R-:W-:Y:S02]  /*0730*/  IMAD.MOV.U32 R3, RZ, RZ, R118 ;  /* 0x000000ffff037224 */ /* 0x000fe400078e0076 */
[----:B------:R-:W-:-:S05]  /*0740*/  @P0 IADD3 R5, R5, 0x2f, RZ ;  /* 0x0000002f05050810 */ /* 0x000fca0007ffe0ff */
[----:B------:R-:W-:-:S05]  /*0750*/  @P0 IMAD.HI R5, R5, 0x2aaaaaab, RZ ;  /* 0x2aaaaaab05050827 */ /* 0x000fca00078e02ff */
[----:B------:R-:W-:-:S04]  /*0760*/  @P0 SHF.R.U32.HI R2, RZ, 0x1f, R5 ;  /* 0x0000001fff020819 */ /* 0x000fc80000011605 */
[----:B------:R-:W-:-:S04]  /*0770*/  @P0 LEA.HI.SX32 R3, R5, R2, 0x1d ;  /* 0x0000000205030211 */ /* 0x000fc800078feaff */
[----:B------:R-:W-:-:S13]  /*0780*/  ISETP.GT.AND P0, PT, R3, R118, PT ;  /* 0x000000760300720c */ /* 0x000fda0003f04270 */
[----:B------:R-:W-:Y:S05]  /*0790*/  @!P0 BRA `(.L_x_743) ;  /* 0x00006a9000008947 */ /* 0x000fea0003800000 */
[----:B-1----:R-:W-:Y:S01]  /*07a0*/  SHF.R.S32.HI R5, RZ, 0x1f, R98 ;  /* 0x0000001fff057819 */ /* 0x002fe20000011462 */
[----:B------:R-:W-:Y:S01]  /*07b0*/  IMAD R158, R121, c[0x0][0x240], RZ ;  /* 0x00009000799e7a24 */ /* 0x000fe200078e02ff */
[----:B------:R-:W-:Y:S01]  /*07c0*/  IADD3 R57, R3, -0x1, RZ ;  /* 0xffffffff03397810 */ /* 0x000fe20007ffe0ff */
[----:B------:R-:W-:Y:S01]  /*07d0*/  UMOV UR24, 0x30 ;  /* 0x0000003000187882 */ /* 0x000fe20000000000 */
[----:B------:R-:W-:Y:S01]  /*07e0*/  LEA.HI R9, R5, R98, RZ, 0x3 ;  /* 0x0000006205097211 */ /* 0x000fe200078f18ff */
[----:B------:R-:W-:Y:S01]  /*07f0*/  IMAD R158, R215, c[0x0][0x244], R158 ;  /* 0x00009100d79e7a24 */ /* 0x000fe200078e029e */
[----:B------:R-:W-:Y:S01]  /*0800*/  ULDC.64 UR4, c[0x0][0x238] ;  /* 0x00008e0000047ab9 */ /* 0x000fe20000000a00 */
[----:B------:R-:W-:Y:S01]  /*0810*/  IMAD R10, R57, -0x30, R0 ;  /* 0xffffffd0390a7824 */ /* 0x000fe200078e0200 */
[----:B------:R-:W-:Y:S01]  /*0820*/  SHF.R.S32.HI R143, RZ, 0x3, R9 ;  /* 0x00000003ff8f7819 */ /* 0x000fe20000011409 */
[----:B------:R-:W-:Y:S01]  /*0830*/  UIMAD.WIDE.U32 UR16, UR24, UR4, URZ ;  /* 0x00000004181072a5 */ /* 0x000fe2000f8e003f */
[----:B------:R-:W-:Y:S01]  /*0840*/  LOP3.LUT R9, R9, 0xfffffff8, RZ, 0xc0, !PT ;  /* 0xfffffff809097812 */ /* 0x000fe200078ec0ff */
[----:B------:R-:W-:Y:S01]  /*0850*/  UIMAD UR9, UR24, UR5, URZ ;  /* 0x00000005180972a4 */ /* 0x000fe2000f8e023f */
[----:B------:R-:W-:Y:S01]  /*0860*/  SHF.R.S32.HI R2, RZ, 0x1f, R143 ;  /* 0x0000001fff027819 */ /* 0x000fe2000001148f */
[----:B------:R-:W-:Y:S01]  /*0870*/  ULDC UR6, c[0x0][0x27c] ;  /* 0x00009f0000067ab9 */ /* 0x000fe20000000800 */
[----:B------:R-:W-:Y:S01]  /*0880*/  IADD3 R111, P0, R143, R110, RZ ;  /* 0x0000006e8f6f7210 */ /* 0x000fe20007f1e0ff */
[----:B------:R-:W-:Y:S01]  /*0890*/  IMAD.IADD R16, R98, 0x1, -R9 ;  /* 0x0000000162107824 */ /* 0x000fe200078e0a09 */
[----:B------:R-:W-:Y:S01]  /*08a0*/  IMNMX R10, R10, 0x30, PT ;  /* 0x000000300a0a7817 */ /* 0x000fe20003800200 */
[----:B------:R-:W-:Y:S01]  /*08b0*/  UIADD3 UR9, UR17, UR9, URZ ;  /* 0x0000000911097290 */ /* 0x000fe2000fffe03f */
[----:B------:R-:W-:Y:S01]  /*08c0*/  LEA.HI.X.SX32 R110, R110, R2, 0x1, P0 ;  /* 0x000000026e6e7211 */ /* 0x000fe200000f0eff */
[----:B------:R-:W-:Y:S01]  /*08d0*/  IMAD.SHL.U32 R14, R16, 0x8, RZ ;  /* 0x00000008100e7824 */ /* 0x000fe200078e00ff */
[----:B------:R-:W-:Y:S01]  /*08e0*/  SEL R154, R216, RZ, !P3 ;  /* 0x000000ffd89a7207 */ /* 0x000fe20005800000 */
[----:B------:R-:W-:Y:S01]  /*08f0*/  IMAD.IADD R3, R10, 0x1, -R143 ;  /* 0x000000010a037824 */ /* 0x000fe200078e0a8f */
[----:B------:R-:W-:Y:S01]  /*0900*/  SHF.R.S32.HI R11, RZ, 0x1f, R57 ;  /* 0x0000001fff0b7819 */ /* 0x000fe20000011439 */
[----:B------:R-:W-:Y:S01]  /*0910*/  IMAD R8, R110, c[0x0][0x238], RZ ;  /* 0x00008e006e087a24 */ /* 0x000fe200078e02ff */
[----:B------:R-:W-:Y:S01]  /*0920*/  SHF.R.S32.HI R15, RZ, 0x1f, R14 ;  /* 0x0000001fff0f7819 */ /* 0x000fe2000001140e */
[----:B------:R-:W-:Y:S01]  /*0930*/  USHF.L.U32 UR8, UR6, 0x1, URZ ;  /* 0x0000000106087899 */ /* 0x000fe2000800063f */
[----:B------:R-:W-:Y:S01]  /*0940*/  ISETP.GE.AND P1, PT, R3, 0x1, PT ;  /* 0x000000010300780c */ /* 0x000fe20003f26270 */
[----:B------:R-:W-:Y:S01]  /*0950*/  IMAD R8, R111, c[0x0][0x23c], R8 ;  /* 0x00008f006f087a24 */ /* 0x000fe200078e0208 */
[----:B------:R-:W-:Y:S01]  /*0960*/  ISETP.GT.AND P0, PT, R3, 0x20, PT ;  /* 0x000000200300780c */ /* 0x000fe20003f04270 */
[----:B------:R-:W-:Y:S01]  /*0970*/  IMAD.WIDE.U32 R12, R111, c[0x0][0x238], R14 ;  /* 0x00008e006f0c7a25 */ /* 0x000fe200078e000e */
[----:B------:R-:W-:Y:S01]  /*0980*/  SHF.R.S32.HI R3, RZ, 0x1f, R216 ;  /* 0x0000001fff037819 */ /* 0x000fe200000114d8 */
[----:B------:R-:W-:Y:S01]  /*0990*/  ULDC UR7, c[0x0][0x1d4] ;  /* 0x0000750000077ab9 */ /* 0x000fe20000000800 */
[C---:B------:R-:W-:Y:S01]  /*09a0*/  ISETP.GE.AND P2, PT, R14.reuse, c[0x0][0x1d4], PT ;  /* 0x000075000e007a0c */ /* 0x040fe20003f46270 */
[----:B------:R-:W-:Y:S01]  /*09b0*/  IMAD.IADD R9, R13, 0x1, R8 ;  /* 0x000000010d097824 */ /* 0x000fe200078e0208 */
[----:B------:R-:W-:Y:S01]  /*09c0*/  SEL R107, R3, RZ, !P3 ;  /* 0x000000ff036b7207 */ /* 0x000fe20005800000 */
[----:B------:R-:W-:Y:S01]  /*09d0*/  IMAD.MOV.U32 R8, RZ, RZ, R12 ;  /* 0x000000ffff087224 */ /* 0x000fe200078e000c */
[----:B------:R-:W-:Y:S01]  /*09e0*/  UIADD3 UR7, -UR8, UR7, URZ ;  /* 0x0000000708077290 */ /* 0x000fe2000fffe13f */
[----:B------:R-:W-:Y:S01]  /*09f0*/  IMAD R6, R57, UR9, RZ ;  /* 0x0000000939067c24 */ /* 0x000fe2000f8e02ff */
[C---:B------:R-:W-:Y:S01]  /*0a00*/  ISETP.GE.AND P3, PT, R14.reuse, c[0x0][0x27c], PT ;  /* 0x00009f000e007a0c */ /* 0x040fe20003f66270 */
[----:B------:R-:W-:Y:S01]  /*0a10*/  IMAD.WIDE.U32 R8, R215, c[0x0][0x240], R8 ;  /* 0x00009000d7087a25 */ /* 0x000fe200078e0008 */
[----:B------:R-:W-:Y:S01]  /*0a20*/  P2R R148, PR, RZ, 0x4 ;  /* 0x00000004ff947803 */ /* 0x000fe20000000000 */
[----:B------:R-:W-:Y:S01]  /*0a30*/  USHF.L.U32 UR11, UR4, 0x5, URZ ;  /* 0x00000005040b7899 */ /* 0x000fe2000800063f */
[----:B------:R-:W-:Y:S01]  /*0a40*/  IADD3 R140, R14, 0x80, RZ ;  /* 0x000000800e8c7810 */ /* 0x000fe20007ffe0ff */
[----:B------:R-:W-:Y:S01]  /*0a50*/  IMAD R175, R107, c[0x0][0x248], RZ ;  /* 0x000092006baf7a24 */ /* 0x000fe200078e02ff */
[----:B------:R-:W-:Y:S01]  /*0a60*/  IADD3 R159, R9, R158, RZ ;  /* 0x0000009e099f7210 */ /* 0x000fe20007ffe0ff */
[----:B------:R-:W-:Y:S01]  /*0a70*/  IMAD.MOV.U32 R158, RZ, RZ, R8 ;  /* 0x000000ffff9e7224 */ /* 0x000fe200078e0008 */
[----:B------:R-:W-:Y:S01]  /*0a80*/  SEL R9, RZ, c[0x0][0x27c], !P3 ;  /* 0x00009f00ff097a07 */ /* 0x000fe20005800000 */
[----:B------:R-:W-:Y:S01]  /*0a90*/  IMAD R175, R154, c[0x0][0x24c], R175 ;  /* 0x000093009aaf7a24 */ /* 0x000fe200078e02af */
[----:B------:R-:W-:Y:S01]  /*0aa0*/  IADD3 R139, R14, 0xc0, RZ ;  /* 0x000000c00e8b7810 */ /* 0x000fe20007ffe0ff */
[----:B------:R-:W-:Y:S01]  /*0ab0*/  IMAD.WIDE.U32 R158, R154, c[0x0][0x248], R158 ;  /* 0x000092009a9e7a25 */ /* 0x000fe200078e009e */
[----:B------:R-:W-:-:S02]  /*0ac0*/  ISETP.GE.AND P6, PT, R140, c[0x0][0x1d4], PT ;  /* 0x000075008c007a0c */ /* 0x000fc40003fc6270 */
[----:B------:R-:W-:Y:S01]  /*0ad0*/  ISETP.GE.AND P4, PT, R139, c[0x0][0x1d4], PT ;  /* 0x000075008b007a0c */ /* 0x000fe20003f86270 */
[----:B------:R-:W-:Y:S01]  /*0ae0*/  IMAD.SHL.U32 R16, R16, 0x4, RZ ;  /* 0x0000000410107824 */ /* 0x000fe200078e00ff */
[----:B------:R-:W-:Y:S01]  /*0af0*/  IADD3 R175, R159, R175, RZ ;  /* 0x000000af9faf7210 */ /* 0x000fe20007ffe0ff */
[----:B------:R-:W-:Y:S02]  /*0b00*/  IMAD.MOV.U32 R174, RZ, RZ, R158 ;  /* 0x000000ffffae7224 */ /* 0x000fe400078e009e */
[----:B------:R-:W-:Y:S01]  /*0b10*/  IMAD R6, R11, UR16, R6 ;  /* 0x000000100b067c24 */ /* 0x000fe2000f8e0206 */
[----:B------:R-:W-:Y:S01]  /*0b20*/  LEA.HI R11, R5, R98, RZ, 0x6 ;  /* 0x00000062050b7211 */ /* 0x000fe200078f30ff */
[----:B------:R-:W-:Y:S01]  /*0b30*/  IMAD.U32 R8, RZ, RZ, UR8 ;  /* 0x00000008ff087e24 */ /* 0x000fe2000f8e00ff */
[----:B------:R-:W-:Y:S01]  /*0b40*/  IADD3 R13, R16, 0x40, RZ ;  /* 0x00000040100d7810 */ /* 0x000fe20007ffe0ff */
[----:B------:R-:W-:Y:S02]  /*0b50*/  IMAD.SHL.U32 R19, R143, 0x40, RZ ;  /* 0x000000408f137824 */ /* 0x000fe400078e00ff */
[----:B------:R-:W-:Y:S01]  /*0b60*/  IMAD.WIDE.U32 R22, R57, UR16, R174 ;  /* 0x0000001039167c25 */ /* 0x000fe2000f8e00ae */
[----:B------:R-:W-:-:S02]  /*0b70*/  SEL R17, R8, UR7, !P3 ;  /* 0x0000000708117c07 */ /* 0x000fc4000d800000 */
[----:B------:R-:W-:Y:S01]  /*0b80*/  LOP3.LUT R19, R19, 0x1c0, RZ, 0xc0, !PT ;  /* 0x000001c013137812 */ /* 0x000fe200078ec0ff */
[----:B------:R-:W-:Y:S01]  /*0b90*/  IMAD.SHL.U32 R11, R11, 0x8, RZ ;  /* 0x000000080b0b7824 */ /* 0x000fe200078e00ff */
[----:B------:R-:W-:Y:S01]  /*0ba0*/  @P1 LEA R24, P3, R22, c[0x0][0x220], 0x1 ;  /* 0x0000880016181a11 */ /* 0x000fe200078608ff */
[----:B------:R-:W-:Y:S01]  /*0bb0*/  IMAD.IADD R6, R23, 0x1, R6 ;  /* 0x0000000117067824 */ /* 0x000fe200078e0206 */
[----:B------:R-:W-:Y:S01]  /*0bc0*/  SHF.R.U32.HI R18, RZ, 0x3, R19 ;  /* 0x00000003ff127819 */ /* 0x000fe20000011613 */
[----:B------:R-:W-:Y:S01]  /*0bd0*/  IMAD.IADD R12, R16, 0x1, R13 ;  /* 0x00000001100c7824 */ /* 0x000fe200078e020d */
[----:B------:R-:W-:Y:S02]  /*0be0*/  LOP3.LUT R11, R11, 0xfffffe00, RZ, 0xc0, !PT ;  /* 0xfffffe000b0b7812 */ /* 0x000fe400078ec0ff */
[----:B------:R-:W-:Y:S02]  /*0bf0*/  LOP3.LUT R10, R19, 0x38, R14, 0xf8, !PT ;  /* 0x00000038130a7812 */ /* 0x000fe400078ef80e */
[----:B------:R-:W-:-:S02]  /*0c00*/  @P1 LEA.HI.X R25, R22, c[0x0][0x224], R6, 0x1, P3 ;  /* 0x0000890016191a11 */ /* 0x000fc400018f0c06 */
[----:B------:R-:W-:Y:S02]  /*0c10*/  ISETP.NE.AND P3, PT, R148, RZ, PT ;  /* 0x000000ff9400720c */ /* 0x000fe40003f65270 */
[C---:B------:R-:W-:Y:S02]  /*0c20*/  ISETP.GE.AND P5, PT, R12.reuse, c[0x0][0x1d4], PT ;  /* 0x000075000c007a0c */ /* 0x040fe40003fa6270 */
[----:B------:R-:W-:Y:S02]  /*0c30*/  LOP3.LUT R10, R11, R10, R18, 0xf6, !PT ;  /* 0x0000000a0b0a7212 */ /* 0x000fe400078ef612 */
[----:B------:R-:W-:-:S03]  /*0c40*/  ISETP.GE.AND P2, PT, R12, c[0x0][0x27c], PT ;  /* 0x00009f000c007a0c */ /* 0x000fc60003f46270 */
[----:B------:R-:W-:Y:S01]  /*0c50*/  IMAD.SHL.U32 R141, R10, 0x2, RZ ;  /* 0x000000020a8d7824 */ /* 0x000fe200078e00ff */
[----:B------:R-:W-:Y:S01]  /*0c60*/  SEL R8, R8, UR7, !P2 ;  /* 0x0000000708087c07 */ /* 0x000fe2000d000000 */
[----:B------:R-:W-:Y:S01]  /*0c70*/  UMOV UR7, 0x5 ;  /* 0x0000000500077882 */ /* 0x000fe20000000000 */
[----:B------:R-:W-:Y:S01]  /*0c80*/  IMAD.IADD R4, R142, 0x1, R4 ;  /* 0x000000018e047824 */ /* 0x000fe200078e0204 */
[----:B------:R-:W-:Y:S01]  /*0c90*/  USHF.L.U64.HI UR10, UR4, UR7, UR5 ;  /* 0x00000007040a7299 */ /* 0x000fe20008010205 */
[----:B------:R-:W-:Y:S01]  /*0ca0*/  @!PT LDS RZ, [RZ] ;  /* 0x00000000fffff984 */ /* 0x000fe20000000800 */
[----:B------:R-:W-:Y:S01]  /*0cb0*/  @!PT LDS RZ, [RZ] ;  /* 0x00000000fffff984 */ /* 0x000fe20000000800 */
[----:B------:R-:W-:Y:S01]  /*0cc0*/  @!PT LDS RZ, [RZ] ;  /* 0x00000000fffff984 */ /* 0x000fe20000000800 */
[----:B------:R1:W-:Y:S01]  /*0cd0*/  @P1 LDGSTS.E.BYPASS.LTC128B.128 [R141+0xa080], [R24.64], !P3 ;  /* 0x0a080000188d1fae */ /* 0x0003e2000d901d52 */
[----:B------:R-:W-:Y:S01]  /*0ce0*/  IMAD.IADD R9, R14, 0x1, R9 ;  /* 0x000000010e097824 */ /* 0x000fe200078e0209 */
[----:B------:R-:W-:Y:S02]  /*0cf0*/  SEL R5, RZ, c[0x0][0x27c], !P2 ;  /* 0x00009f00ff057a07 */ /* 0x000fe40005000000 */
[----:B------:R-:W-:Y:S01]  /*0d00*/  IADD3 R138, R143, 0x20, RZ ;  /* 0x000000208f8a7810 */ /* 0x000fe20007ffe0ff */
[----:B------:R1:W-:Y:S01]  /*0d10*/  @P1 LDGSTS.E.BYPASS.LTC128B.128 [R141+0xb880], [R24.64+0x80], !P5 ;  /* 0x0b880080188d1fae */ /* 0x0003e2000e901d52 */
[----:B------:R-:W-:Y:S01]  /*0d20*/  ISETP.NE.AND P2, PT, R20, RZ, PT ;  /* 0x000000ff1400720c */ /* 0x000fe20003f45270 */
[----:B------:R-:W-:-:S04]  /*0d30*/  IMAD.WIDE.U32 R28, R4, c[0x0][0x1e0], RZ ;  /* 0x00007800041c7a25 */ /* 0x000fc800078e00ff */
[----:B------:R-:W-:Y:S01]  /*0d40*/  IMAD R152, R121, c[0x0][0x210], RZ ;  /* 0x0000840079987a24 */ /* 0x000fe200078e02ff */
[----:B------:R1:W-:Y:S01]  /*0d50*/  @P1 LDGSTS.E.BYPASS.LTC128B.128 [R141+0xd080], [R24.64+0x100], !P6 ;  /* 0x0d080100188d1fae */ /* 0x0003e2000f101d52 */
[----:B------:R-:W-:Y:S01]  /*0d60*/  IMAD R107, R107, c[0x0][0x268], RZ ;  /* 0x00009a006b6b7a24 */ /* 0x000fe200078e02ff */
[----:B------:R-:W-:Y:S01]  /*0d70*/  SHF.R.S32.HI R133, RZ, 0x1f, R8 ;  /* 0x0000001fff857819 */ /* 0x000fe20000011408 */
[----:B------:R-:W-:Y:S01]  /*0d80*/  IMAD R160, R121, c[0x0][0x1e8], RZ ;  /* 0x00007a0079a07a24 */ /* 0x000fe200078e02ff */
[----:B------:R1:W-:Y:S01]  /*0d90*/  @P1 LDGSTS.E.BYPASS.LTC128B.128 [R141+0xe880], [R24.64+0x180], !P4 ;  /* 0x0e880180188d1fae */ /* 0x0003e2000e101d52 */
[----:B------:R-:W-:Y:S01]  /*0da0*/  @P0 IADD3 R21, P1, R22, UR11, RZ ;  /* 0x0000000b16150c10 */ /* 0x000fe2000ff3e0ff */
[C---:B------:R-:W-:Y:S01]  /*0db0*/  IMAD R164, R2.reuse, c[0x0][0x280], RZ ;  /* 0x0000a00002a47a24 */ /* 0x040fe200078e02ff */
[----:B------:R-:W-:Y:S01]  /*0dc0*/  SHF.R.S32.HI R134, RZ, 0x1f, R17 ;  /* 0x0000001fff867819 */ /* 0x000fe20000011411 */
[----:B------:R-:W-:Y:S01]  /*0dd0*/  IMAD R162, R2, c[0x0][0x290], RZ ;  /* 0x0000a40002a27a24 */ /* 0x000fe200078e02ff */
[----:B------:R-:W-:Y:S01]  /*0de0*/  @P0 IADD3.X R6, R6, UR10, RZ, P1, !PT ;  /* 0x0000000a06060c10 */ /* 0x000fe20008ffe4ff */
[----:B------:R-:W-:Y:S01]  /*0df0*/  ULDC.U8 UR23, c[0x0][0x298] ;  /* 0x0000a60000177ab9 */ /* 0x000fe20000000000 */
[----:B------:R-:W-:Y:S01]  /*0e00*/  @P0 LEA R26, P1, R21, c[0x0][0x220], 0x1 ;  /* 0x00008800151a0a11 */ /* 0x000fe200078208ff */
[----:B------:R-:W-:-:S03]  /*0e10*/  ULDC.64 UR4, c[0x0][0x1e0] ;  /* 0x0000780000047ab9 */ /* 0x000fc60000000a00 */
[----:B------:R-:W-:Y:S02]  /*0e20*/  @P0 LEA.HI.X R27, R21, c[0x0][0x224], R6, 0x1, P1 ;  /* 0x00008900151b0a11 */ /* 0x000fe400008f0c06 */
[----:B------:R-:W-:Y:S02]  /*0e30*/  ISETP.NE.U32.AND P1, PT, RZ, c[0x0][0x340], PT ;  /* 0x0000d000ff007a0c */ /* 0x000fe40003f25070 */
[----:B------:R-:W-:Y:S01]  /*0e40*/  SHF.R.S32.HI R20, RZ, 0x1f, R9 ;  /* 0x0000001fff147819 */ /* 0x000fe20000011409 */
[----:B------:R-:W-:Y:S01]  /*0e50*/  IMAD R22, R121, c[0x0][0x260], RZ ;  /* 0x0000980079167a24 */ /* 0x000fe200078e02ff */
[----:B------:R-:W-:Y:S01]  /*0e60*/  ISETP.NE.AND.EX P1, PT, RZ, c[0x0][0x344], PT, P1 ;  /* 0x0000d100ff007a0c */ /* 0x000fe20003f25310 */
[C---:B------:R-:W-:Y:S02]  /*0e70*/  IMAD R152, R215.reuse, c[0x0][0x214], R152 ;  /* 0x00008500d7987a24 */ /* 0x040fe400078e0298 */
[----:B------:R-:W-:Y:S02]  /*0e80*/  IMAD.IADD R5, R12, 0x1, R5 ;  /* 0x000000010c057824 */ /* 0x000fe400078e0205 */
[----:B-1----:R-:W-:Y:S01]  /*0e90*/  IMAD.WIDE.U32 R24, R215, c[0x0][0x260], R14 ;  /* 0x00009800d7187a25 */ /* 0x002fe200078e000e */
[----:B------:R-:W-:Y:S01]  /*0ea0*/  LEA.HI R133, R133, R8, RZ, 0x4 ;  /* 0x0000000885857211 */ /* 0x000fe200078f20ff */
[----:B------:R1:W-:Y:S06]  /*0eb0*/  @P0 LDGSTS.E.BYPASS.LTC128B.128 [R141+0xb080], [R26.64], !P3 ;  /* 0x0b0800001a8d0fae */ /* 0x0003ec000d901d52 */
[----:B------:R-:W-:Y:S01]  /*0ec0*/  @P1 IMAD.WIDE R30, R216, R7, c[0x0][0x340] ;  /* 0x0000d000d81e1625 */ /* 0x000fe200078e0207 */
[CC--:B------:R-:W-:Y:S01]  /*0ed0*/  LEA.HI R137, R20.reuse, R9.reuse, RZ, 0x3 ;  /* 0x0000000914897211 */ /* 0x0c0fe200078f18ff */
[----:B------:R1:W-:Y:S01]  /*0ee0*/  @P0 LDGSTS.E.BYPASS.LTC128B.128 [R141+0xc880], [R26.64+0x80], !P5 ;  /* 0x0c8800801a8d0fae */ /* 0x0003e2000e901d52 */
[----:B------:R-:W-:-:S02]  /*0ef0*/  LEA.HI R20, R20, R9, RZ, 0x6 ;  /* 0x0000000914147211 */ /* 0x000fc400078f30ff */
[----:B------:R-:W-:Y:S01]  /*0f00*/  SHF.R.S32.HI R9, RZ, 0x1f, R138 ;  /* 0x0000001fff097819 */ /* 0x000fe2000001148a */
[----:B------:R1:W-:Y:S03]  /*0f10*/  @P0 LDGSTS.E.BYPASS.LTC128B.128 [R141+0xe080], [R26.64+0x100], !P6 ;  /* 0x0e0801001a8d0fae */ /* 0x0003e6000f101d52 */
[----:B------:R-:W-:Y:S01]  /*0f20*/  LEA.HI R9, R9, R138, RZ, 0x3 ;  /* 0x0000008a09097211 */ /* 0x000fe200078f18ff */
[----:B------:R1:W-:Y:S04]  /*0f30*/  @P0 LDGSTS.E.BYPASS.LTC128B.128 [R141+0xf880], [R26.64+0x180], !P4 ;  /* 0x0f8801801a8d0fae */ /* 0x0003e8000e101d52 */
[----:B------:R-:W-:Y:S01]  /*0f40*/  IMAD.SHL.U32 R9, R9, 0x40, RZ ;  /* 0x0000004009097824 */ /* 0x000fe200078e00ff */
[----:B------:R-:W-:Y:S01]  /*0f50*/  SHF.R.S32.HI R20, RZ, 0x6, R20 ;  /* 0x00000006ff147819 */ /* 0x000fe20000011414 */
[----:B------:R-:W0:Y:S04]  /*0f60*/  LDGDEPBAR ;  /* 0x00000000000079af */ /* 0x000e280000000000 */
[----:B------:R2:W3:Y:S01]  /*0f70*/  @P1 LDG.E R6, [R30.64] ;  /* 0x000000121e061981 */ /* 0x0004e2000c1e1900 */
[----:B------:R-:W-:Y:S01]  /*0f80*/  SHF.R.S32.HI R7, RZ, 0x1f, R4 ;  /* 0x0000001fff077819 */ /* 0x000fe20000011404 */
[----:B------:R-:W-:Y:S01]  /*0f90*/  IMAD R22, R215, c[0x0][0x264], R22 ;  /* 0x00009900d7167a24 */ /* 0x000fe200078e0216 */
[----:B------:R-:W-:Y:S01]  /*0fa0*/  LOP3.LUT R9, R9, 0xfffffe00, RZ, 0xc0, !PT ;  /* 0xfffffe0009097812 */ /* 0x000fe200078ec0ff */
[----:B------:R-:W-:Y:S01]  /*0fb0*/  IMAD R107, R154, c[0x0][0x26c], R107 ;  /* 0x00009b009a6b7a24 */ /* 0x000fe200078e026b */
[----:B------:R-:W-:Y:S01]  /*0fc0*/  LEA.HI R134, R134, R17, RZ, 0x4 ;  /* 0x0000001186867211 */ /* 0x000fe200078f20ff */
[----:B------:R-:W-:Y:S01]  /*0fd0*/  IMAD R21, R7, c[0x0][0x1e0], RZ ;  /* 0x0000780007157a24 */ /* 0x000fe200078e02ff */
[----:B------:R-:W-:Y:S01]  /*0fe0*/  SHF.R.S32.HI R133, RZ, 0x4, R133 ;  /* 0x00000004ff857819 */ /* 0x000fe20000011485 */
[----:B------:R-:W-:Y:S01]  /*0ff0*/  IMAD.IADD R23, R25, 0x1, R22 ;  /* 0x0000000119177824 */ /* 0x000fe200078e0216 */
[----:B------:R-:W-:Y:S01]  /*1000*/  SHF.R.S32.HI R134, RZ, 0x4, R134 ;  /* 0x00000004ff867819 */ /* 0x000fe20000011486 */
[----:B------:R-:W-:Y:S01]  /*1010*/  IMAD R10, R4, c[0x0][0x1e4], R21 ;  /* 0x00007900040a7a24 */ /* 0x000fe200078e0215 */
[----:B------:R-:W-:Y:S01]  /*1020*/  LOP3.LUT R21, R19, 0x38, R137, 0xf8, !PT ;  /* 0x0000003813157812 */ /* 0x000fe200078ef889 */
[----:B------:R-:W-:Y:S01]  /*1030*/  IMAD.MOV.U32 R22, RZ, RZ, R24 ;  /* 0x000000ffff167224 */ /* 0x000fe200078e0018 */
[----:B------:R-:W-:Y:S01]  /*1040*/  LEA.HI.SX32 R134, R137, R134, 0x1d ;  /* 0x0000008689867211 */ /* 0x000fe200078feaff */
[----:B------:R-:W-:Y:S01]  /*1050*/  IMAD.WIDE.U32 R24, R215, c[0x0][0x210], R14 ;  /* 0x00008400d7187a25 */ /* 0x000fe200078e000e */
[----:B------:R-:W-:Y:S01]  /*1060*/  IADD3 R29, R29, R10, RZ ;  /* 0x0000000a1d1d7210 */ /* 0x000fe20007ffe0ff */
[----:B------:R-:W-:Y:S01]  /*1070*/  UIMAD.WIDE.U32 UR12, UR24, UR4, URZ ;  /* 0x00000004180c72a5 */ /* 0x000fe2000f8e003f */
[----:B------:R-:W-:Y:S01]  /*1080*/  LOP3.LUT R132, R21, R18, RZ, 0x3c, !PT ;  /* 0x0000001215847212 */ /* 0x000fe200078e3cff */
[----:B------:R-:W-:Y:S01]  /*1090*/  IMAD.SHL.U32 R10, R138, 0x40, RZ ;  /* 0x000000408a0a7824 */ /* 0x000fe200078e00ff */
[----:B------:R-:W-:Y:S01]  /*10a0*/  SHF.R.S32.HI R17, RZ, 0x1f, R16 ;  /* 0x0000001fff117819 */ /* 0x000fe20000011410 */
[----:B------:R-:W-:Y:S01]  /*10b0*/  IMAD.IADD R153, R25, 0x1, R152 ;  /* 0x0000000119997824 */ /* 0x000fe200078e0298 */
[----:B------:R-:W-:Y:S01]  /*10c0*/  IADD3 R105, P0, R4, R143, RZ ;  /* 0x0000008f04697210 */ /* 0x000fe20007f1e0ff */
[----:B------:R-:W-:Y:S01]  /*10d0*/  IMAD.MOV.U32 R152, RZ, RZ, R24 ;  /* 0x000000ffff987224 */ /* 0x000fe200078e0018 */
[----:B------:R-:W-:Y:S01]  /*10e0*/  LOP3.LUT R10, R10, 0x1c0, RZ, 0xc0, !PT ;  /* 0x000001c00a0a7812 */ /* 0x000fe200078ec0ff */
[----:B------:R-:W-:Y:S01]  /*10f0*/  IMAD.WIDE.U32 R154, R154, c[0x0][0x268], R22 ;  /* 0x00009a009a9a7a25 */ /* 0x000fe200078e0016 */
[----:B------:R-:W-:Y:S01]  /*1100*/  SHF.R.S32.HI R24, RZ, 0x1f, R5 ;  /* 0x0000001fff187819 */ /* 0x000fe20000011405 */
[----:B------:R-:W-:Y:S01]  /*1110*/  UIMAD UR8, UR24, UR5, URZ ;  /* 0x00000005180872a4 */ /* 0x000fe2000f8e023f */
[----:B------:R-:W-:Y:S01]  /*1120*/  SHF.R.U32.HI R8, RZ, 0x3, R10 ;  /* 0x00000003ff087819 */ /* 0x000fe2000001160a */
[----:B------:R-:W-:Y:S01]  /*1130*/  IMAD R21, R20, 0xc00, R11 ;  /* 0x00000c0014157824 */ /* 0x000fe200078e020b */
[----:B------:R-:W-:Y:S01]  /*1140*/  LOP3.LUT R23, R10, 0x38, R137, 0xf8, !PT ;  /* 0x000000380a177812 */ /* 0x000fe200078ef889 */
[----:B------:R-:W-:Y:S01]  /*1150*/  IMAD R160, R215, c[0x0][0x1ec], R160 ;  /* 0x00007b00d7a07a24 */ /* 0x000fe200078e02a0 */
[CC--:B------:R-:W-:Y:S01]  /*1160*/  LEA.HI R136, R24.reuse, R5.reuse, RZ, 0x3 ;  /* 0x0000000518887211 */ /* 0x0c0fe200078f18ff */
[----:B------:R-:W-:Y:S01]  /*1170*/  IMAD.IADD R132, R21, 0x1, R132 ;  /* 0x0000000115847824 */ /* 0x000fe200078e0284 */
[----:B------:R-:W-:Y:S01]  /*1180*/  LEA.HI R24, R24, R5, RZ, 0x6 ;  /* 0x0000000518187211 */ /* 0x000fe200078f30ff */
[----:B------:R-:W-:Y:S01]  /*1190*/  IMAD R5, R20, 0xc00, R9 ;  /* 0x00000c0014057824 */ /* 0x000fe200078e0209 */
[----:B------:R-:W-:Y:S01]  /*11a0*/  LOP3.LUT R128, R23, R8, RZ, 0x3c, !PT ;  /* 0x0000000817807212 */ /* 0x000fe200078e3cff */
[----:B------:R-:W-:Y:S01]  /*11b0*/  IMAD.WIDE.U32 R28, R215, c[0x0][0x1e8], R28 ;  /* 0x00007a00d71c7a25 */ /* 0x000fe200078e001c */
[----:B------:R-:W-:Y:S01]  /*11c0*/  LEA.HI.SX32 R133, R136, R133, 0x1d ;  /* 0x0000008588857211 */ /* 0x000fe200078feaff */
[----:B------:R-:W-:Y:S01]  /*11d0*/  ULDC.64 UR4, c[0x0][0x280] ;  /* 0x0000a00000047ab9 */ /* 0x000fe20000000a00 */
[----:B------:R-:W-:Y:S01]  /*11e0*/  IADD3 R128, R5, R128, RZ ;  /* 0x0000008005807210 */ /* 0x000fe20007ffe0ff */
[----:B------:R-:W-:Y:S01]  /*11f0*/  IMAD.IADD R161, R29, 0x1, R160 ;  /* 0x000000011da17824 */ /* 0x000fe200078e02a0 */
[----:B------:R-:W-:Y:S01]  /*1200*/  LOP3.LUT R5, R19, 0x38, R136, 0xf8, !PT ;  /* 0x0000003813057812 */ /* 0x000fe200078ef888 */
[----:B------:R-:W-:Y:S01]  /*1210*/  IMAD.MOV.U32 R160, RZ, RZ, R28 ;  /* 0x000000ffffa07224 */ /* 0x000fe200078e001c */
[----:B------:R-:W-:Y:S01]  /*1220*/  SHF.R.S32.HI R24, RZ, 0x6, R24 ;  /* 0x00000006ff187819 */ /* 0x000fe20000011418 */
[----:B------:R-:W-:Y:S01]  /*1230*/  IMAD R164, R143, c[0x0][0x284], R164 ;  /* 0x0000a1008fa47a24 */ /* 0x000fe200078e02a4 */
[----:B------:R-:W-:Y:S01]  /*1240*/  LOP3.LUT R130, R5, R18, RZ, 0x3c, !PT ;  /* 0x0000001205827212 */ /* 0x000fe200078e3cff */
[----:B------:R-:W-:Y:S01]  /*1250*/  IMAD.WIDE.U32 R168, R143, c[0x0][0x280], R16 ;  /* 0x0000a0008fa87a25 */ /* 0x000fe200078e0010 */
[----:B------:R-:W-:Y:S01]  /*1260*/  SHF.R.S32.HI R5, RZ, 0x1f, R134 ;  /* 0x0000001fff057819 */ /* 0x000fe20000011486 */
[----:B------:R-:W-:Y:S01]  /*1270*/  UIMAD.WIDE.U32 UR26, UR24, UR4, URZ ;  /* 0x00000004181a72a5 */ /* 0x000fe2000f8e003f */
[----:B------:R-:W-:Y:S01]  /*1280*/  LOP3.LUT R125, R10, 0x38, R136, 0xf8, !PT ;  /* 0x000000380a7d7812 */ /* 0x000fe200078ef888 */
[----:B------:R-:W-:Y:S01]  /*1290*/  IMAD R21, R24, 0xc00, R11 ;  /* 0x00000c0018157824 */ /* 0x000fe200078e020b */
[----:B------:R-:W-:Y:S01]  /*12a0*/  LEA.HI R20, R5, R134, RZ, 0x3 ;  /* 0x0000008605147211 */ /* 0x000fe200078f18ff */
[----:B------:R-:W-:Y:S01]  /*12b0*/  IMAD.SHL.U32 R134, R134, 0x8, RZ ;  /* 0x0000000886867824 */ /* 0x000fe200078e00ff */
[----:B------:R-:W-:Y:S01]  /*12c0*/  LOP3.LUT R125, R125, R8, RZ, 0x3c, !PT ;  /* 0x000000087d7d7212 */ /* 0x000fe200078e3cff */
[C---:B------:R-:W-:Y:S01]  /*12d0*/  IMAD R162, R143.reuse, c[0x0][0x294], R162 ;  /* 0x0000a5008fa27a24 */ /* 0x040fe200078e02a2 */
[----:B------:R-:W-:Y:S01]  /*12e0*/  SHF.R.S32.HI R20, RZ, 0x3, R20 ;  /* 0x00000003ff147819 */ /* 0x000fe20000011414 */
[----:B------:R-:W-:Y:S01]  /*12f0*/  IMAD.WIDE.U32 R166, R143, c[0x0][0x290], R16 ;  /* 0x0000a4008fa67a25 */ /* 0x000fe200078e0010 */
[--C-:B------:R-:W-:Y:S01]  /*1300*/  LOP3.LUT R131, R19, 0x38, R134.reuse, 0xf8, !PT ;  /* 0x0000003813837812 */ /* 0x100fe200078ef886 */
[----:B------:R-:W-:Y:S01]  /*1310*/  UIMAD UR14, UR24, UR5, URZ ;  /* 0x00000005180e72a4 */ /* 0x000fe2000f8e023f */
[----:B------:R-:W-:Y:S01]  /*1320*/  LOP3.LUT R127, R10, 0x38, R134, 0xf8, !PT ;  /* 0x000000380a7f7812 */ /* 0x000fe200078ef886 */
[C---:B------:R-:W-:Y:S01]  /*1330*/  IMAD R22, R20.reuse, 0xc00, R11 ;  /* 0x00000c0014167824 */ /* 0x040fe200078e020b */
[----:B------:R-:W-:Y:S01]  /*1340*/  LOP3.LUT R131, R131, R18, RZ, 0x3c, !PT ;  /* 0x0000001283837212 */ /* 0x000fe200078e3cff */
[----:B------:R-:W-:Y:S01]  /*1350*/  IMAD R20, R20, 0xc00, R9 ;  /* 0x00000c0014147824 */ /* 0x000fe200078e0209 */
[----:B------:R-:W-:Y:S01]  /*1360*/  LOP3.LUT R127, R127, R8, RZ, 0x3c, !PT ;  /* 0x000000087f7f7212 */ /* 0x000fe200078e3cff */
[----:B------:R-:W-:Y:S01]  /*1370*/  IMAD.WIDE.U32 R28, R143, c[0x0][0x290], R14 ;  /* 0x0000a4008f1c7a25 */ /* 0x000fe200078e000e */
[----:B------:R-:W-:Y:S01]  /*1380*/  SHF.R.S32.HI R117, RZ, 0x1f, R138 ;  /* 0x0000001fff757819 */ /* 0x000fe2000001148a */
[----:B------:R-:W-:Y:S01]  /*1390*/  ULDC.64 UR4, c[0x0][0x290] ;  /* 0x0000a40000047ab9 */ /* 0x000fe20000000a00 */
[----:B------:R-:W-:Y:S01]  /*13a0*/  IADD3 R127, R20, R127, RZ ;  /* 0x0000007f147f7210 */ /* 0x000fe20007ffe0ff */
[----:B------:R-:W-:Y:S01]  /*13b0*/  IMAD.IADD R131, R22, 0x1, R131 ;  /* 0x0000000116837824 */ /* 0x000fe200078e0283 */
[----:B------:R-:W-:Y:S01]  /*13c0*/  SHF.R.S32.HI R22, RZ, 0x1f, R133 ;  /* 0x0000001fff167819 */ /* 0x000fe20000011485 */
[----:B------:R-:W-:Y:S01]  /*13d0*/  IMAD.X R104, R7, 0x1, R2, P0 ;  /* 0x0000000107687824 */ /* 0x000fe200000e0602 */
[----:B------:R-:W-:Y:S01]  /*13e0*/  IADD3 R169, R169, R164, RZ ;  /* 0x000000a4a9a97210 */ /* 0x000fe20007ffe0ff */
[----:B--2---:R-:W-:Y:S01]  /*13f0*/  IMAD.WIDE.U32 R30, R143, c[0x0][0x280], R14 ;  /* 0x0000a0008f1e7a25 */ /* 0x004fe200078e000e */
[----:B------:R-:W-:Y:S01]  /*1400*/  LEA.HI R5, R22, R133, RZ, 0x3 ;  /* 0x0000008516057211 */ /* 0x000fe200078f18ff */
[----:B------:R-:W-:Y:S01]  /*1410*/  UIMAD.WIDE.U32 UR28, UR24, UR4, URZ ;  /* 0x00000004181c72a5 */ /* 0x000fe2000f8e003f */
[----:B------:R-:W-:Y:S01]  /*1420*/  LOP3.LUT R137, R137, 0xfffffff8, RZ, 0xc0, !PT ;  /* 0xfffffff889897812 */ /* 0x000fe200078ec0ff */
[----:B------:R-:W-:Y:S01]  /*1430*/  IMAD.SHL.U32 R133, R133, 0x8, RZ ;  /* 0x0000000885857824 */ /* 0x000fe200078e00ff */
[----:B------:R-:W-:Y:S01]  /*1440*/  SHF.R.S32.HI R20, RZ, 0x3, R5 ;  /* 0x00000003ff147819 */ /* 0x000fe20000011405 */
[----:B------:R-:W-:Y:S01]  /*1450*/  IMAD R2, R2, c[0x0][0x1e0], RZ ;  /* 0x0000780002027a24 */ /* 0x000fe200078e02ff */
[----:B------:R-:W-:Y:S01]  /*1460*/  LOP3.LUT R136, R136, 0xfffffff8, RZ, 0xc0, !PT ;  /* 0xfffffff888887812 */ /* 0x000fe200078ec0ff */
[----:B------:R-:W-:Y:S01]  /*1470*/  IMAD.IADD R167, R167, 0x1, R162 ;  /* 0x00000001a7a77824 */ /* 0x000fe200078e02a2 */
[----:B------:R-:W-:Y:S01]  /*1480*/  LOP3.LUT R19, R19, 0x38, R133, 0xf8, !PT ;  /* 0x0000003813137812 */ /* 0x000fe200078ef885 */
[----:B------:R-:W-:Y:S01]  /*1490*/  IMAD R123, R20, 0xc00, R9 ;  /* 0x00000c00147b7824 */ /* 0x000fe200078e0209 */
[----:B------:R-:W-:Y:S01]  /*14a0*/  LOP3.LUT R5, R10, 0x38, R133, 0xf8, !PT ;  /* 0x000000380a057812 */ /* 0x000fe200078ef885 */
[----:B------:R-:W-:Y:S01]  /*14b0*/  IMAD R10, R20, 0xc00, R11 ;  /* 0x00000c00140a7824 */ /* 0x000fe200078e020b */
[----:B------:R-:W-:Y:S01]  /*14c0*/  LOP3.LUT R19, R19, R18, RZ, 0x3c, !PT ;  /* 0x0000001213137212 */ /* 0x000fe200078e3cff */
[----:B------:R-:W-:Y:S01]  /*14d0*/  IMAD.IADD R163, R162, 0x1, R29 ;  /* 0x00000001a2a37824 */ /* 0x000fe200078e021d */
[----:B------:R-:W-:Y:S01]  /*14e0*/  LOP3.LUT R8, R5, R8, RZ, 0x3c, !PT ;  /* 0x0000000805087212 */ /* 0x000fe200078e3cff */
[----:B------:R-:W-:Y:S01]  /*14f0*/  IMAD.IADD R165, R164, 0x1, R31 ;  /* 0x00000001a4a57824 */ /* 0x000fe200078e021f */
[----:B------:R-:W-:Y:S01]  /*1500*/  MOV R162, R28 ;  /* 0x0000001c00a27202 */ /* 0x000fe20000000f00 */
[----:B------:R-:W-:Y:S01]  /*1510*/  IMAD.IADD R129, R10, 0x1, R19 ;  /* 0x000000010a817824 */ /* 0x000fe200078e0213 */
[----:B------:R-:W-:Y:S01]  /*1520*/  UIMAD UR24, UR24, UR5, URZ ;  /* 0x00000005181872a4 */ /* 0x000fe2000f8e023f */
[----:B------:R-:W-:Y:S01]  /*1530*/  IMAD.IADD R123, R123, 0x1, R8 ;  /* 0x000000017b7b7824 */ /* 0x000fe200078e0208 */
[----:B------:R-:W-:Y:S01]  /*1540*/  ULDC UR22, c[0x0][0x1e0] ;  /* 0x0000780000167ab9 */ /* 0x000fe20000000800 */
[C---:B------:R-:W-:Y:S01]  /*1550*/  IMAD.WIDE.U32 R172, R143.reuse, c[0x0][0x1e0], RZ ;  /* 0x000078008fac7a25 */ /* 0x040fe200078e00ff */
[----:B------:R-:W-:Y:S01]  /*1560*/  ULDC UR15, c[0x0][0x1e4] ;  /* 0x00007900000f7ab9 */ /* 0x000fe20000000800 */
[C---:B------:R-:W-:Y:S01]  /*1570*/  IADD3 R135, -R143.reuse, 0x30, RZ ;  /* 0x000000308f877810 */ /* 0x040fe20007ffe1ff */
[----:B------:R-:W-:Y:S01]  /*1580*/  ULDC UR21, c[0x0][0x280] ;  /* 0x0000a00000157ab9 */ /* 0x000fe20000000800 */
[----:B------:R-:W-:Y:S01]  /*1590*/  IMAD R119, R143, c[0x0][0x1e4], R2 ;  /* 0x000079008f777a24 */ /* 0x000fe200078e0202 */
[----:B------:R-:W-:Y:S01]  /*15a0*/  ULDC UR5, c[0x0][0x284] ;  /* 0x0000a10000057ab9 */ /* 0x000fe20000000800 */
[----:B------:R-:W-:Y:S01]  /*15b0*/  IMAD.MOV.U32 R164, RZ, RZ, R30 ;  /* 0x000000ffffa47224 */ /* 0x000fe200078e001e */
[----:B------:R-:W-:Y:S01]  /*15c0*/  ULDC UR20, c[0x0][0x290] ;  /* 0x0000a40000147ab9 */ /* 0x000fe20000000800 */
[----:B------:R-:W-:Y:S01]  /*15d0*/  IMAD R24, R24, 0xc00, R9 ;  /* 0x00000c0018187824 */ /* 0x000fe200078e0209 */
[----:B------:R-:W-:Y:S01]  /*15e0*/  ULDC UR4, c[0x0][0x294] ;  /* 0x0000a50000047ab9 */ /* 0x000fe20000000800 */
[----:B------:R-:W-:Y:S01]  /*15f0*/  IMAD R117, R117, c[0x0][0x1e0], RZ ;  /* 0x0000780075757a24 */ /* 0x000fe200078e02ff */
[----:B------:R-:W-:Y:S01]  /*1600*/  IADD3 R107, R155, R107, RZ ;  /* 0x0000006b9b6b7210 */ /* 0x000fe20007ffe0ff */
[----:B------:R-:W-:Y:S01]  /*1610*/  IMAD.IADD R119, R173, 0x1, R119 ;  /* 0x00000001ad777824 */ /* 0x000fe200078e0277 */
[----:B------:R-:W-:Y:S01]  /*1620*/  SHF.R.S32.HI R126, RZ, 0x1f, R137 ;  /* 0x0000001fff7e7819 */ /* 0x000fe20000011489 */
[----:B------:R-:W-:Y:S01]  /*1630*/  IMAD.IADD R130, R21, 0x1, R130 ;  /* 0x0000000115827824 */ /* 0x000fe200078e0282 */
[----:B------:R-:W-:Y:S01]  /*1640*/  SHF.R.S32.HI R122, RZ, 0x1f, R134 ;  /* 0x0000001fff7a7819 */ /* 0x000fe20000011486 */
[----:B------:R-:W-:Y:S01]  /*1650*/  IMAD.IADD R125, R24, 0x1, R125 ;  /* 0x00000001187d7824 */ /* 0x000fe200078e027d */
[----:B------:R-:W-:Y:S01]  /*1660*/  SHF.R.S32.HI R124, RZ, 0x1f, R136 ;  /* 0x0000001fff7c7819 */ /* 0x000fe20000011488 */
[C---:B------:R-:W-:Y:S01]  /*1670*/  IMAD.WIDE.U32 R170, R138.reuse, c[0x0][0x1e0], RZ ;  /* 0x000078008aaa7a25 */ /* 0x040fe200078e00ff */
[----:B------:R-:W-:Y:S01]  /*1680*/  SHF.R.S32.HI R120, RZ, 0x1f, R133 ;  /* 0x0000001fff787819 */ /* 0x000fe20000011485 */
[----:B------:R-:W-:Y:S01]  /*1690*/  USHF.L.U64.HI UR15, UR22, UR7, UR15 ;  /* 0x00000007160f7299 */ /* 0x000fe2000801020f */
[----:B------:R-:W-:Y:S01]  /*16a0*/  SHF.L.U32 R131, R131, 0x1, RZ ;  /* 0x0000000183837819 */ /* 0x000fe200000006ff */
[----:B------:R-:W-:Y:S01]  /*16b0*/  IMAD R117, R138, c[0x0][0x1e4], R117 ;  /* 0x000079008a757a24 */ /* 0x000fe200078e0275 */
[----:B------:R-:W-:Y:S01]  /*16c0*/  USHF.L.U64.HI UR5, UR21, UR7, UR5 ;  /* 0x0000000715057299 */ /* 0x000fe20008010205 */
[----:B-----5:R-:W-:Y:S01]  /*16d0*/  IMAD.WIDE.U32 R168, R101, c[0x0][0x280], R168 ;  /* 0x0000a00065a87a25 */ /* 0x020fe200078e00a8 */
[----:B------:R-:W-:-:S02]  /*16e0*/  USHF.L.U64.HI UR4, UR20, UR7, UR4 ;  /* 0x0000000714047299 */ /* 0x000fc40008010204 */
[----:B------:R-:W-:Y:S01]  /*16f0*/  USHF.L.U32 UR22, UR22, 0x5, URZ ;  /* 0x0000000516167899 */ /* 0x000fe2000800063f */
[C---:B------:R-:W-:Y:S01]  /*1700*/  IMAD.WIDE.U32 R166, R101.reuse, c[0x0][0x290], R166 ;  /* 0x0000a40065a67a25 */ /* 0x040fe200078e00a6 */
[----:B------:R-:W-:Y:S02]  /*1710*/  USHF.L.U32 UR21, UR21, 0x5, URZ ;  /* 0x0000000515157899 */ /* 0x000fe4000800063f */
[----:B------:R-:W-:Y:S01]  /*1720*/  USHF.L.U32 UR20, UR20, 0x5, URZ ;  /* 0x0000000514147899 */ /* 0x000fe2000800063f */
[C---:B------:R-:W-:Y:S01]  /*1730*/  IMAD.WIDE.U32 R164, R101.reuse, c[0x0][0x280], R164 ;  /* 0x0000a00065a47a25 */ /* 0x040fe200078e00a4 */
[----:B------:R-:W-:Y:S02]  /*1740*/  UISETP.GE.AND UP0, UPT, UR6, 0x1, UPT ;  /* 0x000000010600788c */ /* 0x000fe4000bf06270 */
[----:B------:R-:W-:Y:S01]  /*1750*/  UIADD3 UR8, UR13, UR8, URZ ;  /* 0x000000080d087290 */ /* 0x000fe2000fffe03f */
[----:B------:R-:W-:Y:S01]  /*1760*/  IMAD.WIDE.U32 R162, R101, c[0x0][0x290], R162 ;  /* 0x0000a40065a27a25 */ /* 0x000fe200078e00a2 */
[----:B------:R-:W-:-:S02]  /*1770*/  UIADD3 UR14, UR27, UR14, URZ ;  /* 0x0000000e1b0e7290 */ /* 0x000fc4000fffe03f */
[----:B------:R-:W-:Y:S01]  /*1780*/  UIADD3 UR24, UR29, UR24, URZ ;  /* 0x000000181d187290 */ /* 0x000fe2000fffe03f */
[----:B------:R-:W-:Y:S02]  /*1790*/  IMAD.IADD R117, R171, 0x1, R117 ;  /* 0x00000001ab757824 */ /* 0x000fe400078e0275 */
[----:B------:R-:W-:Y:S02]  /*17a0*/  IMAD.SHL.U32 R132, R132, 0x2, RZ ;  /* 0x0000000284847824 */ /* 0x000fe400078e00ff */
[----:B------:R-:W-:Y:S02]  /*17b0*/  IMAD.SHL.U32 R128, R128, 0x2, RZ ;  /* 0x0000000280807824 */ /* 0x000fe400078e00ff */
[----:B------:R-:W-:Y:S02]  /*17c0*/  IMAD.SHL.U32 R130, R130, 0x2, RZ ;  /* 0x0000000282827824 */ /* 0x000fe400078e00ff */
[----:B------:R-:W-:Y:S02]  /*17d0*/  IMAD.SHL.U32 R125, R125, 0x2, RZ ;  /* 0x000000027d7d7824 */ /* 0x000fe400078e00ff */
[----:B------:R-:W-:-:S02]  /*17e0*/  IMAD.SHL.U32 R127, R127, 0x2, RZ ;  /* 0x000000027f7f7824 */ /* 0x000fc400078e00ff */
[----:B------:R-:W-:Y:S02]  /*17f0*/  IMAD.SHL.U32 R129, R129, 0x2, RZ ;  /* 0x0000000281817824 */ /* 0x000fe400078e00ff */
[----:B------:R-:W-:Y:S01]  /*1800*/  IMAD.SHL.U32 R123, R123, 0x2, RZ ;  /* 0x000000027b7b7824 */ /* 0x000fe200078e00ff */
[--C-:B---3--:R-:W-:Y:S01]  /*1810*/  @P1 SHF.R.S32.HI R11, RZ, 0x1f, R6.reuse ;  /* 0x0000001fff0b1819 */ /* 0x108fe20000011406 */
[----:B------:R-:W-:Y:S01]  /*1820*/  @P1 IMAD.MOV.U32 R10, RZ, RZ, R6 ;  /* 0x000000ffff0a1224 */ /* 0x000fe200078e0006 */
[----:B------:R-:W-:Y:S01]  /*1830*/  @!P1 MOV R11, R3 ;  /* 0x00000003000b9202 */ /* 0x000fe20000000f00 */
[----:B------:R-:W-:Y:S01]  /*1840*/  @!P1 IMAD.MOV.U32 R10, RZ, RZ, R216 ;  /* 0x000000ffff0a9224 */ /* 0x000fe200078e00d8 */
[----:B------:R-:W-:Y:S02]  /*1850*/  SHF.R.S32.HI R6, RZ, 0x1f, R101 ;  /* 0x0000001fff067819 */ /* 0x000fe40000011465 */
[----:B------:R-:W-:Y:S02]  /*1860*/  SEL R8, R11, RZ, !P2 ;  /* 0x000000ff0b087207 */ /* 0x000fe40005000000 */
[----:B------:R-:W-:Y:S01]  /*1870*/  SEL R3, R10, RZ, !P2 ;  /* 0x000000ff0a037207 */ /* 0x000fe20005000000 */
[----:B------:R-:W-:Y:S01]  /*1880*/  BAR.SYNC.DEFER_BLOCKING 0x0 ;  /* 0x0000000000007b1d */ /* 0x000fe20000010000 */
[----:B------:R-:W-:Y:S01]  /*1890*/  ISETP.NE.AND P1, PT, RZ, UR23, PT ;  /* 0x00000017ff007c0c */ /* 0x000fe2000bf25270 */
[----:B------:R-:W-:Y:S01]  /*18a0*/  IMAD R10, R8, c[0x0][0x1f0], RZ ;  /* 0x00007c00080a7a24 */ /* 0x000fe200078e02ff */
[----:B------:R-:W-:Y:S01]  /*18b0*/  IADD3 R11, R16, 0x20, RZ ;  /* 0x00000020100b7810 */ /* 0x000fe20007ffe0ff */
[----:B------:R-:W-:Y:S01]  /*18c0*/  IMAD R8, R8, c[0x0][0x218], RZ ;  /* 0x0000860008087a24 */ /* 0x000fe200078e02ff */
[----:B------:R-:W-:Y:S01]  /*18d0*/  P2R R147, PR, RZ, 0x2 ;  /* 0x00000002ff937803 */ /* 0x000fe20000000000 */
[----:B------:R-:W-:-:S04]  /*18e0*/  IMAD.WIDE.U32 R160, R3, c[0x0][0x1f0], R160 ;  /* 0x00007c0003a07a25 */ /* 0x000fc800078e00a0 */
[C---:B------:R-:W-:Y:S01]  /*18f0*/  IMAD R103, R3.reuse, c[0x0][0x21c], R8 ;  /* 0x0000870003677a24 */ /* 0x040fe200078e0208 */
[----:B------:R-:W-:Y:S01]  /*1900*/  IADD3 R109, P1, P0, R160, R172, R14 ;  /* 0x000000aca06d7210 */ /* 0x000fe2000783e00e */
[C---:B------:R-:W-:Y:S01]  /*1910*/  IMAD R113, R3.reuse, c[0x0][0x1f4], R10 ;  /* 0x00007d0003717a24 */ /* 0x040fe200078e020a */
[----:B------:R-:W-:Y:S01]  /*1920*/  IADD3 R10, R16, 0x60, RZ ;  /* 0x00000060100a7810 */ /* 0x000fe20007ffe0ff */
[C---:B------:R-:W-:Y:S02]  /*1930*/  IMAD R8, R6.reuse, c[0x0][0x280], RZ ;  /* 0x0000a00006087a24 */ /* 0x040fe400078e02ff */
[----:B------:R-:W-:Y:S02]  /*1940*/  IMAD R6, R6, c[0x0][0x290], RZ ;  /* 0x0000a40006067a24 */ /* 0x000fe400078e02ff */
[----:B------:R-:W-:-:S04]  /*1950*/  IMAD.WIDE.U32 R152, R3, c[0x0][0x218], R152 ;  /* 0x0000860003987a25 */ /* 0x000fc800078e0098 */
[----:B------:R-:W-:Y:S01]  /*1960*/  IMAD.IADD R113, R161, 0x1, R113 ;  /* 0x00000001a1717824 */ /* 0x000fe200078e0271 */
[----:B------:R-:W-:Y:S01]  /*1970*/  IADD3 R103, R153, R103, RZ ;  /* 0x0000006799677210 */ /* 0x000fe20007ffe0ff */
[C---:B------:R-:W-:Y:S02]  /*1980*/  IMAD R5, R101.reuse, c[0x0][0x284], R8 ;  /* 0x0000a10065057a24 */ /* 0x040fe400078e0208 */
[----:B------:R-:W-:Y:S01]  /*1990*/  IMAD R3, R101, c[0x0][0x294], R6 ;  /* 0x0000a50065037a24 */ /* 0x000fe200078e0206 */
[----:B------:R-:W-:Y:S01]  /*19a0*/  IADD3.X R108, R113, R119, R15, P1, P0 ;  /* 0x00000077716c7210 */ /* 0x000fe20000fe040f */
[----:B------:R-:W-:Y:S02]  /*19b0*/  IMAD.IADD R116, R169, 0x1, R5 ;  /* 0x00000001a9747824 */ /* 0x000fe400078e0205 */
[----:B------:R-:W-:Y:S02]  /*19c0*/  IMAD.IADD R114, R5, 0x1, R165 ;  /* 0x0000000105727824 */ /* 0x000fe400078e02a5 */
[----:B------:R-:W-:-:S02]  /*19d0*/  IMAD.IADD R115, R167, 0x1, R3 ;  /* 0x00000001a7737824 */ /* 0x000fc400078e0203 */
[----:B-1----:R-:W-:Y:S02]  /*19e0*/  IMAD.IADD R112, R3, 0x1, R163 ;  /* 0x0000000103707824 */ /* 0x002fe400078e02a3 */
.L_x_783:
[----:B------:R-:W-:Y:S01]  /*19f0*/  SHF.R.S32.HI R102, RZ, 0x1f, R57 ;  /* 0x0000001fff667819 */ /* 0x000fe20000011439 */
[C---:B-1----:R-:W-:Y:S01]  /*1a00*/  IMAD R5, R57.reuse, UR8, RZ ;  /* 0x0000000839057c24 */ /* 0x042fe2000f8e02ff */
[----:B------:R-:W-:Y:S04]  /*1a10*/  DEPBAR.LE SB0, 0x0 ;  /* 0x000080000000791a */ /* 0x000fe80000000000 */
[----:B------:R-:W-:Y:S01]  /*1a20*/  IMAD.WIDE.U32 R176, R57, UR12, RZ ;  /* 0x0000000c39b07c25 */ /* 0x000fe2000f8e00ff */
[----:B------:R-:W-:Y:S03]  /*1a30*/  BAR.SYNC.DEFER_BLOCKING 0x0 ;  /* 0x0000000000007b1d */ /* 0x000fe60000010000 */
[----:B------:R-:W-:Y:S01]  /*1a40*/  IMAD R5, R102, UR12, R5 ;  /* 0x0000000c66057c24 */ /* 0x000fe2000f8e0205 */
[----:B------:R-:W-:Y:S03]  /*1a50*/  IADD3 R3, P1, P0, R109, UR22, R176 ;  /* 0x000000166d037c10 */ /* 0x000fe6000f83e0b0 */
[----:B------:R-:W-:Y:S05]  /*1a60*/  IMAD.IADD R106, R177, 0x1, R5 ;  /* 0x00000001b16a7824 */ /* 0x000fea00078e0205 */
[----:B------:R-:W-:Y:S02]  /*1a70*/  IADD3.X R2, R108, UR15, R106, P1, P0 ;  /* 0x0000000f6c027c10 */ /* 0x000fe40008fe046a */
[----:B------:R-:W-:Y:S04]  /*1a80*/  IADD3 R5, P1, R109, R176, RZ ;  /* 0x000000b06d057210 */ /* 0x000fe80007f3e0ff */
[----:B------:R-:W-:Y:S01]  /*1a90*/  LEA R88, P0, R5, c[0x0][0x1c8], 0x1 ;  /* 0x0000720005587a11 */ /* 0x000fe200078008ff */
[----:B------:R-:W-:Y:S01]  /*1aa0*/  IMAD.X R4, R106, 0x1, R108, P1 ;  /* 0x000000016a047824 */ /* 0x000fe200008e066c */
[----:B------:R-:W-:Y:S04]  /*1ab0*/  LEA R86, P1, R3, c[0x0][0x1c8], 0x1 ;  /* 0x0000720003567a11 */ /* 0x000fe800078208ff */
[----:B------:R-:W-:Y:S02]  /*1ac0*/  LEA.HI.X R89, R5, c[0x0][0x1cc], R4, 0x1, P0 ;  /* 0x0000730005597a11 */ /* 0x000fe400000f0c04 */
[----:B------:R-:W-:Y:S01]  /*1ad0*/  PLOP3.LUT P0, PT, PT, PT, UP0, 0x40, 0x0 ;  /* 0x000000000000781c */ /* 0x000fe20003f0e808 */
[----:B------:R-:W-:Y:S01]  /*1ae0*/  BSSY B2, `(.L_x_744) ;  /* 0x00004ef000027945 */ /* 0x000fe20003800000 */
[----:B------:R-:W-:Y:S11]  /*1af0*/  LEA.HI.X R87, R3, c[0x0][0x1cc], R2, 0x1, P1 ;  /* 0x0000730003577a11 */ /* 0x000ff600008f0c02 */
[----:B------:R-:W-:-:S05]  /*1b00*/  @P0 BRA `(.L_x_745) ;  /* 0x00004ca000000947 */ /* 0x000fca0003800000 */
[----:B------:R-:W-:Y:S01]  /*1b10*/  IMAD R59, R57, UR14, RZ ;  /* 0x0000000e393b7c24 */ /* 0x000fe2000f8e02ff */
[----:B------:R-:W-:Y:S01]  /*1b20*/  ISETP.NE.AND P2, PT, R147, RZ, PT ;  /* 0x000000ff9300720c */ /* 0x000fe20003f45270 */
[C---:B------:R-:W-:Y:S02]  /*1b30*/  IMAD R55, R57.reuse, UR24, RZ ;  /* 0x0000001839377c24 */ /* 0x040fe4000f8e02ff */
[C---:B------:R-:W-:Y:S02]  /*1b40*/  IMAD R2, R57.reuse, -0x30, R0 ;  /* 0xffffffd039027824 */ /* 0x040fe400078e0200 */
[C---:B------:R-:W-:Y:S03]  /*1b50*/  IMAD.WIDE.U32 R90, R57.reuse, UR26, RZ ;  /* 0x0000001a395a7c25 */ /* 0x040fe6000f8e00ff */
[----:B------:R-:W-:Y:S01]  /*1b60*/  IMNMX R150, R2, 0x30, PT ;  /* 0x0000003002967817 */ /* 0x000fe20003800200 */
        /* <DEDUP_REMOVED lines=16> */
[----:B------:R-:W-:Y:S03]  /*1c70*/  CS2R R52, SRZ ;  /* 0x0000000000347805 */ /* 0x000fe6000001ff00 */
[----:B------:R-:W-:-:S05]  /*1c80*/  @P3 BRA `(.L_x_748) ;  /* 0x0000020000003947 */ /* 0x000fca0003800000 */
[----:B------:R-:W-:Y:S01]  /*1c90*/  IADD3 R3, P0, R168, R90, RZ ;  /* 0x0000005aa8037210 */ /* 0x000fe20007f1e0ff */
[----:B------:R-:W-:Y:S01]  /*1ca0*/  CS2R R44, SRZ ;  /* 0x00000000002c7805 */ /* 0x000fe2000001ff00 */
[----:B------:R-:W-:Y:S01]  /*1cb0*/  CS2R R52, SRZ ;  /* 0x0000000000347805 */ /* 0x000fe2000001ff00 */
[----:B------:R-:W-:Y:S01]  /*1cc0*/  CS2R R50, SRZ ;  /* 0x0000000000327805 */ /* 0x000fe2000001ff00 */
[----:B------:R-:W-:Y:S01]  /*1cd0*/  CS2R R84, SRZ ;  /* 0x0000000000547805 */ /* 0x000fe2000001ff00 */
[----:B------:R-:W-:Y:S01]  /*1ce0*/  IMAD.X R2, R59, 0x1, R116, P0 ;  /* 0x000000013b027824 */ /* 0x000fe200000e0674 */
[----:B------:R-:W-:Y:S01]  /*1cf0*/  IADD3 R5, P0, R166, R70, RZ ;  /* 0x00000046a6057210 */ /* 0x000fe20007f1e0ff */
[----:B------:R-:W-:Y:S01]  /*1d00*/  CS2R R46, SRZ ;  /* 0x00000000002e7805 */ /* 0x000fe2000001ff00 */
[----:B------:R-:W-:Y:S01]  /*1d10*/  CS2R R80, SRZ ;  /* 0x0000000000507805 */ /* 0x000fe2000001ff00 */
[----:B------:R-:W-:Y:S01]  /*1d20*/  CS2R R38, SRZ ;  /* 0x0000000000267805 */ /* 0x000fe2000001ff00 */
[----:B------:R-:W-:Y:S01]  /*1d30*/  CS2R R76, SRZ ;  /* 0x00000000004c7805 */ /* 0x000fe2000001ff00 */
[----:B------:R-:W-:Y:S01]  /*1d40*/  IMAD.X R4, R55, 0x1, R115, P0 ;  /* 0x0000000137047824 */ /* 0x000fe200000e0673 */
[C---:B------:R-:W-:Y:S04]  /*1d50*/  LEA R6, P0, R3.reuse, c[0x0][0x270], 0x1 ;  /* 0x00009c0003067a11 */ /* 0x040fe800078008ff */
[----:B------:R-:W-:Y:S02]  /*1d60*/  LEA.HI.X R7, R3, c[0x0][0x274], R2, 0x1, P0 ;  /* 0x00009d0003077a11 */ /* 0x000fe400000f0c02 */
[C---:B------:R-:W-:Y:S04]  /*1d70*/  LEA R2, P0, R5.reuse, c[0x0][0x288], 0x1 ;  /* 0x0000a20005027a11 */ /* 0x040fe800078008ff */
[----:B------:R-:W-:Y:S02]  /*1d80*/  LEA.HI.X R3, R5, c[0x0][0x28c], R4, 0x1, P0 ;  /* 0x0000a30005037a11 */ /* 0x000fe400000f0c04 */
[----:B------:R-:W-:Y:S11]  /*1d90*/  ISETP.GE.AND P0, PT, R16, c[0x0][0x27c], PT ;  /* 0x00009f0010007a0c */ /* 0x000ff60003f06270 */
[----:B------:R-:W-:Y:S02]  /*1da0*/  @!UPT UIADD3 URZ, URZ, URZ, URZ ;  /* 0x0000003f3f3ff290 */ /* 0x000fe4000fffe03f */
[----:B------:R1:W5:Y:S04]  /*1db0*/  @!P0 LDG.E.64 R44, [R6.64] ;  /* 0x00000012062c8981 */ /* 0x000368000c1e1b00 */
[----:B------:R1:W5:Y:S01]  /*1dc0*/  @!P0 LDG.E.64 R52, [R2.64] ;  /* 0x0000001202348981 */ /* 0x000362000c1e1b00 */
[----:B------:R-:W-:Y:S11]  /*1dd0*/  ISETP.GE.AND P0, PT, R11, c[0x0][0x27c], PT ;  /* 0x00009f000b007a0c */ /* 0x000ff60003f06270 */
[----:B------:R-:W-:Y:S02]  /*1de0*/  @!UPT UIADD3 URZ, URZ, URZ, URZ ;  /* 0x0000003f3f3ff290 */ /* 0x000fe4000fffe03f */
[----:B------:R1:W5:Y:S04]  /*1df0*/  @!P0 LDG.E.64 R50, [R6.64+0x40] ;  /* 0x0000401206328981 */ /* 0x000368000c1e1b00 */
[----:B------:R1:W5:Y:S01]  /*1e00*/  @!P0 LDG.E.64 R84, [R2.64+0x40] ;  /* 0x0000401202548981 */ /* 0x000362000c1e1b00 */
[----:B------:R-:W-:Y:S11]  /*1e10*/  ISETP.GE.AND P0, PT, R13, c[0x0][0x27c], PT ;  /* 0x00009f000d007a0c */ /* 0x000ff60003f06270 */
[----:B------:R-:W-:Y:S02]  /*1e20*/  @!UPT UIADD3 URZ, URZ, URZ, URZ ;  /* 0x0000003f3f3ff290 */ /* 0x000fe4000fffe03f */
[----:B------:R1:W5:Y:S04]  /*1e30*/  @!P0 LDG.E.64 R46, [R6.64+0x80] ;  /* 0x00008012062e8981 */ /* 0x000368000c1e1b00 */
[----:B------:R1:W5:Y:S01]  /*1e40*/  @!P0 LDG.E.64 R80, [R2.64+0x80] ;  /* 0x0000801202508981 */ /* 0x000362000c1e1b00 */
[----:B------:R-:W-:Y:S11]  /*1e50*/  ISETP.GE.AND P0, PT, R10, c[0x0][0x27c], PT ;  /* 0x00009f000a007a0c */ /* 0x000ff60003f06270 */
[----:B------:R-:W-:Y:S02]  /*1e60*/  @!UPT UIADD3 URZ, URZ, URZ, URZ ;  /* 0x0000003f3f3ff290 */ /* 0x000fe4000fffe03f */
[----:B------:R1:W5:Y:S04]  /*1e70*/  @!P0 LDG.E.64 R38, [R6.64+0xc0] ;  /* 0x0000c01206268981 */ /* 0x000368000c1e1b00 */
[----:B------:R1:W5:Y:S02]  /*1e80*/  @!P0 LDG.E.64 R76, [R2.64+0xc0] ;  /* 0x0000c012024c8981 */ /* 0x000364000c1e1b00 */
.L_x_748:
[----:B------:R-:W-:Y:S05]  /*1e90*/  BSYNC B0 ;  /* 0x0000000000007941 */ /* 0x000fea0003800000 */
.L_x_747:
[----:B------:R-:W-:Y:S01]  /*1ea0*/  ISETP.GE.AND P2, PT, R138, R150, PT ;  /* 0x000000968a00720c */ /* 0x000fe20003f46270 */
[----:B-----5:R-:W-:Y:S01]  /*1eb0*/  IMAD.MOV.U32 R5, RZ, RZ, R38 ;  /* 0x000000ffff057224 */ /* 0x020fe200078e0026 */
[----:B------:R-:W-:Y:S01]  /*1ec0*/  BSSY B0, `(.L_x_749) ;  /* 0x0000048000007945 */ /* 0x000fe20003800000 */
[----:B------:R-:W-:Y:S01]  /*1ed0*/  IMAD.MOV.U32 R4, RZ, RZ, R39 ;  /* 0x000000ffff047224 */ /* 0x000fe200078e0027 */
[----:B------:R-:W-:Y:S01]  /*1ee0*/  CS2R R28, SRZ ;  /* 0x00000000001c7805 */ /* 0x000fe2000001ff00 */
[----:B-1----:R-:W-:Y:S01]  /*1ef0*/  IMAD.MOV.U32 R3, RZ, RZ, R46 ;  /* 0x000000ffff037224 */ /* 0x002fe200078e002e */
        /* <DEDUP_REMOVED lines=35> */
[----:B------:R-:W-:-:S05]  /*2130*/  @P2 BRA `(.L_x_750) ;  /* 0x0000020000002947 */ /* 0x000fca0003800000 */
[----:B------:R-:W-:Y:S01]  /*2140*/  IADD3 R90, P1, P0, R168, UR21, R90 ;  /* 0x00000015a85a7c10 */ /* 0x000fe2000f83e05a */
[----:B------:R-:W-:Y:S01]  /*2150*/  CS2R R36, SRZ ;  /* 0x0000000000247805 */ /* 0x000fe2000001ff00 */
[----:B------:R-:W-:Y:S01]  /*2160*/  CS2R R72, SRZ ;  /* 0x0000000000487805 */ /* 0x000fe2000001ff00 */
[----:B------:R-:W-:Y:S01]  /*2170*/  CS2R R32, SRZ ;  /* 0x0000000000207805 */ /* 0x000fe2000001ff00 */
[----:B------:R-:W-:Y:S01]  /*2180*/  IADD3.X R59, R116, UR5, R59, P1, P0 ;  /* 0x00000005743b7c10 */ /* 0x000fe20008fe043b */
[----:B------:R-:W-:Y:S01]  /*2190*/  CS2R R68, SRZ ;  /* 0x0000000000447805 */ /* 0x000fe2000001ff00 */
[----:B------:R-:W-:Y:S01]  /*21a0*/  IADD3 R70, P1, P0, R166, UR20, R70 ;  /* 0x00000014a6467c10 */ /* 0x000fe2000f83e046 */
[----:B------:R-:W-:Y:S01]  /*21b0*/  CS2R R28, SRZ ;  /* 0x00000000001c7805 */ /* 0x000fe2000001ff00 */
[----:B------:R-:W-:Y:S01]  /*21c0*/  CS2R R64, SRZ ;  /* 0x0000000000407805 */ /* 0x000fe2000001ff00 */
[----:B------:R-:W-:Y:S01]  /*21d0*/  CS2R R8, SRZ ;  /* 0x0000000000087805 */ /* 0x000fe2000001ff00 */
[----:B------:R-:W-:Y:S01]  /*21e0*/  IADD3.X R55, R115, UR4, R55, P1, P0 ;  /* 0x0000000473377c10 */ /* 0x000fe20008fe0437 */
[----:B------:R-:W-:Y:S01]  /*21f0*/  CS2R R60, SRZ ;  /* 0x00000000003c7805 */ /* 0x000fe2000001ff00 */
        /* <DEDUP_REMOVED lines=20> */
.L_x_750:
[----:B------:R-:W-:Y:S05]  /*2340*/  BSYNC B0 ;  /* 0x0000000000007941 */ /* 0x000fea0003800000 */
.L_x_749:
        /* <DEDUP_REMOVED lines=35> */
[----:B------:R-:W-:Y:S01]  /*2580*/  @!UPT UIADD3 URZ, URZ, URZ, URZ ;  /* 0x0000003f3f3ff290 */ /* 0x000fe2000fffe03f */
[----:B------:R-:W-:Y:S11]  /*2590*/  BSSY B0, `(.L_x_753) ;  /* 0x0000036000007945 */ /* 0x000ff60003800000 */
[----:B------:R-:W-:-:S05]  /*25a0*/  @P0 BRA `(.L_x_754) ;  /* 0x0000034000000947 */ /* 0x000fca0003800000 */
[----:B------:R-:W-:Y:S01]  /*25b0*/  ISETP.GE.AND P0, PT, R16, c[0x0][0x27c], PT ;  /* 0x00009f0010007a0c */ /* 0x000fe20003f06270 */
[----:B------:R-:W1:Y:S11]  /*25c0*/  LDS.128 R24, [R141+0xa080] ;  /* 0x00a080008d187984 */ /* 0x000e760000000c00 */
[----:B------:R-:W-:Y:S01]  /*25d0*/  @!UPT UIADD3 URZ, URZ, URZ, URZ ;  /* 0x0000003f3f3ff290 */ /* 0x000fe2000fffe03f */
[----:B------:R-:W-:Y:S02]  /*25e0*/  @!P0 SHF.R.U64 R52, R52, 0x10, R53 ;  /* 0x0000001034348819 */ /* 0x000fe40000001235 */
[--C-:B------:R-:W-:Y:S02]  /*25f0*/  @!P0 SHF.R.U64 R44, R44, 0x10, R45.reuse ;  /* 0x000000102c2c8819 */ /* 0x100fe4000000122d */
[----:B------:R-:W-:Y:S02]  /*2600*/  @!P0 SHF.R.U32.HI R45, RZ, 0x10, R45 ;  /* 0x00000010ff2d8819 */ /* 0x000fe4000001162d */
[----:B------:R-:W-:Y:S02]  /*2610*/  @!P0 PRMT R52, R49, 0x5410, R52 ;  /* 0x0000541031348816 */ /* 0x000fe40000000034 */
[----:B------:R-:W-:Y:S02]  /*2620*/  @!P0 PRMT R43, R43, 0x5410, R44 ;  /* 0x000054102b2b8816 */ /* 0x000fe4000000002c */
[----:B------:R-:W-:Y:S01]  /*2630*/  @!P0 SHF.R.U32.HI R53, RZ, 0x10, R53 ;  /* 0x00000010ff358819 */ /* 0x000fe20000011635 */
[----:B------:R-:W-:Y:S01]  /*2640*/  @!P0 IMAD.U32 R49, R52, 0x10000, RZ ;  /* 0x0001000034318824 */ /* 0x000fe200078e00ff */
[----:B------:R-:W-:Y:S01]  /*2650*/  @!P0 PRMT R42, R42, 0x5410, R45 ;  /* 0x000054102a2a8816 */ /* 0x000fe2000000002d */
[C---:B------:R-:W-:Y:S01]  /*2660*/  @!P0 IMAD.U32 R44, R43.reuse, 0x10000, RZ ;  /* 0x000100002b2c8824 */ /* 0x040fe200078e00ff */
[----:B------:R-:W-:Y:S02]  /*2670*/  @!P0 LOP3.LUT R52, R52, 0xffff0000, RZ, 0xc0, !PT ;  /* 0xffff000034348812 */ /* 0x000fe400078ec0ff */
[----:B------:R-:W-:Y:S02]  /*2680*/  @!P0 PRMT R58, R58, 0x5410, R53 ;  /* 0x000054103a3a8816 */ /* 0x000fe40000000035 */
        /* <DEDUP_REMOVED lines=11> */
[----:B------:R-:W-:Y:S01]  /*2740*/  @!P0 LOP3.LUT R44, R26, 0xffff0000, RZ, 0xc0, !PT ;  /* 0xffff00001a2c8812 */ /* 0x000fe200078ec0ff */
        /* <DEDUP_REMOVED lines=8> */
[----:B------:R-:W-:Y:S01]  /*27d0*/  @!P0 FMUL.FTZ R4, R44, R43 ;  /* 0x0000002b2c048220 */ /* 0x000fe20000410000 */
        /* <DEDUP_REMOVED lines=17> */
.L_x_754:
[----:B------:R-:W-:Y:S05]  /*28f0*/  BSYNC B0 ;  /* 0x0000000000007941 */ /* 0x000fea0003800000 */
.L_x_753:
        /* <DEDUP_REMOVED lines=37> */
[----:B------:R-:W-:Y:S02]  /*2b50*/  @!P0 IMAD.U32 R45, R82, 0x10000, RZ ;  /* 0x00010000522d8824 */ /* 0x000fe400078e00ff */
        /* <DEDUP_REMOVED lines=18> */
.L_x_756:
[----:B------:R-:W-:Y:S05]  /*2c80*/  BSYNC B0 ;  /* 0x0000000000007941 */ /* 0x000fea0003800000 */
.L_x_755:
        /* <DEDUP_REMOVED lines=56> */
.L_x_758:
[----:B------:R-:W-:Y:S05]  /*3010*/  BSYNC B0 ;  /* 0x0000000000007941 */ /* 0x000fea0003800000 */
.L_x_757:
[----:B------:R-:W-:Y:S11]  /*3020*/  ISETP.GE.AND P0, PT, R139, c[0x0][0x1d4], PT ;  /* 0x000075008b007a0c */ /* 0x000ff60003f06270 */
[----:B------:R-:W-:Y:S02]  /*3030*/  @!UPT UIADD3 URZ, URZ, URZ, URZ ;  /* 0x0000003f3f3ff290 */ /* 0x000fe4000fffe03f */
        /* <DEDUP_REMOVED lines=53> */
.L_x_752:
[----:B------:R-:W-:Y:S05]  /*3390*/  BSYNC B1 ;  /* 0x0000000000017941 */ /* 0x000fea0003800000 */
.L_x_751:
[----:B------:R-:W-:-:S05]  /*33a0*/  @P2 BRA `(.L_x_759) ;  /* 0x0000362000002947 */ /* 0x000fca0003800000 */
        /* <DEDUP_REMOVED lines=56> */
.L_x_761:
[----:B------:R-:W-:Y:S05]  /*3730*/  BSYNC B0 ;  /* 0x0000000000007941 */ /* 0x000fea0003800000 */
.L_x_760:
        /* <DEDUP_REMOVED lines=56> */
.L_x_763:
[----:B------:R-:W-:Y:S05]  /*3ac0*/  BSYNC B0 ;  /* 0x0000000000007941 */ /* 0x000fea0003800000 */
.L_x_762:
[----:B------:R-:W-:Y:S01]  /*3ad0*/  ISETP.GE.AND P0, PT, R140, c[0x0][0x1d4], PT ;  /* 0x000075008c007a0c */ /* 0x000fe20003f06270 */
[----:B------:R-:W-:Y:S01]  /*3ae0*/  @!UPT UIADD3 URZ, URZ, URZ, URZ ;  /* 0x0000003f3f3ff290 */ /* 0x000fe2000fffe03f */
[----:B------:R-:W-:Y:S11]  /*3af0*/  BSSY B0, `(.L_x_764) ;  /* 0x0000036000007945 */ /* 0x000ff60003800000 */
[----:B------:R-:W-:-:S05]  /*3b00*/  @P0 BRA `(.L_x_765) ;  /* 0x0000034000000947 */ /* 0x000fca0003800000 */
[----:B------:R-:W-:Y:S01]  /*3b10*/  ISETP.GE.AND P0, PT, R13, c[0x0][0x27c], PT ;  /* 0x00009f000d007a0c */ /* 0x000fe20003f06270 */
[----:B------:R-:W2:Y:S11]  /*3b20*/  LDS.128 R20, [R141+0xe080] ;  /* 0x00e080008d147984 */ /* 0x000eb60000000c00 */
[----:B------:R-:W-:Y:S01]  /*3b30*/  @!UPT UIADD3 URZ, URZ, URZ, URZ ;  /* 0x0000003f3f3ff290 */ /* 0x000fe2000fffe03f */
[----:B------:R-:W-:Y:S02]  /*3b40*/  @!P0 SHF.R.U64 R30, R64, 0x10, R65 ;  /* 0x00000010401e8819 */ /* 0x000fe40000001241 */
[--C-:B-1----:R-:W-:Y:S02]  /*3b50*/  @!P0 SHF.R.U64 R24, R28, 0x10, R29.reuse ;  /* 0x000000101c188819 */ /* 0x102fe4000000121d */
        /* <DEDUP_REMOVED lines=11> */
[C---:B--2---:R-:W-:Y:S01]  /*3c10*/  @!P0 IMAD.U32 R32, R21.reuse, 0x10000, RZ ;  /* 0x0001000015208824 */ /* 0x044fe200078e00ff */
        /* <DEDUP_REMOVED lines=35> */
.L_x_765:
[----:B------:R-:W-:Y:S05]  /*3e50*/  BSYNC B0 ;  /* 0x0000000000007941 */ /* 0x000fea0003800000 */
.L_x_764:
        /* <DEDUP_REMOVED lines=8> */
[----:B------:R-:W-:Y:S02]  /*3ee0*/  @!P0 SHF.R.U32.HI R9, RZ, 0x10, R9 ;  /* 0x00000010ff098819 */ /* 0x000fe40000011609 */
[----:B------:R-:W-:Y:S02]  /*3ef0*/  @!P0 PRMT R59, R59, 0x5410, R24 ;  /* 0x000054103b3b8816 */ /* 0x000fe40000000018 */
[----:B------:R-:W-:Y:S02]  /*3f00*/  @!P0 PRMT R7, R7, 0x5410, R8 ;  /* 0x0000541007078816 */ /* 0x000fe40000000008 */
        /* <DEDUP_REMOVED lines=45> */
.L_x_746:
        /* <DEDUP_REMOVED lines=30> */
[----:B------:R1:W5:Y:S04]  /*43c0*/  @!P0 LDG.E.128 R44, [R6.64] ;  /* 0x00000012062c8981 */ /* 0x000368000c1e1d00 */
[----:B------:R1:W5:Y:S01]  /*43d0*/  @!P0 LDG.E.128 R60, [R2.64] ;  /* 0x00000012023c8981 */ /* 0x000362000c1e1d00 */
[----:B------:R-:W-:Y:S11]  /*43e0*/  ISETP.GE.AND P0, PT, R12, c[0x0][0x27c], PT ;  /* 0x00009f000c007a0c */ /* 0x000ff60003f06270 */
[----:B------:R-:W-:Y:S02]  /*43f0*/  @!UPT UIADD3 URZ, URZ, URZ, URZ ;  /* 0x0000003f3f3ff290 */ /* 0x000fe4000fffe03f */
[----:B------:R1:W5:Y:S04]  /*4400*/  @!P0 LDG.E.128 R36, [R6.64+0x80] ;  /* 0x0000801206248981 */ /* 0x000368000c1e1d00 */
[----:B------:R1:W5:Y:S02]  /*4410*/  @!P0 LDG.E.128 R84, [R2.64+0x80] ;  /* 0x0000801202548981 */ /* 0x000364000c1e1d00 */
.L_x_767:
[----:B------:R-:W-:Y:S05]  /*4420*/  BSYNC B0 ;  /* 0x0000000000007941 */ /* 0x000fea0003800000 */
.L_x_766:
        /* <DEDUP_REMOVED lines=66> */
.L_x_769:
[----:B------:R-:W-:Y:S05]  /*4850*/  BSYNC B0 ;  /* 0x0000000000007941 */ /* 0x000fea0003800000 */
.L_x_768:
        /* <DEDUP_REMOVED lines=34> */
[----:B------:R-:W-:Y:S01]  /*4a80*/  IADD3 R151, P0, R172, R176, RZ ;  /* 0x000000b0ac977210 */ /* 0x000fe20007f1e0ff */
[----:B------:R-:W-:Y:S04]  /*4a90*/  BSSY B0, `(.L_x_772) ;  /* 0x0000074000007945 */ /* 0x000fe80003800000 */
[----:B------:R-:W-:Y:S01]  /*4aa0*/  IMAD.X R149, R119, 0x1, R106, P0 ;  /* 0x0000000177957824 */ /* 0x000fe200000e066a */
[----:B------:R-:W-:Y:S11]  /*4ab0*/  ISETP.GE.AND P0, PT, R14, c[0x0][0x1d4], PT ;  /* 0x000075000e007a0c */ /* 0x000ff60003f06270 */
[----:B------:R-:W-:Y:S02]  /*4ac0*/  @!UPT UIADD3 URZ, URZ, URZ, URZ ;  /* 0x0000003f3f3ff290 */ /* 0x000fe4000fffe03f */
[----:B------:R-:W-:-:S05]  /*4ad0*/  @P0 BRA `(.L_x_773) ;  /* 0x000006f000000947 */ /* 0x000fca0003800000 */
[----:B------:R-:W-:Y:S01]  /*4ae0*/  ISETP.GE.AND P2, PT, R134, c[0x0][0x1d4], PT ;  /* 0x0000750086007a0c */ /* 0x000fe20003f46270 */
[----:B------:R-:W-:Y:S01]  /*4af0*/  LDS.128 R32, [R131+0xa080] ;  /* 0x00a0800083207984 */ /* 0x000fe20000000c00 */
[C---:B------:R-:W-:Y:S04]  /*4b00*/  IADD3 R179, P1, P0, R160.reuse, R151, R137 ;  /* 0x00000097a0b37210 */ /* 0x040fe8000783e089 */
[C---:B------:R-:W-:Y:S03]  /*4b10*/  IADD3.X R178, R113.reuse, R149, R126, P1, P0 ;  /* 0x0000009571b27210 */ /* 0x040fe60000fe047e */
[----:B------:R-:W1:Y:S04]  /*4b20*/  LDS.128 R88, [R132+0xa080] ;  /* 0x00a0800084587984 */ /* 0x000e680000000c00 */
[----:B------:R-:W-:Y:S04]  /*4b30*/  @!P2 IADD3 R182, P1, P0, R160, R151, R134 ;  /* 0x00000097a0b6a210 */ /* 0x000fe8000783e086 */
[----:B------:R-:W-:Y:S02]  /*4b40*/  @!P2 IADD3.X R157, R113, R149, R122, P1, P0 ;  /* 0x00000095719da210 */ /* 0x000fe40000fe047a */
[C---:B------:R-:W-:Y:S04]  /*4b50*/  LEA R180, P0, R179.reuse, c[0x0][0x1c8], 0x1 ;  /* 0x00007200b3b47a11 */ /* 0x040fe800078008ff */
[----:B------:R-:W-:Y:S02]  /*4b60*/  LEA.HI.X R181, R179, c[0x0][0x1cc], R178, 0x1, P0 ;  /* 0x00007300b3b57a11 */ /* 0x000fe400000f0cb2 */
[C---:B------:R-:W-:Y:S04]  /*4b70*/  @!P2 LEA R178, P0, R182.reuse, c[0x0][0x1c8], 0x1 ;  /* 0x00007200b6b2aa11 */ /* 0x040fe800078008ff */
[----:B------:R-:W-:Y:S02]  /*4b80*/  @!P2 LEA.HI.X R179, R182, c[0x0][0x1cc], R157, 0x1, P0 ;  /* 0x00007300b6b3aa11 */ /* 0x000fe400000f0c9d */
[----:B------:R-:W-:Y:S11]  /*4b90*/  ISETP.GE.AND P0, PT, R14, c[0x0][0x27c], PT ;  /* 0x00009f000e007a0c */ /* 0x000ff60003f06270 */
[----:B------:R-:W-:Y:S02]  /*4ba0*/  @!UPT UIADD3 URZ, URZ, URZ, URZ ;  /* 0x0000003f3f3ff290 */ /* 0x000fe4000fffe03f */
[----:B------:R-:W-:Y:S02]  /*4bb0*/  @!P0 SHF.R.U64 R59, R60, 0x10, R61 ;  /* 0x000000103c3b8819 */ /* 0x000fe4000000123d */
[----:B------:R-:W-:Y:S02]  /*4bc0*/  @!P0 SHF.R.U64 R46, R46, 0x10, R47 ;  /* 0x000000102e2e8819 */ /* 0x000fe4000000122f */
[----:B------:R-:W-:Y:S01]  /*4bd0*/  @!P0 PRMT R56, R54, 0x5410, R59 ;  /* 0x0000541036388816 */ /* 0x000fe2000000003b */
[----:B-1----:R-:W-:Y:S01]  /*4be0*/  @!P0 IMAD.U32 R54, R88, 0x10000, RZ ;  /* 0x0001000058368824 */ /* 0x002fe200078e00ff */
[C---:B------:R-:W-:Y:S01]  /*4bf0*/  @!P0 LOP3.LUT R71, R91.reuse, 0xffff0000, RZ, 0xc0, !PT ;  /* 0xffff00005b478812 */ /* 0x040fe200078ec0ff */
[----:B------:R-:W-:Y:S01]  /*4c00*/  @!P0 IMAD.U32 R64, R91, 0x10000, RZ ;  /* 0x000100005b408824 */ /* 0x000fe200078e00ff */
[----:B------:R-:W-:Y:S01]  /*4c10*/  @!P0 LOP3.LUT R67, R90, 0xffff0000, RZ, 0xc0, !PT ;  /* 0xffff00005a438812 */ /* 0x000fe200078ec0ff */
[----:B------:R-:W-:Y:S01]  /*4c20*/  @!P0 IMAD.U32 R59, R56, 0x10000, RZ ;  /* 0x00010000383b8824 */ /* 0x000fe200078e00ff */
[----:B------:R-:W-:Y:S01]  /*4c30*/  @!P0 SHF.R.U32.HI R61, RZ, 0x10, R61 ;  /* 0x00000010ff3d8819 */ /* 0x000fe2000001163d */
[----:B------:R-:W-:Y:S01]  /*4c40*/  @!P0 IMAD.U32 R60, R90, 0x10000, RZ ;  /* 0x000100005a3c8824 */ /* 0x000fe200078e00ff */
[----:B------:R-:W-:Y:S01]  /*4c50*/  @!P0 PRMT R53, R53, 0x5410, R46 ;  /* 0x0000541035358816 */ /* 0x000fe2000000002e */
[C---:B------:R-:W-:Y:S01]  /*4c60*/  @!P0 IMAD.U32 R46, R32.reuse, 0x10000, RZ ;  /* 0x00010000202e8824 */ /* 0x040fe200078e00ff */
[----:B------:R-:W-:Y:S02]  /*4c70*/  @!P0 SHF.R.U32.HI R55, RZ, 0x10, R47 ;  /* 0x00000010ff378819 */ /* 0x000fe4000001162f */
[----:B------:R-:W-:Y:S01]  /*4c80*/  @!P0 LOP3.LUT R47, R32, 0xffff0000, RZ, 0xc0, !PT ;  /* 0xffff0000202f8812 */ /* 0x000fe200078ec0ff */
[----:B------:R-:W-:Y:S01]  /*4c90*/  @!P0 FMUL.FTZ R157, R46, R59 ;  /* 0x0000003b2e9d8220 */ /* 0x000fe20000410000 */
[----:B------:R-:W-:Y:S02]  /*4ca0*/  @!P0 PRMT R58, R58, 0x5410, R61 ;  /* 0x000054103a3a8816 */ /* 0x000fe4000000003d */
[----:B------:R-:W-:Y:S02]  /*4cb0*/  @!P0 LOP3.LUT R61, R88, 0xffff0000, RZ, 0xc0, !PT ;  /* 0xffff0000583d8812 */ /* 0x000fe400078ec0ff */
[----:B------:R-:W-:Y:S02]  /*4cc0*/  @!P0 LOP3.LUT R56, R56, 0xffff0000, RZ, 0xc0, !PT ;  /* 0xffff000038388812 */ /* 0x000fe400078ec0ff */
[--C-:B------:R-:W-:Y:S02]  /*4cd0*/  @!P0 SHF.R.U32.HI R65, RZ, 0x10, R63.reuse ;  /* 0x00000010ff418819 */ /* 0x100fe4000001163f */
[----:B------:R-:W-:Y:S01]  /*4ce0*/  @!P0 SHF.R.U64 R63, R62, 0x10, R63 ;  /* 0x000000103e3f8819 */ /* 0x000fe2000000123f */
[----:B------:R-:W-:Y:S01]  /*4cf0*/  @!P0 FMUL.FTZ R182, R47, R56 ;  /* 0x000000382fb68220 */ /* 0x000fe20000410000 */
[----:B------:R-:W-:Y:S02]  /*4d00*/  @!P0 SHF.R.U64 R44, R44, 0x10, R45 ;  /* 0x000000102c2c8819 */ /* 0x000fe4000000122d */
[----:B------:R-:W-:Y:S02]  /*4d10*/  @!P0 PRMT R62, R18, 0x5432, R63 ;  /* 0x00005432123e8816 */ /* 0x000fe4000000003f */
[----:B------:R-:W-:Y:S02]  /*4d20*/  @!P0 LOP3.LUT R63, R89, 0xffff0000, RZ, 0xc0, !PT ;  /* 0xffff0000593f8812 */ /* 0x000fe400078ec0ff */
[----:B------:R-:W-:Y:S02]  /*4d30*/  @!P0 PRMT R51, R51, 0x5410, R44 ;  /* 0x0000541033338816 */ /* 0x000fe4000000002c */
[----:B------:R-:W-:Y:S02]  /*4d40*/  @!P0 SHF.R.U32.HI R45, RZ, 0x10, R45 ;  /* 0x00000010ff2d8819 */ /* 0x000fe4000001162d */
[C---:B------:R-:W-:Y:S02]  /*4d50*/  @!P0 LOP3.LUT R44, R51.reuse, 0xffff0000, RZ, 0xc0, !PT ;  /* 0xffff0000332c8812 */ /* 0x040fe400078ec0ff */
[----:B------:R-:W-:Y:S01]  /*4d60*/  @!P0 PRMT R50, R50, 0x5410, R45 ;  /* 0x0000541032328816 */ /* 0x000fe2000000002d */
[----:B------:R-:W-:Y:S01]  /*4d70*/  @!P0 IMAD.U32 R45, R51, 0x10000, RZ ;  /* 0x00010000332d8824 */ /* 0x000fe200078e00ff */
[----:B------:R-:W-:Y:S01]  /*4d80*/  @!P0 PRMT R66, R66, 0x5410, R65 ;  /* 0x0000541042428816 */ /* 0x000fe20000000041 */
[----:B------:R-:W-:Y:S01]  /*4d90*/  @!P0 FMUL.FTZ R3, R47, R44 ;  /* 0x0000002c2f038220 */ /* 0x000fe20000410000 */
[C---:B------:R-:W-:Y:S01]  /*4da0*/  @!P0 LOP3.LUT R47, R33.reuse, 0xffff0000, RZ, 0xc0, !PT ;  /* 0xffff0000212f8812 */ /* 0x040fe200078ec0ff */
[-C--:B------:R-:W-:Y:S01]  /*4db0*/  @!P0 FMUL.FTZ R2, R46, R45.reuse ;  /* 0x0000002d2e028220 */ /* 0x080fe20000410000 */
[----:B------:R-:W-:Y:S01]  /*4dc0*/  @!P0 PRMT R52, R52, 0x5410, R55 ;  /* 0x0000541034348816 */ /* 0x000fe20000000037 */
[----:B------:R-:W-:Y:S02]  /*4dd0*/  @!P0 IMAD.U32 R46, R33, 0x10000, RZ ;  /* 0x00010000212e8824 */ /* 0x000fe400078e00ff */
[----:B------:R-:W-:Y:S01]  /*4de0*/  @!P0 FFMA.FTZ R2, R59, R54, R2 ;  /* 0x000000363b028223 */ /* 0x000fe20000010002 */
[C---:B------:R-:W-:Y:S01]  /*4df0*/  @!P0 SHF.L.U32 R59, R58.reuse, 0x10, RZ ;  /* 0x000000103a3b8819 */ /* 0x040fe200000006ff */
[----:B------:R-:W-:Y:S01]  /*4e00*/  @!P0 FFMA.FTZ R182, R61, R44, -R182 ;  /* 0x0000002c3db68223 */ /* 0x000fe200000108b6 */
[----:B------:R-:W-:Y:S01]  /*4e10*/  @!P0 LOP3.LUT R58, R58, 0xffff0000, RZ, 0xc0, !PT ;  /* 0xffff00003a3a8812 */ /* 0x000fe200078ec0ff */
[----:B------:R-:W-:Y:S01]  /*4e20*/  @!P0 FFMA.FTZ R157, R54, R45, -R157 ;  /* 0x0000002d369d8223 */ /* 0x000fe2000001089d */
[C---:B------:R-:W-:Y:S01]  /*4e30*/  @!P0 LOP3.LUT R44, R50.reuse, 0xffff0000, RZ, 0xc0, !PT ;  /* 0xffff0000322c8812 */ /* 0x040fe200078ec0ff */
[----:B------:R-:W-:Y:S02]  /*4e40*/  @!P0 IMAD.U32 R45, R50, 0x10000, RZ ;  /* 0x00010000322d8824 */ /* 0x000fe400078e00ff */
[----:B------:R-:W-:Y:S01]  /*4e50*/  @!P0 FMUL.FTZ R184, R47, R58 ;  /* 0x0000003a2fb88220 */ /* 0x000fe20000410000 */
[----:B------:R-:W-:Y:S01]  /*4e60*/  @!P0 F2FP.BF16.PACK_AB R157, R182, R157 ;  /* 0x0000009db69d823e */ /* 0x000fe200000010ff */
[----:B------:R-:W-:Y:S02]  /*4e70*/  @!P0 IMAD.U32 R54, R89, 0x10000, RZ ;  /* 0x0001000059368824 */ /* 0x000fe400078e00ff */
[C---:B------:R-:W-:Y:S01]  /*4e80*/  @!P0 FMUL.FTZ R183, R46.reuse, R59 ;  /* 0x0000003b2eb78220 */ /* 0x040fe20000410000 */
[----:B------:R-:W-:Y:S01]  /*4e90*/  @!P0 MOV R88, R157 ;  /* 0x0000009d00588202 */ /* 0x000fe20000000f00 */
[-C--:B------:R-:W-:Y:S02]  /*4ea0*/  @!P0 FMUL.FTZ R4, R46, R45.reuse ;  /* 0x0000002d2e048220 */ /* 0x080fe40000410000 */
[-C--:B------:R-:W-:Y:S01]  /*4eb0*/  @!P0 FMUL.FTZ R5, R47, R44.reuse ;  /* 0x0000002c2f058220 */ /* 0x080fe20000410000 */
[----:B------:R-:W-:Y:S01]  /*4ec0*/  @!P0 LOP3.LUT R47, R35, 0xffff0000, RZ, 0xc0, !PT ;  /* 0xffff0000232f8812 */ /* 0x000fe200078ec0ff */
[----:B------:R-:W-:Y:S01]  /*4ed0*/  @!P0 FFMA.FTZ R184, R63, R44, -R184 ;  /* 0x0000002c3fb88223 */ /* 0x000fe200000108b8 */
[----:B------:R-:W-:Y:S01]  /*4ee0*/  @!P0 LOP3.LUT R44, R52, 0xffff0000, RZ, 0xc0, !PT ;  /* 0xffff0000342c8812 */ /* 0x000fe200078ec0ff */
[----:B------:R-:W-:Y:S02]  /*4ef0*/  @!P0 IMAD.U32 R46, R35, 0x10000, RZ ;  /* 0x00010000232e8824 */ /* 0x000fe400078e00ff */
[C---:B------:R-:W-:Y:S01]  /*4f00*/  @!P0 IMAD.U32 R69, R66.reuse, 0x10000, RZ ;  /* 0x0001000042458824 */ /* 0x040fe200078e00ff */
[----:B------:R-:W-:Y:S01]  /*4f10*/  @!P0 LOP3.LUT R66, R66, 0xffff0000, RZ, 0xc0, !PT ;  /* 0xffff000042428812 */ /* 0x000fe200078ec0ff */
[----:B------:R-:W-:Y:S01]  /*4f20*/  @!P0 FFMA.FTZ R183, R54, R45, -R183 ;  /* 0x0000002d36b78223 */ /* 0x000fe200000108b7 */
[----:B------:R-:W-:Y:S01]  /*4f30*/  @!P0 SHF.L.U32 R45, R52, 0x10, RZ ;  /* 0x00000010342d8819 */ /* 0x000fe200000006ff */
[----:B------:R-:W-:Y:S02]  /*4f40*/  @!P0 FMUL.FTZ R185, R46, R69 ;  /* 0x000000452eb98220 */ /* 0x000fe40000410000 */
[C---:B------:R-:W-:Y:S01]  /*4f50*/  @!P0 FMUL.FTZ R188, R47.reuse, R66 ;  /* 0x000000422fbc8220 */ /* 0x040fe20000410000 */
[----:B------:R-:W-:Y:S01]  /*4f60*/  @!P0 F2FP.BF16.PACK_AB R184, R184, R183 ;  /* 0x000000b7b8b8823e */ /* 0x000fe200000010ff */
[-C--:B------:R-:W-:Y:S01]  /*4f70*/  @!P0 FMUL.FTZ R9, R47, R44.reuse ;  /* 0x0000002c2f098220 */ /* 0x080fe20000410000 */
[----:B------:R-:W-:Y:S01]  /*4f80*/  @!P0 LOP3.LUT R47, R34, 0xffff0000, RZ, 0xc0, !PT ;  /* 0xffff0000222f8812 */ /* 0x000fe200078ec0ff */
[C---:B------:R-:W-:Y:S01]  /*4f90*/  @!P0 IMAD.U32 R65, R62.reuse, 0x10000, RZ ;  /* 0x000100003e418824 */ /* 0x040fe200078e00ff */
[----:B------:R-:W-:Y:S01]  /*4fa0*/  @!P0 LOP3.LUT R62, R62, 0xffff0000, RZ, 0xc0, !PT ;  /* 0xffff00003e3e8812 */ /* 0x000fe200078ec0ff */
[-C--:B------:R-:W-:Y:S02]  /*4fb0*/  @!P0 FMUL.FTZ R8, R46, R45.reuse ;  /* 0x0000002d2e088220 */ /* 0x080fe40000410000 */
[----:B------:R-:W-:Y:S02]  /*4fc0*/  @!P0 IMAD.U32 R46, R34, 0x10000, RZ ;  /* 0x00010000222e8824 */ /* 0x000fe400078e00ff */
[----:B------:R-:W-:Y:S02]  /*4fd0*/  @!P0 FFMA.FTZ R185, R64, R45, -R185 ;  /* 0x0000002d40b98223 */ /* 0x000fe400000108b9 */
[----:B------:R-:W-:Y:S02]  /*4fe0*/  @!P0 IMAD.U32 R45, R53, 0x10000, RZ ;  /* 0x00010000352d8824 */ /* 0x000fe400078e00ff */
[----:B------:R-:W-:Y:S01]  /*4ff0*/  @!P0 FFMA.FTZ R188, R71, R44, -R188 ;  /* 0x0000002c47bc8223 */ /* 0x000fe200000108bc */
[----:B------:R-:W-:Y:S01]  /*5000*/  @!P0 LOP3.LUT R44, R53, 0xffff0000, RZ, 0xc0, !PT ;  /* 0xffff0000352c8812 */ /* 0x000fe200078ec0ff */
[----:B------:R-:W-:Y:S02]  /*5010*/  @!P0 FMUL.FTZ R186, R46, R65 ;  /* 0x000000412eba8220 */ /* 0x000fe40000410000 */
[----:B------:R-:W-:Y:S01]  /*5020*/  @!P0 FMUL.FTZ R187, R47, R62 ;  /* 0x0000003e2fbb8220 */ /* 0x000fe20000410000 */
[----:B------:R-:W-:Y:S01]  /*5030*/  @!P0 F2FP.BF16.PACK_AB R185, R188, R185 ;  /* 0x000000b9bcb9823e */ /* 0x000fe200000010ff */
[----:B------:R-:W-:Y:S02]  /*5040*/  @!P0 FFMA.FTZ R3, R56, R61, R3 ;  /* 0x0000003d38038223 */ /* 0x000fe40000010003 */
[-C--:B------:R-:W-:Y:S02]  /*5050*/  @!P0 FMUL.FTZ R6, R46, R45.reuse ;  /* 0x0000002d2e068220 */ /* 0x080fe40000410000 */
[----:B------:R-:W-:Y:S01]  /*5060*/  @!P0 FFMA.FTZ R4, R59, R54, R4 ;  /* 0x000000363b048223 */ /* 0x000fe20000010004 */
[----:B------:R-:W-:Y:S01]  /*5070*/  @!P0 F2FP.BF16.PACK_AB R182, R3, R2 ;  /* 0x0000000203b6823e */ /* 0x000fe200000010ff */
[----:B------:R-:W-:Y:S02]  /*5080*/  @!P0 FFMA.FTZ R186, R60, R45, -R186 ;  /* 0x0000002d3cba8223 */ /* 0x000fe400000108ba */
[-C--:B------:R-:W-:Y:S02]  /*5090*/  @!P0 FMUL.FTZ R7, R47, R44.reuse ;  /* 0x0000002c2f078220 */ /* 0x080fe40000410000 */
[----:B------:R-:W-:Y:S02]  /*50a0*/  @!P0 FFMA.FTZ R187, R67, R44, -R187 ;  /* 0x0000002c43bb8223 */ /* 0x000fe400000108bb */
[----:B------:R-:W-:Y:S02]  /*50b0*/  @!P0 FFMA.FTZ R5, R58, R63, R5 ;  /* 0x0000003f3a058223 */ /* 0x000fe40000010005 */
[----:B------:R-:W-:Y:S01]  /*50c0*/  @!P0 FFMA.FTZ R6, R65, R60, R6 ;  /* 0x0000003c41068223 */ /* 0x000fe20000010006 */
[----:B------:R-:W-:Y:S01]  /*50d0*/  @!P0 F2FP.BF16.PACK_AB R186, R187, R186 ;  /* 0x000000babbba823e */ /* 0x000fe200000010ff */
[----:B------:R-:W-:Y:S01]  /*50e0*/  @!P0 FFMA.FTZ R7, R62, R67, R7 ;  /* 0x000000433e078223 */ /* 0x000fe20000010007 */
[----:B------:R-:W-:Y:S01]  /*50f0*/  @!P0 F2FP.BF16.PACK_AB R183, R5, R4 ;  /* 0x0000000405b7823e */ /* 0x000fe200000010ff */
[----:B------:R-:W-:Y:S02]  /*5100*/  @!P0 FFMA.FTZ R8, R69, R64, R8 ;  /* 0x0000004045088223 */ /* 0x000fe40000010008 */
[----:B------:R-:W-:Y:S01]  /*5110*/  @!P0 FFMA.FTZ R9, R66, R71, R9 ;  /* 0x0000004742098223 */ /* 0x000fe20000010009 */
[----:B------:R-:W-:Y:S01]  /*5120*/  @!P0 F2FP.BF16.PACK_AB R187, R7, R6 ;  /* 0x0000000607bb823e */ /* 0x000fe200000010ff */
[----:B------:R-:W-:Y:S01]  /*5130*/  @!P0 IMAD.MOV.U32 R89, RZ, RZ, R184 ;  /* 0x000000ffff598224 */ /* 0x000fe200078e00b8 */
[----:B------:R-:W-:Y:S01]  /*5140*/  @!P0 MOV R33, R183 ;  /* 0x000000b700218202 */ /* 0x000fe20000000f00 */
[----:B------:R-:W-:Y:S01]  /*5150*/  @!P0 IMAD.MOV.U32 R90, RZ, RZ, R186 ;  /* 0x000000ffff5a8224 */ /* 0x000fe200078e00ba */
[----:B------:R-:W-:Y:S01]  /*5160*/  @!P0 F2FP.BF16.PACK_AB R188, R9, R8 ;  /* 0x0000000809bc823e */ /* 0x000fe200000010ff */
[----:B------:R-:W-:Y:S02]  /*5170*/  @!P0 IMAD.MOV.U32 R91, RZ, RZ, R185 ;  /* 0x000000ffff5b8224 */ /* 0x000fe400078e00b9 */
[----:B------:R-:W-:Y:S02]  /*5180*/  @!P0 IMAD.MOV.U32 R32, RZ, RZ, R182 ;  /* 0x000000ffff208224 */ /* 0x000fe400078e00b6 */
[----:B------:R-:W-:Y:S01]  /*5190*/  @!P0 IMAD.MOV.U32 R34, RZ, RZ, R187 ;  /* 0x000000ffff228224 */ /* 0x000fe200078e00bb */
[----:B------:R1:W-:Y:S01]  /*51a0*/  STG.E.128 [R180.64], R88 ;  /* 0x00000058b4007986 */ /* 0x0003e2000c101d12 */
[----:B------:R-:W-:Y:S07]  /*51b0*/  @!P0 IMAD.MOV.U32 R35, RZ, RZ, R188 ;  /* 0x000000ffff238224 */ /* 0x000fee00078e00bc */
[----:B------:R1:W-:Y:S02]  /*51c0*/  @!P2 STG.E.128 [R178.64], R32 ;  /* 0x00000020b200a986 */ /* 0x0003e4000c101d12 */
.L_x_773:
[----:B------:R-:W-:Y:S05]  /*51d0*/  BSYNC B0 ;  /* 0x0000000000007941 */ /* 0x000fea0003800000 */
.L_x_772:
[----:B------:R-:W-:Y:S11]  /*51e0*/  ISETP.GE.AND P0, PT, R12, c[0x0][0x1d4], PT ;  /* 0x000075000c007a0c */ /* 0x000ff60003f06270 */
[----:B------:R-:W-:Y:S02]  /*51f0*/  @!UPT UIADD3 URZ, URZ, URZ, URZ ;  /* 0x0000003f3f3ff290 */ /* 0x000fe4000fffe03f */
[----:B------:R-:W-:-:S05]  /*5200*/  @P0 BRA `(.L_x_771) ;  /* 0x000006f000000947 */ /* 0x000fca0003800000 */
[----:B------:R-:W-:Y:S01]  /*5210*/  ISETP.GE.AND P2, PT, R133, c[0x0][0x1d4], PT ;  /* 0x0000750085007a0c */ /* 0x000fe20003f46270 */
[----:B-1----:R-:W-:Y:S01]  /*5220*/  LDS.128 R32, [R129+0xa080] ;  /* 0x00a0800081207984 */ /* 0x002fe20000000c00 */
        /* <DEDUP_REMOVED lines=12> */
[--C-:B------:R-:W-:Y:S02]  /*52f0*/  @!P0 SHF.R.U64 R38, R38, 0x10, R39.reuse ;  /* 0x0000001026268819 */ /* 0x100fe40000001227 */
[----:B------:R-:W-:Y:S01]  /*5300*/  @!P0 PRMT R97, R97, 0x5410, R44 ;  /* 0x0000541061618816 */ /* 0x000fe2000000002c */
[C---:B-1----:R-:W-:Y:S01]  /*5310*/  @!P0 IMAD.U32 R44, R64.reuse, 0x10000, RZ ;  /* 0x00010000402c8824 */ /* 0x042fe200078e00ff */
[----:B------:R-:W-:Y:S01]  /*5320*/  @!P0 LOP3.LUT R51, R64, 0xffff0000, RZ, 0xc0, !PT ;  /* 0xffff000040338812 */ /* 0x000fe200078ec0ff */
[----:B------:R-:W-:Y:S01]  /*5330*/  @!P0 IMAD.U32 R56, R67, 0x10000, RZ ;  /* 0x0001000043388824 */ /* 0x000fe200078e00ff */
[----:B------:R-:W-:Y:S01]  /*5340*/  @!P0 LOP3.LUT R53, R65, 0xffff0000, RZ, 0xc0, !PT ;  /* 0xffff000041358812 */ /* 0x000fe200078ec0ff */
[----:B------:R-:W-:Y:S01]  /*5350*/  @!P0 IMAD.U32 R47, R97, 0x10000, RZ ;  /* 0x00010000612f8824 */ /* 0x000fe200078e00ff */
[----:B------:R-:W-:Y:S01]  /*5360*/  @!P0 LOP3.LUT R63, R67, 0xffff0000, RZ, 0xc0, !PT ;  /* 0xffff0000433f8812 */ /* 0x000fe200078ec0ff */
[C---:B------:R-:W-:Y:S01]  /*5370*/  @!P0 IMAD.U32 R52, R66.reuse, 0x10000, RZ ;  /* 0x0001000042348824 */ /* 0x040fe200078e00ff */
[----:B------:R-:W-:Y:S02]  /*5380*/  @!P0 LOP3.LUT R59, R66, 0xffff0000, RZ, 0xc0, !PT ;  /* 0xffff0000423b8812 */ /* 0x000fe400078ec0ff */
[----:B------:R-:W-:Y:S01]  /*5390*/  @!P0 PRMT R49, R49, 0x5410, R38 ;  /* 0x0000541031318816 */ /* 0x000fe20000000026 */
[C---:B------:R-:W-:Y:S01]  /*53a0*/  @!P0 IMAD.U32 R38, R32.reuse, 0x10000, RZ ;  /* 0x0001000020268824 */ /* 0x040fe200078e00ff */
[----:B------:R-:W-:Y:S02]  /*53b0*/  @!P0 SHF.R.U32.HI R45, RZ, 0x10, R39 ;  /* 0x00000010ff2d8819 */ /* 0x000fe40000011627 */
[----:B------:R-:W-:Y:S01]  /*53c0*/  @!P0 LOP3.LUT R39, R32, 0xffff0000, RZ, 0xc0, !PT ;  /* 0xffff000020278812 */ /* 0x000fe200078ec0ff */
[----:B------:R-:W-:Y:S01]  /*53d0*/  @!P0 FMUL.FTZ R60, R38, R47 ;  /* 0x0000002f263c8220 */ /* 0x000fe20000410000 */
[--C-:B------:R-:W-:Y:S02]  /*53e0*/  @!P0 SHF.R.U64 R36, R36, 0x10, R37.reuse ;  /* 0x0000001024248819 */ /* 0x100fe40000001225 */
[----:B------:R-:W-:Y:S02]  /*53f0*/  @!P0 SHF.R.U32.HI R37, RZ, 0x10, R37 ;  /* 0x00000010ff258819 */ /* 0x000fe40000011625 */
[----:B------:R-:W-:Y:S02]  /*5400*/  @!P0 PRMT R43, R43, 0x5410, R36 ;  /* 0x000054102b2b8816 */ /* 0x000fe40000000024 */
[----:B------:R-:W-:Y:S02]  /*5410*/  @!P0 SHF.R.U32.HI R46, RZ, 0x10, R87 ;  /* 0x00000010ff2e8819 */ /* 0x000fe40000011657 */
[C---:B------:R-:W-:Y:S02]  /*5420*/  @!P0 LOP3.LUT R36, R43.reuse, 0xffff0000, RZ, 0xc0, !PT ;  /* 0xffff00002b248812 */ /* 0x040fe400078ec0ff */
[----:B------:R-:W-:Y:S01]  /*5430*/  @!P0 PRMT R42, R42, 0x5410, R37 ;  /* 0x000054102a2a8816 */ /* 0x000fe20000000025 */
[----:B------:R-:W-:Y:S01]  /*5440*/  @!P0 IMAD.U32 R37, R43, 0x10000, RZ ;  /* 0x000100002b258824 */ /* 0x000fe200078e00ff */
[----:B------:R-:W-:Y:S01]  /*5450*/  @!P0 PRMT R95, R95, 0x5410, R46 ;  /* 0x000054105f5f8816 */ /* 0x000fe2000000002e */
[----:B------:R-:W-:Y:S01]  /*5460*/  @!P0 FMUL.FTZ R3, R39, R36 ;  /* 0x0000002427038220 */ /* 0x000fe20000410000 */
[----:B------:R-:W-:Y:S01]  /*5470*/  @!P0 LOP3.LUT R46, R97, 0xffff0000, RZ, 0xc0, !PT ;  /* 0xffff0000612e8812 */ /* 0x000fe200078ec0ff */
[-C--:B------:R-:W-:Y:S01]  /*5480*/  @!P0 FMUL.FTZ R2, R38, R37.reuse ;  /* 0x0000002526028220 */ /* 0x080fe20000410000 */
[----:B------:R-:W-:Y:S01]  /*5490*/  @!P0 LOP3.LUT R58, R95, 0xffff0000, RZ, 0xc0, !PT ;  /* 0xffff00005f3a8812 */ /* 0x000fe200078ec0ff */
[----:B------:R-:W-:Y:S01]  /*54a0*/  @!P0 IMAD.U32 R38, R33, 0x10000, RZ ;  /* 0x0001000021268824 */ /* 0x000fe200078e00ff */
[----:B------:R-:W-:Y:S01]  /*54b0*/  @!P0 PRMT R48, R48, 0x5410, R45 ;  /* 0x0000541030308816 */ /* 0x000fe2000000002d */
[----:B------:R-:W-:Y:S01]  /*54c0*/  @!P0 FMUL.FTZ R69, R39, R46 ;  /* 0x0000002e27458220 */ /* 0x000fe20000410000 */
[----:B------:R-:W-:Y:S01]  /*54d0*/  @!P0 LOP3.LUT R39, R33, 0xffff0000, RZ, 0xc0, !PT ;  /* 0xffff000021278812 */ /* 0x000fe200078ec0ff */
[----:B------:R-:W-:Y:S01]  /*54e0*/  @!P0 FFMA.FTZ R2, R47, R44, R2 ;  /* 0x0000002c2f028223 */ /* 0x000fe20000010002 */
[----:B------:R-:W-:Y:S01]  /*54f0*/  @!P0 SHF.R.U32.HI R85, RZ, 0x10, R85 ;  /* 0x00000010ff558819 */ /* 0x000fe20000011655 */
[----:B------:R-:W-:Y:S01]  /*5500*/  @!P0 FFMA.FTZ R69, R51, R36, -R69 ;  /* 0x0000002433458223 */ /* 0x000fe20000010845 */
[----:B------:R-:W-:Y:S01]  /*5510*/  @!P0 LOP3.LUT R36, R42, 0xffff0000, RZ, 0xc0, !PT ;  /* 0xffff00002a248812 */ /* 0x000fe200078ec0ff */
[----:B------:R-:W-:Y:S01]  /*5520*/  @!P0 FFMA.FTZ R60, R44, R37, -R60 ;  /* 0x000000252c3c8223 */ /* 0x000fe2000001083c */
[----:B------:R-:W-:Y:S01]  /*5530*/  @!P0 PRMT R96, R96, 0x5410, R85 ;  /* 0x0000541060608816 */ /* 0x000fe20000000055 */
[----:B------:R-:W-:Y:S01]  /*5540*/  @!P0 IMAD.U32 R37, R42, 0x10000, RZ ;  /* 0x000100002a258824 */ /* 0x000fe200078e00ff */
[----:B------:R-:W-:Y:S01]  /*5550*/  @!P0 SHF.R.U64 R87, R86, 0x10, R87 ;  /* 0x0000001056578819 */ /* 0x000fe20000001257 */
[----:B------:R-:W-:Y:S01]  /*5560*/  @!P0 IMAD.U32 R44, R65, 0x10000, RZ ;  /* 0x00010000412c8824 */ /* 0x000fe200078e00ff */
[----:B------:R-:W-:Y:S01]  /*5570*/  @!P0 F2FP.BF16.PACK_AB R60, R69, R60 ;  /* 0x0000003c453c823e */ /* 0x000fe200000010ff */
[----:B------:R-:W-:Y:S01]  /*5580*/  @!P0 FMUL.FTZ R4, R38, R37 ;  /* 0x0000002526048220 */ /* 0x000fe20000410000 */
[C---:B------:R-:W-:Y:S01]  /*5590*/  @!P0 LOP3.LUT R50, R96.reuse, 0xffff0000, RZ, 0xc0, !PT ;  /* 0xffff000060328812 */ /* 0x040fe200078ec0ff */
[----:B------:R-:W-:Y:S01]  /*55a0*/  @!P0 FMUL.FTZ R5, R39, R36 ;  /* 0x0000002427058220 */ /* 0x000fe20000410000 */
[----:B------:R-:W-:Y:S01]  /*55b0*/  @!P0 SHF.L.U32 R47, R96, 0x10, RZ ;  /* 0x00000010602f8819 */ /* 0x000fe200000006ff */
[----:B------:R-:W-:Y:S01]  /*55c0*/  @!P0 IMAD.U32 R61, R95, 0x10000, RZ ;  /* 0x000100005f3d8824 */ /* 0x000fe200078e00ff */
[----:B------:R-:W-:Y:S01]  /*55d0*/  @!P0 MOV R64, R60 ;  /* 0x0000003c00408202 */ /* 0x000fe20000000f00 */
[----:B------:R-:W-:Y:S01]  /*55e0*/  @!P0 FMUL.FTZ R71, R39, R50 ;  /* 0x0000003227478220 */ /* 0x000fe20000410000 */
[----:B------:R-:W-:Y:S01]  /*55f0*/  @!P0 LOP3.LUT R39, R35, 0xffff0000, RZ, 0xc0, !PT ;  /* 0xffff000023278812 */ /* 0x000fe200078ec0ff */
[----:B------:R-:W-:Y:S01]  /*5600*/  @!P0 FMUL.FTZ R62, R38, R47 ;  /* 0x0000002f263e8220 */ /* 0x000fe20000410000 */
[----:B------:R-:W-:Y:S01]  /*5610*/  @!P0 PRMT R94, R94, 0x5410, R87 ;  /* 0x000054105e5e8816 */ /* 0x000fe20000000057 */
[----:B------:R-:W-:Y:S01]  /*5620*/  @!P0 FFMA.FTZ R71, R53, R36, -R71 ;  /* 0x0000002435478223 */ /* 0x000fe20000010847 */
[----:B------:R-:W-:Y:S01]  /*5630*/  @!P0 LOP3.LUT R36, R48, 0xffff0000, RZ, 0xc0, !PT ;  /* 0xffff000030248812 */ /* 0x000fe200078ec0ff */
[----:B------:R-:W-:Y:S01]  /*5640*/  @!P0 IMAD.U32 R38, R35, 0x10000, RZ ;  /* 0x0001000023268824 */ /* 0x000fe200078e00ff */
[----:B------:R-:W-:Y:S01]  /*5650*/  @!P0 LOP3.LUT R54, R94, 0xffff0000, RZ, 0xc0, !PT ;  /* 0xffff00005e368812 */ /* 0x000fe200078ec0ff */
[----:B------:R-:W-:Y:S01]  /*5660*/  @!P0 FFMA.FTZ R62, R44, R37, -R62 ;  /* 0x000000252c3e8223 */ /* 0x000fe2000001083e */
[----:B------:R-:W-:Y:S01]  /*5670*/  @!P0 SHF.L.U32 R37, R48, 0x10, RZ ;  /* 0x0000001030258819 */ /* 0x000fe200000006ff */
[----:B------:R-:W-:Y:S02]  /*5680*/  @!P0 FMUL.FTZ R149, R38, R61 ;  /* 0x0000003d26958220 */ /* 0x000fe40000410000 */
[----:B------:R-:W-:Y:S01]  /*5690*/  @!P0 FMUL.FTZ R178, R39, R58 ;  /* 0x0000003a27b28220 */ /* 0x000fe20000410000 */
[----:B------:R-:W-:Y:S01]  /*56a0*/  @!P0 F2FP.BF16.PACK_AB R71, R71, R62 ;  /* 0x0000003e4747823e */ /* 0x000fe200000010ff */
[-C--:B------:R-:W-:Y:S01]  /*56b0*/  @!P0 FMUL.FTZ R9, R39, R36.reuse ;  /* 0x0000002427098220 */ /* 0x080fe20000410000 */
[----:B------:R-:W-:Y:S01]  /*56c0*/  @!P0 LOP3.LUT R39, R34, 0xffff0000, RZ, 0xc0, !PT ;  /* 0xffff000022278812 */ /* 0x000fe200078ec0ff */
[-C--:B------:R-:W-:Y:S02]  /*56d0*/  @!P0 FMUL.FTZ R8, R38, R37.reuse ;  /* 0x0000002526088220 */ /* 0x080fe40000410000 */
[----:B------:R-:W-:Y:S02]  /*56e0*/  @!P0 IMAD.U32 R38, R34, 0x10000, RZ ;  /* 0x0001000022268824 */ /* 0x000fe400078e00ff */
        /* <DEDUP_REMOVED lines=33> */
.L_x_771:
[----:B------:R-:W-:Y:S05]  /*5900*/  BSYNC B1 ;  /* 0x0000000000017941 */ /* 0x000fea0003800000 */
.L_x_770:
[----:B------:R-:W-:Y:S04]  /*5910*/  IADD3 R177, P0, R170, R176, RZ ;  /* 0x000000b0aab17210 */ /* 0x000fe80007f1e0ff */
[----:B------:R-:W-:Y:S01]  /*5920*/  IADD3.X R106, R106, R117, RZ, P0, !PT ;  /* 0x000000756a6a7210 */ /* 0x000fe200007fe4ff */
[----:B------:R-:W-:-:S05]  /*5930*/  @P3 BRA `(.L_x_759) ;  /* 0x0000109000003947 */ /* 0x000fca0003800000 */
[----:B------:R-:W-:Y:S01]  /*5940*/  ISETP.GE.AND P0, PT, R14, c[0x0][0x1d4], PT ;  /* 0x000075000e007a0c */ /* 0x000fe20003f06270 */
[----:B------:R-:W-:Y:S01]  /*5950*/  @!UPT UIADD3 URZ, URZ, URZ, URZ ;  /* 0x0000003f3f3ff290 */ /* 0x000fe2000fffe03f */
[----:B------:R-:W-:Y:S11]  /*5960*/  BSSY B0, `(.L_x_774) ;  /* 0x0000071000007945 */ /* 0x000ff60003800000 */
[----:B------:R-:W-:-:S05]  /*5970*/  @P0 BRA `(.L_x_775) ;  /* 0x000006f000000947 */ /* 0x000fca0003800000 */
[----:B------:R-:W-:Y:S01]  /*5980*/  ISETP.GE.AND P2, PT, R134, c[0x0][0x1d4], PT ;  /* 0x0000750086007a0c */ /* 0x000fe20003f46270 */
[----:B-1----:R-:W-:Y:S01]  /*5990*/  LDS.128 R32, [R127+0xa080] ;  /* 0x00a080007f207984 */ /* 0x002fe20000000c00 */
[CC--:B------:R-:W-:Y:S04]  /*59a0*/  IADD3 R59, P1, P0, R160.reuse, R177.reuse, R137 ;  /* 0x000000b1a03b7210 */ /* 0x0c0fe8000783e089 */
[CC--:B------:R-:W-:Y:S03]  /*59b0*/  IADD3.X R54, R113.reuse, R106.reuse, R126, P1, P0 ;  /* 0x0000006a71367210 */ /* 0x0c0fe60000fe047e */
        /* <DEDUP_REMOVED lines=107> */
.L_x_775:
[----:B------:R-:W-:Y:S05]  /*6070*/  BSYNC B0 ;  /* 0x0000000000007941 */ /* 0x000fea0003800000 */
.L_x_774:
[----:B------:R-:W-:Y:S11]  /*6080*/  ISETP.GE.AND P0, PT, R12, c[0x0][0x1d4], PT ;  /* 0x000075000c007a0c */ /* 0x000ff60003f06270 */
[----:B------:R-:W-:Y:S02]  /*6090*/  @!UPT UIADD3 URZ, URZ, URZ, URZ ;  /* 0x0000003f3f3ff290 */ /* 0x000fe4000fffe03f */
[----:B------:R-:W-:-:S05]  /*60a0*/  @P0 BRA `(.L_x_759) ;  /* 0x0000092000000947 */ /* 0x000fca0003800000 */
[----:B------:R-:W-:Y:S01]  /*60b0*/  IADD3 R51, P1, P0, R160, R177, R136 ;  /* 0x000000b1a0337210 */ /* 0x000fe2000783e088 */
[----:B------:R-:W2:Y:S03]  /*60c0*/  LDS.128 R24, [R123+0xa080] ;  /* 0x00a080007b187984 */ /* 0x000ea60000000c00 */
[----:B------:R-:W-:Y:S02]  /*60d0*/  IADD3.X R48, R113, R106, R124, P1, P0 ;  /* 0x0000006a71307210 */ /* 0x000fe40000fe047c */
[----:B------:R-:W-:Y:S02]  /*60e0*/  ISETP.GE.AND P0, PT, R12, c[0x0][0x27c], PT ;  /* 0x00009f000c007a0c */ /* 0x000fe40003f06270 */
[C---:B------:R-:W-:Y:S01]  /*60f0*/  LEA R50, P1, R51.reuse, c[0x0][0x1c8], 0x1 ;  /* 0x0000720033327a11 */ /* 0x040fe200078208ff */
[----:B-1----:R-:W1:Y:S03]  /*6100*/  LDS.128 R52, [R125+0xa080] ;  /* 0x00a080007d347984 */ /* 0x002e660000000c00 */
[----:B------:R-:W-:Y:S02]  /*6110*/  LEA.HI.X R51, R51, c[0x0][0x1cc], R48, 0x1, P1 ;  /* 0x0000730033337a11 */ /* 0x000fe400008f0c30 */
[----:B------:R-:W-:Y:S05]  /*6120*/  ISETP.GE.AND P1, PT, R133, c[0x0][0x1d4], PT ;  /* 0x0000750085007a0c */ /* 0x000fea0003f26270 */
[----:B------:R-:W-:Y:S02]  /*6130*/  @!P0 SHF.R.U32.HI R34, RZ, 0x10, R73 ;  /* 0x00000010ff228819 */ /* 0x000fe40000011649 */
[----:B------:R-:W-:Y:S02]  /*6140*/  @!P0 SHF.R.U32.HI R31, RZ, 0x10, R21 ;  /* 0x00000010ff1f8819 */ /* 0x000fe40000011615 */
[----:B------:R-:W-:Y:S02]  /*6150*/  @!P0 PRMT R81, R81, 0x5410, R34 ;  /* 0x0000541051518816 */ /* 0x000fe40000000022 */
[----:B------:R-:W-:Y:S02]  /*6160*/  @!P0 PRMT R18, R18, 0x5410, R31 ;  /* 0x0000541012128816 */ /* 0x000fe4000000001f */
[C---:B------:R-:W-:Y:S01]  /*6170*/  @!P0 LOP3.LUT R40, R81.reuse, 0xffff0000, RZ, 0xc0, !PT ;  /* 0xffff000051288812 */ /* 0x040fe200078ec0ff */
[----:B------:R-:W-:Y:S01]  /*6180*/  @!P0 IMAD.U32 R37, R81, 0x10000, RZ ;  /* 0x0001000051258824 */ /* 0x000fe200078e00ff */
[----:B------:R-:W-:Y:S02]  /*6190*/  @!P0 SHF.R.U64 R20, R20, 0x10, R21 ;  /* 0x0000001014148819 */ /* 0x000fe40000001215 */
[----:B------:R-:W-:Y:S02]  /*61a0*/  @!P0 SHF.R.U32.HI R21, RZ, 0x10, R23 ;  /* 0x00000010ff158819 */ /* 0x000fe40000011617 */
[----:B------:R-:W-:Y:S01]  /*61b0*/  @!P0 PRMT R20, R19, 0x5410, R20 ;  /* 0x0000541013148816 */ /* 0x000fe20000000014 */
[----:B------:R-:W-:Y:S01]  /*61c0*/  @!P0 IMAD.U32 R19, R18, 0x10000, RZ ;  /* 0x0001000012138824 */ /* 0x000fe200078e00ff */
[----:B------:R-:W-:Y:S02]  /*61d0*/  @!P0 PRMT R28, R28, 0x5410, R21 ;  /* 0x000054101c1c8816 */ /* 0x000fe40000000015 */
[----:B------:R-:W-:Y:S01]  /*61e0*/  @!P0 SHF.R.U32.HI R33, RZ, 0x10, R75 ;  /* 0x00000010ff218819 */ /* 0x000fe2000001164b */
[----:B------:R-:W-:Y:S01]  /*61f0*/  @!P0 IMAD.U32 R21, R20, 0x10000, RZ ;  /* 0x0001000014158824 */ /* 0x000fe200078e00ff */
[----:B------:R-:W-:Y:S01]  /*6200*/  @!P0 SHF.R.U64 R22, R22, 0x10, R23 ;  /* 0x0000001016168819 */ /* 0x000fe20000001217 */
[C---:B--2---:R-:W-:Y:S01]  /*6210*/  @!P0 IMAD.U32 R30, R25.reuse, 0x10000, RZ ;  /* 0x00010000191e8824 */ /* 0x044fe200078e00ff */
[----:B------:R-:W-:Y:S01]  /*6220*/  @!P0 LOP3.LUT R31, R25, 0xffff0000, RZ, 0xc0, !PT ;  /* 0xffff0000191f8812 */ /* 0x000fe200078ec0ff */
[----:B------:R-:W-:Y:S01]  /*6230*/  @!P0 IMAD.U32 R32, R24, 0x10000, RZ ;  /* 0x0001000018208824 */ /* 0x000fe200078e00ff */
[----:B------:R-:W-:Y:S01]  /*6240*/  @!P0 PRMT R22, R29, 0x5410, R22 ;  /* 0x000054101d168816 */ /* 0x000fe20000000016 */
[----:B------:R-:W-:Y:S01]  /*6250*/  @!P0 FMUL.FTZ R48, R30, R37 ;  /* 0x000000251e308220 */ /* 0x000fe20000410000 */
[----:B------:R-:W-:Y:S01]  /*6260*/  @!P0 LOP3.LUT R23, R26, 0xffff0000, RZ, 0xc0, !PT ;  /* 0xffff00001a178812 */ /* 0x000fe200078ec0ff */
[-C--:B------:R-:W-:Y:S01]  /*6270*/  @!P0 FMUL.FTZ R4, R30, R19.reuse ;  /* 0x000000131e048220 */ /* 0x080fe20000410000 */
[----:B------:R-:W-:Y:S01]  /*6280*/  @!P0 LOP3.LUT R30, R24, 0xffff0000, RZ, 0xc0, !PT ;  /* 0xffff0000181e8812 */ /* 0x000fe200078ec0ff */
[C---:B-1----:R-:W-:Y:S01]  /*6290*/  @!P0 IMAD.U32 R38, R53.reuse, 0x10000, RZ ;  /* 0x0001000035268824 */ /* 0x042fe200078e00ff */
[----:B------:R-:W-:Y:S01]  /*62a0*/  @!P0 LOP3.LUT R36, R52, 0xffff0000, RZ, 0xc0, !PT ;  /* 0xffff000034248812 */ /* 0x000fe200078ec0ff */
[----:B------:R-:W-:Y:S01]  /*62b0*/  @!P0 IMAD.U32 R29, R26, 0x10000, RZ ;  /* 0x000100001a1d8824 */ /* 0x000fe200078e00ff */
[----:B------:R-:W-:Y:S01]  /*62c0*/  @!P0 SHF.L.U32 R34, R52, 0x10, RZ ;  /* 0x0000001034228819 */ /* 0x000fe200000006ff */
[----:B------:R-:W-:Y:S01]  /*62d0*/  @!P0 FFMA.FTZ R48, R38, R19, -R48 ;  /* 0x0000001326308223 */ /* 0x000fe20000010830 */
[----:B------:R-:W-:Y:S01]  /*62e0*/  @!P0 SHF.R.U64 R73, R72, 0x10, R73 ;  /* 0x0000001048498819 */ /* 0x000fe20000001249 */
[----:B------:R-:W-:Y:S01]  /*62f0*/  @!P0 FMUL.FTZ R2, R32, R21 ;  /* 0x0000001520028220 */ /* 0x000fe20000410000 */
[----:B------:R-:W-:Y:S01]  /*6300*/  @!P0 LOP3.LUT R39, R53, 0xffff0000, RZ, 0xc0, !PT ;  /* 0xffff000035278812 */ /* 0x000fe200078ec0ff */
[----:B------:R-:W-:Y:S01]  /*6310*/  @!P0 IMAD.U32 R43, R54, 0x10000, RZ ;  /* 0x00010000362b8824 */ /* 0x000fe200078e00ff */
[----:B------:R-:W-:Y:S01]  /*6320*/  @!P0 PRMT R80, R80, 0x5410, R73 ;  /* 0x0000541050508816 */ /* 0x000fe20000000049 */
[----:B------:R-:W-:Y:S01]  /*6330*/  @!P0 FMUL.FTZ R65, R31, R40 ;  /* 0x000000281f418220 */ /* 0x000fe20000410000 */
[----:B------:R-:W-:Y:S02]  /*6340*/  @!P0 LOP3.LUT R45, R54, 0xffff0000, RZ, 0xc0, !PT ;  /* 0xffff0000362d8812 */ /* 0x000fe400078ec0ff */
[C---:B------:R-:W-:Y:S02]  /*6350*/  @!P0 SHF.L.U32 R47, R55.reuse, 0x10, RZ ;  /* 0x00000010372f8819 */ /* 0x040fe400000006ff */
[----:B------:R-:W-:Y:S02]  /*6360*/  @!P0 LOP3.LUT R49, R55, 0xffff0000, RZ, 0xc0, !PT ;  /* 0xffff000037318812 */ /* 0x000fe400078ec0ff */
[----:B------:R-:W-:Y:S01]  /*6370*/  @!P0 LOP3.LUT R19, R20, 0xffff0000, RZ, 0xc0, !PT ;  /* 0xffff000014138812 */ /* 0x000fe200078ec0ff */
[----:B------:R-:W-:Y:S01]  /*6380*/  @!P0 IMAD.U32 R20, R28, 0x10000, RZ ;  /* 0x000100001c148824 */ /* 0x000fe200078e00ff */
[----:B------:R-:W-:Y:S02]  /*6390*/  @!P0 LOP3.LUT R35, R80, 0xffff0000, RZ, 0xc0, !PT ;  /* 0xffff000050238812 */ /* 0x000fe400078ec0ff */
[----:B------:R-:W-:Y:S01]  /*63a0*/  @!P0 SHF.R.U64 R75, R74, 0x10, R75 ;  /* 0x000000104a4b8819 */ /* 0x000fe2000000124b */
[----:B------:R-:W-:Y:S01]  /*63b0*/  @!P0 FMUL.FTZ R3, R30, R19 ;  /* 0x000000131e038220 */ /* 0x000fe20000410000 */
[----:B------:R-:W-:Y:S01]  /*63c0*/  @!P0 PRMT R68, R68, 0x5410, R33 ;  /* 0x0000541044448816 */ /* 0x000fe20000000021 */
[----:B------:R-:W-:Y:S01]  /*63d0*/  @!P0 IMAD.U32 R33, R80, 0x10000, RZ ;  /* 0x0001000050218824 */ /* 0x000fe200078e00ff */
[----:B------:R-:W-:Y:S01]  /*63e0*/  @!P0 PRMT R70, R70, 0x5410, R75 ;  /* 0x0000541046468816 */ /* 0x000fe2000000004b */
[----:B------:R-:W-:Y:S01]  /*63f0*/  @!P0 FMUL.FTZ R59, R30, R35 ;  /* 0x000000231e3b8220 */ /* 0x000fe20000410000 */
[----:B------:R-:W-:Y:S01]  /*6400*/  @!P0 LOP3.LUT R30, R18, 0xffff0000, RZ, 0xc0, !PT ;  /* 0xffff0000121e8812 */ /* 0x000fe200078ec0ff */
[----:B------:R-:W-:Y:S01]  /*6410*/  @!P0 FMUL.FTZ R56, R32, R33 ;  /* 0x0000002120388220 */ /* 0x000fe20000410000 */
[----:B------:R-:W-:Y:S01]  /*6420*/  @!P0 LOP3.LUT R42, R70, 0xffff0000, RZ, 0xc0, !PT ;  /* 0xffff0000462a8812 */ /* 0x000fe200078ec0ff */
[----:B------:R-:W-:Y:S01]  /*6430*/  @!P0 FFMA.FTZ R59, R36, R19, -R59 ;  /* 0x00000013243b8223 */ /* 0x000fe2000001083b */
[----:B------:R-:W-:Y:S01]  /*6440*/  @!P0 LOP3.LUT R18, R28, 0xffff0000, RZ, 0xc0, !PT ;  /* 0xffff00001c128812 */ /* 0x000fe200078ec0ff */
[----:B------:R-:W-:Y:S01]  /*6450*/  @!P0 IMAD.U32 R41, R70, 0x10000, RZ ;  /* 0x0001000046298824 */ /* 0x000fe200078e00ff */
[C---:B------:R-:W-:Y:S01]  /*6460*/  @!P0 LOP3.LUT R19, R27.reuse, 0xffff0000, RZ, 0xc0, !PT ;  /* 0xffff00001b138812 */ /* 0x040fe200078ec0ff */
[----:B------:R-:W-:Y:S01]  /*6470*/  @!P0 FFMA.FTZ R56, R34, R21, -R56 ;  /* 0x0000001522388223 */ /* 0x000fe20000010838 */
[C---:B------:R-:W-:Y:S01]  /*6480*/  @!P0 SHF.L.U32 R44, R68.reuse, 0x10, RZ ;  /* 0x00000010442c8819 */ /* 0x040fe200000006ff */
[----:B------:R-:W-:Y:S01]  /*6490*/  @!P0 IMAD.U32 R21, R27, 0x10000, RZ ;  /* 0x000100001b158824 */ /* 0x000fe200078e00ff */
[----:B------:R-:W-:Y:S01]  /*64a0*/  @!P0 LOP3.LUT R46, R68, 0xffff0000, RZ, 0xc0, !PT ;  /* 0xffff0000442e8812 */ /* 0x000fe200078ec0ff */
        /* <DEDUP_REMOVED lines=29> */
[----:B------:R-:W-:Y:S02]  /*6680*/  @!P0 FFMA.FTZ R6, R41, R43, R6 ;  /* 0x0000002b29068223 */ /* 0x000fe40000010006 */
[----:B------:R-:W-:Y:S02]  /*6690*/  @!P0 FMUL.FTZ R9, R19, R18 ;  /* 0x0000001213098220 */ /* 0x000fe40000410000 */
[----:B------:R-:W-:Y:S02]  /*66a0*/  @!P0 FFMA.FTZ R7, R42, R45, R7 ;  /* 0x0000002d2a078223 */ /* 0x000fe40000010007 */
[----:B------:R-:W-:Y:S02]  /*66b0*/  @!P0 FFMA.FTZ R8, R44, R47, R8 ;  /* 0x0000002f2c088223 */ /* 0x000fe40000010008 */
[----:B------:R-:W-:Y:S02]  /*66c0*/  @!P0 FFMA.FTZ R9, R46, R49, R9 ;  /* 0x000000312e098223 */ /* 0x000fe40000010009 */
[----:B------:R-:W-:Y:S03]  /*66d0*/  @!P0 IMAD.MOV.U32 R24, RZ, RZ, R48 ;  /* 0x000000ffff188224 */ /* 0x000fe600078e0030 */
[----:B------:R-:W-:Y:S05]  /*66e0*/  @!P0 F2FP.BF16.PACK_AB R59, R9, R8 ;  /* 0x00000008093b823e */ /* 0x000fea00000010ff */
[----:B------:R-:W-:Y:S01]  /*66f0*/  @!P0 IMAD.MOV.U32 R27, RZ, RZ, R59 ;  /* 0x000000ffff1b8224 */ /* 0x000fe200078e003b */
[----:B-1----:R-:W-:Y:S02]  /*6700*/  @!P0 F2FP.BF16.PACK_AB R51, R5, R4 ;  /* 0x000000040533823e */ /* 0x002fe400000010ff */
[----:B------:R-:W-:Y:S03]  /*6710*/  @!P0 F2FP.BF16.PACK_AB R50, R7, R6 ;  /* 0x000000060732823e */ /* 0x000fe600000010ff */
[----:B------:R-:W-:Y:S01]  /*6720*/  @!P0 IMAD.MOV.U32 R25, RZ, RZ, R51 ;  /* 0x000000ffff198224 */ /* 0x000fe200078e0033 */
[----:B------:R-:W-:Y:S01]  /*6730*/  @!P0 MOV R26, R50 ;  /* 0x00000032001a8202 */ /* 0x000fe20000000f00 */
[----:B------:R-:W-:-:S05]  /*6740*/  @P1 BRA `(.L_x_759) ;  /* 0x0000028000001947 */ /* 0x000fca0003800000 */
[----:B------:R-:W-:Y:S04]  /*6750*/  IADD3 R177, P1, P0, R160, R177, R133 ;  /* 0x000000b1a0b17210 */ /* 0x000fe8000783e085 */
[----:B------:R-:W-:Y:S02]  /*6760*/  IADD3.X R106, R113, R106, R120, P1, P0 ;  /* 0x0000006a716a7210 */ /* 0x000fe40000fe0478 */
[C---:B------:R-:W-:Y:S04]  /*6770*/  LEA R2, P0, R177.reuse, c[0x0][0x1c8], 0x1 ;  /* 0x00007200b1027a11 */ /* 0x040fe800078008ff */
[----:B------:R-:W-:Y:S05]  /*6780*/  LEA.HI.X R3, R177, c[0x0][0x1cc], R106, 0x1, P0 ;  /* 0x00007300b1037a11 */ /* 0x000fea00000f0c6a */
[----:B------:R1:W-:Y:S01]  /*6790*/  STG.E.128 [R2.64], R24 ;  /* 0x0000001802007986 */ /* 0x0003e2000c101d12 */
[----:B------:R-:W-:-:S05]  /*67a0*/  BRA `(.L_x_759) ;  /* 0x0000022000007947 */ /* 0x000fca0003800000 */
.L_x_745:
[----:B------:R-:W-:Y:S01]  /*67b0*/  IMAD R2, R57, -0x30, R0 ;  /* 0xffffffd039027824 */ /* 0x000fe200078e0200 */
[----:B------:R-:W-:Y:S04]  /*67c0*/  BSSY B0, `(.L_x_776) ;  /* 0x0000011000007945 */ /* 0x000fe80003800000 */
[----:B------:R-:W-:Y:S04]  /*67d0*/  IMNMX R150, R2, 0x30, PT ;  /* 0x0000003002967817 */ /* 0x000fe80003800200 */
[----:B------:R-:W-:Y:S11]  /*67e0*/  ISETP.GE.AND P0, PT, R143, R150, PT ;  /* 0x000000968f00720c */ /* 0x000ff60003f06270 */
[----:B------:R-:W-:Y:S02]  /*67f0*/  @!UPT UIADD3 URZ, URZ, URZ, URZ ;  /* 0x0000003f3f3ff290 */ /* 0x000fe4000fffe03f */
[----:B------:R-:W-:-:S05]  /*6800*/  @P0 BRA `(.L_x_777) ;  /* 0x000000c000000947 */ /* 0x000fca0003800000 */
[----:B------:R-:W-:Y:S02]  /*6810*/  ISETP.GE.AND P0, PT, R14, c[0x0][0x1d4], PT ;  /* 0x000075000e007a0c */ /* 0x000fe40003f06270 */
[----:B------:R-:W-:Y:S02]  /*6820*/  ISETP.GE.AND P2, PT, R12, c[0x0][0x1d4], PT ;  /* 0x000075000c007a0c */ /* 0x000fe40003f46270 */
[----:B------:R-:W-:Y:S09]  /*6830*/  ISETP.GE.AND P1, PT, R140, c[0x0][0x1d4], PT ;  /* 0x000075008c007a0c */ /* 0x000ff20003f26270 */
[----:B------:R-:W1:Y:S04]  /*6840*/  @!P0 LDS.128 R28, [R141+0xa080] ;  /* 0x00a080008d1c8984 */ /* 0x000e680000000c00 */
[----:B------:R-:W2:Y:S04]  /*6850*/  @!P2 LDS.128 R24, [R141+0xb880] ;  /* 0x00b880008d18a984 */ /* 0x000ea80000000c00 */
[----:B------:R-:W3:Y:S04]  /*6860*/  @!P1 LDS.128 R20, [R141+0xd080] ;  /* 0x00d080008d149984 */ /* 0x000ee80000000c00 */
[----:B-1----:R-:W-:Y:S01]  /*6870*/  @!P0 STG.E.128 [R88.64], R28 ;  /* 0x0000001c58008986 */ /* 0x002fe2000c101d12 */
[----:B------:R-:W-:Y:S03]  /*6880*/  ISETP.GE.AND P0, PT, R139, c[0x0][0x1d4], PT ;  /* 0x000075008b007a0c */ /* 0x000fe60003f06270 */
[----:B--2---:R-:W-:Y:S04]  /*6890*/  @!P2 STG.E.128 [R88.64+0x80], R24 ;  /* 0x000080185800a986 */ /* 0x004fe8000c101d12 */
[----:B---3--:R-:W-:Y:S06]  /*68a0*/  @!P1 STG.E.128 [R88.64+0x100], R20 ;  /* 0x0001001458009986 */ /* 0x008fec000c101d12 */
[----:B------:R-:W1:Y:S04]  /*68b0*/  @!P0 LDS.128 R4, [R141+0xe880] ;  /* 0x00e880008d048984 */ /* 0x000e680000000c00 */
[----:B-1----:R1:W-:Y:S02]  /*68c0*/  @!P0 STG.E.128 [R88.64+0x180], R4 ;  /* 0x0001800458008986 */ /* 0x0023e4000c101d12 */
.L_x_777:
[----:B------:R-:W-:Y:S05]  /*68d0*/  BSYNC B0 ;  /* 0x0000000000007941 */ /* 0x000fea0003800000 */
.L_x_776:
[----:B------:R-:W-:Y:S11]  /*68e0*/  ISETP.GE.AND P0, PT, R138, R150, PT ;  /* 0x000000968a00720c */ /* 0x000ff60003f06270 */
[----:B------:R-:W-:Y:S02]  /*68f0*/  @!UPT UIADD3 URZ, URZ, URZ, URZ ;  /* 0x0000003f3f3ff290 */ /* 0x000fe4000fffe03f */
[----:B------:R-:W-:-:S05]  /*6900*/  @P0 BRA `(.L_x_759) ;  /* 0x000000c000000947 */ /* 0x000fca0003800000 */
[----:B------:R-:W-:Y:S02]  /*6910*/  ISETP.GE.AND P0, PT, R14, c[0x0][0x1d4], PT ;  /* 0x000075000e007a0c */ /* 0x000fe40003f06270 */
[----:B------:R-:W-:Y:S02]  /*6920*/  ISETP.GE.AND P2, PT, R12, c[0x0][0x1d4], PT ;  /* 0x000075000c007a0c */ /* 0x000fe40003f46270 */
[----:B------:R-:W-:Y:S09]  /*6930*/  ISETP.GE.AND P1, PT, R140, c[0x0][0x1d4], PT ;  /* 0x000075008c007a0c */ /* 0x000ff20003f26270 */
[----:B------:R-:W2:Y:S04]  /*6940*/  @!P0 LDS.128 R28, [R141+0xb080] ;  /* 0x00b080008d1c8984 */ /* 0x000ea80000000c00 */
[----:B------:R-:W3:Y:S04]  /*6950*/  @!P2 LDS.128 R24, [R141+0xc880] ;  /* 0x00c880008d18a984 */ /* 0x000ee80000000c00 */
[----:B------:R-:W4:Y:S04]  /*6960*/  @!P1 LDS.128 R20, [R141+0xe080] ;  /* 0x00e080008d149984 */ /* 0x000f280000000c00 */
[----:B--2---:R-:W-:Y:S01]  /*6970*/  @!P0 STG.E.128 [R86.64], R28 ;  /* 0x0000001c56008986 */ /* 0x004fe2000c101d12 */
[----:B------:R-:W-:Y:S03]  /*6980*/  ISETP.GE.AND P0, PT, R139, c[0x0][0x1d4], PT ;  /* 0x000075008b007a0c */ /* 0x000fe60003f06270 */
[----:B---3--:R-:W-:Y:S04]  /*6990*/  @!P2 STG.E.128 [R86.64+0x80], R24 ;  /* 0x000080185600a986 */ /* 0x008fe8000c101d12 */
[----:B----4-:R-:W-:Y:S06]  /*69a0*/  @!P1 STG.E.128 [R86.64+0x100], R20 ;  /* 0x0001001456009986 */ /* 0x010fec000c101d12 */
[----:B-1----:R-:W1:Y:S04]  /*69b0*/  @!P0 LDS.128 R4, [R141+0xf880] ;  /* 0x00f880008d048984 */ /* 0x002e680000000c00 */
[----:B-1----:R1:W-:Y:S02]  /*69c0*/  @!P0 STG.E.128 [R86.64+0x180], R4 ;  /* 0x0001800456008986 */ /* 0x0023e4000c101d12 */
.L_x_759:
[----:B------:R-:W-:Y:S05]  /*69d0*/  BSYNC B2 ;  /* 0x0000000000027941 */ /* 0x000fea0003800000 */
.L_x_744:
[----:B-1----:R-:W-:Y:S01]  /*69e0*/  IMAD.IADD R2, R150, 0x1, -R143 ;  /* 0x0000000196027824 */ /* 0x002fe200078e0a8f */
[----:B------:R-:W-:Y:S01]  /*69f0*/  ISETP.NE.AND P3, PT, R148, RZ, PT ;  /* 0x000000ff9400720c */ /* 0x000fe20003f65270 */
[----:B------:R-:W-:Y:S01]  /*6a00*/  IMAD.WIDE.U32 R6, R57, 0x30, RZ ;  /* 0x0000003039067825 */ /* 0x000fe200078e00ff */
[----:B------:R-:W-:Y:S02]  /*6a10*/  BSSY B0, `(.L_x_778) ;  /* 0x000003f000007945 */ /* 0x000fe40003800000 */
[----:B------:R-:W-:Y:S01]  /*6a20*/  ISETP.GE.AND P0, PT, R2, 0x21, PT ;  /* 0x000000210200780c */ /* 0x000fe20003f06270 */
[----:B------:R-:W-:Y:S04]  /*6a30*/  IMAD R5, R102, 0x30, RZ ;  /* 0x0000003066057824 */ /* 0x000fe800078e02ff */
[----:B------:R-:W-:Y:S01]  /*6a40*/  IMAD.IADD R5, R7, 0x1, R5 ;  /* 0x0000000107057824 */ /* 0x000fe200078e0205 */
[----:B------:R-:W-:Y:S04]  /*6a50*/  IADD3 R7, P1, R111, R6, RZ ;  /* 0x000000066f077210 */ /* 0x000fe80007f3e0ff */
[----:B------:R-:W-:Y:S03]  /*6a60*/  IADD3.X R3, R5, R110, RZ, P1, !PT ;  /* 0x0000006e05037210 */ /* 0x000fe60000ffe4ff */
[----:B------:R-:W-:Y:S05]  /*6a70*/  @P0 IADD3 R9, P1, R7, 0x20, RZ ;  /* 0x0000002007090810 */ /* 0x000fea0007f3e0ff */
[----:B------:R-:W-:Y:S01]  /*6a80*/  @P0 IMAD.X R4, RZ, RZ, R3, P1 ;  /* 0x000000ffff040224 */ /* 0x000fe200008e0603 */
[----:B------:R-:W-:Y:S03]  /*6a90*/  ISETP.GE.AND P1, PT, R2, 0x1, PT ;  /* 0x000000010200780c */ /* 0x000fe60003f26270 */
[----:B------:R-:W-:Y:S04]  /*6aa0*/  @P0 IMAD R4, R4, c[0x0][0x258], RZ ;  /* 0x0000960004040a24 */ /* 0x000fe800078e02ff */
[----:B------:R-:W-:Y:S06]  /*6ab0*/  @P0 IMAD R4, R9, c[0x0][0x25c], R4 ;  /* 0x0000970009040a24 */ /* 0x000fec00078e0204 */
[-C--:B------:R-:W-:Y:S01]  /*6ac0*/  @P1 MOV R106, R154.reuse ;  /* 0x0000009a006a1202 */ /* 0x080fe20000000f00 */
[----:B------:R-:W-:Y:S04]  /*6ad0*/  @P1 IMAD R2, R3, c[0x0][0x258], RZ ;  /* 0x0000960003021a24 */ /* 0x000fe800078e02ff */
[C---:B------:R-:W-:Y:S01]  /*6ae0*/  @P1 IMAD.WIDE.U32 R18, R7.reuse, c[0x0][0x258], R106 ;  /* 0x0000960007121a25 */ /* 0x040fe200078e006a */
[----:B------:R-:W-:Y:S03]  /*6af0*/  @P0 MOV R106, R154 ;  /* 0x0000009a006a0202 */ /* 0x000fe60000000f00 */
[----:B------:R-:W-:Y:S01]  /*6b00*/  @P1 IMAD R2, R7, c[0x0][0x25c], R2 ;  /* 0x0000970007021a24 */ /* 0x000fe200078e0202 */
[C---:B------:R-:W-:Y:S03]  /*6b10*/  @P1 LEA R20, P2, R18.reuse, c[0x0][0x250], 0x1 ;  /* 0x0000940012141a11 */ /* 0x040fe600078408ff */
[----:B------:R-:W-:Y:S05]  /*6b20*/  @P1 IMAD.IADD R2, R19, 0x1, R2 ;  /* 0x0000000113021824 */ /* 0x000fea00078e0202 */
[----:B------:R-:W-:Y:S01]  /*6b30*/  @P1 LEA.HI.X R21, R18, c[0x0][0x254], R2, 0x1, P2 ;  /* 0x0000950012151a11 */ /* 0x000fe200010f0c02 */
[----:B------:R-:W-:Y:S04]  /*6b40*/  @P0 IMAD.WIDE.U32 R2, R9, c[0x0][0x258], R106 ;  /* 0x0000960009020a25 */ /* 0x000fe800078e006a */
[----:B------:R-:W-:Y:S01]  /*6b50*/  @!PT LDS RZ, [RZ] ;  /* 0x00000000fffff984 */ /* 0x000fe20000000800 */
[----:B------:R-:W-:Y:S01]  /*6b60*/  @!PT LDS RZ, [RZ] ;  /* 0x00000000fffff984 */ /* 0x000fe20000000800 */
[----:B------:R-:W-:Y:S01]  /*6b70*/  @!PT LDS RZ, [RZ] ;  /* 0x00000000fffff984 */ /* 0x000fe20000000800 */
[----:B------:R1:W-:Y:S01]  /*6b80*/  @P1 LDGSTS.E.BYPASS.LTC128B.128 [R141+0x4080], [R20.64], !P3 ;  /* 0x04080000148d1fae */ /* 0x0003e2000d901d52 */
[C---:B------:R-:W-:Y:S01]  /*6b90*/  @P0 LEA R8, P2, R2.reuse, c[0x0][0x250], 0x1 ;  /* 0x0000940002080a11 */ /* 0x040fe200078408ff */
[----:B------:R-:W-:Y:S02]  /*6ba0*/  @P0 IMAD.IADD R4, R3, 0x1, R4 ;  /* 0x0000000103040824 */ /* 0x000fe400078e0204 */
[----:B------:R1:W-:Y:S03]  /*6bb0*/  @P1 LDGSTS.E.BYPASS.LTC128B.128 [R141+0x5880], [R20.64+0x80], !P5 ;  /* 0x05880080148d1fae */ /* 0x0003e6000e901d52 */
[----:B------:R-:W-:Y:S01]  /*6bc0*/  @P0 LEA.HI.X R9, R2, c[0x0][0x254], R4, 0x1, P2 ;  /* 0x0000950002090a11 */ /* 0x000fe200010f0c04 */
[----:B------:R1:W-:Y:S04]  /*6bd0*/  @P1 LDGSTS.E.BYPASS.LTC128B.128 [R141+0x7080], [R20.64+0x100], !P6 ;  /* 0x07080100148d1fae */ /* 0x0003e8000f101d52 */
[----:B------:R1:W-:Y:S01]  /*6be0*/  @P1 LDGSTS.E.BYPASS.LTC128B.128 [R141+0x8880], [R20.64+0x180], !P4 ;  /* 0x08880180148d1fae */ /* 0x0003e2000e101d52 */
[----:B------:R-:W-:Y:S03]  /*6bf0*/  ISETP.GT.AND P1, PT, R150, R143, PT ;  /* 0x0000008f9600720c */ /* 0x000fe60003f24270 */
[----:B------:R1:W-:Y:S04]  /*6c00*/  @P0 LDGSTS.E.BYPASS.LTC128B.128 [R141+0x5080], [R8.64], !P3 ;  /* 0x05080000088d0fae */ /* 0x0003e8000d901d52 */
[----:B------:R1:W-:Y:S04]  /*6c10*/  @P0 LDGSTS.E.BYPASS.LTC128B.128 [R141+0x6880], [R8.64+0x80], !P5 ;  /* 0x06880080088d0fae */ /* 0x0003e8000e901d52 */
[----:B------:R1:W-:Y:S04]  /*6c20*/  @P0 LDGSTS.E.BYPASS.LTC128B.128 [R141+0x8080], [R8.64+0x100], !P6 ;  /* 0x08080100088d0fae */ /* 0x0003e8000f101d52 */
[----:B------:R1:W-:Y:S01]  /*6c30*/  @P0 LDGSTS.E.BYPASS.LTC128B.128 [R141+0x9880], [R8.64+0x180], !P4 ;  /* 0x09880180088d0fae */ /* 0x0003e2000e101d52 */
[----:B------:R-:W-:Y:S03]  /*6c40*/  IADD3 R3, P0, R105, R6, RZ ;  /* 0x0000000669037210 */ /* 0x000fe60007f1e0ff */
[----:B------:R-:W0:Y:S01]  /*6c50*/  LDGDEPBAR ;  /* 0x00000000000079af */ /* 0x000e220000000000 */
[----:B------:R-:W-:Y:S01]  /*6c60*/  IADD3.X R2, R5, R104, RZ, P0, !PT ;  /* 0x0000006805027210 */ /* 0x000fe200007fe4ff */
[----:B------:R-:W-:Y:S04]  /*6c70*/  DEPBAR.LE SB0, 0x0 ;  /* 0x000080000000791a */ /* 0x000fe80000000000 */
[----:B------:R-:W-:Y:S06]  /*6c80*/  BAR.SYNC.DEFER_BLOCKING 0x0 ;  /* 0x0000000000007b1d */ /* 0x000fec0000010000 */
[----:B------:R-:W-:-:S05]  /*6c90*/  @!P1 BRA `(.L_x_779) ;  /* 0x0000016000009947 */ /* 0x000fca0003800000 */
[----:B-1----:R-:W-:Y:S01]  /*6ca0*/  IMAD.MOV.U32 R102, RZ, RZ, R152 ;  /* 0x000000ffff667224 */ /* 0x002fe200078e0098 */
[----:B------:R-:W-:Y:S01]  /*6cb0*/  ISETP.GE.AND P1, PT, R14, c[0x0][0x1d4], PT ;  /* 0x000075000e007a0c */ /* 0x000fe20003f26270 */
[----:B------:R-:W-:Y:S02]  /*6cc0*/  IMAD R4, R2, c[0x0][0x208], RZ ;  /* 0x0000820002047a24 */ /* 0x000fe400078e02ff */
[C---:B------:R-:W-:Y:S04]  /*6cd0*/  IMAD.WIDE.U32 R6, R3.reuse, c[0x0][0x208], R102 ;  /* 0x0000820003067a25 */ /* 0x040fe800078e0066 */
[----:B------:R-:W-:Y:S01]  /*6ce0*/  IMAD R4, R3, c[0x0][0x20c], R4 ;  /* 0x0000830003047a24 */ /* 0x000fe200078e0204 */
[C---:B------:R-:W-:Y:S03]  /*6cf0*/  LEA R8, P0, R6.reuse, c[0x0][0x1f8], 0x1 ;  /* 0x00007e0006087a11 */ /* 0x040fe600078008ff */
[----:B------:R-:W-:Y:S02]  /*6d00*/  IMAD.IADD R4, R7, 0x1, R4 ;  /* 0x0000000107047824 */ /* 0x000fe400078e0204 */
[----:B------:R-:W1:Y:S03]  /*6d10*/  @!P1 LDS.128 R28, [R141+0x4080] ;  /* 0x004080008d1c9984 */ /* 0x000e660000000c00 */
[----:B------:R-:W-:Y:S02]  /*6d20*/  LEA.HI.X R9, R6, c[0x0][0x1fc], R4, 0x1, P0 ;  /* 0x00007f0006097a11 */ /* 0x000fe400000f0c04 */
[----:B------:R-:W-:Y:S11]  /*6d30*/  ISETP.GE.AND P0, PT, R12, c[0x0][0x1d4], PT ;  /* 0x000075000c007a0c */ /* 0x000ff60003f06270 */
[----:B------:R-:W-:Y:S02]  /*6d40*/  @!UPT UIADD3 URZ, URZ, URZ, URZ ;  /* 0x0000003f3f3ff290 */ /* 0x000fe4000fffe03f */
[----:B------:R-:W2:Y:S04]  /*6d50*/  @!P0 LDS.128 R24, [R141+0x5880] ;  /* 0x005880008d188984 */ /* 0x000ea80000000c00 */
[----:B-1----:R-:W-:Y:S01]  /*6d60*/  @!P1 STG.E.128 [R8.64], R28 ;  /* 0x0000001c08009986 */ /* 0x002fe2000c101d12 */
[----:B------:R-:W-:Y:S11]  /*6d70*/  ISETP.GE.AND P1, PT, R140, c[0x0][0x1d4], PT ;  /* 0x000075008c007a0c */ /* 0x000ff60003f26270 */
[----:B------:R-:W-:Y:S02]  /*6d80*/  @!UPT UIADD3 URZ, URZ, URZ, URZ ;  /* 0x0000003f3f3ff290 */ /* 0x000fe4000fffe03f */
[----:B------:R-:W1:Y:S04]  /*6d90*/  @!P1 LDS.128 R20, [R141+0x7080] ;  /* 0x007080008d149984 */ /* 0x000e680000000c00 */
[----:B--2---:R-:W-:Y:S01]  /*6da0*/  @!P0 STG.E.128 [R8.64+0x80], R24 ;  /* 0x0000801808008986 */ /* 0x004fe2000c101d12 */
[----:B------:R-:W-:Y:S11]  /*6db0*/  ISETP.GE.AND P0, PT, R139, c[0x0][0x1d4], PT ;  /* 0x000075008b007a0c */ /* 0x000ff60003f06270 */
[----:B------:R-:W-:Y:S02]  /*6dc0*/  @!UPT UIADD3 URZ, URZ, URZ, URZ ;  /* 0x0000003f3f3ff290 */ /* 0x000fe4000fffe03f */
[----:B------:R-:W2:Y:S04]  /*6dd0*/  @!P0 LDS.128 R4, [R141+0x8880] ;  /* 0x008880008d048984 */ /* 0x000ea80000000c00 */
[----:B-1----:R1:W-:Y:S04]  /*6de0*/  @!P1 STG.E.128 [R8.64+0x100], R20 ;  /* 0x0001001408009986 */ /* 0x0023e8000c101d12 */
[----:B--2---:R1:W-:Y:S02]  /*6df0*/  @!P0 STG.E.128 [R8.64+0x180], R4 ;  /* 0x0001800408008986 */ /* 0x0043e4000c101d12 */
.L_x_779:
[----:B-1----:R-:W-:Y:S05]  /*6e00*/  BSYNC B0 ;  /* 0x0000000000007941 */ /* 0x002fea0003800000 */
.L_x_778:
[----:B------:R-:W-:Y:S01]  /*6e10*/  ISETP.GE.AND P0, PT, R138, R150, PT ;  /* 0x000000968a00720c */ /* 0x000fe20003f06270 */
[----:B------:R-:W-:Y:S01]  /*6e20*/  @!UPT UIADD3 URZ, URZ, URZ, URZ ;  /* 0x0000003f3f3ff290 */ /* 0x000fe2000fffe03f */
[----:B------:R-:W-:Y:S11]  /*6e30*/  BSSY B0, `(.L_x_780) ;  /* 0x000001a000007945 */ /* 0x000ff60003800000 */
[----:B------:R-:W-:-:S05]  /*6e40*/  @P0 BRA `(.L_x_781) ;  /* 0x0000018000000947 */ /* 0x000fca0003800000 */
[----:B------:R-:W-:Y:S01]  /*6e50*/  IADD3 R3, P0, R3, 0x20, RZ ;  /* 0x0000002003037810 */ /* 0x000fe20007f1e0ff */
[----:B------:R-:W-:Y:S01]  /*6e60*/  IMAD.MOV.U32 R102, RZ, RZ, R152 ;  /* 0x000000ffff667224 */ /* 0x000fe200078e0098 */
[----:B------:R-:W-:Y:S03]  /*6e70*/  ISETP.GE.AND P1, PT, R14, c[0x0][0x1d4], PT ;  /* 0x000075000e007a0c */ /* 0x000fe60003f26270 */
[----:B------:R-:W-:Y:S02]  /*6e80*/  IMAD.X R2, RZ, RZ, R2, P0 ;  /* 0x000000ffff027224 */ /* 0x000fe400000e0602 */
[C---:B------:R-:W-:Y:S04]  /*6e90*/  IMAD.WIDE.U32 R4, R3.reuse, c[0x0][0x208], R102 ;  /* 0x0000820003047a25 */ /* 0x040fe800078e0066 */
[----:B------:R-:W-:Y:S01]  /*6ea0*/  IMAD R2, R2, c[0x0][0x208], RZ ;  /* 0x0000820002027a24 */ /* 0x000fe200078e02ff */
[C---:B------:R-:W-:Y:S03]  /*6eb0*/  LEA R8, P0, R4.reuse, c[0x0][0x1f8], 0x1 ;  /* 0x00007e0004087a11 */ /* 0x040fe600078008ff */
[----:B------:R-:W1:Y:S01]  /*6ec0*/  @!P1 LDS.128 R28, [R141+0x5080] ;  /* 0x005080008d1c9984 */ /* 0x000e620000000c00 */
[----:B------:R-:W-:Y:S04]  /*6ed0*/  IMAD R2, R3, c[0x0][0x20c], R2 ;  /* 0x0000830003027a24 */ /* 0x000fe800078e0202 */
[----:B------:R-:W-:Y:S05]  /*6ee0*/  IMAD.IADD R2, R5, 0x1, R2 ;  /* 0x0000000105027824 */ /* 0x000fea00078e0202 */
        /* <DEDUP_REMOVED lines=14> */
.L_x_781:
[----:B------:R-:W-:Y:S05]  /*6fd0*/  BSYNC B0 ;  /* 0x0000000000007941 */ /* 0x000fea0003800000 */
.L_x_780:
[----:B------:R-:W-:Y:S11]  /*6fe0*/  ISETP.GT.AND P3, PT, R57, R118, PT ;  /* 0x000000763900720c */ /* 0x000ff60003f64270 */
[----:B------:R-:W-:Y:S02]  /*6ff0*/  @!UPT UIADD3 URZ, URZ, URZ, URZ ;  /* 0x0000003f3f3ff290 */ /* 0x000fe4000fffe03f */
[----:B------:R-:W-:-:S05]  /*7000*/  @!P3 BRA `(.L_x_782) ;  /* 0x000001e00000b947 */ /* 0x000fca0003800000 */
[----:B-1----:R-:W-:Y:S01]  /*7010*/  IADD3 R4, R57, -0x1, RZ ;  /* 0xffffffff39047810 */ /* 0x002fe20007ffe0ff */
[----:B------:R-:W-:Y:S01]  /*7020*/  IMAD.MOV.U32 R6, RZ, RZ, R158 ;  /* 0x000000ffff067224 */ /* 0x000fe200078e009e */
[----:B------:R-:W-:Y:S01]  /*7030*/  ISETP.GE.AND P1, PT, R135, 0x1, PT ;  /* 0x000000018700780c */ /* 0x000fe20003f26270 */
[----:B------:R-:W-:Y:S01]  /*7040*/  IMAD.MOV.U32 R7, RZ, RZ, R175 ;  /* 0x000000ffff077224 */ /* 0x000fe200078e00af */
[----:B------:R-:W-:Y:S01]  /*7050*/  SHF.R.S32.HI R3, RZ, 0x1f, R4 ;  /* 0x0000001fff037819 */ /* 0x000fe20000011404 */
[C---:B------:R-:W-:Y:S02]  /*7060*/  IMAD R2, R4.reuse, UR9, RZ ;  /* 0x0000000904027c24 */ /* 0x040fe4000f8e02ff */
[----:B------:R-:W-:Y:S04]  /*7070*/  IMAD.WIDE.U32 R4, R4, UR16, R6 ;  /* 0x0000001004047c25 */ /* 0x000fe8000f8e0006 */
[----:B------:R-:W-:Y:S04]  /*7080*/  IMAD R2, R3, UR16, R2 ;  /* 0x0000001003027c24 */ /* 0x000fe8000f8e0202 */
[----:B------:R-:W-:Y:S01]  /*7090*/  IMAD.IADD R2, R5, 0x1, R2 ;  /* 0x0000000105027824 */ /* 0x000fe200078e0202 */
[C---:B------:R-:W-:Y:S04]  /*70a0*/  @P1 LEA R6, P0, R4.reuse, c[0x0][0x220], 0x1 ;  /* 0x0000880004061a11 */ /* 0x040fe800078008ff */
[C---:B------:R-:W-:Y:S02]  /*70b0*/  @P1 LEA.HI.X R7, R4.reuse, c[0x0][0x224], R2, 0x1, P0 ;  /* 0x0000890004071a11 */ /* 0x040fe400000f0c02 */
[----:B------:R-:W-:Y:S11]  /*70c0*/  ISETP.GE.AND P0, PT, R135, 0x21, PT ;  /* 0x000000218700780c */ /* 0x000ff60003f06270 */
[----:B------:R-:W-:Y:S02]  /*70d0*/  @!UPT UIADD3 URZ, URZ, URZ, URZ ;  /* 0x0000003f3f3ff290 */ /* 0x000fe4000fffe03f */
[----:B------:R-:W-:Y:S04]  /*70e0*/  @P0 IADD3 R3, P2, R4, UR11, RZ ;  /* 0x0000000b04030c10 */ /* 0x000fe8000ff5e0ff */
[----:B------:R-:W-:Y:S02]  /*70f0*/  @P0 IADD3.X R2, R2, UR10, RZ, P2, !PT ;  /* 0x0000000a02020c10 */ /* 0x000fe400097fe4ff */
[C---:B------:R-:W-:Y:S04]  /*7100*/  @P0 LEA R4, P2, R3.reuse, c[0x0][0x220], 0x1 ;  /* 0x0000880003040a11 */ /* 0x040fe800078408ff */
[----:B------:R-:W-:Y:S02]  /*7110*/  @P0 LEA.HI.X R5, R3, c[0x0][0x224], R2, 0x1, P2 ;  /* 0x0000890003050a11 */ /* 0x000fe400010f0c02 */
[----:B------:R-:W-:Y:S11]  /*7120*/  ISETP.NE.AND P2, PT, R148, RZ, PT ;  /* 0x000000ff9400720c */ /* 0x000ff60003f45270 */
[----:B------:R-:W-:Y:S02]  /*7130*/  @!UPT UIADD3 URZ, URZ, URZ, URZ ;  /* 0x0000003f3f3ff290 */ /* 0x000fe4000fffe03f */
        /* <DEDUP_REMOVED lines=11> */
.L_x_782:
[----:B------:R-:W0:Y:S01]  /*71f0*/  LDGDEPBAR ;  /* 0x00000000000079af */ /* 0x000e220000000000 */
[----:B------:R-:W-:Y:S01]  /*7200*/  IADD3 R57, R57, -0x1, RZ ;  /* 0xffffffff39397810 */ /* 0x000fe20007ffe0ff */
[----:B------:R-:W-:-:S05]  /*7210*/  @P3 BRA `(.L_x_783) ;  /* 0xffffa7d000003947 */ /* 0x000fca000383ffff */
[----:B------:R-:W-:Y:S06]  /*7220*/  BAR.SYNC.DEFER_BLOCKING 0x0 ;  /* 0x0000000000007b1d */ /* 0x000fec0000010000 */
.L_x_743:
[----:B-1----:R-:W-:Y:S01]  /*7230*/  ISETP.GE.AND P0, PT, R99, 0x1, PT ;  /* 0x000000016300780c */ /* 0x002fe20003f06270 */
[----:B------:R-:W-:Y:S01]  /*7240*/  IMAD.IADD R3, R142, 0x1, R145 ;  /* 0x000000018e037824 */ /* 0x000fe200078e0291 */
[----:B------:R-:W-:Y:S01]  /*7250*/  PLOP3.LUT P2, PT, PT, PT, PT, 0x80, 0x0 ;  /* 0x000000000000781c */ /* 0x000fe20003f4f070 */
        /* <DEDUP_REMOVED lines=74> */
[----:B------:R-:W-:Y:S01]  /*7700*/  IMAD.MOV.U32 R0, RZ, RZ, c[0x0][0x2c4] ;  /* 0x0000b100ff007624 */ /* 0x000fe200078e00ff */
[----:B------:R-:W-:Y:S01]  /*7710*/  SHF.R.S32.HI R7, RZ, 0x1f, R144 ;  /* 0x0000001fff077819 */ /* 0x000fe20000011490 */
[----:B------:R-:W-:Y:S01]  /*7720*/  IMAD.WIDE.U32 R4, R144, c[0x0][0x178], RZ ;  /* 0x00005e0090047a25 */ /* 0x000fe200078e00ff */
[-C--:B------:R-:W-:Y:S01]  /*7730*/  LEA.HI R158, R19, R98.reuse, RZ, 0x3 ;  /* 0x00000062139e7211 */ /* 0x080fe200078f18ff */
[----:B------:R-:W-:Y:S01]  /*7740*/  BSSY B0, `(.L_x_785) ;  /* 0x00000bd000007945 */ /* 0x000fe20003800000 */
[----:B------:R-:W-:Y:S01]  /*7750*/  ISETP.NE.AND P1, PT, R0, 0x1, PT ;  /* 0x000000010000780c */ /* 0x000fe20003f25270 */
[----:B------:R-:W-:Y:S01]  /*7760*/  IMAD R7, R7, c[0x0][0x178], RZ ;  /* 0x00005e0007077a24 */ /* 0x000fe200078e02ff */
[----:B------:R-:W-:Y:S01]  /*7770*/  LOP3.LUT R17, R158, 0xfffffff8, RZ, 0xc0, !PT ;  /* 0xfffffff89e117812 */ /* 0x000fe200078ec0ff */
[----:B------:R-:W-:Y:S01]  /*7780*/  IMAD R0, R121, c[0x0][0x1b8], RZ ;  /* 0x00006e0079007a24 */ /* 0x000fe200078e02ff */
[----:B------:R-:W-:Y:S01]  /*7790*/  SHF.R.S32.HI R158, RZ, 0x3, R158 ;  /* 0x00000003ff9e7819 */ /* 0x000fe2000001149e */
[----:B------:R-:W-:Y:S01]  /*77a0*/  IMAD R7, R144, c[0x0][0x17c], R7 ;  /* 0x00005f0090077a24 */ /* 0x000fe200078e0207 */
[----:B------:R-:W-:Y:S01]  /*77b0*/  ISETP.NE.U32.AND P0, PT, RZ, c[0x0][0x348], PT ;  /* 0x0000d200ff007a0c */ /* 0x000fe20003f05070 */
[----:B------:R-:W-:Y:S01]  /*77c0*/  IMAD.IADD R17, R98, 0x1, -R17 ;  /* 0x0000000162117824 */ /* 0x000fe200078e0a11 */
[----:B------:R-:W-:Y:S01]  /*77d0*/  LEA.HI R45, R19, R98, RZ, 0x6 ;  /* 0x00000062132d7211 */ /* 0x000fe200078f30ff */
[----:B------:R-:W-:Y:S01]  /*77e0*/  IMAD.IADD R5, R5, 0x1, R7 ;  /* 0x0000000105057824 */ /* 0x000fe200078e0207 */
[----:B------:R-:W-:Y:S01]  /*77f0*/  SHF.R.S32.HI R7, RZ, 0x1f, R216 ;  /* 0x0000001fff077819 */ /* 0x000fe200000114d8 */
[----:B------:R-:W-:Y:S01]  /*7800*/  IMAD R11, R17, 0x20, R158 ;  /* 0x00000020110b7824 */ /* 0x000fe200078e029e */
[----:B------:R-:W-:Y:S01]  /*7810*/  ISETP.NE.AND.EX P0, PT, RZ, c[0x0][0x34c], PT, P0 ;  /* 0x0000d300ff007a0c */ /* 0x000fe20003f05300 */
[----:B------:R-:W-:Y:S01]  /*7820*/  IMAD R9, R215, c[0x0][0x1bc], R0 ;  /* 0x00006f00d7097a24 */ /* 0x000fe200078e0200 */
[----:B------:R-:W-:Y:S01]  /*7830*/  LOP3.LUT R217, R217, 0xfffffffd, RZ, 0xc0, !PT ;  /* 0xfffffffdd9d97812 */ /* 0x000fe200078ec0ff */
[----:B------:R-:W-:Y:S01]  /*7840*/  IMAD R11, R100, 0x80, R11 ;  /* 0x00000080640b7824 */ /* 0x000fe200078e020b */
[----:B------:R-:W-:Y:S01]  /*7850*/  SEL R15, R7, RZ, !P0 ;  /* 0x000000ff070f7207 */ /* 0x000fe20004000000 */
[----:B------:R-:W-:Y:S01]  /*7860*/  IMAD.WIDE.U32 R4, R215, c[0x0][0x1b8], R4 ;  /* 0x00006e00d7047a25 */ /* 0x000fe200078e0004 */
[----:B------:R-:W-:-:S03]  /*7870*/  SEL R12, R216, RZ, !P0 ;  /* 0x000000ffd80c7207 */ /* 0x000fc60004000000 */
[----:B------:R-:W-:-:S04]  /*7880*/  @P1 IMAD.HI.U32 R0, R11, c[0x0][0x2c8], RZ ;  /* 0x0000b2000b001a27 */ /* 0x000fc800078e00ff */
[----:B------:R-:W-:Y:S01]  /*7890*/  IMAD.MOV.U32 R10, RZ, RZ, R11 ;  /* 0x000000ffff0a7224 */ /* 0x000fe200078e000b */
[----:B------:R-:W-:Y:S01]  /*78a0*/  @P1 SHF.R.U32.HI R10, RZ, c[0x0][0x2cc], R0 ;  /* 0x0000b300ff0a1a19 */ /* 0x000fe20000011600 */
[----:B------:R-:W-:Y:S02]  /*78b0*/  IMAD R15, R15, c[0x0][0x1c0], RZ ;  /* 0x000070000f0f7a24 */ /* 0x000fe400078e02ff */
[----:B------:R-:W-:Y:S01]  /*78c0*/  IMAD.IADD R5, R5, 0x1, R9 ;  /* 0x0000000105057824 */ /* 0x000fe200078e0209 */
[----:B------:R-:W-:Y:S01]  /*78d0*/  SHF.R.S32.HI R9, RZ, 0x1f, R10 ;  /* 0x0000001fff097819 */ /* 0x000fe2000001140a */
[C---:B------:R-:W-:Y:S02]  /*78e0*/  IMAD R15, R12.reuse, c[0x0][0x1c4], R15 ;  /* 0x000071000c0f7a24 */ /* 0x040fe400078e020f */
[----:B------:R-:W-:Y:S01]  /*78f0*/  IMAD.WIDE.U32 R12, R12, c[0x0][0x1c0], R4 ;  /* 0x000070000c0c7a25 */ /* 0x000fe200078e0004 */
[----:B------:R-:W-:-:S03]  /*7900*/  LEA.HI R5, R19, R98, RZ, 0x4 ;  /* 0x0000006213057211 */ /* 0x000fc600078f20ff */
[----:B------:R-:W-:Y:S01]  /*7910*/  IMAD.MOV R14, RZ, RZ, -R10 ;  /* 0x000000ffff0e7224 */ /* 0x000fe200078e0a0a */
[----:B------:R-:W-:Y:S01]  /*7920*/  SHF.R.S32.HI R6, RZ, 0x4, R5 ;  /* 0x00000004ff067819 */ /* 0x000fe20000011405 */
[----:B------:R-:W-:Y:S02]  /*7930*/  IMAD R9, R9, c[0x0][0x1b0], RZ ;  /* 0x00006c0009097a24 */ /* 0x000fe400078e02ff */
[----:B------:R-:W-:Y:S01]  /*7940*/  IMAD.IADD R13, R13, 0x1, R15 ;  /* 0x000000010d0d7824 */ /* 0x000fe200078e020f */
[C---:B------:R-:W-:Y:S01]  /*7950*/  LEA.HI R15, R5.reuse, R6, RZ, 0x1 ;  /* 0x00000006050f7211 */ /* 0x040fe200078f08ff */
[----:B------:R-:W-:Y:S01]  /*7960*/  IMAD R14, R14, c[0x0][0x2c4], R11 ;  /* 0x0000b1000e0e7a24 */ /* 0x000fe200078e020b */
[----:B------:R-:W-:Y:S01]  /*7970*/  LOP3.LUT R5, R5, 0xfffffff0, RZ, 0xc0, !PT ;  /* 0xfffffff005057812 */ /* 0x000fe200078ec0ff */
[----:B------:R-:W-:Y:S01]  /*7980*/  IMAD R2, R100, 0x80, R158 ;  /* 0x0000008064027824 */ /* 0x000fe200078e029e */
[----:B------:R-:W-:Y:S01]  /*7990*/  LOP3.LUT R15, R15, 0xfffffffe, RZ, 0xc0, !PT ;  /* 0xfffffffe0f0f7812 */ /* 0x000fe200078ec0ff */
[----:B------:R-:W-:-:S02]  /*79a0*/  IMAD R9, R10, c[0x0][0x1b4], R9 ;  /* 0x00006d000a097a24 */ /* 0x000fc400078e0209 */
[----:B------:R-:W-:Y:S01]  /*79b0*/  IMAD.WIDE.U32 R10, R10, c[0x0][0x1b0], R12 ;  /* 0x00006c000a0a7a25 */ /* 0x000fe200078e000c */
[----:B------:R-:W-:Y:S02]  /*79c0*/  SHF.R.S32.HI R13, RZ, 0x1f, R14 ;  /* 0x0000001fff0d7819 */ /* 0x000fe4000001140e */
[----:B------:R-:W-:Y:S01]  /*79d0*/  IADD3 R0, R2, 0x20, RZ ;  /* 0x0000002002007810 */ /* 0x000fe20007ffe0ff */
[----:B------:R-:W-:Y:S02]  /*79e0*/  IMAD R33, R146, c[0x0][0x2c4], RZ ;  /* 0x0000b10092217a24 */ /* 0x000fe400078e02ff */
[----:B------:R-:W-:Y:S02]  /*79f0*/  IMAD R13, R13, c[0x0][0x1a8], RZ ;  /* 0x00006a000d0d7a24 */ /* 0x000fe400078e02ff */
[----:B------:R-:W-:Y:S01]  /*7a00*/  IMAD.IADD R11, R11, 0x1, R9 ;  /* 0x000000010b0b7824 */ /* 0x000fe200078e0209 */
[----:B------:R-:W-:Y:S01]  /*7a10*/  ISETP.GE.AND P0, PT, R0, R33, PT ;  /* 0x000000210000720c */ /* 0x000fe20003f06270 */
[----:B------:R-:W-:Y:S01]  /*7a20*/  IMAD.IADD R6, R6, 0x1, -R15 ;  /* 0x0000000106067824 */ /* 0x000fe200078e0a0f */
[----:B------:R-:W-:Y:S01]  /*7a30*/  SHF.R.S32.HI R9, RZ, 0x1f, R3 ;  /* 0x0000001fff097819 */ /* 0x000fe20000011403 */
[C---:B------:R-:W-:Y:S01]  /*7a40*/  IMAD R8, R14.reuse, c[0x0][0x1ac], R13 ;  /* 0x00006b000e087a24 */ /* 0x040fe200078e020d */
[----:B------:R-:W-:Y:S01]  /*7a50*/  P2R R0, PR, RZ, 0x1 ;  /* 0x00000001ff007803 */ /* 0x000fe20000000000 */
[----:B------:R-:W-:Y:S01]  /*7a60*/  IMAD.WIDE.U32 R14, R14, c[0x0][0x1a8], R10 ;  /* 0x00006a000e0e7a25 */ /* 0x000fe200078e000a */
[----:B------:R-:W-:-:S02]  /*7a70*/  IADD3 R3, P0, R158, R3, RZ ;  /* 0x000000039e037210 */ /* 0x000fc40007f1e0ff */
[----:B------:R-:W-:Y:S01]  /*7a80*/  ISETP.GE.AND P1, PT, R2, R33, PT ;  /* 0x000000210200720c */ /* 0x000fe20003f26270 */
[----:B------:R-:W-:Y:S01]  /*7a90*/  IMAD.IADD R8, R15, 0x1, R8 ;  /* 0x000000010f087824 */ /* 0x000fe200078e0208 */
[----:B------:R-:W-:Y:S01]  /*7aa0*/  LEA.HI.X.SX32 R24, R158, R9, 0x1, P0 ;  /* 0x000000099e187211 */ /* 0x000fe200000f0eff */
[----:B------:R-:W-:Y:S01]  /*7ab0*/  IMAD.SHL.U32 R42, R17, 0x8, RZ ;  /* 0x00000008112a7824 */ /* 0x000fe200078e00ff */
[----:B------:R-:W-:Y:S01]  /*7ac0*/  LEA R9, P0, R14, c[0x0][0x160], 0x1 ;  /* 0x000058000e097a11 */ /* 0x000fe200078008ff */
[----:B------:R-:W-:Y:S02]  /*7ad0*/  IMAD.IADD R12, R98, 0x1, -R5 ;  /* 0x00000001620c7824 */ /* 0x000fe400078e0a05 */
[----:B------:R-:W-:Y:S01]  /*7ae0*/  IMAD R26, R24, c[0x0][0x1e0], RZ ;  /* 0x00007800181a7a24 */ /* 0x000fe200078e02ff */
[----:B------:R-:W-:Y:S01]  /*7af0*/  LEA.HI.X R8, R14, c[0x0][0x164], R8, 0x1, P0 ;  /* 0x000059000e087a11 */ /* 0x000fe200000f0c08 */
[----:B------:R-:W1:Y:S01]  /*7b00*/  SHFL.IDX PT, R20, R9, RZ, 0x181f ;  /* 0x00181fff09147589 */ /* 0x000e6200000e0000 */
[----:B------:R-:W-:Y:S01]  /*7b10*/  SHF.R.S32.HI R43, RZ, 0x1f, R42 ;  /* 0x0000001fff2b7819 */ /* 0x000fe2000001142a */
[----:B------:R-:W-:-:S02]  /*7b20*/  IMAD R24, R24, c[0x0][0x208], RZ ;  /* 0x0000820018187a24 */ /* 0x000fc400078e02ff */
[----:B------:R-:W3:Y:S01]  /*7b30*/  SHFL.IDX PT, R21, R8, RZ, 0x181f ;  /* 0x00181fff08157589 */ /* 0x000ee200000e0000 */
[C---:B------:R-:W-:Y:S02]  /*7b40*/  IMAD R26, R3.reuse, c[0x0][0x1e4], R26 ;  /* 0x00007900031a7a24 */ /* 0x040fe400078e021a */
[C---:B------:R-:W-:Y:S02]  /*7b50*/  IMAD R24, R3.reuse, c[0x0][0x20c], R24 ;  /* 0x0000830003187a24 */ /* 0x040fe400078e0218 */
[----:B------:R-:W-:-:S04]  /*7b60*/  IMAD.WIDE.U32 R30, R3, c[0x0][0x1e0], R42 ;  /* 0x00007800031e7a25 */ /* 0x000fc800078e002a */
[----:B------:R-:W-:Y:S01]  /*7b70*/  IMAD.WIDE.U32 R28, R3, c[0x0][0x208], R42 ;  /* 0x00008200031c7a25 */ /* 0x000fe200078e002a */
[----:B------:R-:W-:-:S03]  /*7b80*/  SHF.R.S32.HI R3, RZ, 0x1f, R12 ;  /* 0x0000001fff037819 */ /* 0x000fc6000001140c */
[----:B------:R-:W-:Y:S01]  /*7b90*/  IMAD.SHL.U32 R32, R17, 0x8, RZ ;  /* 0x0000000811207824 */ /* 0x000fe200078e00ff */
[----:B------:R-:W-:Y:S01]  /*7ba0*/  LEA.HI R18, R3, R12, RZ, 0x3 ;  /* 0x0000000c03127211 */ /* 0x000fe200078f18ff */
[----:B------:R-:W-:Y:S02]  /*7bb0*/  IMAD.IADD R27, R31, 0x1, R26 ;  /* 0x000000011f1b7824 */ /* 0x000fe400078e021a */
[----:B------:R-:W-:Y:S01]  /*7bc0*/  IMAD.IADD R25, R29, 0x1, R24 ;  /* 0x000000011d197824 */ /* 0x000fe200078e0218 */
[----:B------:R-:W-:Y:S01]  /*7bd0*/  IADD3 R4, R32, 0x80, RZ ;  /* 0x0000008020047810 */ /* 0x000fe20007ffe0ff */
[----:B------:R-:W-:Y:S01]  /*7be0*/  IMAD.MOV.U32 R26, RZ, RZ, R30 ;  /* 0x000000ffff1a7224 */ /* 0x000fe200078e001e */
[----:B------:R-:W-:Y:S01]  /*7bf0*/  LOP3.LUT R3, R18, 0xfffffff8, RZ, 0xc0, !PT ;  /* 0xfffffff812037812 */ /* 0x000fe200078ec0ff */
[----:B------:R-:W-:Y:S01]  /*7c00*/  IMAD.MOV.U32 R24, RZ, RZ, R28 ;  /* 0x000000ffff187224 */ /* 0x000fe200078e001c */
[----:B------:R-:W-:Y:S01]  /*7c10*/  @!P1 SHF.R.S32.HI R5, RZ, 0x1f, R4 ;  /* 0x0000001fff059819 */ /* 0x000fe20000011404 */
[----:B------:R-:W-:Y:S01]  /*7c20*/  IMAD.WIDE.U32 R28, R215, c[0x0][0x1e8], R26 ;  /* 0x00007a00d71c7a25 */ /* 0x000fe200078e001a */
[----:B------:R-:W-:-:S02]  /*7c30*/  ISETP.GE.AND P6, PT, R4, c[0x0][0x198], PT ;  /* 0x0000660004007a0c */ /* 0x000fc40003fc6270 */
[----:B------:R-:W-:Y:S01]  /*7c40*/  @!P1 LEA.HI R10, R5, R4, RZ, 0x3 ;  /* 0x00000004050a9211 */ /* 0x000fe200078f18ff */
[----:B------:R-:W-:Y:S01]  /*7c50*/  IMAD.WIDE.U32 R26, R215, c[0x0][0x210], R24 ;  /* 0x00008400d71a7a25 */ /* 0x000fe200078e0018 */
[C---:B-1----:R-:W-:Y:S02]  /*7c60*/  @!P1 LEA R24, P0, R32.reuse, R20, 0x1 ;  /* 0x0000001420189211 */ /* 0x042fe400078008ff */
[----:B------:R-:W-:Y:S01]  /*7c70*/  IADD3 R5, R32, 0xc0, RZ ;  /* 0x000000c020057810 */ /* 0x000fe20007ffe0ff */
[----:B------:R-:W-:Y:S01]  /*7c80*/  IMAD.IADD R3, R12, 0x1, -R3 ;  /* 0x000000010c037824 */ /* 0x000fe200078e0a03 */
[----:B---3--:R-:W-:Y:S01]  /*7c90*/  @!P1 LEA.HI.X R25, R32, R21, R43, 0x1, P0 ;  /* 0x0000001520199211 */ /* 0x008fe200000f0c2b */
[----:B------:R-:W-:Y:S01]  /*7ca0*/  IMAD R12, R121, c[0x0][0x210], RZ ;  /* 0x00008400790c7a24 */ /* 0x000fe200078e02ff */
[----:B------:R-:W-:Y:S01]  /*7cb0*/  P2R R11, PR, RZ, 0x40 ;  /* 0x00000040ff0b7803 */ /* 0x000fe20000000000 */
[C---:B------:R-:W-:Y:S01]  /*7cc0*/  IMAD.SHL.U32 R15, R3.reuse, 0x40, RZ ;  /* 0x00000040030f7824 */ /* 0x040fe200078e00ff */
[----:B------:R-:W-:Y:S01]  /*7cd0*/  LOP3.LUT P0, RZ, R3, 0x2, RZ, 0xc0, !PT ;  /* 0x0000000203ff7812 */ /* 0x000fe2000780c0ff */
[----:B------:R-:W-:Y:S01]  /*7ce0*/  IMAD R13, R215, c[0x0][0x214], R12 ;  /* 0x00008500d70d7a24 */ /* 0x000fe200078e020c */
[----:B------:R-:W-:Y:S01]  /*7cf0*/  @!P1 SHF.R.S32.HI R14, RZ, 0x1f, R5 ;  /* 0x0000001fff0e9819 */ /* 0x000fe20000011405 */
[----:B------:R-:W-:Y:S01]  /*7d00*/  IMAD.SHL.U32 R12, R6, 0x8, RZ ;  /* 0x00000008060c7824 */ /* 0x000fe200078e00ff */
[----:B------:R-:W-:Y:S01]  /*7d10*/  ISETP.GE.AND P4, PT, R5, c[0x0][0x198], PT ;  /* 0x0000660005007a0c */ /* 0x000fe20003f86270 */
[----:B------:R-:W-:Y:S01]  /*7d20*/  IMAD.SHL.U32 R47, R158, 0x40, RZ ;  /* 0x000000409e2f7824 */ /* 0x000fe200078e00ff */
[----:B------:R-:W-:Y:S01]  /*7d30*/  @!P1 LEA.HI R5, R14, R5, RZ, 0x3 ;  /* 0x000000050e059211 */ /* 0x000fe200078f18ff */
[----:B------:R-:W-:Y:S01]  /*7d40*/  IMAD.SHL.U32 R45, R45, 0x8, RZ ;  /* 0x000000082d2d7824 */ /* 0x000fe200078e00ff */
[----:B------:R-:W-:Y:S01]  /*7d50*/  LOP3.LUT R15, R15, 0x1c0, RZ, 0xc0, !PT ;  /* 0x000001c00f0f7812 */ /* 0x000fe200078ec0ff */
[----:B------:R-:W-:Y:S01]  /*7d60*/  IMAD.SHL.U32 R18, R18, 0x40, RZ ;  /* 0x0000004012127824 */ /* 0x000fe200078e00ff */
[----:B------:R-:W-:Y:S01]  /*7d70*/  LOP3.LUT R47, R47, 0x1c0, RZ, 0xc0, !PT ;  /* 0x000001c02f2f7812 */ /* 0x000fe200078ec0ff */
[----:B------:R-:W-:Y:S01]  /*7d80*/  IMAD R222, R121, c[0x0][0x1e8], RZ ;  /* 0x00007a0079de7a24 */ /* 0x000fe200078e02ff */
[----:B------:R-:W-:Y:S01]  /*7d90*/  LOP3.LUT R12, R15, 0x8, R12, 0xf8, !PT ;  /* 0x000000080f0c7812 */ /* 0x000fe200078ef80c */
[----:B------:R-:W-:Y:S01]  /*7da0*/  IMAD.IADD R13, R13, 0x1, R27 ;  /* 0x000000010d0d7824 */ /* 0x000fe200078e021b */
[----:B------:R-:W-:Y:S01]  /*7db0*/  SHF.R.U32.HI R15, RZ, 0x3, R15 ;  /* 0x00000003ff0f7819 */ /* 0x000fe2000001160f */
[----:B------:R-:W-:Y:S01]  /*7dc0*/  IMAD R222, R215, c[0x0][0x1ec], R222 ;  /* 0x00007b00d7de7a24 */ /* 0x000fe200078e02de */
[----:B------:R-:W-:-:S02]  /*7dd0*/  LOP3.LUT P5, RZ, R3, 0x4, RZ, 0xc0, !PT ;  /* 0x0000000403ff7812 */ /* 0x000fc400078ac0ff */
[----:B------:R-:W-:Y:S01]  /*7de0*/  LOP3.LUT R15, R12, R15, RZ, 0x3c, !PT ;  /* 0x0000000f0c0f7212 */ /* 0x000fe200078e3cff */
[----:B------:R-:W-:Y:S01]  /*7df0*/  IMAD.IADD R223, R222, 0x1, R29 ;  /* 0x00000001dedf7824 */ /* 0x000fe200078e021d */
[----:B------:R-:W-:Y:S01]  /*7e00*/  LOP3.LUT R45, R45, 0xfffffe00, RZ, 0xc0, !PT ;  /* 0xfffffe002d2d7812 */ /* 0x000fe200078ec0ff */
[----:B------:R-:W-:Y:S01]  /*7e10*/  IMAD.MOV.U32 R222, RZ, RZ, R28 ;  /* 0x000000ffffde7224 */ /* 0x000fe200078e001c */
[----:B------:R-:W-:Y:S01]  /*7e20*/  LOP3.LUT R16, R47, 0x38, R42, 0xf8, !PT ;  /* 0x000000382f107812 */ /* 0x000fe200078ef82a */
[----:B------:R-:W-:Y:S01]  /*7e30*/  IMAD.MOV.U32 R12, RZ, RZ, R26 ;  /* 0x000000ffff0c7224 */ /* 0x000fe200078e001a */
[----:B------:R-:W-:Y:S02]  /*7e40*/  SHF.R.U32.HI R44, RZ, 0x3, R47 ;  /* 0x00000003ff2c7819 */ /* 0x000fe4000001162f */
[----:B------:R-:W-:Y:S02]  /*7e50*/  ISETP.GE.AND P3, PT, R32, c[0x0][0x198], PT ;  /* 0x0000660020007a0c */ /* 0x000fe40003f66270 */
[----:B------:R-:W-:-:S02]  /*7e60*/  LOP3.LUT R16, R45, R16, R44, 0xf6, !PT ;  /* 0x000000102d107212 */ /* 0x000fc400078ef62c */
[----:B------:R-:W-:-:S03]  /*7e70*/  @!P1 LOP3.LUT R5, R5, 0xfffffff8, RZ, 0xc0, !PT ;  /* 0xfffffff805059812 */ /* 0x000fc600078ec0ff */
[----:B------:R-:W-:-:S06]  /*7e80*/  @!P1 IMAD.SHL.U32 R27, R16, 0x2, RZ ;  /* 0x00000002101b9824 */ /* 0x000fcc00078e00ff */
[----:B------:R-:W-:Y:S01]  /*7e90*/  @!PT LDS RZ, [RZ] ;  /* 0x00000000fffff984 */ /* 0x000fe20000000800 */
[----:B------:R1:W-:Y:S01]  /*7ea0*/  @!P1 LDGSTS.E.BYPASS.LTC128B.128 [R27+0x10080], [R24.64], !P3 ;  /* 0x10080000181b9fae */ /* 0x0003e2000d901d52 */
[----:B--2---:R-:W-:Y:S01]  /*7eb0*/  @P2 SHF.R.S32.HI R23, RZ, 0x1f, R22 ;  /* 0x0000001fff172819 */ /* 0x004fe20000011416 */
[----:B------:R-:W-:Y:S02]  /*7ec0*/  @!P2 IMAD.MOV.U32 R22, RZ, RZ, R216 ;  /* 0x000000ffff16a224 */ /* 0x000fe400078e00d8 */
[----:B------:R-:W-:Y:S01]  /*7ed0*/  @!P2 IMAD.MOV.U32 R23, RZ, RZ, R7 ;  /* 0x000000ffff17a224 */ /* 0x000fe200078e0007 */
[----:B------:R-:W-:Y:S01]  /*7ee0*/  ISETP.NE.U32.AND P2, PT, RZ, c[0x0][0x350], PT ;  /* 0x0000d400ff007a0c */ /* 0x000fe20003f45070 */
[----:B------:R-:W-:-:S03]  /*7ef0*/  IMAD.MOV.U32 R7, RZ, RZ, 0x10 ;  /* 0x00000010ff077424 */ /* 0x000fc600078e00ff */
[----:B------:R-:W-:Y:S02]  /*7f00*/  ISETP.NE.AND.EX P2, PT, RZ, c[0x0][0x354], PT, P2 ;  /* 0x0000d500ff007a0c */ /* 0x000fe40003f45320 */
[----:B------:R-:W-:Y:S02]  /*7f10*/  SEL R7, R7, 0xfffffff0, !P0 ;  /* 0xfffffff007077807 */ /* 0x000fe40004000000 */
[----:B------:R-:W-:Y:S02]  /*7f20*/  SEL R218, R22, RZ, !P2 ;  /* 0x000000ff16da7207 */ /* 0x000fe40005000000 */
[----:B------:R-:W-:Y:S02]  /*7f30*/  IADD3 R22, R42, 0x40, RZ ;  /* 0x000000402a167810 */ /* 0x000fe40007ffe0ff */
[----:B------:R-:W-:Y:S01]  /*7f40*/  ISETP.NE.AND P0, PT, R0, RZ, PT ;  /* 0x000000ff0000720c */ /* 0x000fe20003f05270 */
[----:B------:R-:W-:Y:S01]  /*7f50*/  IMAD.WIDE.U32 R222, R218, c[0x0][0x1f0], R222 ;  /* 0x00007c00dade7a25 */ /* 0x000fe200078e00de */
[----:B------:R-:W-:-:S02]  /*7f60*/  @!P1 SHF.R.S32.HI R11, RZ, 0x1f, R22 ;  /* 0x0000001fff0b9819 */ /* 0x000fc40000011416 */
[----:B------:R-:W-:Y:S02]  /*7f70*/  SEL R3, R23, RZ, !P2 ;  /* 0x000000ff17037207 */ /* 0x000fe40005000000 */
[----:B------:R-:W-:Y:S02]  /*7f80*/  @!P1 LEA.HI R14, R11, R22, RZ, 0x3 ;  /* 0x000000160b0e9211 */ /* 0x000fe400078f18ff */
[----:B------:R-:W-:Y:S01]  /*7f90*/  P2R R11, PR, RZ, 0x1 ;  /* 0x00000001ff0b7803 */ /* 0x000fe20000000000 */
[C---:B------:R-:W-:Y:S01]  /*7fa0*/  IMAD R227, R3.reuse, c[0x0][0x1f0], RZ ;  /* 0x00007c0003e37a24 */ /* 0x040fe200078e02ff */
[----:B------:R-:W-:Y:S01]  /*7fb0*/  ISETP.GE.AND P0, PT, R42, c[0x0][0x1d4], PT ;  /* 0x000075002a007a0c */ /* 0x000fe20003f06270 */
[----:B------:R-:W-:Y:S01]  /*7fc0*/  IMAD R225, R3, c[0x0][0x218], RZ ;  /* 0x0000860003e17a24 */ /* 0x000fe200078e02ff */
[----:B------:R-:W-:Y:S01]  /*7fd0*/  ISETP.GE.AND P2, PT, R22, c[0x0][0x198], PT ;  /* 0x0000660016007a0c */ /* 0x000fe20003f46270 */
[C---:B------:R-:W-:Y:S01]  /*7fe0*/  IMAD R227, R218.reuse, c[0x0][0x1f4], R227 ;  /* 0x00007d00dae37a24 */ /* 0x040fe200078e02e3 */
[----:B------:R-:W-:Y:S01]  /*7ff0*/  LOP3.LUT R0, R15, 0xfffffe00, R18, 0xf8, !PT ;  /* 0xfffffe000f007812 */ /* 0x000fe200078ef812 */
[----:B------:R-:W-:Y:S01]  /*8000*/  IMAD R225, R218, c[0x0][0x21c], R225 ;  /* 0x00008700dae17a24 */ /* 0x000fe200078e02e1 */
[----:B------:R-:W-:Y:S01]  /*8010*/  @!P1 LOP3.LUT R15, R14, 0xfffffff8, RZ, 0xc0, !PT ;  /* 0xfffffff80e0f9812 */ /* 0x000fe200078ec0ff */
[----:B------:R-:W-:Y:S01]  /*8020*/  IMAD.WIDE.U32 R218, R218, c[0x0][0x218], R12 ;  /* 0x00008600dada7a25 */ /* 0x000fe200078e000c */
[----:B------:R-:W-:Y:S01]  /*8030*/  @!P1 LOP3.LUT R23, R10, 0xfffffff8, RZ, 0xc0, !PT ;  /* 0xfffffff80a179812 */ /* 0x000fe200078ec0ff */
[----:B------:R1:W2:Y:S01]  /*8040*/  SHFL.IDX PT, R14, R9, 0x1, 0x181f ;  /* 0x00381f00090e7f89 */ /* 0x0002a200000e0000 */
[----:B------:R-:W-:Y:S01]  /*8050*/  SEL R18, RZ, 0x1, P0 ;  /* 0x00000001ff127807 */ /* 0x000fe20000000000 */
[--C-:B------:R-:W-:Y:S01]  /*8060*/  @!P1 IMAD.WIDE R30, R15, 0x2, R20.reuse ;  /* 0x000000020f1e9825 */ /* 0x100fe200078e0214 */
[----:B------:R-:W-:Y:S01]  /*8070*/  IADD3 R10, R42, 0x80, RZ ;  /* 0x000000802a0a7810 */ /* 0x000fe20007ffe0ff */
[----:B------:R1:W3:Y:S01]  /*8080*/  SHFL.IDX PT, R15, R8, 0x1, 0x181f ;  /* 0x00381f00080f7f89 */ /* 0x0002e200000e0000 */
[----:B------:R-:W-:Y:S01]  /*8090*/  @P0 LOP3.LUT R217, R217, 0x2, RZ, 0xfc, !PT ;  /* 0x00000002d9d90812 */ /* 0x000fe200078efcff */
[--C-:B------:R-:W-:Y:S01]  /*80a0*/  @!P1 IMAD.WIDE R28, R23, 0x2, R20.reuse ;  /* 0x00000002171c9825 */ /* 0x100fe200078e0214 */
[----:B------:R-:W-:Y:S01]  /*80b0*/  ISETP.GE.AND P0, PT, R22, c[0x0][0x1d4], PT ;  /* 0x0000750016007a0c */ /* 0x000fe20003f06270 */
[----:B------:R1:W-:Y:S01]  /*80c0*/  @!P1 LDGSTS.E.BYPASS.LTC128B.128 [R27+0x14080], [R30.64], !P2 ;  /* 0x140800001e1b9fae */ /* 0x0003e2000d101d52 */
[----:B------:R-:W-:Y:S01]  /*80d0*/  LOP3.LUT R217, R217, 0xfffffffe, RZ, 0xc0, !PT ;  /* 0xfffffffed9d97812 */ /* 0x000fe200078ec0ff */
[----:B------:R-:W-:Y:S01]  /*80e0*/  @!P1 IMAD.WIDE R20, R5, 0x2, R20 ;  /* 0x0000000205149825 */ /* 0x000fe200078e0214 */
[----:B------:R-:W-:Y:S01]  /*80f0*/  IADD3 R3, R42, 0xc0, RZ ;  /* 0x000000c02a037810 */ /* 0x000fe20007ffe0ff */
[----:B------:R1:W-:Y:S01]  /*8100*/  @!P1 LDGSTS.E.BYPASS.LTC128B.128 [R27+0x18080], [R28.64], !P6 ;  /* 0x180800001c1b9fae */ /* 0x0003e2000f101d52 */
[----:B------:R-:W-:Y:S01]  /*8110*/  ISETP.GE.AND P6, PT, R10, c[0x0][0x1d4], PT ;  /* 0x000075000a007a0c */ /* 0x000fe20003fc6270 */
[----:B------:R-:W-:-:S02]  /*8120*/  IMAD.MOV.U32 R5, RZ, RZ, 0x20 ;  /* 0x00000020ff057424 */ /* 0x000fc400078e00ff */
[----:B------:R1:W-:Y:S01]  /*8130*/  @!P1 LDGSTS.E.BYPASS.LTC128B.128 [R27+0x1c080], [R20.64], !P4 ;  /* 0x1c080000141b9fae */ /* 0x0003e2000e101d52 */
[----:B------:R-:W-:Y:S02]  /*8140*/  IMAD.IADD R227, R223, 0x1, R227 ;  /* 0x00000001dfe37824 */ /* 0x000fe400078e02e3 */
[----:B------:R-:W-:Y:S01]  /*8150*/  SEL R5, R5, 0xffffffe0, !P5 ;  /* 0xffffffe005057807 */ /* 0x000fe20006800000 */
[----:B------:R-:W-:Y:S01]  /*8160*/  IMAD.IADD R225, R219, 0x1, R225 ;  /* 0x00000001dbe17824 */ /* 0x000fe200078e02e1 */
[----:B------:R-:W-:Y:S02]  /*8170*/  @P0 LOP3.LUT R217, R217, 0x1, RZ, 0xfc, !PT ;  /* 0x00000001d9d90812 */ /* 0x000fe400078efcff */
[----:B------:R-:W-:Y:S02]  /*8180*/  ISETP.NE.AND P0, PT, R11, RZ, PT ;  /* 0x000000ff0b00720c */ /* 0x000fe40003f05270 */
[----:B------:R-:W-:-:S11]  /*8190*/  ISETP.GE.AND P5, PT, R3, c[0x0][0x1d4], PT ;  /* 0x0000750003007a0c */ /* 0x000fd60003fa6270 */
[----:B------:R-:W-:Y:S05]  /*81a0*/  @P0 BRA `(.L_x_786) ;  /* 0x0000016000000947 */ /* 0x000fea0003800000 */
[----:B--23--:R-:W-:Y:S01]  /*81b0*/  IADD3 R12, R32, 0x80, RZ ;  /* 0x00000080200c7810 */ /* 0x00cfe20007ffe0ff */
[----:B------:R-:W-:Y:S01]  /*81c0*/  IMAD.SHL.U32 R23, R16, 0x2, RZ ;  /* 0x0000000210177824 */ /* 0x000fe200078e00ff */
[C---:B------:R-:W-:Y:S02]  /*81d0*/  IADD3 R10, R32.reuse, 0xc0, RZ ;  /* 0x000000c0200a7810 */ /* 0x040fe40007ffe0ff */
[----:B------:R-:W-:Y:S02]  /*81e0*/  SHF.R.S32.HI R13, RZ, 0x1f, R22 ;  /* 0x0000001fff0d7819 */ /* 0x000fe40000011416 */
[----:B-1----:R-:W-:Y:S02]  /*81f0*/  LEA R20, P0, R32, R14, 0x1 ;  /* 0x0000000e20147211 */ /* 0x002fe400078008ff */
[----:B------:R-:W-:Y:S02]  /*8200*/  SHF.R.S32.HI R11, RZ, 0x1f, R12 ;  /* 0x0000001fff0b7819 */ /* 0x000fe4000001140c */
[----:B------:R-:W-:-:S02]  /*8210*/  SHF.R.S32.HI R3, RZ, 0x1f, R10 ;  /* 0x0000001fff037819 */ /* 0x000fc4000001140a */
[----:B------:R-:W-:Y:S02]  /*8220*/  LEA.HI R13, R13, R22, RZ, 0x3 ;  /* 0x000000160d0d7211 */ /* 0x000fe400078f18ff */
[----:B------:R-:W-:Y:S02]  /*8230*/  LEA.HI.X R21, R32, R15, R43, 0x1, P0 ;  /* 0x0000000f20157211 */ /* 0x000fe400000f0c2b */
[----:B------:R-:W-:Y:S02]  /*8240*/  LEA.HI R11, R11, R12, RZ, 0x3 ;  /* 0x0000000c0b0b7211 */ /* 0x000fe400078f18ff */
[----:B------:R-:W-:Y:S01]  /*8250*/  LEA.HI R3, R3, R10, RZ, 0x3 ;  /* 0x0000000a03037211 */ /* 0x000fe200078f18ff */
[----:B------:R1:W-:Y:S01]  /*8260*/  LDGSTS.E.BYPASS.LTC128B.128 [R23+0x11080], [R20.64], !P3 ;  /* 0x1108000014177fae */ /* 0x0003e2000d901d52 */
[----:B------:R-:W-:Y:S02]  /*8270*/  ISETP.GE.AND P0, PT, R4, c[0x0][0x198], PT ;  /* 0x0000660004007a0c */ /* 0x000fe40003f06270 */
[----:B------:R-:W-:-:S02]  /*8280*/  LOP3.LUT R13, R13, 0xfffffff8, RZ, 0xc0, !PT ;  /* 0xfffffff80d0d7812 */ /* 0x000fc400078ec0ff */
[----:B------:R-:W-:Y:S02]  /*8290*/  LOP3.LUT R11, R11, 0xfffffff8, RZ, 0xc0, !PT ;  /* 0xfffffff80b0b7812 */ /* 0x000fe400078ec0ff */
[----:B------:R-:W-:Y:S01]  /*82a0*/  LOP3.LUT R3, R3, 0xfffffff8, RZ, 0xc0, !PT ;  /* 0xfffffff803037812 */ /* 0x000fe200078ec0ff */
[----:B------:R-:W-:-:S04]  /*82b0*/  IMAD.WIDE R12, R13, 0x2, R14 ;  /* 0x000000020d0c7825 */ /* 0x000fc800078e020e */
[--C-:B------:R-:W-:Y:S01]  /*82c0*/  IMAD.WIDE R10, R11, 0x2, R14.reuse ;  /* 0x000000020b0a7825 */ /* 0x100fe200078e020e */
[----:B------:R1:W-:Y:S03]  /*82d0*/  LDGSTS.E.BYPASS.LTC128B.128 [R23+0x15080], [R12.64], !P2 ;  /* 0x150800000c177fae */ /* 0x0003e6000d101d52 */
[----:B------:R-:W-:Y:S01]  /*82e0*/  IMAD.WIDE R14, R3, 0x2, R14 ;  /* 0x00000002030e7825 */ /* 0x000fe200078e020e */
[----:B------:R1:W-:Y:S04]  /*82f0*/  LDGSTS.E.BYPASS.LTC128B.128 [R23+0x19080], [R10.64], !P0 ;  /* 0x190800000a177fae */ /* 0x0003e8000c101d52 */
[----:B------:R1:W-:Y:S02]  /*8300*/  LDGSTS.E.BYPASS.LTC128B.128 [R23+0x1d080], [R14.64], !P4 ;  /* 0x1d0800000e177fae */ /* 0x0003e4000e101d52 */
.L_x_786:
[----:B--23--:R-:W-:Y:S05]  /*8310*/  BSYNC B0 ;  /* 0x0000000000007941 */ /* 0x00cfea0003800000 */
.L_x_785:
[----:B-1----:R-:W-:Y:S01]  /*8320*/  IADD3 R10, R2, 0x40, RZ ;  /* 0x00000040020a7810 */ /* 0x002fe20007ffe0ff */
[----:B------:R1:W2:Y:S01]  /*8330*/  SHFL.IDX PT, R15, R8, 0x2, 0x181f ;  /* 0x00581f00080f7f89 */ /* 0x0002a200000e0000 */
[----:B------:R-:W-:Y:S02]  /*8340*/  BSSY B0, `(.L_x_787) ;  /* 0x000001b000007945 */ /* 0x000fe40003800000 */
[----:B------:R-:W-:Y:S01]  /*8350*/  ISETP.GE.AND P0, PT, R10, R33, PT ;  /* 0x000000210a00720c */ /* 0x000fe20003f06270 */
[----:B------:R1:W3:-:S12]  /*8360*/  SHFL.IDX PT, R14, R9, 0x2, 0x181f ;  /* 0x00581f00090e7f89 */ /* 0x0002d800000e0000 */
[----:B------:R-:W-:Y:S05]  /*8370*/  @P0 BRA `(.L_x_788) ;  /* 0x0000017000000947 */ /* 0x000fea0003800000 */
[----:B------:R-:W-:Y:S01]  /*8380*/  IADD3 R12, R32, 0x80, RZ ;  /* 0x00000080200c7810 */ /* 0x000fe20007ffe0ff */
[----:B------:R-:W-:Y:S01]  /*8390*/  IMAD.SHL.U32 R23, R16, 0x2, RZ ;  /* 0x0000000210177824 */ /* 0x000fe200078e00ff */
[C---:B------:R-:W-:Y:S02]  /*83a0*/  IADD3 R10, R32.reuse, 0xc0, RZ ;  /* 0x000000c0200a7810 */ /* 0x040fe40007ffe0ff */
[----:B------:R-:W-:Y:S02]  /*83b0*/  SHF.R.S32.HI R13, RZ, 0x1f, R22 ;  /* 0x0000001fff0d7819 */ /* 0x000fe40000011416 */
[----:B---3--:R-:W-:Y:S02]  /*83c0*/  LEA R20, P0, R32, R14, 0x1 ;  /* 0x0000000e20147211 */ /* 0x008fe400078008ff */
[----:B------:R-:W-:Y:S02]  /*83d0*/  SHF.R.S32.HI R11, RZ, 0x1f, R12 ;  /* 0x0000001fff0b7819 */ /* 0x000fe4000001140c */
[----:B------:R-:W-:-:S02]  /*83e0*/  SHF.R.S32.HI R3, RZ, 0x1f, R10 ;  /* 0x0000001fff037819 */ /* 0x000fc4000001140a */
[----:B------:R-:W-:Y:S02]  /*83f0*/  LEA.HI R13, R13, R22, RZ, 0x3 ;  /* 0x000000160d0d7211 */ /* 0x000fe400078f18ff */
[----:B--2---:R-:W-:Y:S02]  /*8400*/  LEA.HI.X R21, R32, R15, R43, 0x1, P0 ;  /* 0x0000000f20157211 */ /* 0x004fe400000f0c2b */
[----:B------:R-:W-:Y:S02]  /*8410*/  LEA.HI R11, R11, R12, RZ, 0x3 ;  /* 0x0000000c0b0b7211 */ /* 0x000fe400078f18ff */
[----:B------:R-:W-:Y:S01]  /*8420*/  LEA.HI R3, R3, R10, RZ, 0x3 ;  /* 0x0000000a03037211 */ /* 0x000fe200078f18ff */
[----:B------:R-:W-:Y:S01]  /*8430*/  @!PT LDS RZ, [RZ] ;  /* 0x00000000fffff984 */ /* 0x000fe20000000800 */
        /* <DEDUP_REMOVED lines=11> */
.L_x_788:
[----:B------:R-:W-:Y:S05]  /*84f0*/  BSYNC B0 ;  /* 0x0000000000007941 */ /* 0x000fea0003800000 */
.L_x_787:
[----:B------:R-:W-:Y:S01]  /*8500*/  IADD3 R2, R2, 0x60, RZ ;  /* 0x0000006002027810 */ /* 0x000fe20007ffe0ff */
[----:B--2---:R2:W4:Y:S01]  /*8510*/  SHFL.IDX PT, R15, R8, 0x3, 0x181f ;  /* 0x00781f00080f7f89 */ /* 0x00452200000e0000 */
[----:B------:R-:W-:Y:S01]  /*8520*/  MOV R11, 0x30 ;  /* 0x00000030000b7802 */ /* 0x000fe20000000f00 */
[----:B------:R-:W-:Y:S01]  /*8530*/  BSSY B0, `(.L_x_789) ;  /* 0x000001e000007945 */ /* 0x000fe20003800000 */
[----:B------:R-:W-:Y:S01]  /*8540*/  ISETP.GE.AND P0, PT, R2, R33, PT ;  /* 0x000000210200720c */ /* 0x000fe20003f06270 */
[----:B---3--:R2:W3:Y:S02]  /*8550*/  SHFL.IDX PT, R14, R9, 0x3, 0x181f ;  /* 0x00781f00090e7f89 */ /* 0x0084e400000e0000 */
[----:B------:R-:W-:-:S02]  /*8560*/  IMAD R3, R11, c[0x0][0x1e4], RZ ;  /* 0x000079000b037a24 */ /* 0x000fc400078e02ff */
[----:B------:R-:W-:-:S05]  /*8570*/  IMAD.WIDE.U32 R64, R11, c[0x0][0x1e0], RZ ;  /* 0x000078000b407a25 */ /* 0x000fca00078e00ff */
[----:B------:R-:W-:-:S03]  /*8580*/  IADD3 R3, R65, R3, RZ ;  /* 0x0000000341037210 */ /* 0x000fc60007ffe0ff */
[----:B------:R-:W-:Y:S05]  /*8590*/  @P0 BRA `(.L_x_790) ;  /* 0x0000017000000947 */ /* 0x000fea0003800000 */
[----:B-12---:R-:W-:Y:S01]  /*85a0*/  SHF.R.S32.HI R9, RZ, 0x1f, R22 ;  /* 0x0000001fff097819 */ /* 0x006fe20000011416 */
[----:B------:R-:W-:Y:S01]  /*85b0*/  IMAD.SHL.U32 R10, R16, 0x2, RZ ;  /* 0x00000002100a7824 */ /* 0x000fe200078e00ff */
[C---:B------:R-:W-:Y:S02]  /*85c0*/  IADD3 R13, R32.reuse, 0x80, RZ ;  /* 0x00000080200d7810 */ /* 0x040fe40007ffe0ff */
[----:B------:R-:W-:Y:S02]  /*85d0*/  LEA.HI R9, R9, R22, RZ, 0x3 ;  /* 0x0000001609097211 */ /* 0x000fe400078f18ff */
[----:B---3--:R-:W-:Y:S02]  /*85e0*/  LEA R20, P0, R32, R14, 0x1 ;  /* 0x0000000e20147211 */ /* 0x008fe400078008ff */
[----:B------:R-:W-:Y:S02]  /*85f0*/  LOP3.LUT R9, R9, 0xfffffff8, RZ, 0xc0, !PT ;  /* 0xfffffff809097812 */ /* 0x000fe400078ec0ff */
[----:B------:R-:W-:-:S02]  /*8600*/  SHF.R.S32.HI R8, RZ, 0x1f, R13 ;  /* 0x0000001fff087819 */ /* 0x000fc4000001140d */
[C---:B----4-:R-:W-:Y:S01]  /*8610*/  LEA.HI.X R21, R32.reuse, R15, R43, 0x1, P0 ;  /* 0x0000000f20157211 */ /* 0x050fe200000f0c2b */
[----:B------:R-:W-:Y:S01]  /*8620*/  IMAD.WIDE R24, R9, 0x2, R14 ;  /* 0x0000000209187825 */ /* 0x000fe200078e020e */
[----:B------:R-:W-:Y:S02]  /*8630*/  IADD3 R9, R32, 0xc0, RZ ;  /* 0x000000c020097810 */ /* 0x000fe40007ffe0ff */
[----:B------:R-:W-:Y:S01]  /*8640*/  LEA.HI R8, R8, R13, RZ, 0x3 ;  /* 0x0000000d08087211 */ /* 0x000fe200078f18ff */
[----:B------:R-:W-:Y:S01]  /*8650*/  @!PT LDS RZ, [RZ] ;  /* 0x00000000fffff984 */ /* 0x000fe20000000800 */
[----:B------:R1:W-:Y:S01]  /*8660*/  LDGSTS.E.BYPASS.LTC128B.128 [R10+0x13080], [R20.64], !P3 ;  /* 0x13080000140a7fae */ /* 0x0003e2000d901d52 */
[----:B------:R-:W-:Y:S02]  /*8670*/  SHF.R.S32.HI R2, RZ, 0x1f, R9 ;  /* 0x0000001fff027819 */ /* 0x000fe40000011409 */
[----:B------:R-:W-:Y:S01]  /*8680*/  ISETP.GE.AND P0, PT, R4, c[0x0][0x198], PT ;  /* 0x0000660004007a0c */ /* 0x000fe20003f06270 */
[----:B------:R1:W-:Y:S01]  /*8690*/  LDGSTS.E.BYPASS.LTC128B.128 [R10+0x17080], [R24.64], !P2 ;  /* 0x17080000180a7fae */ /* 0x0003e2000d101d52 */
[----:B------:R-:W-:-:S02]  /*86a0*/  LEA.HI R2, R2, R9, RZ, 0x3 ;  /* 0x0000000902027211 */ /* 0x000fc400078f18ff */
[----:B------:R-:W-:Y:S02]  /*86b0*/  LOP3.LUT R8, R8, 0xfffffff8, RZ, 0xc0, !PT ;  /* 0xfffffff808087812 */ /* 0x000fe400078ec0ff */
[----:B------:R-:W-:-:S03]  /*86c0*/  LOP3.LUT R9, R2, 0xfffffff8, RZ, 0xc0, !PT ;  /* 0xfffffff802097812 */ /* 0x000fc600078ec0ff */
[----:B------:R-:W-:-:S04]  /*86d0*/  IMAD.WIDE R12, R8, 0x2, R14 ;  /* 0x00000002080c7825 */ /* 0x000fc800078e020e */
[----:B------:R-:W-:Y:S01]  /*86e0*/  IMAD.WIDE R14, R9, 0x2, R14 ;  /* 0x00000002090e7825 */ /* 0x000fe200078e020e */
[----:B------:R1:W-:Y:S04]  /*86f0*/  LDGSTS.E.BYPASS.LTC128B.128 [R10+0x1b080], [R12.64], !P0 ;  /* 0x1b0800000c0a7fae */ /* 0x0003e8000c101d52 */
[----:B------:R1:W-:Y:S02]  /*8700*/  LDGSTS.E.BYPASS.LTC128B.128 [R10+0x1f080], [R14.64], !P4 ;  /* 0x1f0800000e0a7fae */ /* 0x0003e4000e101d52 */
.L_x_790:
[----:B------:R-:W-:Y:S05]  /*8710*/  BSYNC B0 ;  /* 0x0000000000007941 */ /* 0x000fea0003800000 */
.L_x_789:
[C---:B------:R-:W-:Y:S01]  /*8720*/  IMAD R2, R156.reuse, -0x30, R11 ;  /* 0xffffffd09c027824 */ /* 0x040fe200078e020b */
[----:B------:R-:W0:Y:S01]  /*8730*/  LDGDEPBAR ;  /* 0x00000000000079af */ /* 0x000e220000000000 */
[----:B------:R-:W-:Y:S01]  /*8740*/  IADD3 R23, R156, -0x1, RZ ;  /* 0xffffffff9c177810 */ /* 0x000fe20007ffe0ff */
[----:B------:R-:W-:Y:S01]  /*8750*/  IMAD.MOV.U32 R226, RZ, RZ, R222 ;  /* 0x000000ffffe27224 */ /* 0x000fe200078e00de */
[----:B------:R-:W-:Y:S01]  /*8760*/  LOP3.LUT P3, RZ, R217, 0x2, RZ, 0xc0, !PT ;  /* 0x00000002d9ff7812 */ /* 0x000fe2000786c0ff */
[----:B------:R-:W-:Y:S01]  /*8770*/  IMAD.IADD R4, R99, 0x1, R2 ;  /* 0x0000000163047824 */ /* 0x000fe200078e0202 */
[----:B-1----:R-:W-:Y:S01]  /*8780*/  SHF.R.S32.HI R21, RZ, 0x1f, R23 ;  /* 0x0000001fff157819 */ /* 0x002fe20000011417 */
[----:B------:R-:W-:Y:S01]  /*8790*/  IMAD.WIDE.U32 R12, R23, R64, R226 ;  /* 0x00000040170c7225 */ /* 0x000fe200078e00e2 */
[----:B------:R-:W-:Y:S01]  /*87a0*/  BAR.SYNC.DEFER_BLOCKING 0x0 ;  /* 0x0000000000007b1d */ /* 0x000fe20000010000 */
[----:B------:R-:W-:-:S02]  /*87b0*/  LOP3.LUT P4, RZ, R217, 0x1, RZ, 0xc0, !PT ;  /* 0x00000001d9ff7812 */ /* 0x000fc4000788c0ff */
[----:B--2---:R-:W-:-:S03]  /*87c0*/  IMNMX R9, R4, 0x30, PT ;  /* 0x0000003004097817 */ /* 0x004fc60003800200 */
[----:B------:R-:W-:Y:S01]  /*87d0*/  UMOV UR8, 0x5 ;  /* 0x0000000500087882 */ /* 0x000fe20000000000 */
[----:B------:R-:W-:Y:S01]  /*87e0*/  BSSY B0, `(.L_x_791) ;  /* 0x000001e000007945 */ /* 0x000fe20003800000 */
[----:B------:R-:W-:Y:S01]  /*87f0*/  IMAD.IADD R10, R9, 0x1, -R158 ;  /* 0x00000001090a7824 */ /* 0x000fe200078e0a9e */
[----:B------:R-:W-:Y:S01]  /*8800*/  ULDC.64 UR4, c[0x0][0x1e0] ;  /* 0x0000780000047ab9 */ /* 0x000fe20000000a00 */
[----:B------:R-:W-:Y:S01]  /*8810*/  IMAD R9, R3, R23, RZ ;  /* 0x0000001703097224 */ /* 0x000fe200078e02ff */
[----:B------:R-:W-:Y:S02]  /*8820*/  USHF.L.U64.HI UR8, UR4, UR8, UR5 ;  /* 0x0000000804087299 */ /* 0x000fe40008010205 */
[----:B------:R-:W-:Y:S01]  /*8830*/  ISETP.GE.AND P0, PT, R10, 0x1, PT ;  /* 0x000000010a00780c */ /* 0x000fe20003f06270 */
[----:B------:R-:W-:Y:S01]  /*8840*/  IMAD R9, R21, R64, R9 ;  /* 0x0000004015097224 */ /* 0x000fe200078e0209 */
[----:B------:R-:W-:-:S03]  /*8850*/  USHF.L.U32 UR5, UR4, 0x5, URZ ;  /* 0x0000000504057899 */ /* 0x000fc6000800063f */
[----:B------:R-:W-:-:S08]  /*8860*/  IMAD.IADD R9, R13, 0x1, R9 ;  /* 0x000000010d097824 */ /* 0x000fd000078e0209 */
[----:B---3--:R-:W-:Y:S01]  /*8870*/  @P0 LEA R14, P2, R12, c[0x0][0x1c8], 0x1 ;  /* 0x000072000c0e0a11 */ /* 0x008fe200078408ff */
[----:B------:R-:W-:-:S03]  /*8880*/  @P0 IMAD.SHL.U32 R8, R16, 0x2, RZ ;  /* 0x0000000210080824 */ /* 0x000fc600078e00ff */
[----:B----4-:R-:W-:-:S05]  /*8890*/  @P0 LEA.HI.X R15, R12, c[0x0][0x1cc], R9, 0x1, P2 ;  /* 0x000073000c0f0a11 */ /* 0x010fca00010f0c09 */
[----:B------:R-:W-:Y:S01]  /*88a0*/  @!PT LDS RZ, [RZ] ;  /* 0x00000000fffff984 */ /* 0x000fe20000000800 */
[----:B------:R-:W-:Y:S01]  /*88b0*/  @!PT LDS RZ, [RZ] ;  /* 0x00000000fffff984 */ /* 0x000fe20000000800 */
[----:B------:R-:W-:Y:S01]  /*88c0*/  @!PT LDS RZ, [RZ] ;  /* 0x00000000fffff984 */ /* 0x000fe20000000800 */
[----:B------:R1:W-:Y:S04]  /*88d0*/  @P0 LDGSTS.E.BYPASS.LTC128B.128 [R8+0xa080], [R14.64], !P3 ;  /* 0x0a0800000e080fae */ /* 0x0003e8000d901d52 */
[----:B------:R1:W-:Y:S04]  /*88e0*/  @P0 LDGSTS.E.BYPASS.LTC128B.128 [R8+0xb880], [R14.64+0x80], !P4 ;  /* 0x0b8800800e080fae */ /* 0x0003e8000e101d52 */
[----:B------:R1:W-:Y:S04]  /*88f0*/  @P0 LDGSTS.E.BYPASS.LTC128B.128 [R8+0xd080], [R14.64+0x100], !P6 ;  /* 0x0d0801000e080fae */ /* 0x0003e8000f101d52 */
[----:B------:R1:W-:Y:S01]  /*8900*/  @P0 LDGSTS.E.BYPASS.LTC128B.128 [R8+0xe880], [R14.64+0x180], !P5 ;  /* 0x0e8801800e080fae */ /* 0x0003e2000e901d52 */
[----:B------:R-:W-:-:S13]  /*8910*/  ISETP.GE.AND P0, PT, R10, 0x21, PT ;  /* 0x000000210a00780c */ /* 0x000fda0003f06270 */
[----:B------:R-:W-:Y:S05]  /*8920*/  @!P0 BRA `(.L_x_792) ;  /* 0x0000009000008947 */ /* 0x000fea0003800000 */
[----:B-1----:R-:W-:-:S04]  /*8930*/  IADD3 R8, P0, R12, UR5, RZ ;  /* 0x000000050c087c10 */ /* 0x002fc8000ff1e0ff */
[----:B------:R-:W-:Y:S02]  /*8940*/  IADD3.X R9, R9, UR8, RZ, P0, !PT ;  /* 0x0000000809097c10 */ /* 0x000fe400087fe4ff */
[----:B------:R-:W-:-:S04]  /*8950*/  LEA R10, P0, R8, c[0x0][0x1c8], 0x1 ;  /* 0x00007200080a7a11 */ /* 0x000fc800078008ff */
[----:B------:R-:W-:Y:S01]  /*8960*/  LEA.HI.X R11, R8, c[0x0][0x1cc], R9, 0x1, P0 ;  /* 0x00007300080b7a11 */ /* 0x000fe200000f0c09 */
[----:B------:R-:W-:-:S05]  /*8970*/  IMAD.SHL.U32 R8, R16, 0x2, RZ ;  /* 0x0000000210087824 */ /* 0x000fca00078e00ff */
[----:B------:R1:W-:Y:S04]  /*8980*/  LDGSTS.E.BYPASS.LTC128B.128 [R8+0xb080], [R10.64], !P3 ;  /* 0x0b0800000a087fae */ /* 0x0003e8000d901d52 */
[----:B------:R1:W-:Y:S04]  /*8990*/  LDGSTS.E.BYPASS.LTC128B.128 [R8+0xc880], [R10.64+0x80], !P4 ;  /* 0x0c8800800a087fae */ /* 0x0003e8000e101d52 */
[----:B------:R1:W-:Y:S04]  /*89a0*/  LDGSTS.E.BYPASS.LTC128B.128 [R8+0xe080], [R10.64+0x100], !P6 ;  /* 0x0e0801000a087fae */ /* 0x0003e8000f101d52 */
[----:B------:R1:W-:Y:S02]  /*89b0*/  LDGSTS.E.BYPASS.LTC128B.128 [R8+0xf880], [R10.64+0x180], !P5 ;  /* 0x0f8801800a087fae */ /* 0x0003e4000e901d52 */
.L_x_792:
[----:B------:R-:W-:Y:S05]  /*89c0*/  BSYNC B0 ;  /* 0x0000000000007941 */ /* 0x000fea0003800000 */
.L_x_791:
[----:B------:R-:W-:Y:S01]  /*89d0*/  ISETP.LT.AND P0, PT, RZ, c[0x0][0x27c], PT ;  /* 0x00009f00ff007a0c */ /* 0x000fe20003f01270 */
[----:B------:R-:W0:-:S12]  /*89e0*/  LDGDEPBAR ;  /* 0x00000000000079af */ /* 0x000e180000000000 */
[----:B------:R-:W-:Y:S05]  /*89f0*/  @P0 BRA `(.L_x_793) ;  /* 0x0000002000000947 */ /* 0x000fea0003800000 */
[----:B------:R-:W-:-:S04]  /*8a00*/  DEPBAR.LE SB0, 0x1 ;  /* 0x000080400000791a */ /* 0x000fc80000000000 */
[----:B------:R-:W-:Y:S05]  /*8a10*/  BRA `(.L_x_794) ;  /* 0x00006c1000007947 */ /* 0x000fea0003800000 */
.L_x_793:
[----:B-1---5:R-:W-:Y:S01]  /*8a20*/  SHF.R.S32.HI R10, RZ, 0x1f, R101 ;  /* 0x0000001fff0a7819 */ /* 0x022fe20000011465 */
[----:B------:R-:W-:Y:S01]  /*8a30*/  ULDC.U8 UR4, c[0x0][0x298] ;  /* 0x0000a60000047ab9 */ /* 0x000fe20000000000 */
[C---:B------:R-:W-:Y:S01]  /*8a40*/  IMAD.WIDE.U32 R12, R101.reuse, c[0x0][0x280], RZ ;  /* 0x0000a000650c7a25 */ /* 0x040fe200078e00ff */
[----:B------:R-:W-:Y:S01]  /*8a50*/  ISETP.NE.AND P2, PT, RZ, UR4, PT ;  /* 0x00000004ff007c0c */ /* 0x000fe2000bf45270 */
[----:B------:R-:W-:Y:S01]  /*8a60*/  BSSY B2, `(.L_x_794) ;  /* 0x00006bc000027945 */ /* 0x000fe20003800000 */
[----:B------:R-:W-:Y:S01]  /*8a70*/  SHF.L.U32 R20, R16, 0x1, RZ ;  /* 0x0000000110147819 */ /* 0x000fe200000006ff */
[----:B------:R-:W-:Y:S01]  /*8a80*/  IMAD R8, R10, c[0x0][0x280], RZ ;  /* 0x0000a0000a087a24 */ /* 0x000fe200078e02ff */
        /* <DEDUP_REMOVED lines=8> */
[----:B------:R-:W-:-:S04]  /*8b10*/  IADD3 R101, R101, R15, RZ ;  /* 0x0000000f65657210 */ /* 0x000fc80007ffe0ff */
[----:B------:R-:W-:Y:S01]  /*8b20*/  LEA.HI.X R37, R14, c[0x0][0x28c], R101, 0x1, P0 ;  /* 0x0000a3000e257a11 */ /* 0x000fe200000f0c65 */
[----:B------:R-:W-:Y:S05]  /*8b30*/  @!P2 BRA `(.L_x_795) ;  /* 0x000031e00000a947 */ /* 0x000fea0003800000 */
[----:B------:R-:W-:Y:S01]  /*8b40*/  BSSY B0, `(.L_x_796) ;  /* 0x0000033000007945 */ /* 0x000fe20003800000 */
[----:B------:R-:W-:Y:S01]  /*8b50*/  SHF.L.U32 R12, R17, 0x2, RZ ;  /* 0x00000002110c7819 */ /* 0x000fe200000006ff */
        /* <DEDUP_REMOVED lines=49> */
.L_x_797:
[----:B------:R-:W-:Y:S05]  /*8e70*/  BSYNC B0 ;  /* 0x0000000000007941 */ /* 0x000fea0003800000 */
.L_x_796:
[----:B------:R-:W-:Y:S01]  /*8e80*/  IMAD R33, R100, -0x80, R33 ;  /* 0xffffff8064217824 */ /* 0x000fe200078e0221 */
[--C-:B-1---5:R-:W-:Y:S01]  /*8e90*/  SHF.R.U64 R36, R26, 0x10, R27.reuse ;  /* 0x000000101a247819 */ /* 0x122fe2000000121b */
[----:B------:R-:W-:Y:S01]  /*8ea0*/  IMAD.MOV.U32 R48, RZ, RZ, R26 ;  /* 0x000000ffff307224 */ /* 0x000fe200078e001a */
[--C-:B------:R-:W-:Y:S01]  /*8eb0*/  SHF.R.U32.HI R35, RZ, 0x10, R27.reuse ;  /* 0x00000010ff237819 */ /* 0x100fe2000001161b */
        /* <DEDUP_REMOVED lines=71> */
[C---:B------:R-:W-:Y:S01]  /*9330*/  SHF.L.U32 R42, R35.reuse, 0x10, RZ ;  /* 0x00000010232a7819 */ /* 0x040fe200000006ff */
[----:B------:R-:W-:Y:S01]  /*9340*/  FFMA.FTZ R38, R38, R40, R37 ;  /* 0x0000002826267223 */ /* 0x000fe20000010025 */
[----:B------:R-:W-:Y:S01]  /*9350*/  SHF.L.U32 R40, R32, 0x10, RZ ;  /* 0x0000001020287819 */ /* 0x000fe200000006ff */
        /* <DEDUP_REMOVED lines=18> */
.L_x_801:
[----:B------:R-:W-:Y:S05]  /*9480*/  BSYNC B0 ;  /* 0x0000000000007941 */ /* 0x000fea0003800000 */
.L_x_800:
        /* <DEDUP_REMOVED lines=42> */
.L_x_803:
[----:B------:R-:W-:Y:S05]  /*9730*/  BSYNC B0 ;  /* 0x0000000000007941 */ /* 0x000fea0003800000 */
.L_x_802:
        /* <DEDUP_REMOVED lines=42> */
.L_x_805:
[----:B------:R-:W-:Y:S05]  /*99e0*/  BSYNC B0 ;  /* 0x0000000000007941 */ /* 0x000fea0003800000 */
.L_x_804:
        /* <DEDUP_REMOVED lines=41> */
.L_x_799:
[----:B------:R-:W-:Y:S05]  /*9c80*/  BSYNC B1 ;  /* 0x0000000000017941 */ /* 0x000fea0003800000 */
.L_x_798:
        /* <DEDUP_REMOVED lines=45> */
.L_x_809:
[----:B------:R-:W-:Y:S05]  /*9f60*/  BSYNC B0 ;  /* 0x0000000000007941 */ /* 0x000fea0003800000 */
.L_x_808:
        /* <DEDUP_REMOVED lines=42> */
.L_x_811:
[----:B------:R-:W-:Y:S05]  /*a210*/  BSYNC B0 ;  /* 0x0000000000007941 */ /* 0x000fea0003800000 */
.L_x_810:
        /* <DEDUP_REMOVED lines=42> */
.L_x_813:
[----:B------:R-:W-:Y:S05]  /*a4c0*/  BSYNC B0 ;  /* 0x0000000000007941 */ /* 0x000fea0003800000 */
.L_x_812:
        /* <DEDUP_REMOVED lines=41> */
.L_x_807:
[----:B------:R-:W-:Y:S05]  /*a760*/  BSYNC B1 ;  /* 0x0000000000017941 */ /* 0x000fea0003800000 */
.L_x_806:
        /* <DEDUP_REMOVED lines=45> */
.L_x_817:
[----:B------:R-:W-:Y:S05]  /*aa40*/  BSYNC B0 ;  /* 0x0000000000007941 */ /* 0x000fea0003800000 */
.L_x_816:
        /* <DEDUP_REMOVED lines=42> */
.L_x_819:
[----:B------:R-:W-:Y:S05]  /*acf0*/  BSYNC B0 ;  /* 0x0000000000007941 */ /* 0x000fea0003800000 */
.L_x_818:
        /* <DEDUP_REMOVED lines=42> */
.L_x_821:
[----:B------:R-:W-:Y:S05]  /*afa0*/  BSYNC B0 ;  /* 0x0000000000007941 */ /* 0x000fea0003800000 */
.L_x_820:
        /* <DEDUP_REMOVED lines=41> */
.L_x_815:
[----:B------:R-:W-:Y:S05]  /*b240*/  BSYNC B1 ;  /* 0x0000000000017941 */ /* 0x000fea0003800000 */
.L_x_814:
[----:B-1----:R-:W-:-:S04]  /*b250*/  IADD3 R8, R158, 0x60, RZ ;  /* 0x000000609e087810 */ /* 0x002fc80007ffe0ff */
[----:B------:R-:W-:-:S13]  /*b260*/  ISETP.GE.AND P0, PT, R8, R33, PT ;  /* 0x000000210800720c */ /* 0x000fda0003f06270 */
[----:B------:R-:W-:Y:S05]  /*b270*/  @P0 BRA `(.L_x_822) ;  /* 0x000043a000000947 */ /* 0x000fea0003800000 */
[----:B------:R-:W-:Y:S01]  /*b280*/  ISETP.GE.AND P0, PT, R12, c[0x0][0x27c], PT ;  /* 0x00009f000c007a0c */ /* 0x000fe20003f06270 */
[----:B------:R-:W-:-:S12]  /*b290*/  BSSY B0, `(.L_x_823) ;  /* 0x0000028000007945 */ /* 0x000fd80003800000 */
[----:B------:R-:W-:Y:S05]  /*b2a0*/  @P0 BRA `(.L_x_824) ;  /* 0x0000026000000947 */ /* 0x000fea0003800000 */
[----:B------:R-:W1:Y:S01]  /*b2b0*/  LDS.128 R8, [R20+0x13080] ;  /* 0x0130800014087984 */ /* 0x000e620000000c00 */
[C---:B------:R-:W-:Y:S02]  /*b2c0*/  SHF.L.U32 R38, R36.reuse, 0x10, RZ ;  /* 0x0000001024267819 */ /* 0x040fe400000006ff */
[----:B------:R-:W-:Y:S01]  /*b2d0*/  LOP3.LUT R39, R36, 0xffff0000, RZ, 0xc0, !PT ;  /* 0xffff000024277812 */ /* 0x000fe200078ec0ff */
[C---:B------:R-:W-:Y:S01]  /*b2e0*/  IMAD.U32 R36, R34.reuse, 0x10000, RZ ;  /* 0x0001000022247824 */ /* 0x040fe200078e00ff */
[----:B------:R-:W-:Y:S02]  /*b2f0*/  LOP3.LUT R34, R34, 0xffff0000, RZ, 0xc0, !PT ;  /* 0xffff000022227812 */ /* 0x000fe400078ec0ff */
[C---:B-1----:R-:W-:Y:S01]  /*b300*/  LOP3.LUT R33, R8.reuse, 0xffff0000, RZ, 0xc0, !PT ;  /* 0xffff000008217812 */ /* 0x042fe200078ec0ff */
[----:B------:R-:W-:Y:S01]  /*b310*/  IMAD.U32 R40, R11, 0x10000, RZ ;  /* 0x000100000b287824 */ /* 0x000fe200078e00ff */
[----:B------:R-:W-:Y:S02]  /*b320*/  SHF.L.U32 R37, R8, 0x10, RZ ;  /* 0x0000001008257819 */ /* 0x000fe400000006ff */
[----:B------:R-:W-:-:S02]  /*b330*/  SHF.L.U32 R42, R10, 0x10, RZ ;  /* 0x000000100a2a7819 */ /* 0x000fc400000006ff */
[----:B------:R-:W-:Y:S01]  /*b340*/  LOP3.LUT R41, R10, 0xffff0000, RZ, 0xc0, !PT ;  /* 0xffff00000a297812 */ /* 0x000fe200078ec0ff */
[-C--:B------:R-:W-:Y:S01]  /*b350*/  FMUL.FTZ R10, R36, R33.reuse ;  /* 0x00000021240a7220 */ /* 0x080fe20000410000 */
[C---:B------:R-:W-:Y:S01]  /*b360*/  SHF.L.U32 R8, R9.reuse, 0x10, RZ ;  /* 0x0000001009087819 */ /* 0x040fe200000006ff */
[C---:B------:R-:W-:Y:S01]  /*b370*/  FMUL.FTZ R33, R38.reuse, R33 ;  /* 0x0000002126217220 */ /* 0x040fe20000410000 */
[----:B------:R-:W-:Y:S01]  /*b380*/  LOP3.LUT R9, R9, 0xffff0000, RZ, 0xc0, !PT ;  /* 0xffff000009097812 */ /* 0x000fe200078ec0ff */
[-C--:B------:R-:W-:Y:S01]  /*b390*/  FFMA.FTZ R10, R38, R37.reuse, -R10 ;  /* 0x00000025260a7223 */ /* 0x080fe2000001080a */
[----:B------:R-:W-:Y:S01]  /*b3a0*/  LOP3.LUT R43, R11, 0xffff0000, RZ, 0xc0, !PT ;  /* 0xffff00000b2b7812 */ /* 0x000fe200078ec0ff */
[----:B------:R-:W-:Y:S01]  /*b3b0*/  FFMA.FTZ R33, R36, R37, R33 ;  /* 0x0000002524217223 */ /* 0x000fe20000010021 */
[----:B------:R-:W-:Y:S01]  /*b3c0*/  SHF.L.U32 R36, R32, 0x10, RZ ;  /* 0x0000001020247819 */ /* 0x000fe200000006ff */
[-C--:B------:R-:W-:Y:S01]  /*b3d0*/  FMUL.FTZ R11, R34, R9.reuse ;  /* 0x00000009220b7220 */ /* 0x080fe20000410000 */
[----:B------:R-:W-:Y:S01]  /*b3e0*/  SHF.L.U32 R37, R35, 0x10, RZ ;  /* 0x0000001023257819 */ /* 0x000fe200000006ff */
[C---:B------:R-:W-:Y:S01]  /*b3f0*/  FMUL.FTZ R9, R39.reuse, R9 ;  /* 0x0000000927097220 */ /* 0x040fe20000410000 */
[----:B------:R-:W-:Y:S01]  /*b400*/  LOP3.LUT R32, R32, 0xffff0000, RZ, 0xc0, !PT ;  /* 0xffff000020207812 */ /* 0x000fe200078ec0ff */
[-C--:B------:R-:W-:Y:S01]  /*b410*/  FFMA.FTZ R11, R39, R8.reuse, -R11 ;  /* 0x00000008270b7223 */ /* 0x080fe2000001080b */
[----:B------:R-:W-:Y:S01]  /*b420*/  LOP3.LUT R35, R35, 0xffff0000, RZ, 0xc0, !PT ;  /* 0xffff000023237812 */ /* 0x000fe200078ec0ff */
[----:B------:R-:W-:-:S02]  /*b430*/  FFMA.FTZ R34, R34, R8, R9 ;  /* 0x0000000822227223 */ /* 0x000fc40000010009 */
[----:B------:R-:W-:Y:S02]  /*b440*/  FMUL.FTZ R8, R36, R41 ;  /* 0x0000002924087220 */ /* 0x000fe40000410000 */
[----:B------:R-:W-:Y:S02]  /*b450*/  FMUL.FTZ R9, R32, R43 ;  /* 0x0000002b20097220 */ /* 0x000fe40000410000 */
[----:B------:R-:W-:Y:S02]  /*b460*/  FMUL.FTZ R41, R37, R41 ;  /* 0x0000002925297220 */ /* 0x000fe40000410000 */
[----:B------:R-:W-:Y:S02]  /*b470*/  FMUL.FTZ R43, R35, R43 ;  /* 0x0000002b232b7220 */ /* 0x000fe40000410000 */
[----:B------:R-:W-:Y:S01]  /*b480*/  FFMA.FTZ R37, R37, R42, -R8 ;  /* 0x0000002a25257223 */ /* 0x000fe20000010808 */
        /* <DEDUP_REMOVED lines=8> */
.L_x_824:
[----:B------:R-:W-:Y:S05]  /*b510*/  BSYNC B0 ;  /* 0x0000000000007941 */ /* 0x000fea0003800000 */
.L_x_823:
        /* <DEDUP_REMOVED lines=42> */
.L_x_826:
[----:B------:R-:W-:Y:S05]  /*b7c0*/  BSYNC B0 ;  /* 0x0000000000007941 */ /* 0x000fea0003800000 */
.L_x_825:
        /* <DEDUP_REMOVED lines=42> */
.L_x_828:
[----:B------:R-:W-:Y:S05]  /*ba70*/  BSYNC B0 ;  /* 0x0000000000007941 */ /* 0x000fea0003800000 */
.L_x_827:
        /* <DEDUP_REMOVED lines=42> */
.L_x_795:
        /* <DEDUP_REMOVED lines=12> */
[----:B------:R-:W-:Y:S01]  /*bde0*/  ISETP.GE.AND P1, PT, R22, c[0x0][0x27c], PT ;  /* 0x00009f0016007a0c */ /* 0x000fe20003f26270 */
[----:B------:R-:W-:-:S10]  /*bdf0*/  CS2R R28, SRZ ;  /* 0x00000000001c7805 */ /* 0x000fd4000001ff00 */
[C---:B------:R-:W-:Y:S01]  /*be00*/  @!P0 IMAD.SHL.U32 R14, R32.reuse, 0x2, RZ ;  /* 0x00000002200e8824 */ /* 0x040fe200078e00ff */
[----:B------:R-:W-:Y:S02]  /*be10*/  @!P0 SHF.L.U64.HI R13, R32, 0x1, R43 ;  /* 0x00000001200d8819 */ /* 0x000fe4000001022b */
[----:B------:R-:W-:Y:S02]  /*be20*/  @!P1 SHF.R.S32.HI R15, RZ, 0x1f, R22 ;  /* 0x0000001fff0f9819 */ /* 0x000fe40000011416 */
[----:B------:R-:W-:Y:S02]  /*be30*/  @!P0 IADD3 R38, P2, R14, R34, RZ ;  /* 0x000000220e268210 */ /* 0x000fe40007f5e0ff */
[----:B------:R-:W-:-:S03]  /*be40*/  @!P1 LEA.HI R12, R15, R22, RZ, 0x3 ;  /* 0x000000160f0c9211 */ /* 0x000fc600078f18ff */
[C---:B------:R-:W-:Y:S01]  /*be50*/  @!P0 IMAD.X R39, R13.reuse, 0x1, R35, P2 ;  /* 0x000000010d278824 */ /* 0x040fe200010e0623 */
[----:B------:R-:W-:Y:S02]  /*be60*/  @!P0 IADD3 R40, P2, R14, R36, RZ ;  /* 0x000000240e288210 */ /* 0x000fe40007f5e0ff */
        /* <DEDUP_REMOVED lines=10> */
.L_x_830:
[----:B------:R-:W-:Y:S05]  /*bf10*/  BSYNC B0 ;  /* 0x0000000000007941 */ /* 0x000fea0003800000 */
.L_x_829:
        /* <DEDUP_REMOVED lines=14> */
[----:B------:R-:W-:Y:S01]  /*c000*/  IMAD.MOV.U32 R46, RZ, RZ, R8 ;  /* 0x000000ffff2e7224 */ /* 0x000fe200078e0008 */
[--C-:B------:R-:W-:Y:S01]  /*c010*/  SHF.R.U64 R37, R8, 0x10, R9.reuse ;  /* 0x0000001008257819 */ /* 0x100fe20000001209 */
[--C-:B------:R-:W-:Y:S01]  /*c020*/  IMAD.MOV.U32 R36, RZ, RZ, R9.reuse ;  /* 0x000000ffff247224 */ /* 0x100fe200078e0009 */
[----:B------:R-:W-:Y:S01]  /*c030*/  SHF.R.U32.HI R53, RZ, 0x10, R9 ;  /* 0x00000010ff357819 */ /* 0x000fe20000011609 */
[----:B------:R-:W-:Y:S01]  /*c040*/  IMAD.MOV.U32 R48, RZ, RZ, R10 ;  /* 0x000000ffff307224 */ /* 0x000fe200078e000a */
[----:B------:R-:W-:Y:S01]  /*c050*/  SHF.R.U64 R35, R10, 0x10, R11 ;  /* 0x000000100a237819 */ /* 0x000fe2000000120b */
[----:B------:R-:W-:Y:S01]  /*c060*/  IMAD.MOV.U32 R50, RZ, RZ, R30 ;  /* 0x000000ffff327224 */ /* 0x000fe200078e001e */
[----:B------:R-:W-:Y:S01]  /*c070*/  SHF.R.U32.HI R52, RZ, 0x10, R29 ;  /* 0x00000010ff347819 */ /* 0x000fe2000001161d */
[----:B------:R-:W-:Y:S01]  /*c080*/  IMAD.MOV.U32 R28, RZ, RZ, R31 ;  /* 0x000000ffff1c7224 */ /* 0x000fe200078e001f */
[----:B------:R-:W-:Y:S01]  /*c090*/  SHF.R.U64 R27, R12, 0x10, R13 ;  /* 0x000000100c1b7819 */ /* 0x000fe2000000120d */
[----:B------:R-:W-:Y:S01]  /*c0a0*/  IMAD.MOV.U32 R34, RZ, RZ, R11 ;  /* 0x000000ffff227224 */ /* 0x000fe200078e000b */
[----:B------:R-:W-:Y:S01]  /*c0b0*/  SHF.R.U64 R8, R14, 0x10, R15 ;  /* 0x000000100e087819 */ /* 0x000fe2000000120f */
[----:B------:R-:W-:Y:S01]  /*c0c0*/  IMAD.MOV.U32 R10, RZ, RZ, R12 ;  /* 0x000000ffff0a7224 */ /* 0x000fe200078e000c */
[----:B------:R-:W-:Y:S01]  /*c0d0*/  SHF.R.U64 R29, R30, 0x10, R31 ;  /* 0x000000101e1d7819 */ /* 0x000fe2000000121f */
[----:B------:R-:W-:Y:S01]  /*c0e0*/  IMAD.MOV.U32 R26, RZ, RZ, R13 ;  /* 0x000000ffff1a7224 */ /* 0x000fe200078e000d */
[----:B------:R-:W-:Y:S01]  /*c0f0*/  SHF.R.U32.HI R51, RZ, 0x10, R31 ;  /* 0x00000010ff337819 */ /* 0x000fe2000001161f */
[----:B------:R-:W-:Y:S01]  /*c100*/  IMAD.MOV.U32 R9, RZ, RZ, R14 ;  /* 0x000000ffff097224 */ /* 0x000fe200078e000e */
[----:B------:R-:W-:Y:S01]  /*c110*/  SHF.R.U32.HI R11, RZ, 0x10, R11 ;  /* 0x00000010ff0b7819 */ /* 0x000fe2000001160b */
[----:B------:R-:W-:Y:S01]  /*c120*/  IMAD.MOV.U32 R24, RZ, RZ, R15 ;  /* 0x000000ffff187224 */ /* 0x000fe200078e000f */
[----:B------:R-:W-:Y:S01]  /*c130*/  SHF.R.U32.HI R13, RZ, 0x10, R13 ;  /* 0x00000010ff0d7819 */ /* 0x000fe2000001160d */
        /* <DEDUP_REMOVED lines=71> */
[C---:B------:R-:W-:Y:S01]  /*c5b0*/  LOP3.LUT R57, R39.reuse, 0xffff0000, RZ, 0xc0, !PT ;  /* 0xffff000027397812 */ /* 0x040fe200078ec0ff */
        /* <DEDUP_REMOVED lines=14> */
[----:B------:R-:W-:Y:S01]  /*c6a0*/  FFMA.FTZ R55, R48, R57, -R55 ;  /* 0x0000003930377223 */ /* 0x000fe20000010837 */
        /* <DEDUP_REMOVED lines=24> */
.L_x_834:
[----:B------:R-:W-:Y:S05]  /*c830*/  BSYNC B0 ;  /* 0x0000000000007941 */ /* 0x000fea0003800000 */
.L_x_833:
        /* <DEDUP_REMOVED lines=13> */
[-C--:B------:R-:W-:Y:S02]  /*c910*/  LOP3.LUT R12, R13, R44.reuse, RZ, 0x3c, !PT ;  /* 0x0000002c0d0c7212 */ /* 0x080fe400078e3cff */
        /* <DEDUP_REMOVED lines=85> */
.L_x_832:
[----:B------:R-:W-:Y:S05]  /*ce70*/  BSYNC B1 ;  /* 0x0000000000017941 */ /* 0x000fea0003800000 */
.L_x_831:
[----:B-1----:R-:W-:Y:S01]  /*ce80*/  IADD3 R20, R158, 0x20, RZ ;  /* 0x000000209e147810 */ /* 0x002fe20007ffe0ff */
[----:B------:R-:W-:Y:S03]  /*ce90*/  BSSY B1, `(.L_x_835) ;  /* 0x00000d2000017945 */ /* 0x000fe60003800000 */
[----:B------:R-:W-:-:S13]  /*cea0*/  ISETP.GE.AND P0, PT, R20, R33, PT ;  /* 0x000000211400720c */ /* 0x000fda0003f06270 */
[----:B------:R-:W-:Y:S05]  /*ceb0*/  @P0 BRA `(.L_x_836) ;  /* 0x00000cf000000947 */ /* 0x000fea0003800000 */
[----:B------:R-:W-:Y:S01]  /*cec0*/  ISETP.GE.AND P0, PT, R32, c[0x0][0x27c], PT ;  /* 0x00009f0020007a0c */ /* 0x000fe20003f06270 */
[----:B------:R-:W-:-:S12]  /*ced0*/  BSSY B0, `(.L_x_837) ;  /* 0x0000063000007945 */ /* 0x000fd80003800000 */
[----:B------:R-:W-:Y:S05]  /*cee0*/  @P0 BRA `(.L_x_838) ;  /* 0x0000061000000947 */ /* 0x000fea0003800000 */
[----:B------:R-:W-:Y:S01]  /*cef0*/  IMAD.MOV.U32 R12, RZ, RZ, c[0x0][0x27c] ;  /* 0x00009f00ff0c7624 */ /* 0x000fe200078e00ff */
        /* <DEDUP_REMOVED lines=96> */
.L_x_838:
[----:B------:R-:W-:Y:S05]  /*d500*/  BSYNC B0 ;  /* 0x0000000000007941 */ /* 0x000fea0003800000 */
.L_x_837:
        /* <DEDUP_REMOVED lines=11> */
[----:B------:R-:W-:Y:S01]  /*d5c0*/  LEA.HI R12, R11, R22, RZ, 0x6 ;  /* 0x000000160b0c7211 */ /* 0x000fe200078f30ff */
[----:B------:R-:W-:Y:S01]  /*d5d0*/  IMAD.SHL.U32 R9, R9, 0x40, RZ ;  /* 0x0000004009097824 */ /* 0x000fe200078e00ff */
[----:B------:R-:W-:-:S02]  /*d5e0*/  LEA.HI R13, R13, R8, RZ, 0x1d ;  /* 0x000000080d0d7211 */ /* 0x000fc400078fe8ff */
[----:B------:R-:W-:Y:S02]  /*d5f0*/  LOP3.LUT R14, R14, 0x1c0, RZ, 0xc0, !PT ;  /* 0x000001c00e0e7812 */ /* 0x000fe400078ec0ff */
[----:B------:R-:W-:Y:S01]  /*d600*/  SHF.R.S32.HI R10, RZ, 0x1f, R13 ;  /* 0x0000001fff0a7819 */ /* 0x000fe2000001140d */
[----:B------:R-:W-:Y:S01]  /*d610*/  IMAD.SHL.U32 R11, R13, 0x8, RZ ;  /* 0x000000080d0b7824 */ /* 0x000fe200078e00ff */
[----:B------:R-:W-:Y:S02]  /*d620*/  SHF.R.U32.HI R8, RZ, 0x3, R14 ;  /* 0x00000003ff087819 */ /* 0x000fe4000001160e */
[----:B------:R-:W-:Y:S02]  /*d630*/  LEA.HI R10, R10, R13, RZ, 0x3 ;  /* 0x0000000d0a0a7211 */ /* 0x000fe400078f18ff */
[----:B------:R-:W-:Y:S02]  /*d640*/  LOP3.LUT R11, R14, 0x38, R11, 0xf8, !PT ;  /* 0x000000380e0b7812 */ /* 0x000fe400078ef80b */
[----:B------:R-:W-:Y:S01]  /*d650*/  SHF.L.U32 R12, R12, 0x7, RZ ;  /* 0x000000070c0c7819 */ /* 0x000fe200000006ff */
[----:B------:R-:W-:Y:S01]  /*d660*/  IMAD.SHL.U32 R10, R10, 0x400, RZ ;  /* 0x000004000a0a7824 */ /* 0x000fe200078e00ff */
[----:B------:R-:W-:-:S02]  /*d670*/  LOP3.LUT R15, R14, 0x38, R15, 0xf8, !PT ;  /* 0x000000380e0f7812 */ /* 0x000fc400078ef80f */
[----:B------:R-:W-:Y:S02]  /*d680*/  LOP3.LUT R9, R9, 0xfffffe00, RZ, 0xc0, !PT ;  /* 0xfffffe0009097812 */ /* 0x000fe400078ec0ff */
[-C--:B------:R-:W-:Y:S02]  /*d690*/  LOP3.LUT R20, R11, R8.reuse, RZ, 0x3c, !PT ;  /* 0x000000080b147212 */ /* 0x080fe400078e3cff */
[----:B------:R-:W-:Y:S02]  /*d6a0*/  LOP3.LUT R10, R10, 0x7fffe000, RZ, 0xc0, !PT ;  /* 0x7fffe0000a0a7812 */ /* 0x000fe400078ec0ff */
[----:B------:R-:W-:Y:S02]  /*d6b0*/  LOP3.LUT R12, R12, 0x7fffe000, RZ, 0xc0, !PT ;  /* 0x7fffe0000c0c7812 */ /* 0x000fe400078ec0ff */
[----:B------:R-:W-:Y:S02]  /*d6c0*/  LOP3.LUT R15, R15, R8, RZ, 0x3c, !PT ;  /* 0x000000080f0f7212 */ /* 0x000fe400078e3cff */
        /* <DEDUP_REMOVED lines=78> */
.L_x_836:
[----:B------:R-:W-:Y:S05]  /*dbb0*/  BSYNC B1 ;  /* 0x0000000000017941 */ /* 0x000fea0003800000 */
.L_x_835:
        /* <DEDUP_REMOVED lines=104> */
.L_x_842:
[----:B------:R-:W-:Y:S05]  /*e240*/  BSYNC B0 ;  /* 0x0000000000007941 */ /* 0x000fea0003800000 */
.L_x_841:
        /* <DEDUP_REMOVED lines=106> */
.L_x_840:
[----:B------:R-:W-:Y:S05]  /*e8f0*/  BSYNC B1 ;  /* 0x0000000000017941 */ /* 0x000fea0003800000 */
.L_x_839:
[----:B-1----:R-:W-:-:S04]  /*e900*/  IADD3 R20, R158, 0x60, RZ ;  /* 0x000000609e147810 */ /* 0x002fc80007ffe0ff */
        /* <DEDUP_REMOVED lines=8> */
[----:B------:R-:W-:Y:S02]  /*e990*/  SHF.L.U32 R48, R41, 0x10, RZ ;  /* 0x0000001029307819 */ /* 0x000fe400000006ff */
        /* <DEDUP_REMOVED lines=37> */
[C---:B------:R-:W-:Y:S01]  /*ebf0*/  FMUL.FTZ R46, R48.reuse, R46 ;  /* 0x0000002e302e7220 */ /* 0x040fe20000410000 */
[----:B------:R-:W-:Y:S01]  /*ec00*/  SHF.L.U32 R49, R11, 0x10, RZ ;  /* 0x000000100b317819 */ /* 0x000fe200000006ff */
        /* <DEDUP_REMOVED lines=12> */
[-C--:B------:R-:W-:Y:S01]  /*ecd0*/  FFMA.FTZ R53, R48, R42.reuse, -R53 ;  /* 0x0000002a30357223 */ /* 0x080fe20000010835 */
[C---:B------:R-:W-:Y:S01]  /*ece0*/  SHF.L.U32 R48, R38.reuse, 0x10, RZ ;  /* 0x0000001026307819 */ /* 0x040fe200000006ff */
[----:B------:R-:W-:Y:S01]  /*ecf0*/  FFMA.FTZ R15, R37, R42, R15 ;  /* 0x0000002a250f7223 */ /* 0x000fe2000001000f */
[----:B------:R-:W-:Y:S01]  /*ed00*/  LOP3.LUT R38, R38, 0xffff0000, RZ, 0xc0, !PT ;  /* 0xffff000026267812 */ /* 0x000fe200078ec0ff */
[----:B------:R-:W-:Y:S01]  /*ed10*/  FFMA.FTZ R43, R9, R44, -R43 ;  /* 0x0000002c092b7223 */ /* 0x000fe2000001082b */
[C---:B------:R-:W-:Y:S01]  /*ed20*/  SHF.L.U32 R9, R36.reuse, 0x10, RZ ;  /* 0x0000001024097819 */ /* 0x040fe200000006ff */
[----:B------:R-:W-:Y:S01]  /*ed30*/  FMUL.FTZ R42, R35, R50 ;  /* 0x00000032232a7220 */ /* 0x000fe20000410000 */
[----:B------:R-:W-:Y:S01]  /*ed40*/  LOP3.LUT R36, R36, 0xffff0000, RZ, 0xc0, !PT ;  /* 0xffff000024247812 */ /* 0x000fe200078ec0ff */
[----:B------:R-:W-:-:S02]  /*ed50*/  FFMA.FTZ R51, R41, R44, R51 ;  /* 0x0000002c29337223 */ /* 0x000fc40000010033 */
[C---:B------:R-:W-:Y:S02]  /*ed60*/  FMUL.FTZ R50, R39.reuse, R50 ;  /* 0x0000003227327220 */ /* 0x040fe40000410000 */
[C---:B------:R-:W-:Y:S01]  /*ed70*/  IMAD.U32 R44, R34.reuse, 0x10000, RZ ;  /* 0x00010000222c7824 */ /* 0x040fe200078e00ff */
[----:B------:R-:W-:Y:S01]  /*ed80*/  LOP3.LUT R34, R34, 0xffff0000, RZ, 0xc0, !PT ;  /* 0xffff000022227812 */ /* 0x000fe200078ec0ff */
[C---:B------:R-:W-:Y:S01]  /*ed90*/  IMAD.U32 R37, R40.reuse, 0x10000, RZ ;  /* 0x0001000028257824 */ /* 0x040fe200078e00ff */
[----:B------:R-:W-:Y:S01]  /*eda0*/  LOP3.LUT R40, R40, 0xffff0000, RZ, 0xc0, !PT ;  /* 0xffff000028287812 */ /* 0x000fe200078ec0ff */
[-C--:B------:R-:W-:Y:S02]  /*edb0*/  FFMA.FTZ R42, R39, R14.reuse, -R42 ;  /* 0x0000000e272a7223 */ /* 0x080fe4000001082a */
[----:B------:R-:W-:Y:S02]  /*edc0*/  FFMA.FTZ R50, R35, R14, R50 ;  /* 0x0000000e23327223 */ /* 0x000fe40000010032 */
[----:B------:R-:W-:-:S02]  /*edd0*/  FMUL.FTZ R39, R9, R8 ;  /* 0x0000000809277220 */ /* 0x000fc40000410000 */
[-C--:B------:R-:W-:Y:S02]  /*ede0*/  FMUL.FTZ R14, R44, R49.reuse ;  /* 0x000000312c0e7220 */ /* 0x080fe40000410000 */
[C---:B------:R-:W-:Y:S02]  /*edf0*/  FMUL.FTZ R8, R37.reuse, R8 ;  /* 0x0000000825087220 */ /* 0x040fe40000410000 */
[C---:B------:R-:W-:Y:S02]  /*ee00*/  FMUL.FTZ R49, R48.reuse, R49 ;  /* 0x0000003130317220 */ /* 0x040fe40000410000 */
[-C--:B------:R-:W-:Y:S02]  /*ee10*/  FFMA.FTZ R39, R37, R12.reuse, -R39 ;  /* 0x0000000c25277223 */ /* 0x080fe40000010827 */
[----:B------:R-:W-:Y:S02]  /*ee20*/  FFMA.FTZ R9, R9, R12, R8 ;  /* 0x0000000c09097223 */ /* 0x000fe40000010008 */
[----:B------:R-:W-:Y:S01]  /*ee30*/  FFMA.FTZ R48, R48, R13, -R14 ;  /* 0x0000000d30307223 */ /* 0x000fe2000001080e */
[----:B------:R-:W-:Y:S01]  /*ee40*/  F2FP.BF16.PACK_AB R14, R42, R43 ;  /* 0x0000002b2a0e723e */ /* 0x000fe200000010ff */
[----:B------:R-:W-:-:S02]  /*ee50*/  FFMA.FTZ R49, R44, R13, R49 ;  /* 0x0000000d2c317223 */ /* 0x000fc40000010031 */
[-C--:B------:R-:W-:Y:S02]  /*ee60*/  FMUL.FTZ R13, R36, R52.reuse ;  /* 0x00000034240d7220 */ /* 0x080fe40000410000 */
[-C--:B------:R-:W-:Y:S02]  /*ee70*/  FMUL.FTZ R12, R34, R11.reuse ;  /* 0x0000000b220c7220 */ /* 0x080fe40000410000 */
[----:B------:R-:W-:Y:S02]  /*ee80*/  FMUL.FTZ R52, R40, R52 ;  /* 0x0000003428347220 */ /* 0x000fe40000410000 */
[----:B------:R-:W-:Y:S02]  /*ee90*/  FMUL.FTZ R8, R38, R11 ;  /* 0x0000000b26087220 */ /* 0x000fe40000410000 */
        /* <DEDUP_REMOVED lines=13> */
.L_x_844:
[----:B------:R-:W-:Y:S05]  /*ef70*/  BSYNC B0 ;  /* 0x0000000000007941 */ /* 0x000fea0003800000 */
.L_x_843:
[----:B------:R-:W-:-:S13]  /*ef80*/  ISETP.GE.AND P0, PT, R22, c[0x0][0x27c], PT ;  /* 0x00009f0016007a0c */ /* 0x000fda0003f06270 */
[----:B------:R-:W-:Y:S05]  /*ef90*/  @P0 BRA `(.L_x_822) ;  /* 0x0000068000000947 */ /* 0x000fea0003800000 */
[----:B-1----:R-:W-:Y:S01]  /*efa0*/  SHF.R.S32.HI R13, RZ, 0x1f, R22 ;  /* 0x0000001fff0d7819 */ /* 0x002fe20000011416 */
        /* <DEDUP_REMOVED lines=9> */
[----:B------:R-:W-:Y:S02]  /*f040*/  LOP3.LUT R12, R12, 0x1c0, RZ, 0xc0, !PT ;  /* 0x000001c00c0c7812 */ /* 0x000fe400078ec0ff */
[----:B------:R-:W-:Y:S01]  /*f050*/  SHF.R.S32.HI R10, RZ, 0x1f, R11 ;  /* 0x0000001fff0a7819 */ /* 0x000fe2000001140b */
[----:B------:R-:W-:Y:S01]  /*f060*/  IMAD.SHL.U32 R15, R11, 0x8, RZ ;  /* 0x000000080b0f7824 */ /* 0x000fe200078e00ff */
[----:B------:R-:W-:Y:S02]  /*f070*/  LOP3.LUT R14, R12, 0x38, R9, 0xf8, !PT ;  /* 0x000000380c0e7812 */ /* 0x000fe400078ef809 */
[----:B------:R-:W-:Y:S02]  /*f080*/  LEA.HI R10, R10, R11, RZ, 0x3 ;  /* 0x0000000b0a0a7211 */ /* 0x000fe400078f18ff */
[----:B------:R-:W-:Y:S02]  /*f090*/  SHF.L.U32 R8, R8, 0x6, RZ ;  /* 0x0000000608087819 */ /* 0x000fe400000006ff */
[----:B------:R-:W-:Y:S01]  /*f0a0*/  SHF.R.U32.HI R9, RZ, 0x3, R12 ;  /* 0x00000003ff097819 */ /* 0x000fe2000001160c */
[----:B------:R-:W-:Y:S01]  /*f0b0*/  IMAD.SHL.U32 R11, R10, 0x400, RZ ;  /* 0x000004000a0b7824 */ /* 0x000fe200078e00ff */
[----:B------:R-:W-:-:S02]  /*f0c0*/  LOP3.LUT R12, R12, 0x38, R15, 0xf8, !PT ;  /* 0x000000380c0c7812 */ /* 0x000fc400078ef80f */
[----:B------:R-:W-:Y:S02]  /*f0d0*/  LOP3.LUT R13, R13, 0x7fffe000, RZ, 0xc0, !PT ;  /* 0x7fffe0000d0d7812 */ /* 0x000fe400078ec0ff */
[----:B------:R-:W-:Y:S02]  /*f0e0*/  LOP3.LUT R8, R8, 0xfffffe00, RZ, 0xc0, !PT ;  /* 0xfffffe0008087812 */ /* 0x000fe400078ec0ff */
[-C--:B------:R-:W-:Y:S02]  /*f0f0*/  LOP3.LUT R14, R14, R9.reuse, RZ, 0x3c, !PT ;  /* 0x000000090e0e7212 */ /* 0x080fe400078e3cff */
        /* <DEDUP_REMOVED lines=82> */
.L_x_822:
[----:B------:R-:W-:Y:S05]  /*f620*/  BSYNC B2 ;  /* 0x0000000000027941 */ /* 0x000fea0003800000 */
.L_x_794:
[----:B------:R-:W-:Y:S01]  /*f630*/  IMAD.SHL.U32 R213, R17, 0x40, RZ ;  /* 0x0000004011d57824 */ /* 0x000fe200078e00ff */
[----:B------:R-:W-:Y:S01]  /*f640*/  ISETP.GT.AND P3, PT, R98, 0x7f, PT ;  /* 0x0000007f6200780c */ /* 0x000fe20003f64270 */
[----:B-1----:R-:W-:Y:S01]  /*f650*/  IMAD.SHL.U32 R10, R158, 0x8, RZ ;  /* 0x000000089e0a7824 */ /* 0x002fe200078e00ff */
[----:B------:R-:W-:Y:S01]  /*f660*/  SEL R11, RZ, 0x4, P6 ;  /* 0x00000004ff0b7807 */ /* 0x000fe20003000000 */
[----:B------:R-:W-:Y:S01]  /*f670*/  IMAD R8, R21, c[0x0][0x208], RZ ;  /* 0x0000820015087a24 */ /* 0x000fe200078e02ff */
[----:B------:R-:W-:Y:S01]  /*f680*/  LOP3.LUT R213, R213, 0x1c0, RZ, 0xc0, !PT ;  /* 0x000001c0d5d57812 */ /* 0x000fe200078ec0ff */
[----:B------:R-:W-:Y:S01]  /*f690*/  IMAD.WIDE.U32 R12, R23, c[0x0][0x208], RZ ;  /* 0x00008200170c7a25 */ /* 0x000fe200078e00ff */
[----:B------:R-:W-:Y:S01]  /*f6a0*/  SEL R15, RZ, 0x8, P5 ;  /* 0x00000008ff0f7807 */ /* 0x000fe20002800000 */
[----:B------:R-:W-:-:S04]  /*f6b0*/  DEPBAR.LE SB0, 0x0 ;  /* 0x000080000000791a */ /* 0x000fc80000000000 */
[----:B------:R-:W-:Y:S01]  /*f6c0*/  LOP3.LUT R10, R213, 0x8, R10, 0xf8, !PT ;  /* 0x00000008d50a7812 */ /* 0x000fe200078ef80a */
[----:B------:R-:W-:Y:S01]  /*f6d0*/  IMAD R8, R23, c[0x0][0x20c], R8 ;  /* 0x0000830017087a24 */ /* 0x000fe200078e0208 */
[----:B------:R-:W-:Y:S01]  /*f6e0*/  SHF.R.U32.HI R213, RZ, 0x3, R213 ;  /* 0x00000003ffd57819 */ /* 0x000fe200000116d5 */
[----:B------:R-:W-:Y:S01]  /*f6f0*/  IMAD.MOV.U32 R224, RZ, RZ, R218 ;  /* 0x000000ffffe07224 */ /* 0x000fe200078e00da */
[----:B------:R-:W-:Y:S01]  /*f700*/  BAR.SYNC.DEFER_BLOCKING 0x0 ;  /* 0x0000000000007b1d */ /* 0x000fe20000010000 */
[----:B------:R-:W-:Y:S01]  /*f710*/  IMAD.IADD R8, R13, 0x1, R8 ;  /* 0x000000010d087824 */ /* 0x000fe200078e0208 */
[----:B------:R-:W-:Y:S01]  /*f720*/  LOP3.LUT R213, R10, R213, RZ, 0x3c, !PT ;  /* 0x000000d50ad57212 */ /* 0x000fe200078e3cff */
[----:B------:R-:W-:Y:S01]  /*f730*/  IMAD.WIDE.U32 R12, R12, 0x30, R224 ;  /* 0x000000300c0c7825 */ /* 0x000fe200078e00e0 */
[----:B------:R-:W-:Y:S02]  /*f740*/  SEL R10, RZ, 0x2, P4 ;  /* 0x00000002ff0a7807 */ /* 0x000fe40002000000 */
[----:B------:R-:W-:Y:S01]  /*f750*/  LOP3.LUT P1, RZ, R17, 0x2, RZ, 0xc0, !PT ;  /* 0x0000000211ff7812 */ /* 0x000fe2000782c0ff */
[----:B------:R-:W-:Y:S01]  /*f760*/  IMAD R8, R8, 0x30, RZ ;  /* 0x0000003008087824 */ /* 0x000fe200078e02ff */
[----:B------:R-:W-:Y:S01]  /*f770*/  LEA R32, P0, R12, c[0x0][0x1f8], 0x1 ;  /* 0x00007e000c207a11 */ /* 0x000fe200078008ff */
[----:B------:R-:W-:Y:S01]  /*f780*/  IMAD R213, R6, 0x200, R213 ;  /* 0x0000020006d57824 */ /* 0x000fe200078e02d5 */
[----:B------:R-:W-:Y:S01]  /*f790*/  LEA.HI R6, R19, R98, RZ, 0x5 ;  /* 0x0000006213067211 */ /* 0x000fe200078f28ff */
[----:B------:R-:W-:Y:S01]  /*f7a0*/  IMAD.IADD R8, R13, 0x1, R8 ;  /* 0x000000010d087824 */ /* 0x000fe200078e0208 */
[----:B------:R-:W-:Y:S01]  /*f7b0*/  IADD3 R10, R11, R10, R18 ;  /* 0x0000000a0b0a7210 */ /* 0x000fe20007ffe012 */
[----:B------:R-:W-:Y:S01]  /*f7c0*/  @!P3 IMAD.MOV.U32 R11, RZ, RZ, c[0x0][0x208] ;  /* 0x00008200ff0bb624 */ /* 0x000fe200078e00ff */
[----:B------:R-:W-:Y:S01]  /*f7d0*/  P2R R9, PR, RZ, 0x40 ;  /* 0x00000040ff097803 */ /* 0x000fe20000000000 */
[----:B------:R-:W-:Y:S01]  /*f7e0*/  IMAD.SHL.U32 R13, R6, 0x20, RZ ;  /* 0x00000020060d7824 */ /* 0x000fe200078e00ff */
[----:B------:R-:W-:Y:S01]  /*f7f0*/  LEA.HI.X R33, R12, c[0x0][0x1fc], R8, 0x1, P0 ;  /* 0x00007f000c217a11 */ /* 0x000fe200000f0c08 */
[----:B------:R-:W-:Y:S01]  /*f800*/  @!P3 IMAD.MOV.U32 R8, RZ, RZ, c[0x0][0x20c] ;  /* 0x00008300ff08b624 */ /* 0x000fe200078e00ff */
[----:B------:R-:W-:Y:S01]  /*f810*/  @!P3 LEA R66, P0, R11, R32, 0x6 ;  /* 0x000000200b42b211 */ /* 0x000fe200078030ff */
[----:B------:R-:W-:Y:S01]  /*f820*/  IMAD.IADD R10, R15, 0x1, R10 ;  /* 0x000000010f0a7824 */ /* 0x000fe200078e020a */
[----:B------:R-:W-:Y:S01]  /*f830*/  LOP3.LUT R13, R13, 0x7ffffc00, RZ, 0xc0, !PT ;  /* 0x7ffffc000d0d7812 */ /* 0x000fe200078ec0ff */
[----:B------:R-:W-:Y:S01]  /*f840*/  IMAD.SHL.U32 R213, R213, 0x2, RZ ;  /* 0x00000002d5d57824 */ /* 0x000fe200078e00ff */
[----:B------:R-:W-:Y:S01]  /*f850*/  @!P3 LEA.HI.X R67, R11, R33, R8, 0x6, P0 ;  /* 0x000000210b43b211 */ /* 0x000fe200000f3408 */
[----:B------:R-:W-:Y:S01]  /*f860*/  IMAD.SHL.U32 R220, R16, 0x2, RZ ;  /* 0x0000000210dc7824 */ /* 0x000fe200078e00ff */
[----:B------:R-:W-:Y:S01]  /*f870*/  IADD3 R8, R2, R99, -R158 ;  /* 0x0000006302087210 */ /* 0x000fe20007ffe89e */
[----:B------:R-:W-:Y:S01]  /*f880*/  IMAD.IADD R2, R0, 0x1, R13 ;  /* 0x0000000100027824 */ /* 0x000fe200078e020d */
[----:B------:R-:W-:Y:S01]  /*f890*/  LOP3.LUT P4, RZ, R10, 0x1, RZ, 0xc0, !PT ;  /* 0x000000010aff7812 */ /* 0x000fe2000788c0ff */
[----:B------:R-:W-:Y:S01]  /*f8a0*/  LDSM.16.M88.4 R20, [R213+0xa080] ;  /* 0x00a08000d514783b */ /* 0x000fe20000000200 */
[C---:B------:R-:W-:Y:S01]  /*f8b0*/  IADD3 R12, R213.reuse, 0xa080, RZ ;  /* 0x0000a080d50c7810 */ /* 0x040fe20007ffe0ff */
[----:B------:R-:W-:Y:S01]  /*f8c0*/  IMAD.SHL.U32 R60, R2, 0x2, RZ ;  /* 0x00000002023c7824 */ /* 0x000fe200078e00ff */
[----:B------:R-:W-:Y:S01]  /*f8d0*/  ISETP.LT.OR P0, PT, R8, 0x1, !P4 ;  /* 0x000000010800780c */ /* 0x000fe20006701670 */
[----:B------:R-:W-:Y:S01]  /*f8e0*/  LDSM.16.M88.4 R28, [R213+0xb080] ;  /* 0x00b08000d51c783b */ /* 0x000fe20000000200 */
[----:B------:R-:W-:Y:S01]  /*f8f0*/  LEA R214, R2, 0x10080, 0x1 ;  /* 0x0001008002d67811 */ /* 0x000fe200078e08ff */
[----:B------:R-:W-:Y:S01]  /*f900*/  IMAD.MOV.U32 R2, RZ, RZ, 0x40 ;  /* 0x00000040ff027424 */ /* 0x000fe200078e00ff */
[----:B------:R-:W-:Y:S01]  /*f910*/  IADD3 R211, R213, 0xa0a0, RZ ;  /* 0x0000a0a0d5d37810 */ /* 0x000fe20007ffe0ff */
[----:B------:R-:W1:Y:S01]  /*f920*/  LDSM.16.M88.4 R60, [R60+0x10080] ;  /* 0x010080003c3c783b */ /* 0x000e620000000200 */
[----:B------:R-:W-:Y:S01]  /*f930*/  @P1 IADD3 R211, R12, -0x20, RZ ;  /* 0xffffffe00cd31810 */ /* 0x000fe20007ffe0ff */
[--C-:B------:R-:W-:Y:S01]  /*f940*/  IMAD R212, R7, 0x2, R214.reuse ;  /* 0x0000000207d47824 */ /* 0x100fe200078e02d6 */
[C---:B------:R-:W-:Y:S01]  /*f950*/  LOP3.LUT P2, RZ, R10.reuse, 0x2, RZ, 0xc0, !PT ;  /* 0x000000020aff7812 */ /* 0x040fe2000784c0ff */
[----:B------:R-:W2:Y:S01]  /*f960*/  LDSM.16.M88.4 R12, [R213+0xa880] ;  /* 0x00a88000d50c783b */ /* 0x000ea20000000200 */
[----:B------:R-:W-:Y:S01]  /*f970*/  LOP3.LUT P1, RZ, R10, 0x4, RZ, 0xc0, !PT ;  /* 0x000000040aff7812 */ /* 0x000fe2000782c0ff */
[C---:B------:R-:W-:Y:S01]  /*f980*/  IMAD R210, R5.reuse, 0x2, R214 ;  /* 0x0000000205d27824 */ /* 0x040fe200078e02d6 */
[----:B------:R-:W-:Y:S01]  /*f990*/  @!P3 ISETP.LT.OR P4, PT, R8, 0x21, !P4 ;  /* 0x000000210800b80c */ /* 0x000fe20006781670 */
[----:B------:R-:W-:Y:S01]  /*f9a0*/  LDSM.16.M88.4 R44, [R212] ;  /* 0x00000000d42c783b */ /* 0x000fe20000000200 */
[----:B------:R-:W-:Y:S01]  /*f9b0*/  IMAD R209, R5, 0x2, R212 ;  /* 0x0000000205d17824 */ /* 0x000fe200078e02d4 */
[----:B------:R-:W-:-:S02]  /*f9c0*/  IADD3 R203, R211, 0x800, RZ ;  /* 0x00000800d3cb7810 */ /* 0x000fc40007ffe0ff */
[----:B------:R-:W3:Y:S01]  /*f9d0*/  LDSM.16.M88.4 R56, [R211] ;  /* 0x00000000d338783b */ /* 0x000ee20000000200 */
[C---:B------:R-:W-:Y:S02]  /*f9e0*/  IADD3 R202, R211.reuse, 0x1000, RZ ;  /* 0x00001000d3ca7810 */ /* 0x040fe40007ffe0ff */
[C---:B------:R-:W-:Y:S01]  /*f9f0*/  IADD3 R200, R211.reuse, 0x1800, RZ ;  /* 0x00001800d3c87810 */ /* 0x040fe20007ffe0ff */
[----:B------:R-:W4:Y:S01]  /*fa00*/  LDSM.16.M88.4 R52, [R211+0x800] ;  /* 0x00080000d334783b */ /* 0x000f220000000200 */
[C---:B------:R-:W-:Y:S02]  /*fa10*/  IADD3 R199, R211.reuse, 0x2000, RZ ;  /* 0x00002000d3c77810 */ /* 0x040fe40007ffe0ff */
[C---:B------:R-:W-:Y:S01]  /*fa20*/  IADD3 R198, R211.reuse, 0x2800, RZ ;  /* 0x00002800d3c67810 */ /* 0x040fe20007ffe0ff */
[----:B------:R-:W3:Y:S01]  /*fa30*/  LDSM.16.M88.4 R48, [R211+0x1000] ;  /* 0x00100000d330783b */ /* 0x000ee20000000200 */
[C---:B------:R-:W-:Y:S02]  /*fa40*/  IADD3 R197, R211.reuse, 0x3000, RZ ;  /* 0x00003000d3c57810 */ /* 0x040fe40007ffe0ff */
[----:B------:R-:W-:Y:S01]  /*fa50*/  IADD3 R196, R211, 0x3800, RZ ;  /* 0x00003800d3c47810 */ /* 0x000fe20007ffe0ff */
[----:B------:R-:W-:Y:S01]  /*fa60*/  @!PT LDS RZ, [RZ] ;  /* 0x00000000fffff984 */ /* 0x000fe20000000800 */
[----:B------:R-:W-:Y:S01]  /*fa70*/  @!PT LDS RZ, [RZ] ;  /* 0x00000000fffff984 */ /* 0x000fe20000000800 */
[----:B------:R-:W-:Y:S01]  /*fa80*/  @!PT LDS RZ, [RZ] ;  /* 0x00000000fffff984 */ /* 0x000fe20000000800 */
[----:B------:R3:W-:Y:S01]  /*fa90*/  LDGSTS.E.BYPASS.LTC128B.128 [R220+0x4080], [R32.64], !P0 ;  /* 0x0408000020dc7fae */ /* 0x0007e2000c101d52 */
[----:B------:R-:W-:-:S02]  /*faa0*/  LOP3.LUT P0, RZ, R17, 0x4, RZ, 0xc0, !PT ;  /* 0x0000000411ff7812 */ /* 0x000fc4000780c0ff */
[----:B------:R-:W-:Y:S02]  /*fab0*/  IADD3 R195, R211, 0x4000, RZ ;  /* 0x00004000d3c37810 */ /* 0x000fe40007ffe0ff */
[----:B------:R-:W-:Y:S02]  /*fac0*/  SEL R2, R2, 0xffffffc0, !P0 ;  /* 0xffffffc002027807 */ /* 0x000fe40004000000 */
[C---:B------:R-:W-:Y:S02]  /*fad0*/  ISETP.LT.OR P0, PT, R8.reuse, 0x1, !P2 ;  /* 0x000000010800780c */ /* 0x040fe40005701670 */
[----:B------:R-:W-:Y:S01]  /*fae0*/  @!P3 ISETP.LT.OR P2, PT, R8, 0x21, !P2 ;  /* 0x000000210800b80c */ /* 0x000fe20005741670 */
[--C-:B------:R-:W-:Y:S01]  /*faf0*/  IMAD.IADD R207, R213, 0x1, R2.reuse ;  /* 0x00000001d5cf7824 */ /* 0x100fe200078e0202 */
[C---:B------:R-:W-:Y:S01]  /*fb00*/  IADD3 R194, R211.reuse, 0x4800, RZ ;  /* 0x00004800d3c27810 */ /* 0x040fe20007ffe0ff */
[C---:B------:R-:W-:Y:S01]  /*fb10*/  IMAD.IADD R201, R211.reuse, 0x1, R2 ;  /* 0x00000001d3c97824 */ /* 0x040fe200078e0202 */
[----:B------:R-:W-:-:S02]  /*fb20*/  IADD3 R193, R211, 0x5000, RZ ;  /* 0x00005000d3c17810 */ /* 0x000fc40007ffe0ff */
[----:B------:R-:W-:Y:S01]  /*fb30*/  IADD3 R192, R211, 0x5800, RZ ;  /* 0x00005800d3c07810 */ /* 0x000fe20007ffe0ff */
[C---:B-1----:R-:W-:Y:S04]  /*fb40*/  HMMA.16816.F32.BF16 R24, R60.reuse, R20, RZ ;  /* 0x000000143c18723c */ /* 0x042fe800000418ff */
[----:B------:R1:W-:Y:S01]  /*fb50*/  LDGSTS.E.BYPASS.LTC128B.128 [R220+0x5880], [R32.64+0x80], !P0 ;  /* 0x0588008020dc7fae */ /* 0x0003e2000c101d52 */
[C---:B------:R-:W-:Y:S02]  /*fb60*/  ISETP.LT.OR P0, PT, R8.reuse, 0x1, !P1 ;  /* 0x000000010800780c */ /* 0x040fe40004f01670 */
[----:B------:R-:W-:Y:S01]  /*fb70*/  @!P3 ISETP.LT.OR P1, PT, R8, 0x21, !P1 ;  /* 0x000000210800b80c */ /* 0x000fe20004f21670 */
[C---:B--2---:R-:W-:Y:S08]  /*fb80*/  HMMA.16816.F32.BF16 R16, R60.reuse, R12, RZ ;  /* 0x0000000c3c10723c */ /* 0x044ff000000418ff */
[----:B------:R-:W-:Y:S02]  /*fb90*/  HMMA.16816.F32.BF16 R20, R60, R22, RZ ;  /* 0x000000163c14723c */ /* 0x000fe400000418ff */
[----:B------:R1:W-:Y:S01]  /*fba0*/  LDGSTS.E.BYPASS.LTC128B.128 [R220+0x7080], [R32.64+0x100], !P0 ;  /* 0x0708010020dc7fae */ /* 0x0003e2000c101d52 */
[----:B------:R-:W-:-:S04]  /*fbb0*/  LOP3.LUT P0, RZ, R10, 0x8, RZ, 0xc0, !PT ;  /* 0x000000080aff7812 */ /* 0x000fc8000780c0ff */
[C---:B------:R-:W-:Y:S01]  /*fbc0*/  ISETP.LT.OR P6, PT, R8.reuse, 0x1, !P0 ;  /* 0x000000010800780c */ /* 0x040fe200047c1670 */
[----:B------:R-:W-:Y:S01]  /*fbd0*/  HMMA.16816.F32.BF16 R12, R60, R14, RZ ;  /* 0x0000000e3c0c723c */ /* 0x000fe200000418ff */
[----:B------:R-:W-:-:S07]  /*fbe0*/  @!P3 ISETP.LT.OR P0, PT, R8, 0x21, !P0 ;  /* 0x000000210800b80c */ /* 0x000fce0004701670 */
[----:B---3--:R-:W-:Y:S04]  /*fbf0*/  HMMA.16816.F32.BF16 R24, R44, R56, R24 ;  /* 0x000000382c18723c */ /* 0x008fe80000041818 */
[----:B------:R1:W-:Y:S01]  /*fc00*/  LDGSTS.E.BYPASS.LTC128B.128 [R220+0x8880], [R32.64+0x180], !P6 ;  /* 0x0888018020dc7fae */ /* 0x0003e2000f101d52 */
[----:B------:R-:W-:-:S03]  /*fc10*/  ISETP.NE.AND P6, PT, R9, RZ, PT ;  /* 0x000000ff0900720c */ /* 0x000fc60003fc5270 */
[----:B------:R-:W-:Y:S01]  /*fc20*/  HMMA.16816.F32.BF16 R8, R60, R28, RZ ;  /* 0x0000001c3c08723c */ /* 0x000fe200000418ff */
[----:B------:R2:W-:Y:S01]  /*fc30*/  @!P3 LDGSTS.E.BYPASS.LTC128B.128 [R220+0x5080], [R66.64], !P4 ;  /* 0x0508000042dcbfae */ /* 0x0005e2000e101d52 */
[----:B------:R-:W-:-:S03]  /*fc40*/  ISETP.GE.AND P4, PT, R99, 0x31, PT ;  /* 0x000000316300780c */ /* 0x000fc60003f86270 */
[----:B------:R2:W-:Y:S03]  /*fc50*/  @!P3 LDGSTS.E.BYPASS.LTC128B.128 [R220+0x6880], [R66.64+0x80], !P2 ;  /* 0x0688008042dcbfae */ /* 0x0005e6000d101d52 */
[----:B------:R-:W-:Y:S01]  /*fc60*/  HMMA.16816.F32.BF16 R60, R60, R30, RZ ;  /* 0x0000001e3c3c723c */ /* 0x000fe200000418ff */
[----:B------:R2:W-:Y:S04]  /*fc70*/  @!P3 LDGSTS.E.BYPASS.LTC128B.128 [R220+0x8080], [R66.64+0x100], !P1 ;  /* 0x0808010042dcbfae */ /* 0x0005e8000c901d52 */
[----:B------:R2:W-:Y:S03]  /*fc80*/  @!P3 LDGSTS.E.BYPASS.LTC128B.128 [R220+0x9880], [R66.64+0x180], !P0 ;  /* 0x0988018042dcbfae */ /* 0x0005e6000c101d52 */
[C---:B------:R-:W-:Y:S01]  /*fc90*/  HMMA.16816.F32.BF16 R20, R44.reuse, R58, R20 ;  /* 0x0000003a2c14723c */ /* 0x040fe20000041814 */
[----:B------:R-:W-:Y:S04]  /*fca0*/  LDSM.16.M88.4 R40, [R210] ;  /* 0x00000000d228783b */ /* 0x000fe80000000200 */
[----:B------:R-:W3:Y:S03]  /*fcb0*/  LDSM.16.M88.4 R36, [R207+0xa080] ;  /* 0x00a08000cf24783b */ /* 0x000ee60000000200 */
[C---:B----4-:R-:W-:Y:S01]  /*fcc0*/  HMMA.16816.F32.BF16 R16, R44.reuse, R52, R16 ;  /* 0x000000342c10723c */ /* 0x050fe20000041810 */
[----:B-1----:R-:W1:Y:S04]  /*fcd0*/  LDSM.16.M88.4 R32, [R207+0xa880] ;  /* 0x00a88000cf20783b */ /* 0x002e680000000200 */
[----:B------:R-:W4:Y:S03]  /*fce0*/  LDSM.16.M88.4 R28, [R207+0xb080] ;  /* 0x00b08000cf1c783b */ /* 0x000f260000000200 */
[C---:B------:R-:W-:Y:S01]  /*fcf0*/  HMMA.16816.F32.BF16 R12, R44.reuse, R54, R12 ;  /* 0x000000362c0c723c */ /* 0x040fe2000004180c */
[----:B------:R-:W-:Y:S04]  /*fd00*/  LDSM.16.M88.4 R56, [R209] ;  /* 0x00000000d138783b */ /* 0x000fe80000000200 */
[----:B------:R-:W1:Y:S03]  /*fd10*/  LDSM.16.M88.4 R52, [R201] ;  /* 0x00000000c934783b */ /* 0x000e660000000200 */
[C---:B------:R-:W-:Y:S01]  /*fd20*/  HMMA.16816.F32.BF16 R8, R44.reuse, R48, R8 ;  /* 0x000000302c08723c */ /* 0x040fe20000041808 */
[----:B------:R-:W0:Y:S07]  /*fd30*/  LDGDEPBAR ;  /* 0x00000000000079af */ /* 0x000e2e0000000000 */
[----:B------:R-:W-:Y:S01]  /*fd40*/  HMMA.16816.F32.BF16 R60, R44, R50, R60 ;  /* 0x000000322c3c723c */ /* 0x000fe2000004183c */
[----:B------:R-:W2:Y:S04]  /*fd50*/  LDSM.16.M88.4 R48, [R201+0x800] ;  /* 0x00080000c930783b */ /* 0x000ea80000000200 */
[----:B------:R-:W2:Y:S03]  /*fd60*/  LDSM.16.M88.4 R44, [R201+0x1000] ;  /* 0x00100000c92c783b */ /* 0x000ea60000000200 */
[C---:B---3--:R-:W-:Y:S08]  /*fd70*/  HMMA.16816.F32.BF16 R24, R40.reuse, R36, R24 ;  /* 0x000000242818723c */ /* 0x048ff00000041818 */
[C---:B------:R-:W-:Y:S01]  /*fd80*/  HMMA.16816.F32.BF16 R20, R40.reuse, R38, R20 ;  /* 0x000000262814723c */ /* 0x040fe20000041814 */
[----:B------:R-:W-:Y:S07]  /*fd90*/  LDSM.16.M88.4 R36, [R213+0xb880] ;  /* 0x00b88000d524783b */ /* 0x000fee0000000200 */
[C---:B-1----:R-:W-:Y:S08]  /*fda0*/  HMMA.16816.F32.BF16 R16, R40.reuse, R32, R16 ;  /* 0x000000202810723c */ /* 0x042ff00000041810 */
[C---:B------:R-:W-:Y:S01]  /*fdb0*/  HMMA.16816.F32.BF16 R12, R40.reuse, R34, R12 ;  /* 0x00000022280c723c */ /* 0x040fe2000004180c */
[----:B------:R-:W-:Y:S07]  /*fdc0*/  LDSM.16.M88.4 R32, [R213+0xc080] ;  /* 0x00c08000d520783b */ /* 0x000fee0000000200 */
[C---:B----4-:R-:W-:Y:S08]  /*fdd0*/  HMMA.16816.F32.BF16 R8, R40.reuse, R28, R8 ;  /* 0x0000001c2808723c */ /* 0x050ff00000041808 */
[----:B------:R-:W-:Y:S01]  /*fde0*/  HMMA.16816.F32.BF16 R60, R40, R30, R60 ;  /* 0x0000001e283c723c */ /* 0x000fe2000004183c */
[----:B------:R-:W1:Y:S04]  /*fdf0*/  LDSM.16.M88.4 R40, [R214+0x4000] ;  /* 0x00400000d628783b */ /* 0x000e680000000200 */
[----:B------:R-:W3:Y:S03]  /*fe00*/  LDSM.16.M88.4 R28, [R213+0xc880] ;  /* 0x00c88000d51c783b */ /* 0x000ee60000000200 */
[C---:B------:R-:W-:Y:S08]  /*fe10*/  HMMA.16816.F32.BF16 R24, R56.reuse, R52, R24 ;  /* 0x000000343818723c */ /* 0x040ff00000041818 */
[C---:B------:R-:W-:Y:S01]  /*fe20*/  HMMA.16816.F32.BF16 R20, R56.reuse, R54, R20 ;  /* 0x000000363814723c */ /* 0x040fe20000041814 */
[----:B------:R-:W-:Y:S07]  /*fe30*/  LDSM.16.M88.4 R52, [R211+0x1800] ;  /* 0x00180000d334783b */ /* 0x000fee0000000200 */
[C---:B--2---:R-:W-:Y:S08]  /*fe40*/  HMMA.16816.F32.BF16 R16, R56.reuse, R48, R16 ;  /* 0x000000303810723c */ /* 0x044ff00000041810 */
[C---:B------:R-:W-:Y:S01]  /*fe50*/  HMMA.16816.F32.BF16 R12, R56.reuse, R50, R12 ;  /* 0x00000032380c723c */ /* 0x040fe2000004180c */
[----:B------:R-:W-:Y:S07]  /*fe60*/  LDSM.16.M88.4 R48, [R211+0x2000] ;  /* 0x00200000d330783b */ /* 0x000fee0000000200 */
[C---:B------:R-:W-:Y:S08]  /*fe70*/  HMMA.16816.F32.BF16 R8, R56.reuse, R44, R8 ;  /* 0x0000002c3808723c */ /* 0x040ff00000041808 */
[----:B------:R-:W-:Y:S01]  /*fe80*/  HMMA.16816.F32.BF16 R60, R56, R46, R60 ;  /* 0x0000002e383c723c */ /* 0x000fe2000004183c */
[----:B------:R-:W2:Y:S04]  /*fe90*/  LDSM.16.M88.4 R56, [R212+0x4000] ;  /* 0x00400000d438783b */ /* 0x000ea80000000200 */
[----:B------:R-:W4:Y:S03]  /*fea0*/  LDSM.16.M88.4 R44, [R211+0x2800] ;  /* 0x00280000d32c783b */ /* 0x000f260000000200 */
[C---:B-1----:R-:W-:Y:S08]  /*feb0*/  HMMA.16816.F32.BF16 R24, R40.reuse, R36, R24 ;  /* 0x000000242818723c */ /* 0x042ff00000041818 */
[C---:B------:R-:W-:Y:S01]  /*fec0*/  HMMA.16816.F32.BF16 R20, R40.reuse, R38, R20 ;  /* 0x000000262814723c */ /* 0x040fe20000041814 */
[----:B------:R-:W-:Y:S07]  /*fed0*/  LDSM.16.M88.4 R36, [R207+0xb880] ;  /* 0x00b88000cf24783b */ /* 0x000fee0000000200 */
[C---:B------:R-:W-:Y:S08]  /*fee0*/  HMMA.16816.F32.BF16 R16, R40.reuse, R32, R16 ;  /* 0x000000202810723c */ /* 0x040ff00000041810 */
[C---:B------:R-:W-:Y:S01]  /*fef0*/  HMMA.16816.F32.BF16 R12, R40.reuse, R34, R12 ;  /* 0x00000022280c723c */ /* 0x040fe2000004180c */
[----:B------:R-:W-:Y:S07]  /*ff00*/  LDSM.16.M88.4 R32, [R207+0xc080] ;  /* 0x00c08000cf20783b */ /* 0x000fee0000000200 */
[C---:B---3--:R-:W-:Y:S08]  /*ff10*/  HMMA.16816.F32.BF16 R8, R40.reuse, R28, R8 ;  /* 0x0000001c2808723c */ /* 0x048ff00000041808 */
[----:B------:R-:W-:Y:S01]  /*ff20*/  HMMA.16816.F32.BF16 R60, R40, R30, R60 ;  /* 0x0000001e283c723c */ /* 0x000fe2000004183c */
[----:B------:R-:W1:Y:S04]  /*ff30*/  LDSM.16.M88.4 R40, [R210+0x4000] ;  /* 0x00400000d228783b */ /* 0x000e680000000200 */
[----:B------:R-:W3:Y:S03]  /*ff40*/  LDSM.16.M88.4 R28, [R207+0xc880] ;  /* 0x00c88000cf1c783b */ /* 0x000ee60000000200 */
[C---:B--2---:R-:W-:Y:S08]  /*ff50*/  HMMA.16816.F32.BF16 R24, R56.reuse, R52, R24 ;  /* 0x000000343818723c */ /* 0x044ff00000041818 */
[C---:B------:R-:W-:Y:S01]  /*ff60*/  HMMA.16816.F32.BF16 R20, R56.reuse, R54, R20 ;  /* 0x000000363814723c */ /* 0x040fe20000041814 */
[----:B------:R-:W-:Y:S07]  /*ff70*/  LDSM.16.M88.4 R52, [R201+0x1800] ;  /* 0x00180000c934783b */ /* 0x000fee0000000200 */
[C---:B------:R-:W-:Y:S08]  /*ff80*/  HMMA.16816.F32.BF16 R16, R56.reuse, R48, R16 ;  /* 0x000000303810723c */ /* 0x040ff00000041810 */
[C---:B------:R-:W-:Y:S01]  /*ff90*/  HMMA.16816.F32.BF16 R12, R56.reuse, R50, R12 ;  /* 0x00000032380c723c */ /* 0x040fe2000004180c */
[----:B------:R-:W-:Y:S07]  /*ffa0*/  LDSM.16.M88.4 R48, [R201+0x2000] ;  /* 0x00200000c930783b */ /* 0x000fee0000000200 */
[C---:B----4-:R-:W-:Y:S08]  /*ffb0*/  HMMA.16816.F32.BF16 R8, R56.reuse, R44, R8 ;  /* 0x0000002c3808723c */ /* 0x050ff00000041808 */
        /* <DEDUP_REMOVED lines=82> */
[----:B------:R-:W4:Y:S01]  /*104e0*/  LDSM.16.M88.4 R44, [R201+0x5800] ;  /* 0x00580000c92c783b */ /* 0x000f220000000200 */
[----:B------:R-:W-:-:S04]  /*104f0*/  DEPBAR.LE SB0, 0x0 ;  /* 0x000080000000791a */ /* 0x000fc80000000000 */
[C---:B-1----:R-:W-:Y:S08]  /*10500*/  HMMA.16816.F32.BF16 R24, R40.reuse, R36, R24 ;  /* 0x000000242818723c */ /* 0x042ff00000041818 */
[C---:B------:R-:W-:Y:S08]  /*10510*/  HMMA.16816.F32.BF16 R20, R40.reuse, R38, R20 ;  /* 0x000000262814723c */ /* 0x040ff00000041814 */
[C---:B------:R-:W-:Y:S08]  /*10520*/  HMMA.16816.F32.BF16 R16, R40.reuse, R32, R16 ;  /* 0x000000202810723c */ /* 0x040ff00000041810 */
[C---:B------:R-:W-:Y:S08]  /*10530*/  HMMA.16816.F32.BF16 R12, R40.reuse, R34, R12 ;  /* 0x00000022280c723c */ /* 0x040ff0000004180c */
[C---:B---3--:R-:W-:Y:S08]  /*10540*/  HMMA.16816.F32.BF16 R8, R40.reuse, R28, R8 ;  /* 0x0000001c2808723c */ /* 0x048ff00000041808 */
[----:B------:R-:W-:Y:S08]  /*10550*/  HMMA.16816.F32.BF16 R60, R40, R30, R60 ;  /* 0x0000001e283c723c */ /* 0x000ff0000004183c */
[C---:B--2---:R-:W-:Y:S08]  /*10560*/  HMMA.16816.F32.BF16 R24, R56.reuse, R52, R24 ;  /* 0x000000343818723c */ /* 0x044ff00000041818 */
[C---:B------:R-:W-:Y:S08]  /*10570*/  HMMA.16816.F32.BF16 R20, R56.reuse, R54, R20 ;  /* 0x000000363814723c */ /* 0x040ff00000041814 */
[C---:B------:R-:W-:Y:S08]  /*10580*/  HMMA.16816.F32.BF16 R16, R56.reuse, R48, R16 ;  /* 0x000000303810723c */ /* 0x040ff00000041810 */
[C---:B------:R-:W-:Y:S08]  /*10590*/  HMMA.16816.F32.BF16 R12, R56.reuse, R50, R12 ;  /* 0x00000032380c723c */ /* 0x040ff0000004180c */
[C---:B----4-:R-:W-:Y:S08]  /*105a0*/  HMMA.16816.F32.BF16 R8, R56.reuse, R44, R8 ;  /* 0x0000002c3808723c */ /* 0x050ff00000041808 */
[----:B------:R-:W-:Y:S01]  /*105b0*/  HMMA.16816.F32.BF16 R60, R56, R46, R60 ;  /* 0x0000002e383c723c */ /* 0x000fe2000004183c */
[----:B------:R-:W-:Y:S06]  /*105c0*/  BAR.SYNC.DEFER_BLOCKING 0x0 ;  /* 0x0000000000007b1d */ /* 0x000fec0000010000 */
[----:B------:R-:W-:Y:S05]  /*105d0*/  @!P4 BRA `(.L_x_845) ;  /* 0x000002100000c947 */ /* 0x000fea0003800000 */
[----:B------:R-:W-:Y:S02]  /*105e0*/  IADD3 R2, -R158, 0x30, RZ ;  /* 0x000000309e027810 */ /* 0x000fe40007ffe1ff */
[----:B------:R-:W-:-:S02]  /*105f0*/  IADD3 R28, R156, -0x2, RZ ;  /* 0xfffffffe9c1c7810 */ /* 0x000fc40007ffe0ff */
[----:B------:R-:W-:Y:S02]  /*10600*/  ISETP.GE.AND P0, PT, R2, 0x21, PT ;  /* 0x000000210200780c */ /* 0x000fe40003f06270 */
[----:B------:R-:W-:Y:S01]  /*10610*/  SHF.R.S32.HI R29, RZ, 0x1f, R28 ;  /* 0x0000001fff1d7819 */ /* 0x000fe2000001141c */
[-C--:B------:R-:W-:Y:S01]  /*10620*/  IMAD R3, R3, R28.reuse, RZ ;  /* 0x0000001c03037224 */ /* 0x080fe200078e02ff */
[----:B------:R-:W-:Y:S01]  /*10630*/  P2R R30, PR, RZ, 0x8 ;  /* 0x00000008ff1e7803 */ /* 0x000fe20000000000 */
[----:B------:R-:W-:Y:S01]  /*10640*/  IMAD.WIDE.U32 R32, R64, R28, RZ ;  /* 0x0000001c40207225 */ /* 0x000fe200078e00ff */
[----:B------:R-:W-:-:S03]  /*10650*/  LOP3.LUT P3, RZ, R217, 0x2, RZ, 0xc0, !PT ;  /* 0x00000002d9ff7812 */ /* 0x000fc6000786c0ff */
[----:B------:R-:W-:-:S04]  /*10660*/  IMAD R3, R29, R64, R3 ;  /* 0x000000401d037224 */ /* 0x000fc800078e0203 */
[----:B------:R-:W-:Y:S01]  /*10670*/  IMAD.IADD R3, R33, 0x1, R3 ;  /* 0x0000000121037824 */ /* 0x000fe200078e0203 */
[----:B------:R-:W-:-:S04]  /*10680*/  @P0 IADD3 R29, P2, P1, R222, UR5, R32 ;  /* 0x00000005de1d0c10 */ /* 0x000fc8000f95e020 */
[----:B------:R-:W-:Y:S02]  /*10690*/  @P0 IADD3.X R28, R227, UR8, R3, P2, P1 ;  /* 0x00000008e31c0c10 */ /* 0x000fe400097e2403 */
[----:B------:R-:W-:-:S13]  /*106a0*/  ISETP.GE.AND P1, PT, R2, 0x1, PT ;  /* 0x000000010200780c */ /* 0x000fda0003f26270 */
[----:B------:R-:W-:-:S05]  /*106b0*/  @P1 IADD3 R32, P2, R222, R32, RZ ;  /* 0x00000020de201210 */ /* 0x000fca0007f5e0ff */
[----:B------:R-:W-:Y:S01]  /*106c0*/  @P1 IMAD.X R3, R3, 0x1, R227, P2 ;  /* 0x0000000103031824 */ /* 0x000fe200010e06e3 */
[----:B------:R-:W-:-:S04]  /*106d0*/  @P1 LEA R2, P2, R32, c[0x0][0x1c8], 0x1 ;  /* 0x0000720020021a11 */ /* 0x000fc800078408ff */
[----:B------:R-:W-:Y:S02]  /*106e0*/  @P1 LEA.HI.X R3, R32, c[0x0][0x1cc], R3, 0x1, P2 ;  /* 0x0000730020031a11 */ /* 0x000fe400010f0c03 */
[----:B------:R-:W-:-:S03]  /*106f0*/  @P0 LEA R32, P2, R29, c[0x0][0x1c8], 0x1 ;  /* 0x000072001d200a11 */ /* 0x000fc600078408ff */
[----:B------:R-:W-:Y:S01]  /*10700*/  @!PT LDS RZ, [RZ] ;  /* 0x00000000fffff984 */ /* 0x000fe20000000800 */
[----:B------:R-:W-:Y:S01]  /*10710*/  @!PT LDS RZ, [RZ] ;  /* 0x00000000fffff984 */ /* 0x000fe20000000800 */
[----:B------:R-:W-:Y:S01]  /*10720*/  @!PT LDS RZ, [RZ] ;  /* 0x00000000fffff984 */ /* 0x000fe20000000800 */
[----:B------:R1:W-:Y:S01]  /*10730*/  @P1 LDGSTS.E.BYPASS.LTC128B.128 [R220+0xa080], [R2.64], !P3 ;  /* 0x0a08000002dc1fae */ /* 0x0003e2000d901d52 */
[----:B------:R-:W-:Y:S02]  /*10740*/  @P0 LEA.HI.X R33, R29, c[0x0][0x1cc], R28, 0x1, P2 ;  /* 0x000073001d210a11 */ /* 0x000fe400010f0c1c */
[----:B------:R-:W-:Y:S02]  /*10750*/  LOP3.LUT P2, RZ, R217, 0x1, RZ, 0xc0, !PT ;  /* 0x00000001d9ff7812 */ /* 0x000fe4000784c0ff */
[----:B------:R-:W-:-:S11]  /*10760*/  ISETP.NE.AND P3, PT, R30, RZ, PT ;  /* 0x000000ff1e00720c */ /* 0x000fd60003f65270 */
[----:B------:R1:W-:Y:S04]  /*10770*/  @P1 LDGSTS.E.BYPASS.LTC128B.128 [R220+0xb880], [R2.64+0x80], !P2 ;  /* 0x0b88008002dc1fae */ /* 0x0003e8000d101d52 */
[----:B------:R1:W-:Y:S04]  /*10780*/  @P1 LDGSTS.E.BYPASS.LTC128B.128 [R220+0xd080], [R2.64+0x100], !P6 ;  /* 0x0d08010002dc1fae */ /* 0x0003e8000f101d52 */
[----:B------:R1:W-:Y:S01]  /*10790*/  @P1 LDGSTS.E.BYPASS.LTC128B.128 [R220+0xe880], [R2.64+0x180], !P5 ;  /* 0x0e88018002dc1fae */ /* 0x0003e2000e901d52 */
[----:B------:R-:W-:-:S13]  /*107a0*/  LOP3.LUT P1, RZ, R217, 0x2, RZ, 0xc0, !PT ;  /* 0x00000002d9ff7812 */ /* 0x000fda000782c0ff */
[----:B------:R1:W-:Y:S04]  /*107b0*/  @P0 LDGSTS.E.BYPASS.LTC128B.128 [R220+0xb080], [R32.64], !P1 ;  /* 0x0b08000020dc0fae */ /* 0x0003e8000c901d52 */
[----:B------:R1:W-:Y:S04]  /*107c0*/  @P0 LDGSTS.E.BYPASS.LTC128B.128 [R220+0xc880], [R32.64+0x80], !P2 ;  /* 0x0c88008020dc0fae */ /* 0x0003e8000d101d52 */
[----:B------:R1:W-:Y:S04]  /*107d0*/  @P0 LDGSTS.E.BYPASS.LTC128B.128 [R220+0xe080], [R32.64+0x100], !P6 ;  /* 0x0e08010020dc0fae */ /* 0x0003e8000f101d52 */
[----:B------:R1:W-:Y:S02]  /*107e0*/  @P0 LDGSTS.E.BYPASS.LTC128B.128 [R220+0xf880], [R32.64+0x180], !P5 ;  /* 0x0f88018020dc0fae */ /* 0x0003e4000e901d52 */
.L_x_845:
[----:B-1----:R-:W-:Y:S01]  /*107f0*/  LOP3.LUT R3, R6, 0xffffffe0, RZ, 0xc0, !PT ;  /* 0xffffffe006037812 */ /* 0x002fe200078ec0ff */
[----:B------:R-:W-:Y:S01]  /*10800*/  IMAD.SHL.U32 R208, R0, 0x2, RZ ;  /* 0x0000000200d07824 */ /* 0x000fe200078e00ff */
[----:B------:R-:W0:Y:S03]  /*10810*/  LDGDEPBAR ;  /* 0x00000000000079af */ /* 0x000e260000000000 */
[----:B------:R-:W-:Y:S01]  /*10820*/  IMAD.IADD R3, R98, 0x1, -R3 ;  /* 0x0000000162037824 */ /* 0x000fe200078e0a03 */
[----:B------:R-:W-:Y:S01]  /*10830*/  LDSM.16.MT88.4 R92, [R208+0x7080] ;  /* 0x00708000d05c783b */ /* 0x000fe20000004200 */
[----:B------:R-:W-:-:S02]  /*10840*/  IMAD R206, R7, 0x2, R208 ;  /* 0x0000000207ce7824 */ /* 0x000fc400078e02d0 */
[C---:B------:R-:W-:Y:S01]  /*10850*/  IMAD R205, R5.reuse, 0x2, R208 ;  /* 0x0000000205cd7824 */ /* 0x040fe200078e02d0 */
[----:B------:R-:W-:Y:S01]  /*10860*/  SHF.R.S32.HI R2, RZ, 0x1f, R3 ;  /* 0x0000001fff027819 */ /* 0x000fe20000011403 */
[----:B------:R-:W-:Y:S01]  /*10870*/  IMAD R204, R5, 0x2, R206 ;  /* 0x0000000205cc7824 */ /* 0x000fe200078e02ce */
[----:B------:R-:W-:Y:S02]  /*10880*/  LDSM.16.MT88.4 R68, [R206+0x5880] ;  /* 0x00588000ce44783b */ /* 0x000fe40000004200 */
[----:B------:R-:W-:Y:S02]  /*10890*/  LEA.HI R2, R2, R3, RZ, 0x2 ;  /* 0x0000000302027211 */ /* 0x000fe400078f10ff */
[----:B------:R-:W-:Y:S02]  /*108a0*/  LDSM.16.MT88.4 R44, [R205+0x4080] ;  /* 0x00408000cd2c783b */ /* 0x000fe40000004200 */
[----:B------:R-:W-:Y:S02]  /*108b0*/  LOP3.LUT R2, R2, 0x7ffffffc, RZ, 0xc0, !PT ;  /* 0x7ffffffc02027812 */ /* 0x000fe400078ec0ff */
[----:B------:R-:W-:Y:S03]  /*108c0*/  LDSM.16.MT88.4 R52, [R204+0x4080] ;  /* 0x00408000cc34783b */ /* 0x000fe60000004200 */
[----:B------:R-:W-:Y:S01]  /*108d0*/  IMAD.IADD R3, R3, 0x1, -R2 ;  /* 0x0000000103037824 */ /* 0x000fe200078e0a02 */
[----:B------:R-:W-:Y:S03]  /*108e0*/  LDSM.16.MT88.4 R76, [R205+0x5880] ;  /* 0x00588000cd4c783b */ /* 0x000fe60000004200 */
[----:B------:R-:W-:Y:S01]  /*108f0*/  IMAD R4, R3, -0x2, R4 ;  /* 0xfffffffe03047824 */ /* 0x000fe200078e0204 */
[----:B------:R-:W-:Y:S04]  /*10900*/  LDSM.16.MT88.4 R84, [R204+0x5880] ;  /* 0x00588000cc54783b */ /* 0x000fe80000004200 */
[----:B------:R-:W-:Y:S01]  /*10910*/  ISETP.GT.AND P0, PT, R4, RZ, PT ;  /* 0x000000ff0400720c */ /* 0x000fe20003f04270 */
[----:B-----5:R-:W-:Y:S03]  /*10920*/  LDSM.16.MT88.4 R100, [R206+0x7080] ;  /* 0x00708000ce64783b */ /* 0x020fe60000004200 */
[----:B------:R-:W-:Y:S01]  /*10930*/  FSEL R26, R26, -INF , P0 ;  /* 0xff8000001a1a7808 */ /* 0x000fe20000000000 */
[----:B------:R-:W-:Y:S01]  /*10940*/  LDSM.16.MT88.4 R108, [R205+0x7080] ;  /* 0x00708000cd6c783b */ /* 0x000fe20000004200 */
[----:B------:R-:W-:-:S02]  /*10950*/  FSEL R24, R24, -INF , P0 ;  /* 0xff80000018187808 */ /* 0x000fc40000000000 */
[C---:B------:R-:W-:Y:S01]  /*10960*/  ISETP.GT.AND P0, PT, R4.reuse, 0x1, PT ;  /* 0x000000010400780c */ /* 0x040fe20003f04270 */
[----:B------:R-:W-:Y:S03]  /*10970*/  LDSM.16.MT88.4 R116, [R204+0x7080] ;  /* 0x00708000cc74783b */ /* 0x000fe60000004200 */
[----:B------:R-:W-:Y:S01]  /*10980*/  FSEL R29, R27, -INF , P0 ;  /* 0xff8000001b1d7808 */ /* 0x000fe20000000000 */
[----:B------:R-:W-:Y:S01]  /*10990*/  LDSM.16.MT88.4 R124, [R208+0x8880] ;  /* 0x00888000d07c783b */ /* 0x000fe20000004200 */
[----:B------:R-:W-:Y:S02]  /*109a0*/  FSEL R31, R25, -INF , P0 ;  /* 0xff800000191f7808 */ /* 0x000fe40000000000 */
[----:B------:R-:W-:Y:S01]  /*109b0*/  ISETP.GT.AND P0, PT, R4, 0x8, PT ;  /* 0x000000080400780c */ /* 0x000fe20003f04270 */
[----:B------:R-:W-:Y:S01]  /*109c0*/  LDSM.16.MT88.4 R148, [R206+0x8880] ;  /* 0x00888000ce94783b */ /* 0x000fe20000004200 */
[----:B------:R-:W-:-:S02]  /*109d0*/  FMNMX.FTZ R2, R24, R31, !PT ;  /* 0x0000001f18027209 */ /* 0x000fc40007810000 */
[----:B------:R-:W-:Y:S01]  /*109e0*/  FSEL R35, R22, -INF , P0 ;  /* 0xff80000016237808 */ /* 0x000fe20000000000 */
[----:B------:R-:W-:Y:S01]  /*109f0*/  LDSM.16.MT88.4 R136, [R205+0x8880] ;  /* 0x00888000cd88783b */ /* 0x000fe20000004200 */
[----:B------:R-:W-:Y:S02]  /*10a00*/  FSEL R39, R20, -INF , P0 ;  /* 0xff80000014277808 */ /* 0x000fe40000000000 */
[----:B------:R-:W-:Y:S01]  /*10a10*/  ISETP.GT.AND P0, PT, R4, 0x9, PT ;  /* 0x000000090400780c */ /* 0x000fe20003f04270 */
[----:B------:R-:W-:Y:S01]  /*10a20*/  LDSM.16.MT88.4 R164, [R206+0x6080] ;  /* 0x00608000cea4783b */ /* 0x000fe20000004200 */
[----:B------:R-:W-:Y:S02]  /*10a30*/  FMNMX.FTZ R2, R39, R2, !PT ;  /* 0x0000000227027209 */ /* 0x000fe40007810000 */
[----:B------:R-:W-:Y:S01]  /*10a40*/  FSEL R33, R23, -INF , P0 ;  /* 0xff80000017217808 */ /* 0x000fe20000000000 */
[----:B------:R-:W-:Y:S01]  /*10a50*/  LDSM.16.MT88.4 R160, [R204+0x6080] ;  /* 0x00608000cca0783b */ /* 0x000fe20000004200 */
[----:B------:R-:W-:-:S02]  /*10a60*/  FSEL R37, R21, -INF , P0 ;  /* 0xff80000015257808 */ /* 0x000fc40000000000 */
[----:B------:R-:W-:Y:S02]  /*10a70*/  ISETP.GT.AND P0, PT, R4, 0x10, PT ;  /* 0x000000100400780c */ /* 0x000fe40003f04270 */
[----:B------:R-:W-:Y:S02]  /*10a80*/  FMNMX.FTZ R2, R37, R2, !PT ;  /* 0x0000000225027209 */ /* 0x000fe40007810000 */
[----:B------:R-:W-:Y:S02]  /*10a90*/  FSEL R21, R18, -INF , P0 ;  /* 0xff80000012157808 */ /* 0x000fe40000000000 */
[----:B------:R-:W-:Y:S02]  /*10aa0*/  FSEL R27, R16, -INF , P0 ;  /* 0xff800000101b7808 */ /* 0x000fe40000000000 */
[----:B------:R-:W-:Y:S02]  /*10ab0*/  ISETP.GT.AND P0, PT, R4, 0x11, PT ;  /* 0x000000110400780c */ /* 0x000fe40003f04270 */
[----:B------:R-:W-:-:S02]  /*10ac0*/  FMNMX.FTZ R2, R27, R2, !PT ;  /* 0x000000021b027209 */ /* 0x000fc40007810000 */
[----:B------:R-:W-:Y:S02]  /*10ad0*/  FSEL R19, R19, -INF , P0 ;  /* 0xff80000013137808 */ /* 0x000fe40000000000 */
[----:B------:R-:W-:Y:S02]  /*10ae0*/  FSEL R25, R17, -INF , P0 ;  /* 0xff80000011197808 */ /* 0x000fe40000000000 */
[----:B------:R-:W-:Y:S02]  /*10af0*/  ISETP.GT.AND P0, PT, R4, 0x18, PT ;  /* 0x000000180400780c */ /* 0x000fe40003f04270 */
[----:B------:R-:W-:Y:S02]  /*10b00*/  FMNMX.FTZ R2, R25, R2, !PT ;  /* 0x0000000219027209 */ /* 0x000fe40007810000 */
[----:B------:R-:W-:Y:S02]  /*10b10*/  FSEL R17, R14, -INF , P0 ;  /* 0xff8000000e117808 */ /* 0x000fe40000000000 */
[----:B------:R-:W-:-:S02]  /*10b20*/  FSEL R23, R12, -INF , P0 ;  /* 0xff8000000c177808 */ /* 0x000fc40000000000 */
[----:B------:R-:W-:Y:S02]  /*10b30*/  ISETP.GT.AND P0, PT, R4, 0x19, PT ;  /* 0x000000190400780c */ /* 0x000fe40003f04270 */
[----:B------:R-:W-:Y:S02]  /*10b40*/  FMNMX.FTZ R6, R26, R29, !PT ;  /* 0x0000001d1a067209 */ /* 0x000fe40007810000 */
[----:B------:R-:W-:Y:S02]  /*10b50*/  FSEL R15, R15, -INF , P0 ;  /* 0xff8000000f0f7808 */ /* 0x000fe40000000000 */
[----:B------:R-:W-:Y:S02]  /*10b60*/  FSEL R13, R13, -INF , P0 ;  /* 0xff8000000d0d7808 */ /* 0x000fe40000000000 */
[----:B------:R-:W-:Y:S02]  /*10b70*/  ISETP.GT.AND P0, PT, R4, 0x20, PT ;  /* 0x000000200400780c */ /* 0x000fe40003f04270 */
        /* <DEDUP_REMOVED lines=13> */
[----:B------:R-:W-:Y:S02]  /*10c50*/  FMNMX.FTZ R2, R181, R2, !PT ;  /* 0x00000002b5027209 */ /* 0x000fe40007810000 */
[----:B------:R-:W-:Y:S02]  /*10c60*/  FMNMX.FTZ R6, R19, R6, !PT ;  /* 0x0000000613067209 */ /* 0x000fe40007810000 */
[----:B------:R-:W-:Y:S02]  /*10c70*/  FSEL R171, R62, -INF , P0 ;  /* 0xff8000003eab7808 */ /* 0x000fe40000000000 */
[----:B------:R-:W-:Y:S02]  /*10c80*/  ISETP.GT.AND P0, PT, R4, 0x29, PT ;  /* 0x000000290400780c */ /* 0x000fe40003f04270 */
[----:B------:R-:W-:Y:S02]  /*10c90*/  FMNMX.FTZ R4, R179, R2, !PT ;  /* 0x00000002b3047209 */ /* 0x000fe40007810000 */
[----:B------:R-:W-:-:S02]  /*10ca0*/  FMNMX.FTZ R2, R17, R6, !PT ;  /* 0x0000000611027209 */ /* 0x000fc40007810000 */
[----:B------:R-:W-:Y:S02]  /*10cb0*/  FSEL R177, R61, -INF , P0 ;  /* 0xff8000003db17808 */ /* 0x000fe40000000000 */
[----:B------:R-:W-:Y:S02]  /*10cc0*/  FMNMX.FTZ R2, R15, R2, !PT ;  /* 0x000000020f027209 */ /* 0x000fe40007810000 */
[----:B------:R-:W-:Y:S02]  /*10cd0*/  FMNMX.FTZ R11, R177, R4, !PT ;  /* 0x00000004b10b7209 */ /* 0x000fe40007810000 */
[----:B------:R-:W-:Y:S02]  /*10ce0*/  FMNMX.FTZ R2, R175, R2, !PT ;  /* 0x00000002af027209 */ /* 0x000fe40007810000 */
[----:B------:R-:W-:Y:S01]  /*10cf0*/  FSEL R169, R63, -INF , P0 ;  /* 0xff8000003fa97808 */ /* 0x000fe20000000000 */
[----:B------:R-:W1:Y:S01]  /*10d00*/  SHFL.BFLY PT, R4, R11, 0x2, 0x1f ;  /* 0x0c401f000b047f89 */ /* 0x000e6200000e0000 */
[----:B------:R-:W-:-:S03]  /*10d10*/  FMNMX.FTZ R2, R173, R2, !PT ;  /* 0x00000002ad027209 */ /* 0x000fc60007810000 */
[----:B------:R-:W-:Y:S01]  /*10d20*/  LDSM.16.MT88.4 R60, [R208+0x5880] ;  /* 0x00588000d03c783b */ /* 0x000fe20000004200 */
[----:B------:R-:W-:-:S04]  /*10d30*/  FMNMX.FTZ R2, R171, R2, !PT ;  /* 0x00000002ab027209 */ /* 0x000fc80007810000 */
[----:B------:R-:W-:-:S05]  /*10d40*/  FMNMX.FTZ R9, R169, R2, !PT ;  /* 0x00000002a9097209 */ /* 0x000fca0007810000 */
[----:B------:R-:W2:Y:S01]  /*10d50*/  SHFL.BFLY PT, R2, R9, 0x2, 0x1f ;  /* 0x0c401f0009027f89 */ /* 0x000ea200000e0000 */
[----:B-1----:R-:W-:-:S05]  /*10d60*/  FMNMX.FTZ R4, R11, R4, !PT ;  /* 0x000000040b047209 */ /* 0x002fca0007810000 */
[----:B------:R-:W1:Y:S01]  /*10d70*/  SHFL.BFLY PT, R3, R4, 0x1, 0x1f ;  /* 0x0c201f0004037f89 */ /* 0x000e6200000e0000 */
[----:B--2---:R-:W-:-:S03]  /*10d80*/  FMNMX.FTZ R2, R9, R2, !PT ;  /* 0x0000000209027209 */ /* 0x004fc60007810000 */
[----:B------:R-:W-:Y:S04]  /*10d90*/  LDSM.16.MT88.4 R8, [R206+0x4880] ;  /* 0x00488000ce08783b */ /* 0x000fe80000004200 */
[----:B------:R-:W2:Y:S01]  /*10da0*/  SHFL.BFLY PT, R157, R2, 0x1, 0x1f ;  /* 0x0c201f00029d7f89 */ /* 0x000ea200000e0000 */
[----:B-1----:R-:W-:-:S03]  /*10db0*/  FMNMX.FTZ R3, R4, R3, !PT ;  /* 0x0000000304037209 */ /* 0x002fc60007810000 */
[----:B------:R-:W-:Y:S01]  /*10dc0*/  LDSM.16.MT88.4 R4, [R204+0x8880] ;  /* 0x00888000cc04783b */ /* 0x000fe20000004200 */
[C---:B------:R-:W-:Y:S01]  /*10dd0*/  FSETP.NEU.FTZ.AND P0, PT, R3.reuse, -INF , PT ;  /* 0xff8000000300780b */ /* 0x040fe20003f1d000 */
[----:B------:R-:W-:-:S05]  /*10de0*/  FMUL.FTZ R170, R3, c[0x0][0x2d0] ;  /* 0x0000b40003aa7a20 */ /* 0x000fca0000410000 */
[----:B------:R-:W-:Y:S02]  /*10df0*/  FSEL R170, R170, RZ, P0 ;  /* 0x000000ffaaaa7208 */ /* 0x000fe40000000000 */
[----:B--2---:R-:W-:-:S03]  /*10e00*/  FMNMX.FTZ R157, R2, R157, !PT ;  /* 0x0000009d029d7209 */ /* 0x004fc60007810000 */
[--C-:B------:R-:W-:Y:S02]  /*10e10*/  FFMA.FTZ R187, R39, c[0x0][0x2d0], -R170.reuse ;  /* 0x0000b40027bb7a23 */ /* 0x100fe400000108aa */
[--C-:B------:R-:W-:Y:S01]  /*10e20*/  FFMA.FTZ R2, R37, c[0x0][0x2d0], -R170.reuse ;  /* 0x0000b40025027a23 */ /* 0x100fe200000108aa */
[C---:B------:R-:W-:Y:S01]  /*10e30*/  FSETP.NEU.FTZ.AND P0, PT, R157.reuse, -INF , PT ;  /* 0xff8000009d00780b */ /* 0x040fe20003f1d000 */
[----:B------:R-:W1:Y:S01]  /*10e40*/  LDSM.16.MT88.4 R36, [R206+0x4080] ;  /* 0x00408000ce24783b */ /* 0x000e620000004200 */
        /* <DEDUP_REMOVED lines=9> */
[--C-:B------:R-:W-:Y:S01]  /*10ee0*/  FFMA.FTZ R188, R29, c[0x0][0x2d0], -R168.reuse ;  /* 0x0000b4001dbc7a23 */ /* 0x100fe200000108a8 */
[----:B------:R-:W-:Y:S01]  /*10ef0*/  LDSM.16.MT88.4 R24, [R208+0x4880] ;  /* 0x00488000d018783b */ /* 0x000fe20000004200 */
[--C-:B------:R-:W-:Y:S02]  /*10f00*/  FFMA.FTZ R191, R35, c[0x0][0x2d0], -R168.reuse ;  /* 0x0000b40023bf7a23 */ /* 0x100fe400000108a8 */
[----:B------:R-:W-:Y:S01]  /*10f10*/  FFMA.FTZ R184, R33, c[0x0][0x2d0], -R168 ;  /* 0x0000b40021b87a23 */ /* 0x000fe200000108a8 */
[----:B------:R-:W2:Y:S01]  /*10f20*/  LDSM.16.MT88.4 R28, [R208+0x4080] ;  /* 0x00408000d01c783b */ /* 0x000ea20000004200 */
[----:B------:R-:W3:Y:S01]  /*10f30*/  MUFU.EX2 R186, R186 ;  /* 0x000000ba00ba7308 */ /* 0x000ee20000000800 */
[----:B------:R-:W-:-:S02]  /*10f40*/  FFMA.FTZ R221, R23, c[0x0][0x2d0], -R170 ;  /* 0x0000b40017dd7a23 */ /* 0x000fc400000108aa */
[----:B------:R-:W-:Y:S02]  /*10f50*/  FFMA.FTZ R0, R13, c[0x0][0x2d0], -R170 ;  /* 0x0000b4000d007a23 */ /* 0x000fe400000108aa */
[--C-:B------:R-:W-:Y:S02]  /*10f60*/  FFMA.FTZ R230, R21, c[0x0][0x2d0], -R168.reuse ;  /* 0x0000b40015e67a23 */ /* 0x100fe400000108a8 */
[--C-:B------:R-:W-:Y:S01]  /*10f70*/  FFMA.FTZ R229, R19, c[0x0][0x2d0], -R168.reuse ;  /* 0x0000b40013e57a23 */ /* 0x100fe200000108a8 */
[----:B------:R-:W4:Y:S01]  /*10f80*/  MUFU.EX2 R2, R2 ;  /* 0x0000000200027308 */ /* 0x000f220000000800 */
[--C-:B------:R-:W-:Y:S01]  /*10f90*/  FFMA.FTZ R231, R17, c[0x0][0x2d0], -R168.reuse ;  /* 0x0000b40011e77a23 */ /* 0x100fe200000108a8 */
[----:B------:R-:W-:Y:S01]  /*10fa0*/  LDSM.16.MT88.4 R20, [R204+0x4880] ;  /* 0x00488000cc14783b */ /* 0x000fe20000004200 */
[----:B------:R-:W-:Y:S02]  /*10fb0*/  FFMA.FTZ R228, R15, c[0x0][0x2d0], -R168 ;  /* 0x0000b4000fe47a23 */ /* 0x000fe400000108a8 */
[--C-:B------:R-:W-:Y:S01]  /*10fc0*/  FFMA.FTZ R232, R183, c[0x0][0x2d0], -R170.reuse ;  /* 0x0000b400b7e87a23 */ /* 0x100fe200000108aa */
[----:B------:R-:W1:Y:S01]  /*10fd0*/  LDSM.16.MT88.4 R16, [R205+0x4880] ;  /* 0x00488000cd10783b */ /* 0x000e620000004200 */
[--C-:B------:R-:W-:Y:S01]  /*10fe0*/  FFMA.FTZ R233, R181, c[0x0][0x2d0], -R170.reuse ;  /* 0x0000b400b5e97a23 */ /* 0x100fe200000108aa */
[----:B------:R-:W-:Y:S01]  /*10ff0*/  MUFU.EX2 R185, R185 ;  /* 0x000000b900b97308 */ /* 0x000fe20000000800 */
[----:B---3--:R-:W-:Y:S01]  /*11000*/  F2FP.BF16.PACK_AB R140, R186, R189 ;  /* 0x000000bdba8c723e */ /* 0x008fe200000010ff */
[----:B------:R-:W3:Y:S01]  /*11010*/  LDSM.16.MT88.4 R12, [R208+0x6080] ;  /* 0x00608000d00c783b */ /* 0x000ee20000004200 */
[----:B------:R-:W-:-:S02]  /*11020*/  FFMA.FTZ R234, R179, c[0x0][0x2d0], -R170 ;  /* 0x0000b400b3ea7a23 */ /* 0x000fc400000108aa */
[----:B------:R-:W-:Y:S01]  /*11030*/  FFMA.FTZ R239, R177, c[0x0][0x2d0], -R170 ;  /* 0x0000b400b1ef7a23 */ /* 0x000fe200000108aa */
[----:B------:R-:W-:Y:S01]  /*11040*/  LDSM.16.MT88.4 R180, [R208+0x6880] ;  /* 0x00688000d0b4783b */ /* 0x000fe20000004200 */
[--C-:B------:R-:W-:Y:S01]  /*11050*/  FFMA.FTZ R235, R175, c[0x0][0x2d0], -R168.reuse ;  /* 0x0000b400afeb7a23 */ /* 0x100fe200000108a8 */
[----:B------:R-:W2:Y:S01]  /*11060*/  MUFU.EX2 R188, R188 ;  /* 0x000000bc00bc7308 */ /* 0x000ea20000000800 */
[----:B----4-:R-:W-:Y:S01]  /*11070*/  F2FP.BF16.PACK_AB R142, R2, R187 ;  /* 0x000000bb028e723e */ /* 0x010fe200000010ff */
[--C-:B------:R-:W-:Y:S01]  /*11080*/  FFMA.FTZ R236, R173, c[0x0][0x2d0], -R168.reuse ;  /* 0x0000b400adec7a23 */ /* 0x100fe200000108a8 */
[----:B------:R-:W-:Y:S01]  /*11090*/  LDSM.16.MT88.4 R176, [R205+0x6880] ;  /* 0x00688000cdb0783b */ /* 0x000fe20000004200 */
[--C-:B------:R-:W-:Y:S02]  /*110a0*/  FFMA.FTZ R237, R171, c[0x0][0x2d0], -R168.reuse ;  /* 0x0000b400abed7a23 */ /* 0x100fe400000108a8 */
[----:B------:R-:W-:Y:S01]  /*110b0*/  FFMA.FTZ R238, R169, c[0x0][0x2d0], -R168 ;  /* 0x0000b400a9ee7a23 */ /* 0x000fe200000108a8 */
[----:B------:R-:W-:Y:S01]  /*110c0*/  LDSM.16.MT88.4 R172, [R204+0x6880] ;  /* 0x00688000ccac783b */ /* 0x000fe20000004200 */
[----:B------:R-:W-:Y:S01]  /*110d0*/  MUFU.EX2 R191, R191 ;  /* 0x000000bf00bf7308 */ /* 0x000fe20000000800 */
[----:B------:R-:W-:-:S02]  /*110e0*/  FADD.FTZ R186, R189, R186 ;  /* 0x000000babdba7221 */ /* 0x000fc40000010000 */
[----:B------:R-:W-:Y:S02]  /*110f0*/  LDSM.16.MT88.4 R168, [R208+0x8080] ;  /* 0x00808000d0a8783b */ /* 0x000fe40000004200 */
[----:B------:R-:W-:-:S03]  /*11100*/  FADD.FTZ R187, R187, R186 ;  /* 0x000000babbbb7221 */ /* 0x000fc60000010000 */
[----:B------:R-:W4:Y:S01]  /*11110*/  MUFU.EX2 R184, R184 ;  /* 0x000000b800b87308 */ /* 0x000f220000000800 */
[----:B--2---:R-:W-:Y:S01]  /*11120*/  F2FP.BF16.PACK_AB R141, R188, R185 ;  /* 0x000000b9bc8d723e */ /* 0x004fe200000010ff */
[----:B------:R-:W-:Y:S02]  /*11130*/  FADD.FTZ R188, R185, R188 ;  /* 0x000000bcb9bc7221 */ /* 0x000fe40000010000 */
[----:B------:R-:W-:-:S04]  /*11140*/  FADD.FTZ R187, R2, R187 ;  /* 0x000000bb02bb7221 */ /* 0x000fc80000010000 */
[----:B------:R-:W-:Y:S01]  /*11150*/  MUFU.EX2 R190, R190 ;  /* 0x000000be00be7308 */ /* 0x000fe20000000800 */
[----:B----4-:R-:W-:-:S07]  /*11160*/  F2FP.BF16.PACK_AB R143, R184, R191 ;  /* 0x000000bfb88f723e */ /* 0x010fce00000010ff */
[----:B------:R-:W2:Y:S01]  /*11170*/  MUFU.EX2 R159, R159 ;  /* 0x0000009f009f7308 */ /* 0x000ea20000000800 */
[----:B------:R-:W-:-:S04]  /*11180*/  FADD.FTZ R191, R191, R188 ;  /* 0x000000bcbfbf7221 */ /* 0x000fc80000010000 */
[----:B------:R-:W-:Y:S01]  /*11190*/  FADD.FTZ R191, R184, R191 ;  /* 0x000000bfb8bf7221 */ /* 0x000fe20000010000 */
[C---:B-1----:R-:W-:Y:S02]  /*111a0*/  HMMA.16816.F32.BF16 R32, R140.reuse, R36, RZ ;  /* 0x000000248c20723c */ /* 0x042fe400000418ff */
[----:B------:R-:W-:Y:S06]  /*111b0*/  MUFU.EX2 R221, R221 ;  /* 0x000000dd00dd7308 */ /* 0x000fec0000000800 */
[C---:B------:R-:W-:Y:S02]  /*111c0*/  HMMA.16816.F32.BF16 R36, R140.reuse, R38, RZ ;  /* 0x000000268c24723c */ /* 0x040fe400000418ff */
[----:B------:R-:W-:Y:S06]  /*111d0*/  MUFU.EX2 R0, R0 ;  /* 0x0000000000007308 */ /* 0x000fec0000000800 */
[C---:B------:R-:W-:Y:S02]  /*111e0*/  HMMA.16816.F32.BF16 R152, R140.reuse, R28, RZ ;  /* 0x0000001c8c98723c */ /* 0x040fe400000418ff */
[----:B------:R-:W-:Y:S06]  /*111f0*/  MUFU.EX2 R230, R230 ;  /* 0x000000e600e67308 */ /* 0x000fec0000000800 */
[C---:B------:R-:W-:Y:S02]  /*11200*/  HMMA.16816.F32.BF16 R40, R140.reuse, R44, RZ ;  /* 0x0000002c8c28723c */ /* 0x040fe400000418ff */
[----:B------:R-:W1:Y:S06]  /*11210*/  MUFU.EX2 R229, R229 ;  /* 0x000000e500e57308 */ /* 0x000e6c0000000800 */
[C---:B------:R-:W-:Y:S02]  /*11220*/  HMMA.16816.F32.BF16 R48, R140.reuse, R52, RZ ;  /* 0x000000348c30723c */ /* 0x040fe400000418ff */
[----:B------:R-:W-:Y:S06]  /*11230*/  MUFU.EX2 R231, R231 ;  /* 0x000000e700e77308 */ /* 0x000fec0000000800 */
[C---:B------:R-:W-:Y:S02]  /*11240*/  HMMA.16816.F32.BF16 R56, R140.reuse, R60, RZ ;  /* 0x0000003c8c38723c */ /* 0x040fe400000418ff */
[----:B------:R-:W4:Y:S06]  /*11250*/  MUFU.EX2 R228, R228 ;  /* 0x000000e400e47308 */ /* 0x000f2c0000000800 */
[C---:B------:R-:W-:Y:S02]  /*11260*/  HMMA.16816.F32.BF16 R64, R140.reuse, R68, RZ ;  /* 0x000000448c40723c */ /* 0x040fe400000418ff */
[----:B------:R-:W-:Y:S06]  /*11270*/  MUFU.EX2 R232, R232 ;  /* 0x000000e800e87308 */ /* 0x000fec0000000800 */
[C---:B------:R-:W-:Y:S02]  /*11280*/  HMMA.16816.F32.BF16 R72, R140.reuse, R76, RZ ;  /* 0x0000004c8c48723c */ /* 0x040fe400000418ff */
[----:B------:R-:W1:Y:S06]  /*11290*/  MUFU.EX2 R233, R233 ;  /* 0x000000e900e97308 */ /* 0x000e6c0000000800 */
        /* <DEDUP_REMOVED lines=29> */
[----:B--2---:R-:W-:Y:S01]  /*11470*/  F2FP.BF16.PACK_AB R4, R159, R190 ;  /* 0x000000be9f04723e */ /* 0x004fe200000010ff */
[----:B------:R-:W-:Y:S01]  /*11480*/  HMMA.16816.F32.BF16 R140, R140, R6, RZ ;  /* 0x000000068c8c723c */ /* 0x000fe200000418ff */
[----:B-1----:R-:W-:Y:S01]  /*11490*/  F2FP.BF16.PACK_AB R5, R229, R230 ;  /* 0x000000e6e505723e */ /* 0x002fe200000010ff */
[----:B------:R-:W-:-:S02]  /*114a0*/  FADD.FTZ R190, R190, R187 ;  /* 0x000000bbbebe7221 */ /* 0x000fc40000010000 */
[----:B------:R-:W-:Y:S02]  /*114b0*/  FADD.FTZ R230, R230, R191 ;  /* 0x000000bfe6e67221 */ /* 0x000fe40000010000 */
[----:B------:R-:W-:Y:S01]  /*114c0*/  FADD.FTZ R190, R159, R190 ;  /* 0x000000be9fbe7221 */ /* 0x000fe20000010000 */
[----:B------:R-:W-:Y:S01]  /*114d0*/  F2FP.BF16.PACK_AB R6, R0, R221 ;  /* 0x000000dd0006723e */ /* 0x000fe200000010ff */
[----:B------:R-:W-:Y:S01]  /*114e0*/  FADD.FTZ R230, R229, R230 ;  /* 0x000000e6e5e67221 */ /* 0x000fe20000010000 */
[----:B----4-:R-:W-:Y:S01]  /*114f0*/  F2FP.BF16.PACK_AB R7, R228, R231 ;  /* 0x000000e7e407723e */ /* 0x010fe200000010ff */
[----:B------:R-:W-:Y:S02]  /*11500*/  FADD.FTZ R221, R221, R190 ;  /* 0x000000bedddd7221 */ /* 0x000fe40000010000 */
[----:B------:R-:W-:Y:S02]  /*11510*/  FADD.FTZ R231, R231, R230 ;  /* 0x000000e6e7e77221 */ /* 0x000fe40000010000 */
[----:B------:R-:W-:-:S02]  /*11520*/  FADD.FTZ R221, R0, R221 ;  /* 0x000000dd00dd7221 */ /* 0x000fc40000010000 */
[----:B------:R-:W-:Y:S01]  /*11530*/  HMMA.16816.F32.BF16 R32, R4, R8, R32 ;  /* 0x000000080420723c */ /* 0x000fe20000041820 */
[----:B------:R-:W-:-:S07]  /*11540*/  FADD.FTZ R228, R228, R231 ;  /* 0x000000e7e4e47221 */ /* 0x000fce0000010000 */
[C---:B------:R-:W-:Y:S01]  /*11550*/  HMMA.16816.F32.BF16 R36, R4.reuse, R10, R36 ;  /* 0x0000000a0424723c */ /* 0x040fe20000041824 */
[----:B------:R-:W1:Y:S07]  /*11560*/  LDSM.16.MT88.4 R8, [R205+0x6080] ;  /* 0x00608000cd08783b */ /* 0x000e6e0000004200 */
[C---:B------:R-:W-:Y:S08]  /*11570*/  HMMA.16816.F32.BF16 R152, R4.reuse, R24, R152 ;  /* 0x000000180498723c */ /* 0x040ff00000041898 */
[C---:B------:R-:W-:Y:S01]  /*11580*/  HMMA.16816.F32.BF16 R28, R4.reuse, R26, R28 ;  /* 0x0000001a041c723c */ /* 0x040fe2000004181c */
[----:B------:R-:W-:Y:S07]  /*11590*/  LDSM.16.MT88.4 R24, [R206+0x7880] ;  /* 0x00788000ce18783b */ /* 0x000fee0000004200 */
        /* <DEDUP_REMOVED lines=9> */
[C---:B------:R-:W-:Y:S08]  /*11630*/  HMMA.16816.F32.BF16 R48, R4.reuse, R20, R48 ;  /* 0x000000140430723c */ /* 0x040ff00000041830 */
[C---:B------:R-:W-:Y:S01]  /*11640*/  HMMA.16816.F32.BF16 R52, R4.reuse, R22, R52 ;  /* 0x000000160434723c */ /* 0x040fe20000041834 */
[----:B------:R-:W4:Y:S07]  /*11650*/  LDSM.16.MT88.4 R20, [R204+0x7880] ;  /* 0x00788000cc14783b */ /* 0x000f2e0000004200 */
        /* <DEDUP_REMOVED lines=17> */
[----:B------:R-:W-:Y:S07]  /*11770*/  LDSM.16.MT88.4 R160, [R205+0x8080] ;  /* 0x00808000cda0783b */ /* 0x000fee0000004200 */
        /* <DEDUP_REMOVED lines=10> */
[----:B------:R-:W-:Y:S01]  /*11820*/  HMMA.16816.F32.BF16 R140, R4, R26, R140 ;  /* 0x0000001a048c723c */ /* 0x000fe2000004188c */
[----:B------:R-:W-:Y:S06]  /*11830*/  LDSM.16.MT88.4 R24, [R204+0x8080] ;  /* 0x00808000cc18783b */ /* 0x000fec0000004200 */
[----:B------:R-:W-:Y:S01]  /*11840*/  F2FP.BF16.PACK_AB R4, R233, R232 ;  /* 0x000000e8e904723e */ /* 0x000fe200000010ff */
[----:B------:R-:W-:Y:S01]  /*11850*/  FADD.FTZ R232, R232, R221 ;  /* 0x000000dde8e87221 */ /* 0x000fe20000010000 */
[----:B------:R-:W-:-:S02]  /*11860*/  F2FP.BF16.PACK_AB R6, R239, R234 ;  /* 0x000000eaef06723e */ /* 0x000fc400000010ff */
[----:B------:R-:W-:Y:S01]  /*11870*/  F2FP.BF16.PACK_AB R5, R236, R235 ;  /* 0x000000ebec05723e */ /* 0x000fe200000010ff */
[----:B------:R-:W-:Y:S01]  /*11880*/  FADD.FTZ R235, R235, R228 ;  /* 0x000000e4ebeb7221 */ /* 0x000fe20000010000 */
[----:B------:R-:W-:Y:S01]  /*11890*/  F2FP.BF16.PACK_AB R7, R238, R237 ;  /* 0x000000edee07723e */ /* 0x000fe200000010ff */
[----:B------:R-:W-:Y:S02]  /*118a0*/  FADD.FTZ R233, R233, R232 ;  /* 0x000000e8e9e97221 */ /* 0x000fe40000010000 */
[----:B------:R-:W-:Y:S02]  /*118b0*/  FADD.FTZ R236, R236, R235 ;  /* 0x000000ebecec7221 */ /* 0x000fe40000010000 */
[----:B------:R-:W-:Y:S02]  /*118c0*/  FADD.FTZ R234, R234, R233 ;  /* 0x000000e9eaea7221 */ /* 0x000fe40000010000 */
[----:B-1----:R-:W-:Y:S01]  /*118d0*/  HMMA.16816.F32.BF16 R32, R4, R8, R32 ;  /* 0x000000080420723c */ /* 0x002fe20000041820 */
[----:B------:R-:W-:-:S02]  /*118e0*/  FADD.FTZ R237, R237, R236 ;  /* 0x000000eceded7221 */ /* 0x000fc40000010000 */
[----:B------:R-:W-:Y:S02]  /*118f0*/  FADD.FTZ R239, R239, R234 ;  /* 0x000000eaefef7221 */ /* 0x000fe40000010000 */
[----:B------:R-:W-:-:S03]  /*11900*/  FADD.FTZ R237, R238, R237 ;  /* 0x000000edeeed7221 */ /* 0x000fc60000010000 */
        /* <DEDUP_REMOVED lines=30> */
[C---:B--2---:R-:W-:Y:S08]  /*11af0*/  HMMA.16816.F32.BF16 R128, R4.reuse, R16, R128 ;  /* 0x000000100480723c */ /* 0x044ff00000041880 */
[C---:B------:R-:W-:Y:S08]  /*11b00*/  HMMA.16816.F32.BF16 R148, R4.reuse, R18, R148 ;  /* 0x000000120494723c */ /* 0x040ff00000041894 */
[C---:B---3--:R-:W-:Y:S08]  /*11b10*/  HMMA.16816.F32.BF16 R132, R4.reuse, R12, R132 ;  /* 0x0000000c0484723c */ /* 0x048ff00000041884 */
[C---:B------:R-:W-:Y:S08]  /*11b20*/  HMMA.16816.F32.BF16 R136, R4.reuse, R14, R136 ;  /* 0x0000000e0488723c */ /* 0x040ff00000041888 */
[C---:B-1----:R-:W-:Y:S08]  /*11b30*/  HMMA.16816.F32.BF16 R144, R4.reuse, R8, R144 ;  /* 0x000000080490723c */ /* 0x042ff00000041890 */
[----:B------:R-:W-:Y:S01]  /*11b40*/  HMMA.16816.F32.BF16 R140, R4, R10, R140 ;  /* 0x0000000a048c723c */ /* 0x000fe2000004188c */
[----:B------:R-:W-:Y:S07]  /*11b50*/  @!P4 BRA `(.L_x_846) ;  /* 0x00002c900000c947 */ /* 0x000fee0003800000 */
[----:B------:R-:W-:Y:S01]  /*11b60*/  IADD3 R156, R156, -0x2, RZ ;  /* 0xfffffffe9c9c7810 */ /* 0x000fe20007ffe0ff */
[----:B------:R-:W-:Y:S01]  /*11b70*/  IMAD.MOV.U32 R234, RZ, RZ, c[0x0][0x208] ;  /* 0x00008200ffea7624 */ /* 0x000fe200078e00ff */
[C---:B------:R-:W-:Y:S01]  /*11b80*/  IADD3 R232, P0, R218.reuse, 0x40, RZ ;  /* 0x00000040dae87810 */ /* 0x040fe20007f1e0ff */
[----:B------:R-:W-:Y:S01]  /*11b90*/  IMAD.MOV.U32 R233, RZ, RZ, c[0x0][0x20c] ;  /* 0x00008300ffe97624 */ /* 0x000fe200078e00ff */
[----:B------:R1:W2:Y:S01]  /*11ba0*/  R2UR UR11, R156 ;  /* 0x000000009c0b73c2 */ /* 0x0002a200000e0000 */
[C---:B------:R-:W-:Y:S01]  /*11bb0*/  IADD3 R231, P1, R218.reuse, 0x80, RZ ;  /* 0x00000080dae77810 */ /* 0x040fe20007f3e0ff */
[----:B------:R-:W-:Y:S01]  /*11bc0*/  ULDC.64 UR12, c[0x0][0x118] ;  /* 0x00004600000c7ab9 */ /* 0x000fe20000000a00 */
[--C-:B------:R-:W-:Y:S01]  /*11bd0*/  IMAD.X R229, RZ, RZ, R225.reuse, P0 ;  /* 0x000000ffffe57224 */ /* 0x100fe200000e06e1 */
[----:B------:R-:W-:Y:S01]  /*11be0*/  IADD3 R230, P0, R218, 0xc0, RZ ;  /* 0x000000c0dae67810 */ /* 0x000fe20007f1e0ff */
[----:B------:R-:W-:Y:S01]  /*11bf0*/  ULDC.64 UR4, c[0x0][0x208] ;  /* 0x0000820000047ab9 */ /* 0x000fe20000000a00 */
[----:B------:R-:W-:Y:S01]  /*11c00*/  IADD3 R235, -R158, 0x30, RZ ;  /* 0x000000309eeb7810 */ /* 0x000fe20007ffe1ff */
[----:B------:R-:W-:-:S02]  /*11c10*/  IMAD.X R228, RZ, RZ, R225, P1 ;  /* 0x000000ffffe47224 */ /* 0x000fc400008e06e1 */
[----:B------:R-:W-:Y:S01]  /*11c20*/  IMAD.X R221, RZ, RZ, R225, P0 ;  /* 0x000000ffffdd7224 */ /* 0x000fe200000e06e1 */
[----:B-12---:R-:W-:Y:S05]  /*11c30*/  BRA `(.L_x_847) ;  /* 0x000004c000007947 */ /* 0x006fea0003800000 */
.L_x_849:
[----:B------:R-:W-:Y:S01]  /*11c40*/  ISETP.GE.AND P1, PT, R235, 0x1, PT ;  /* 0x00000001eb00780c */ /* 0x000fe20003f26270 */
[----:B------:R-:W-:Y:S01]  /*11c50*/  UIADD3 UR10, UR11, -0x1, URZ ;  /* 0xffffffff0b0a7890 */ /* 0x000fe2000fffe03f */
[C---:B------:R-:W-:Y:S01]  /*11c60*/  IADD3 R161, P0, R222.reuse, 0x40, RZ ;  /* 0x00000040dea17810 */ /* 0x040fe20007f1e0ff */
[----:B------:R-:W-:Y:S01]  /*11c70*/  ULDC.64 UR6, c[0x0][0x1e0] ;  /* 0x0000780000067ab9 */ /* 0x000fe20000000a00 */
[----:B------:R-:W-:Y:S01]  /*11c80*/  P2R R164, PR, RZ, 0x8 ;  /* 0x00000008ffa47803 */ /* 0x000fe20000000000 */
[----:B------:R-:W-:Y:S01]  /*11c90*/  USHF.R.S32.HI UR9, URZ, 0x1f, UR10 ;  /* 0x0000001f3f097899 */ /* 0x000fe2000801140a */
[----:B------:R-:W-:Y:S01]  /*11ca0*/  LOP3.LUT P3, RZ, R217, 0x2, RZ, 0xc0, !PT ;  /* 0x00000002d9ff7812 */ /* 0x000fe2000786c0ff */
[----:B------:R-:W-:Y:S01]  /*11cb0*/  UIMAD.WIDE.U32 UR14, UR10, UR6, URZ ;  /* 0x000000060a0e72a5 */ /* 0x000fe2000f8e003f */
[--C-:B------:R-:W-:Y:S01]  /*11cc0*/  IMAD.X R158, RZ, RZ, R227.reuse, P0 ;  /* 0x000000ffff9e7224 */ /* 0x100fe200000e06e3 */
[C---:B------:R-:W-:Y:S01]  /*11cd0*/  IADD3 R160, P0, R222.reuse, 0x80, RZ ;  /* 0x00000080dea07810 */ /* 0x040fe20007f1e0ff */
[----:B------:R-:W-:Y:S02]  /*11ce0*/  UIMAD UR9, UR9, UR6, URZ ;  /* 0x00000006090972a4 */ /* 0x000fe4000f8e023f */
[----:B------:R-:W-:Y:S02]  /*11cf0*/  USHF.L.U32 UR6, UR6, 0x5, URZ ;  /* 0x0000000506067899 */ /* 0x000fe4000800063f */
[----:B------:R-:W-:Y:S01]  /*11d00*/  UIMAD UR9, UR10, UR7, UR9 ;  /* 0x000000070a0972a4 */ /* 0x000fe2000f8e0209 */
[--C-:B------:R-:W-:Y:S03]  /*11d10*/  IMAD.X R156, RZ, RZ, R227.reuse, P0 ;  /* 0x000000ffff9c7224 */ /* 0x100fe600000e06e3 */
[----:B------:R-:W-:Y:S02]  /*11d20*/  UIADD3 UR7, UR15, UR9, URZ ;  /* 0x000000090f077290 */ /* 0x000fe4000fffe03f */
[----:B------:R-:W-:Y:S02]  /*11d30*/  UIMAD.WIDE.U32 UR14, UR14, 0x30, URZ ;  /* 0x000000300e0e78a5 */ /* 0x000fe4000f8e003f */
[----:B------:R-:W-:Y:S04]  /*11d40*/  UIMAD UR7, UR7, 0x30, URZ ;  /* 0x00000030070778a4 */ /* 0x000fe8000f8e023f */
[----:B------:R-:W-:Y:S02]  /*11d50*/  @P1 IADD3 R167, P0, R222, UR14, RZ ;  /* 0x0000000edea71c10 */ /* 0x000fe4000ff1e0ff */
[----:B------:R-:W-:Y:S05]  /*11d60*/  IMAD.U32 R163, RZ, RZ, UR7 ;  /* 0x00000007ffa37e24 */ /* 0x000fea000f8e00ff */
[----:B------:R-:W-:Y:S05]  /*11d70*/  IADD3 R163, R163, UR15, RZ ;  /* 0x0000000fa3a37c10 */ /* 0x000fea000fffe0ff */
[--C-:B------:R-:W-:Y:S01]  /*11d80*/  @P1 IMAD.X R166, R163, 0x1, R227.reuse, P0 ;  /* 0x00000001a3a61824 */ /* 0x100fe200000e06e3 */
[----:B------:R-:W-:Y:S05]  /*11d90*/  @P1 IADD3 R165, P0, R161, UR14, RZ ;  /* 0x0000000ea1a51c10 */ /* 0x000fea000ff1e0ff */
[C---:B------:R-:W-:Y:S01]  /*11da0*/  @P1 IMAD.X R162, R163.reuse, 0x1, R158, P0 ;  /* 0x00000001a3a21824 */ /* 0x040fe200000e069e */
[----:B------:R-:W-:Y:S05]  /*11db0*/  @P1 IADD3 R159, P0, R160, UR14, RZ ;  /* 0x0000000ea09f1c10 */ /* 0x000fea000ff1e0ff */
[----:B------:R-:W-:Y:S01]  /*11dc0*/  @P1 IMAD.X R2, R163, 0x1, R156, P0 ;  /* 0x00000001a3021824 */ /* 0x000fe200000e069c */
[C---:B------:R-:W-:Y:S04]  /*11dd0*/  @P1 LEA R172, P0, R167.reuse, c[0x0][0x1c8], 0x1 ;  /* 0x00007200a7ac1a11 */ /* 0x040fe800078008ff */
[----:B------:R-:W-:Y:S02]  /*11de0*/  @P1 LEA.HI.X R173, R167, c[0x0][0x1cc], R166, 0x1, P0 ;  /* 0x00007300a7ad1a11 */ /* 0x000fe400000f0ca6 */
[C---:B------:R-:W-:Y:S03]  /*11df0*/  @P1 LEA R170, P0, R165.reuse, c[0x0][0x1c8], 0x1 ;  /* 0x00007200a5aa1a11 */ /* 0x040fe600078008ff */
[----:B------:R-:W-:Y:S01]  /*11e00*/  @!PT LDS RZ, [RZ] ;  /* 0x00000000fffff984 */ /* 0x000fe20000000800 */
[----:B------:R-:W-:Y:S01]  /*11e10*/  @!PT LDS RZ, [RZ] ;  /* 0x00000000fffff984 */ /* 0x000fe20000000800 */
[----:B------:R-:W-:Y:S01]  /*11e20*/  @!PT LDS RZ, [RZ] ;  /* 0x00000000fffff984 */ /* 0x000fe20000000800 */
[----:B------:R1:W-:Y:S01]  /*11e30*/  @P1 LDGSTS.E.BYPASS.LTC128B.128 [R220+0xa080], [R172.64], !P3 ;  /* 0x0a080000acdc1fae */ /* 0x0003e2000d901d4c */
[----:B------:R-:W-:Y:S02]  /*11e40*/  @P1 LEA.HI.X R171, R165, c[0x0][0x1cc], R162, 0x1, P0 ;  /* 0x00007300a5ab1a11 */ /* 0x000fe400000f0ca2 */
[C---:B------:R-:W-:Y:S02]  /*11e50*/  @P1 LEA R168, P0, R159.reuse, c[0x0][0x1c8], 0x1 ;  /* 0x000072009fa81a11 */ /* 0x040fe400078008ff */
[----:B------:R-:W-:Y:S02]  /*11e60*/  ISETP.NE.AND P3, PT, R164, RZ, PT ;  /* 0x000000ffa400720c */ /* 0x000fe40003f65270 */
[----:B------:R-:W-:Y:S02]  /*11e70*/  @P1 LEA.HI.X R169, R159, c[0x0][0x1cc], R2, 0x1, P0 ;  /* 0x000073009fa91a11 */ /* 0x000fe400000f0c02 */
[----:B------:R-:W-:Y:S05]  /*11e80*/  IADD3 R159, P0, R222, 0xc0, RZ ;  /* 0x000000c0de9f7810 */ /* 0x000fea0007f1e0ff */
[--C-:B------:R-:W-:Y:S01]  /*11e90*/  IMAD.X R2, RZ, RZ, R227.reuse, P0 ;  /* 0x000000ffff027224 */ /* 0x100fe200000e06e3 */
[----:B------:R-:W-:Y:S05]  /*11ea0*/  @P1 IADD3 R165, P0, R159, UR14, RZ ;  /* 0x0000000e9fa51c10 */ /* 0x000fea000ff1e0ff */
[----:B------:R-:W-:Y:S01]  /*11eb0*/  @P1 IMAD.X R162, R163, 0x1, R2, P0 ;  /* 0x00000001a3a21824 */ /* 0x000fe200000e0602 */
[C---:B------:R-:W-:Y:S04]  /*11ec0*/  @P1 LEA R166, P0, R165.reuse, c[0x0][0x1c8], 0x1 ;  /* 0x00007200a5a61a11 */ /* 0x040fe800078008ff */
[----:B------:R-:W-:Y:S02]  /*11ed0*/  @P1 LEA.HI.X R167, R165, c[0x0][0x1cc], R162, 0x1, P0 ;  /* 0x00007300a5a71a11 */ /* 0x000fe400000f0ca2 */
[----:B------:R-:W-:Y:S11]  /*11ee0*/  ISETP.GE.AND P0, PT, R235, 0x21, PT ;  /* 0x00000021eb00780c */ /* 0x000ff60003f06270 */
[----:B------:R-:W-:Y:S02]  /*11ef0*/  @!UPT UIADD3 URZ, URZ, URZ, URZ ;  /* 0x0000003f3f3ff290 */ /* 0x000fe4000fffe03f */
[----:B------:R-:W-:Y:S05]  /*11f00*/  VOTEU.ANY UP0, P0 ;  /* 0x00000000003f7886 */ /* 0x000fea0000000100 */
[----:B------:R-:W-:Y:S11]  /*11f10*/  @UP0 UIADD3 UR6, UP0, UR6, UR14, URZ ;  /* 0x0000000e06060290 */ /* 0x000ff6000ff1e03f */
[----:B------:R-:W-:Y:S04]  /*11f20*/  PLOP3.LUT P2, PT, PT, PT, UP0, 0x80, 0x0 ;  /* 0x000000000000781c */ /* 0x000fe80003f4f008 */
[----:B------:R-:W-:Y:S02]  /*11f30*/  @P0 IADD3.X R163, R163, UR8, RZ, P2, !PT ;  /* 0x00000008a3a30c10 */ /* 0x000fe400097fe4ff */
[----:B------:R-:W-:Y:S05]  /*11f40*/  @P0 IADD3 R161, P2, R161, UR6, RZ ;  /* 0x00000006a1a10c10 */ /* 0x000fea000ff5e0ff */
[C---:B------:R-:W-:Y:S01]  /*11f50*/  @P0 IMAD.X R158, R163.reuse, 0x1, R158, P2 ;  /* 0x00000001a39e0824 */ /* 0x040fe200010e069e */
[----:B------:R-:W-:Y:S05]  /*11f60*/  @P0 IADD3 R160, P2, R160, UR6, RZ ;  /* 0x00000006a0a00c10 */ /* 0x000fea000ff5e0ff */
[----:B------:R-:W-:Y:S01]  /*11f70*/  @P0 IMAD.X R165, R163, 0x1, R156, P2 ;  /* 0x00000001a3a50824 */ /* 0x000fe200010e069c */
[----:B------:R-:W-:Y:S05]  /*11f80*/  @P0 IADD3 R159, P2, R159, UR6, RZ ;  /* 0x000000069f9f0c10 */ /* 0x000fea000ff5e0ff */
[C---:B------:R-:W-:Y:S01]  /*11f90*/  @P0 IMAD.X R156, R163.reuse, 0x1, R2, P2 ;  /* 0x00000001a39c0824 */ /* 0x040fe200010e0602 */
[----:B------:R-:W-:Y:S05]  /*11fa0*/  @P0 IADD3 R2, P2, R222, UR6, RZ ;  /* 0x00000006de020c10 */ /* 0x000fea000ff5e0ff */
[----:B------:R-:W-:Y:S01]  /*11fb0*/  @P0 IMAD.X R163, R163, 0x1, R227, P2 ;  /* 0x00000001a3a30824 */ /* 0x000fe200010e06e3 */
[C---:B------:R-:W-:Y:S04]  /*11fc0*/  @P0 LEA R162, P2, R2.reuse, c[0x0][0x1c8], 0x1 ;  /* 0x0000720002a20a11 */ /* 0x040fe800078408ff */
[----:B------:R-:W-:Y:S02]  /*11fd0*/  @P0 LEA.HI.X R163, R2, c[0x0][0x1cc], R163, 0x1, P2 ;  /* 0x0000730002a30a11 */ /* 0x000fe400010f0ca3 */
[C---:B------:R-:W-:Y:S04]  /*11fe0*/  @P0 LEA R174, P2, R161.reuse, c[0x0][0x1c8], 0x1 ;  /* 0x00007200a1ae0a11 */ /* 0x040fe800078408ff */
[----:B------:R-:W-:Y:S02]  /*11ff0*/  @P0 LEA.HI.X R175, R161, c[0x0][0x1cc], R158, 0x1, P2 ;  /* 0x00007300a1af0a11 */ /* 0x000fe400010f0c9e */
[C---:B------:R-:W-:Y:S04]  /*12000*/  @P0 LEA R176, P2, R160.reuse, c[0x0][0x1c8], 0x1 ;  /* 0x00007200a0b00a11 */ /* 0x040fe800078408ff */
[----:B------:R-:W-:Y:S02]  /*12010*/  @P0 LEA.HI.X R177, R160, c[0x0][0x1cc], R165, 0x1, P2 ;  /* 0x00007300a0b10a11 */ /* 0x000fe400010f0ca5 */
[C---:B------:R-:W-:Y:S04]  /*12020*/  @P0 LEA R158, P2, R159.reuse, c[0x0][0x1c8], 0x1 ;  /* 0x000072009f9e0a11 */ /* 0x040fe800078408ff */
[----:B------:R-:W-:Y:S02]  /*12030*/  @P0 LEA.HI.X R159, R159, c[0x0][0x1cc], R156, 0x1, P2 ;  /* 0x000073009f9f0a11 */ /* 0x000fe400010f0c9c */
[C---:B------:R-:W-:Y:S11]  /*12040*/  LOP3.LUT P2, RZ, R217.reuse, 0x1, RZ, 0xc0, !PT ;  /* 0x00000001d9ff7812 */ /* 0x040ff6000784c0ff */
[----:B------:R-:W-:Y:S02]  /*12050*/  @!UPT UIADD3 URZ, URZ, URZ, URZ ;  /* 0x0000003f3f3ff290 */ /* 0x000fe4000fffe03f */
[----:B------:R1:W-:Y:S06]  /*12060*/  @P1 LDGSTS.E.BYPASS.LTC128B.128 [R220+0xb880], [R170.64], !P2 ;  /* 0x0b880000aadc1fae */ /* 0x0003ec000d101d4c */
[----:B------:R1:W-:Y:S06]  /*12070*/  @P1 LDGSTS.E.BYPASS.LTC128B.128 [R220+0xd080], [R168.64], !P6 ;  /* 0x0d080000a8dc1fae */ /* 0x0003ec000f101d4c */
[----:B------:R1:W-:Y:S01]  /*12080*/  @P1 LDGSTS.E.BYPASS.LTC128B.128 [R220+0xe880], [R166.64], !P5 ;  /* 0x0e880000a6dc1fae */ /* 0x0003e2000e901d4c */
[----:B------:R-:W-:Y:S11]  /*12090*/  LOP3.LUT P1, RZ, R217, 0x2, RZ, 0xc0, !PT ;  /* 0x00000002d9ff7812 */ /* 0x000ff6000782c0ff */
[----:B------:R-:W-:Y:S02]  /*120a0*/  @!UPT UIADD3 URZ, URZ, URZ, URZ ;  /* 0x0000003f3f3ff290 */ /* 0x000fe4000fffe03f */
[----:B------:R1:W-:Y:S06]  /*120b0*/  @P0 LDGSTS.E.BYPASS.LTC128B.128 [R220+0xb080], [R162.64], !P1 ;  /* 0x0b080000a2dc0fae */ /* 0x0003ec000c901d4c */
[----:B------:R1:W-:Y:S06]  /*120c0*/  @P0 LDGSTS.E.BYPASS.LTC128B.128 [R220+0xc880], [R174.64], !P2 ;  /* 0x0c880000aedc0fae */ /* 0x0003ec000d101d4c */
[----:B------:R1:W-:Y:S06]  /*120d0*/  @P0 LDGSTS.E.BYPASS.LTC128B.128 [R220+0xe080], [R176.64], !P6 ;  /* 0x0e080000b0dc0fae */ /* 0x0003ec000f101d4c */
[----:B------:R1:W-:Y:S01]  /*120e0*/  @P0 LDGSTS.E.BYPASS.LTC128B.128 [R220+0xf880], [R158.64], !P5 ;  /* 0x0f8800009edc0fae */ /* 0x0003e2000e901d4c */
[----:B------:R-:W-:-:S05]  /*120f0*/  BRA `(.L_x_848) ;  /* 0x00000df000007947 */ /* 0x000fca0003800000 */
.L_x_847:
[----:B------:R-:W-:Y:S04]  /*12100*/  DEPBAR.LE SB0, 0x0 ;  /* 0x000080000000791a */ /* 0x000fe80000000000 */
[----:B------:R-:W-:Y:S01]  /*12110*/  BAR.SYNC.DEFER_BLOCKING 0x0 ;  /* 0x0000000000007b1d */ /* 0x000fe20000010000 */
[----:B------:R-:W-:Y:S01]  /*12120*/  USHF.R.S32.HI UR6, URZ, 0x1f, UR11 ;  /* 0x0000001f3f067899 */ /* 0x000fe2000801140b */
[----:B------:R-:W-:Y:S01]  /*12130*/  LOP3.LUT P4, RZ, R217, 0x1, RZ, 0xc0, !PT ;  /* 0x00000001d9ff7812 */ /* 0x000fe2000788c0ff */
[----:B------:R-:W-:Y:S02]  /*12140*/  UIMAD.WIDE.U32 UR14, UR11, UR4, URZ ;  /* 0x000000040b0e72a5 */ /* 0x000fe4000f8e003f */
[----:B------:R-:W-:Y:S04]  /*12150*/  UIMAD UR6, UR6, UR4, URZ ;  /* 0x00000004060672a4 */ /* 0x000fe8000f8e023f */
[----:B------:R-:W-:Y:S04]  /*12160*/  UIMAD UR6, UR11, UR5, UR6 ;  /* 0x000000050b0672a4 */ /* 0x000fe8000f8e0206 */
[----:B------:R-:W-:Y:S02]  /*12170*/  UIADD3 UR6, UR15, UR6, URZ ;  /* 0x000000060f067290 */ /* 0x000fe4000fffe03f */
[----:B------:R-:W-:Y:S02]  /*12180*/  UIMAD.WIDE.U32 UR14, UR14, 0x30, URZ ;  /* 0x000000300e0e78a5 */ /* 0x000fe4000f8e003f */
[----:B------:R-:W-:Y:S04]  /*12190*/  UIMAD UR6, UR6, 0x30, URZ ;  /* 0x00000030060678a4 */ /* 0x000fe8000f8e023f */
[----:B------:R-:W-:Y:S01]  /*121a0*/  UIADD3 UR6, UR15, UR6, URZ ;  /* 0x000000060f067290 */ /* 0x000fe2000fffe03f */
[----:B------:R-:W-:Y:S01]  /*121b0*/  IADD3 R17, P0, R218, UR14, RZ ;  /* 0x0000000eda117c10 */ /* 0x000fe2000ff1e0ff */
[----:B------:R-:W-:Y:S01]  /*121c0*/  LDSM.16.M88.4 R160, [R214] ;  /* 0x00000000d6a0783b */ /* 0x000fe20000000200 */
[----:B------:R-:W-:Y:S02]  /*121d0*/  IADD3 R19, P1, R232, UR14, RZ ;  /* 0x0000000ee8137c10 */ /* 0x000fe4000ff3e0ff */
[----:B------:R-:W-:Y:S01]  /*121e0*/  LEA R24, P2, R17, c[0x0][0x1f8], 0x1 ;  /* 0x00007e0011187a11 */ /* 0x000fe200078408ff */
[----:B------:R-:W1:Y:S01]  /*121f0*/  LDSM.16.M88.4 R164, [R213+0xa080] ;  /* 0x00a08000d5a4783b */ /* 0x000e620000000200 */
[----:B------:R-:W-:Y:S02]  /*12200*/  IADD3.X R0, R225, UR6, RZ, P0, !PT ;  /* 0x00000006e1007c10 */ /* 0x000fe400087fe4ff */
[----:B------:R-:W-:Y:S01]  /*12210*/  IADD3.X R2, R229, UR6, RZ, P1, !PT ;  /* 0x00000006e5027c10 */ /* 0x000fe20008ffe4ff */
[----:B------:R-:W2:Y:S01]  /*12220*/  LDSM.16.M88.4 R168, [R213+0xa880] ;  /* 0x00a88000d5a8783b */ /* 0x000ea20000000200 */
[----:B------:R-:W-:Y:S02]  /*12230*/  LEA R248, P1, R19, c[0x0][0x1f8], 0x1 ;  /* 0x00007e0013f87a11 */ /* 0x000fe400078208ff */
[----:B------:R-:W-:Y:S01]  /*12240*/  LEA.HI.X R25, R17, c[0x0][0x1fc], R0, 0x1, P2 ;  /* 0x00007f0011197a11 */ /* 0x000fe200010f0c00 */
[----:B------:R-:W3:Y:S01]  /*12250*/  LDSM.16.M88.4 R172, [R213+0xb080] ;  /* 0x00b08000d5ac783b */ /* 0x000ee20000000200 */
[----:B------:R-:W-:Y:S02]  /*12260*/  IADD3 R17, P0, R231, UR14, RZ ;  /* 0x0000000ee7117c10 */ /* 0x000fe4000ff1e0ff */
[----:B------:R-:W-:Y:S01]  /*12270*/  LEA.HI.X R249, R19, c[0x0][0x1fc], R2, 0x1, P1 ;  /* 0x00007f0013f97a11 */ /* 0x000fe200008f0c02 */
[----:B------:R-:W-:Y:S01]  /*12280*/  LDSM.16.M88.4 R176, [R211] ;  /* 0x00000000d3b0783b */ /* 0x000fe20000000200 */
[----:B------:R-:W-:Y:S02]  /*12290*/  IADD3 R19, P1, R230, UR14, RZ ;  /* 0x0000000ee6137c10 */ /* 0x000fe4000ff3e0ff */
[----:B------:R-:W-:Y:S01]  /*122a0*/  IADD3.X R0, R228, UR6, RZ, P0, !PT ;  /* 0x00000006e4007c10 */ /* 0x000fe200087fe4ff */
[----:B------:R-:W-:Y:S01]  /*122b0*/  LDSM.16.M88.4 R180, [R203] ;  /* 0x00000000cbb4783b */ /* 0x000fe20000000200 */
[----:B------:R-:W-:Y:S02]  /*122c0*/  LEA R246, P0, R17, c[0x0][0x1f8], 0x1 ;  /* 0x00007e0011f67a11 */ /* 0x000fe400078008ff */
[----:B------:R-:W-:Y:S01]  /*122d0*/  LEA R244, P2, R19, c[0x0][0x1f8], 0x1 ;  /* 0x00007e0013f47a11 */ /* 0x000fe200078408ff */
[----:B------:R-:W-:Y:S01]  /*122e0*/  LDSM.16.M88.4 R184, [R202] ;  /* 0x00000000cab8783b */ /* 0x000fe20000000200 */
[----:B------:R-:W-:Y:S02]  /*122f0*/  IADD3.X R16, R221, UR6, RZ, P1, !PT ;  /* 0x00000006dd107c10 */ /* 0x000fe40008ffe4ff */
[----:B------:R-:W-:Y:S02]  /*12300*/  LEA.HI.X R247, R17, c[0x0][0x1fc], R0, 0x1, P0 ;  /* 0x00007f0011f77a11 */ /* 0x000fe400000f0c00 */
[C---:B------:R-:W-:Y:S02]  /*12310*/  @!P3 LEA R17, P0, R234.reuse, UR14, 0x5 ;  /* 0x0000000eea11bc11 */ /* 0x040fe4000f8028ff */
[----:B------:R-:W-:Y:S02]  /*12320*/  LEA.HI.X R245, R19, c[0x0][0x1fc], R16, 0x1, P2 ;  /* 0x00007f0013f57a11 */ /* 0x000fe400010f0c10 */
[----:B------:R-:W-:Y:S02]  /*12330*/  LOP3.LUT P2, RZ, R217, 0x2, RZ, 0xc0, !PT ;  /* 0x00000002d9ff7812 */ /* 0x000fe4000784c0ff */
[C---:B------:R-:W-:Y:S02]  /*12340*/  @!P3 IADD3 R2, P1, R17.reuse, R218, RZ ;  /* 0x000000da1102b210 */ /* 0x040fe40007f3e0ff */
[----:B------:R-:W-:Y:S02]  /*12350*/  @!P3 LEA.HI.X R0, R234, UR6, R233, 0x5, P0 ;  /* 0x00000006ea00bc11 */ /* 0x000fe400080f2ce9 */
[C---:B------:R-:W-:Y:S03]  /*12360*/  @!P3 IADD3 R16, P0, R17.reuse, R232, RZ ;  /* 0x000000e81110b210 */ /* 0x040fe60007f1e0ff */
[----:B------:R-:W-:Y:S01]  /*12370*/  @!P3 IMAD.X R21, R0, 0x1, R225, P1 ;  /* 0x000000010015b824 */ /* 0x000fe200008e06e1 */
[----:B------:R-:W-:Y:S01]  /*12380*/  @!P3 LEA R250, P1, R2, c[0x0][0x1f8], 0x1 ;  /* 0x00007e0002faba11 */ /* 0x000fe200078208ff */
[C---:B-1----:R-:W-:Y:S03]  /*12390*/  HMMA.16816.F32.BF16 R4, R160.reuse, R164, RZ ;  /* 0x000000a4a004723c */ /* 0x042fe600000418ff */
[----:B------:R-:W-:Y:S01]  /*123a0*/  @!P3 IMAD.X R19, R0, 0x1, R229, P0 ;  /* 0x000000010013b824 */ /* 0x000fe200000e06e5 */
[----:B------:R-:W-:Y:S02]  /*123b0*/  @!P3 LEA R158, P0, R16, c[0x0][0x1f8], 0x1 ;  /* 0x00007e00109eba11 */ /* 0x000fe400078008ff */
[----:B------:R-:W-:Y:S02]  /*123c0*/  @!P3 LEA.HI.X R251, R2, c[0x0][0x1fc], R21, 0x1, P1 ;  /* 0x00007f0002fbba11 */ /* 0x000fe400008f0c15 */
[C---:B------:R-:W-:Y:S01]  /*123d0*/  HMMA.16816.F32.BF16 R8, R160.reuse, R166, RZ ;  /* 0x000000a6a008723c */ /* 0x040fe200000418ff */
[----:B------:R-:W1:Y:S03]  /*123e0*/  LDSM.16.M88.4 R164, [R212] ;  /* 0x00000000d4a4783b */ /* 0x000e660000000200 */
[----:B------:R-:W-:Y:S01]  /*123f0*/  @!P3 LEA.HI.X R159, R16, c[0x0][0x1fc], R19, 0x1, P0 ;  /* 0x00007f00109fba11 */ /* 0x000fe200000f0c13 */
[----:B------:R-:W-:Y:S01]  /*12400*/  @!PT LDS RZ, [RZ] ;  /* 0x00000000fffff984 */ /* 0x000fe20000000800 */
[----:B------:R-:W-:Y:S01]  /*12410*/  @!PT LDS RZ, [RZ] ;  /* 0x00000000fffff984 */ /* 0x000fe20000000800 */
[----:B------:R-:W-:Y:S01]  /*12420*/  @!PT LDS RZ, [RZ] ;  /* 0x00000000fffff984 */ /* 0x000fe20000000800 */
[----:B------:R4:W-:Y:S01]  /*12430*/  LDGSTS.E.BYPASS.LTC128B.128 [R220+0x4080], [R24.64], !P2 ;  /* 0x0408000018dc7fae */ /* 0x0009e2000d101d4c */
[C---:B------:R-:W-:Y:S02]  /*12440*/  @!P3 IADD3 R2, P1, R17.reuse, R231, RZ ;  /* 0x000000e71102b210 */ /* 0x040fe40007f3e0ff */
[C---:B--2---:R-:W-:Y:S01]  /*12450*/  HMMA.16816.F32.BF16 R12, R160.reuse, R168, RZ ;  /* 0x000000a8a00c723c */ /* 0x044fe200000418ff */
[----:B------:R-:W-:Y:S01]  /*12460*/  @!P3 IADD3 R17, P0, R17, R230, RZ ;  /* 0x000000e61111b210 */ /* 0x000fe20007f1e0ff */
[----:B------:R2:W-:Y:S02]  /*12470*/  LDGSTS.E.BYPASS.LTC128B.128 [R220+0x5880], [R248.64], !P4 ;  /* 0x05880000f8dc7fae */ /* 0x0005e4000e101d4c */
[----:B------:R-:W-:Y:S01]  /*12480*/  @!P3 IMAD.X R19, R0, 0x1, R228, P1 ;  /* 0x000000010013b824 */ /* 0x000fe200008e06e4 */
[----:B------:R-:W-:Y:S01]  /*12490*/  @!P3 LEA R242, P1, R2, c[0x0][0x1f8], 0x1 ;  /* 0x00007e0002f2ba11 */ /* 0x000fe200078208ff */
[----:B------:R-:W-:Y:S01]  /*124a0*/  @!P3 IMAD.X R0, R0, 0x1, R221, P0 ;  /* 0x000000010000b824 */ /* 0x000fe200000e06dd */
[C---:B------:R-:W-:Y:S01]  /*124b0*/  @!P3 LEA R240, P0, R17.reuse, c[0x0][0x1f8], 0x1 ;  /* 0x00007e0011f0ba11 */ /* 0x040fe200078008ff */
[----:B------:R2:W-:Y:S01]  /*124c0*/  LDGSTS.E.BYPASS.LTC128B.128 [R220+0x7080], [R246.64], !P6 ;  /* 0x07080000f6dc7fae */ /* 0x0005e2000f101d4c */
[----:B------:R-:W-:Y:S03]  /*124d0*/  @!P3 LEA.HI.X R243, R2, c[0x0][0x1fc], R19, 0x1, P1 ;  /* 0x00007f0002f3ba11 */ /* 0x000fe600008f0c13 */
[----:B------:R-:W-:Y:S01]  /*124e0*/  @!P3 LEA.HI.X R241, R17, c[0x0][0x1fc], R0, 0x1, P0 ;  /* 0x00007f0011f1ba11 */ /* 0x000fe200000f0c00 */
[----:B------:R2:W-:Y:S01]  /*124f0*/  LDGSTS.E.BYPASS.LTC128B.128 [R220+0x8880], [R244.64], !P5 ;  /* 0x08880000f4dc7fae */ /* 0x0005e2000e901d4c */
[C---:B------:R-:W-:Y:S01]  /*12500*/  HMMA.16816.F32.BF16 R16, R160.reuse, R170, RZ ;  /* 0x000000aaa010723c */ /* 0x040fe200000418ff */
[----:B------:R-:W-:Y:S02]  /*12510*/  IMAD.MOV.U32 R0, RZ, RZ, R3 ;  /* 0x000000ffff007224 */ /* 0x000fe400078e0003 */
[----:B------:R2:W-:Y:S04]  /*12520*/  @!P3 LDGSTS.E.BYPASS.LTC128B.128 [R220+0x5080], [R250.64], !P2 ;  /* 0x05080000fadcbfae */ /* 0x0005e8000d101d4c */
[----:B------:R2:W-:Y:S01]  /*12530*/  @!P3 LDGSTS.E.BYPASS.LTC128B.128 [R220+0x6880], [R158.64], !P4 ;  /* 0x068800009edcbfae */ /* 0x0005e2000e101d4c */
[C---:B---3--:R-:W-:Y:S01]  /*12540*/  HMMA.16816.F32.BF16 R20, R160.reuse, R172, RZ ;  /* 0x000000aca014723c */ /* 0x048fe200000418ff */
[----:B------:R-:W-:Y:S02]  /*12550*/  ISETP.LT.AND P4, PT, RZ, UR11, PT ;  /* 0x0000000bff007c0c */ /* 0x000fe4000bf81270 */
[----:B------:R2:W-:Y:S04]  /*12560*/  @!P3 LDGSTS.E.BYPASS.LTC128B.128 [R220+0x8080], [R242.64], !P6 ;  /* 0x08080000f2dcbfae */ /* 0x0005e8000f101d4c */
[----:B------:R2:W-:Y:S01]  /*12570*/  @!P3 LDGSTS.E.BYPASS.LTC128B.128 [R220+0x9880], [R240.64], !P5 ;  /* 0x09880000f0dcbfae */ /* 0x0005e2000e901d4c */
[----:B----4-:R-:W-:Y:S03]  /*12580*/  HMMA.16816.F32.BF16 R24, R160, R174, RZ ;  /* 0x000000aea018723c */ /* 0x010fe600000418ff */
[----:B------:R-:W-:Y:S04]  /*12590*/  LDSM.16.M88.4 R168, [R210] ;  /* 0x00000000d2a8783b */ /* 0x000fe80000000200 */
[----:B------:R-:W0:Y:S01]  /*125a0*/  LDGDEPBAR ;  /* 0x00000000000079af */ /* 0x000e220000000000 */
[C---:B-1----:R-:W-:Y:S03]  /*125b0*/  HMMA.16816.F32.BF16 R4, R164.reuse, R176, R4 ;  /* 0x000000b0a404723c */ /* 0x042fe60000041804 */
[----:B------:R-:W1:Y:S04]  /*125c0*/  LDSM.16.M88.4 R188, [R207+0xa080] ;  /* 0x00a08000cfbc783b */ /* 0x000e680000000200 */
[----:B------:R-:W3:Y:S01]  /*125d0*/  LDSM.16.M88.4 R160, [R207+0xa880] ;  /* 0x00a88000cfa0783b */ /* 0x000ee20000000200 */
[C---:B------:R-:W-:Y:S03]  /*125e0*/  HMMA.16816.F32.BF16 R8, R164.reuse, R178, R8 ;  /* 0x000000b2a408723c */ /* 0x040fe60000041808 */
[----:B------:R-:W4:Y:S04]  /*125f0*/  LDSM.16.M88.4 R172, [R207+0xb080] ;  /* 0x00b08000cfac783b */ /* 0x000f280000000200 */
[----:B------:R-:W-:Y:S01]  /*12600*/  LDSM.16.M88.4 R176, [R209] ;  /* 0x00000000d1b0783b */ /* 0x000fe20000000200 */
[C---:B------:R-:W-:Y:S08]  /*12610*/  HMMA.16816.F32.BF16 R12, R164.reuse, R180, R12 ;  /* 0x000000b4a40c723c */ /* 0x040ff0000004180c */
[C---:B------:R-:W-:Y:S01]  /*12620*/  HMMA.16816.F32.BF16 R16, R164.reuse, R182, R16 ;  /* 0x000000b6a410723c */ /* 0x040fe20000041810 */
[----:B------:R-:W5:Y:S07]  /*12630*/  LDSM.16.M88.4 R180, [R201] ;  /* 0x00000000c9b4783b */ /* 0x000f6e0000000200 */
[C---:B------:R-:W-:Y:S08]  /*12640*/  HMMA.16816.F32.BF16 R20, R164.reuse, R184, R20 ;  /* 0x000000b8a414723c */ /* 0x040ff00000041814 */
[----:B------:R-:W-:Y:S01]  /*12650*/  HMMA.16816.F32.BF16 R24, R164, R186, R24 ;  /* 0x000000baa418723c */ /* 0x000fe20000041818 */
[----:B------:R-:W2:Y:S04]  /*12660*/  LDSM.16.M88.4 R164, [R201+0x800] ;  /* 0x00080000c9a4783b */ /* 0x000ea80000000200 */
[----:B------:R-:W2:Y:S03]  /*12670*/  LDSM.16.M88.4 R184, [R201+0x1000] ;  /* 0x00100000c9b8783b */ /* 0x000ea60000000200 */
[C---:B-1----:R-:W-:Y:S08]  /*12680*/  HMMA.16816.F32.BF16 R4, R168.reuse, R188, R4 ;  /* 0x000000bca804723c */ /* 0x042ff00000041804 */
[C---:B------:R-:W-:Y:S01]  /*12690*/  HMMA.16816.F32.BF16 R8, R168.reuse, R190, R8 ;  /* 0x000000bea808723c */ /* 0x040fe20000041808 */
[----:B------:R-:W-:Y:S07]  /*126a0*/  LDSM.16.M88.4 R188, [R213+0xb880] ;  /* 0x00b88000d5bc783b */ /* 0x000fee0000000200 */
[C---:B---3--:R-:W-:Y:S08]  /*126b0*/  HMMA.16816.F32.BF16 R12, R168.reuse, R160, R12 ;  /* 0x000000a0a80c723c */ /* 0x048ff0000004180c */
[C---:B------:R-:W-:Y:S01]  /*126c0*/  HMMA.16816.F32.BF16 R16, R168.reuse, R162, R16 ;  /* 0x000000a2a810723c */ /* 0x040fe20000041810 */
[----:B------:R-:W1:Y:S07]  /*126d0*/  LDSM.16.M88.4 R160, [R214+0x4000] ;  /* 0x00400000d6a0783b */ /* 0x000e6e0000000200 */
[C---:B----4-:R-:W-:Y:S08]  /*126e0*/  HMMA.16816.F32.BF16 R20, R168.reuse, R172, R20 ;  /* 0x000000aca814723c */ /* 0x050ff00000041814 */
[----:B------:R-:W-:Y:S01]  /*126f0*/  HMMA.16816.F32.BF16 R24, R168, R174, R24 ;  /* 0x000000aea818723c */ /* 0x000fe20000041818 */
[----:B------:R-:W3:Y:S04]  /*12700*/  LDSM.16.M88.4 R168, [R213+0xc080] ;  /* 0x00c08000d5a8783b */ /* 0x000ee80000000200 */
[----:B------:R-:W4:Y:S03]  /*12710*/  LDSM.16.M88.4 R172, [R213+0xc880] ;  /* 0x00c88000d5ac783b */ /* 0x000f260000000200 */
[C---:B-----5:R-:W-:Y:S08]  /*12720*/  HMMA.16816.F32.BF16 R4, R176.reuse, R180, R4 ;  /* 0x000000b4b004723c */ /* 0x060ff00000041804 */
[C---:B------:R-:W-:Y:S01]  /*12730*/  HMMA.16816.F32.BF16 R8, R176.reuse, R182, R8 ;  /* 0x000000b6b008723c */ /* 0x040fe20000041808 */
[----:B------:R-:W-:Y:S07]  /*12740*/  LDSM.16.M88.4 R180, [R200] ;  /* 0x00000000c8b4783b */ /* 0x000fee0000000200 */
[C---:B--2---:R-:W-:Y:S08]  /*12750*/  HMMA.16816.F32.BF16 R12, R176.reuse, R164, R12 ;  /* 0x000000a4b00c723c */ /* 0x044ff0000004180c */
[C---:B------:R-:W-:Y:S01]  /*12760*/  HMMA.16816.F32.BF16 R16, R176.reuse, R166, R16 ;  /* 0x000000a6b010723c */ /* 0x040fe20000041810 */
[----:B------:R-:W2:Y:S07]  /*12770*/  LDSM.16.M88.4 R164, [R212+0x4000] ;  /* 0x00400000d4a4783b */ /* 0x000eae0000000200 */
[C---:B------:R-:W-:Y:S08]  /*12780*/  HMMA.16816.F32.BF16 R20, R176.reuse, R184, R20 ;  /* 0x000000b8b014723c */ /* 0x040ff00000041814 */
[----:B------:R-:W-:Y:S01]  /*12790*/  HMMA.16816.F32.BF16 R24, R176, R186, R24 ;  /* 0x000000bab018723c */ /* 0x000fe20000041818 */
[----:B------:R-:W5:Y:S04]  /*127a0*/  LDSM.16.M88.4 R176, [R199] ;  /* 0x00000000c7b0783b */ /* 0x000f680000000200 */
[----:B------:R-:W2:Y:S03]  /*127b0*/  LDSM.16.M88.4 R184, [R198] ;  /* 0x00000000c6b8783b */ /* 0x000ea60000000200 */
        /* <DEDUP_REMOVED lines=10> */
[C---:B--2---:R-:W-:Y:S08]  /*12860*/  HMMA.16816.F32.BF16 R4, R164.reuse, R180, R4 ;  /* 0x000000b4a404723c */ /* 0x044ff00000041804 */
[C---:B------:R-:W-:Y:S01]  /*12870*/  HMMA.16816.F32.BF16 R8, R164.reuse, R182, R8 ;  /* 0x000000b6a408723c */ /* 0x040fe20000041808 */
[----:B------:R-:W-:Y:S07]  /*12880*/  LDSM.16.M88.4 R180, [R201+0x1800] ;  /* 0x00180000c9b4783b */ /* 0x000fee0000000200 */
[C---:B-----5:R-:W-:Y:S08]  /*12890*/  HMMA.16816.F32.BF16 R12, R164.reuse, R176, R12 ;  /* 0x000000b0a40c723c */ /* 0x060ff0000004180c */
[C---:B------:R-:W-:Y:S01]  /*128a0*/  HMMA.16816.F32.BF16 R16, R164.reuse, R178, R16 ;  /* 0x000000b2a410723c */ /* 0x040fe20000041810 */
[----:B------:R-:W2:Y:S07]  /*128b0*/  LDSM.16.M88.4 R176, [R209+0x4000] ;  /* 0x00400000d1b0783b */ /* 0x000eae0000000200 */
[C---:B------:R-:W-:Y:S08]  /*128c0*/  HMMA.16816.F32.BF16 R20, R164.reuse, R184, R20 ;  /* 0x000000b8a414723c */ /* 0x040ff00000041814 */
[----:B------:R-:W-:Y:S01]  /*128d0*/  HMMA.16816.F32.BF16 R24, R164, R186, R24 ;  /* 0x000000baa418723c */ /* 0x000fe20000041818 */
[----:B------:R-:W5:Y:S04]  /*128e0*/  LDSM.16.M88.4 R164, [R201+0x2000] ;  /* 0x00200000c9a4783b */ /* 0x000f680000000200 */
        /* <DEDUP_REMOVED lines=13> */
[----:B------:R-:W-:Y:S07]  /*129c0*/  LDSM.16.M88.4 R180, [R197] ;  /* 0x00000000c5b4783b */ /* 0x000fee0000000200 */
[C---:B-----5:R-:W-:Y:S08]  /*129d0*/  HMMA.16816.F32.BF16 R12, R176.reuse, R164, R12 ;  /* 0x000000a4b00c723c */ /* 0x060ff0000004180c */
        /* <DEDUP_REMOVED lines=66> */
[C---:B-1----:R-:W-:Y:S01]  /*12e00*/  HMMA.16816.F32.BF16 R4, R168.reuse, R188, R4 ;  /* 0x000000bca804723c */ /* 0x042fe20000041804 */
[----:B------:R-:W-:Y:S04]  /*12e10*/  DEPBAR.LE SB0, 0x0 ;  /* 0x000080000000791a */ /* 0x000fe80000000000 */
[----:B------:R-:W-:Y:S03]  /*12e20*/  BAR.SYNC.DEFER_BLOCKING 0x0 ;  /* 0x0000000000007b1d */ /* 0x000fe60000010000 */
[C---:B------:R-:W-:Y:S08]  /*12e30*/  HMMA.16816.F32.BF16 R8, R168.reuse, R190, R8 ;  /* 0x000000bea808723c */ /* 0x040ff00000041808 */
[C---:B---3--:R-:W-:Y:S08]  /*12e40*/  HMMA.16816.F32.BF16 R12, R168.reuse, R160, R12 ;  /* 0x000000a0a80c723c */ /* 0x048ff0000004180c */
[C---:B------:R-:W-:Y:S08]  /*12e50*/  HMMA.16816.F32.BF16 R16, R168.reuse, R162, R16 ;  /* 0x000000a2a810723c */ /* 0x040ff00000041810 */
[C---:B----4-:R-:W-:Y:S08]  /*12e60*/  HMMA.16816.F32.BF16 R20, R168.reuse, R172, R20 ;  /* 0x000000aca814723c */ /* 0x050ff00000041814 */
[----:B------:R-:W-:Y:S08]  /*12e70*/  HMMA.16816.F32.BF16 R24, R168, R174, R24 ;  /* 0x000000aea818723c */ /* 0x000ff00000041818 */
[C---:B--2---:R-:W-:Y:S08]  /*12e80*/  HMMA.16816.F32.BF16 R4, R176.reuse, R180, R4 ;  /* 0x000000b4b004723c */ /* 0x044ff00000041804 */
[C---:B------:R-:W-:Y:S08]  /*12e90*/  HMMA.16816.F32.BF16 R8, R176.reuse, R182, R8 ;  /* 0x000000b6b008723c */ /* 0x040ff00000041808 */
[C---:B-----5:R-:W-:Y:S08]  /*12ea0*/  HMMA.16816.F32.BF16 R12, R176.reuse, R164, R12 ;  /* 0x000000a4b00c723c */ /* 0x060ff0000004180c */
[C---:B------:R-:W-:Y:S08]  /*12eb0*/  HMMA.16816.F32.BF16 R16, R176.reuse, R166, R16 ;  /* 0x000000a6b010723c */ /* 0x040ff00000041810 */
[C---:B------:R-:W-:Y:S08]  /*12ec0*/  HMMA.16816.F32.BF16 R20, R176.reuse, R184, R20 ;  /* 0x000000b8b014723c */ /* 0x040ff00000041814 */
[----:B------:R-:W-:Y:S01]  /*12ed0*/  HMMA.16816.F32.BF16 R24, R176, R186, R24 ;  /* 0x000000bab018723c */ /* 0x000fe20000041818 */
[----:B------:R-:W-:-:S07]  /*12ee0*/  @P4 BRA `(.L_x_849) ;  /* 0xffffed5000004947 */ /* 0x000fce000383ffff */
.L_x_848:
[----:B------:R-:W-:Y:S01]  /*12ef0*/  FMNMX.FTZ R2, R4, R3, !PT ;  /* 0x0000000304027209 */ /* 0x000fe20007810000 */
[----:B-1----:R-:W-:Y:S01]  /*12f00*/  LDSM.16.MT88.4 R164, [R206+0x4080] ;  /* 0x00408000cea4783b */ /* 0x002fe20000004200 */
[----:B------:R-:W-:Y:S01]  /*12f10*/  FMNMX.FTZ R156, R6, R157, !PT ;  /* 0x0000009d069c7209 */ /* 0x000fe20007810000 */
[----:B------:R-:W-:Y:S01]  /*12f20*/  UIADD3 UR11, UR11, -0x1, URZ ;  /* 0xffffffff0b0b7890 */ /* 0x000fe2000fffe03f */
[----:B------:R-:W-:Y:S02]  /*12f30*/  FMNMX.FTZ R159, R5, R2, !PT ;  /* 0x00000002059f7209 */ /* 0x000fe40007810000 */
[----:B------:R-:W-:Y:S02]  /*12f40*/  FMNMX.FTZ R161, R7, R156, !PT ;  /* 0x0000009c07a17209 */ /* 0x000fe40007810000 */
[----:B------:R-:W-:Y:S01]  /*12f50*/  FMNMX.FTZ R2, R8, R159, !PT ;  /* 0x0000009f08027209 */ /* 0x000fe20007810000 */
[----:B------:R-:W-:Y:S01]  /*12f60*/  LDSM.16.MT88.4 R168, [R205+0x4080] ;  /* 0x00408000cda8783b */ /* 0x000fe20000004200 */
[----:B------:R-:W-:Y:S02]  /*12f70*/  FMNMX.FTZ R156, R10, R161, !PT ;  /* 0x000000a10a9c7209 */ /* 0x000fe40007810000 */
        /* <DEDUP_REMOVED lines=18> */
[----:B------:R-:W-:Y:S03]  /*130a0*/  LDSM.16.MT88.4 R184, [R208+0x7880] ;  /* 0x00788000d0b8783b */ /* 0x000fe60000004200 */
[----:B------:R-:W-:Y:S02]  /*130b0*/  FMNMX.FTZ R162, R25, R2, !PT ;  /* 0x0000000219a27209 */ /* 0x000fe40007810000 */
[----:B------:R-:W-:Y:S03]  /*130c0*/  FMNMX.FTZ R2, R26, R3, !PT ;  /* 0x000000031a027209 */ /* 0x000fe60007810000 */
[----:B------:R-:W-:Y:S01]  /*130d0*/  SHFL.BFLY PT, R163, R162, 0x2, 0x1f ;  /* 0x0c401f00a2a37f89 */ /* 0x000fe200000e0000 */
[----:B------:R-:W-:Y:S07]  /*130e0*/  FMNMX.FTZ R158, R27, R2, !PT ;  /* 0x000000021b9e7209 */ /* 0x000fee0007810000 */
[----:B------:R-:W1:Y:S08]  /*130f0*/  SHFL.BFLY PT, R3, R158, 0x2, 0x1f ;  /* 0x0c401f009e037f89 */ /* 0x000e7000000e0000 */
[----:B------:R-:W0:Y:S01]  /*13100*/  LDGDEPBAR ;  /* 0x00000000000079af */ /* 0x000e220000000000 */
[----:B-1----:R-:W-:Y:S02]  /*13110*/  FMNMX.FTZ R159, R158, R3, !PT ;  /* 0x000000039e9f7209 */ /* 0x002fe40007810000 */
[----:B------:R-:W-:Y:S05]  /*13120*/  FMNMX.FTZ R161, R162, R163, !PT ;  /* 0x000000a3a2a17209 */ /* 0x000fea0007810000 */
[----:B------:R-:W1:Y:S08]  /*13130*/  SHFL.BFLY PT, R156, R159, 0x1, 0x1f ;  /* 0x0c201f009f9c7f89 */ /* 0x000e7000000e0000 */
[----:B------:R-:W2:Y:S01]  /*13140*/  SHFL.BFLY PT, R160, R161, 0x1, 0x1f ;  /* 0x0c201f00a1a07f89 */ /* 0x000ea200000e0000 */
[----:B-1----:R-:W-:Y:S05]  /*13150*/  FMNMX.FTZ R156, R159, R156, !PT ;  /* 0x0000009c9f9c7209 */ /* 0x002fea0007810000 */
[----:B------:R-:W-:Y:S01]  /*13160*/  FMUL.FTZ R189, R156, c[0x0][0x2d0] ;  /* 0x0000b4009cbd7a20 */ /* 0x000fe20000410000 */
[----:B--2---:R-:W-:Y:S03]  /*13170*/  FMNMX.FTZ R3, R161, R160, !PT ;  /* 0x000000a0a1037209 */ /* 0x004fe60007810000 */
[--C-:B------:R-:W-:Y:S01]  /*13180*/  FFMA.FTZ R6, R6, c[0x0][0x2d0], -R189.reuse ;  /* 0x0000b40006067a23 */ /* 0x100fe200000108bd */
[----:B------:R-:W1:Y:S01]  /*13190*/  LDSM.16.MT88.4 R160, [R208+0x4080] ;  /* 0x00408000d0a0783b */ /* 0x000e620000004200 */
[----:B------:R-:W-:Y:S02]  /*131a0*/  FFMA.FTZ R7, R7, c[0x0][0x2d0], -R189 ;  /* 0x0000b40007077a23 */ /* 0x000fe400000108bd */
[C---:B------:R-:W-:Y:S02]  /*131b0*/  FADD.FTZ R0, -R3.reuse, R0 ;  /* 0x0000000003007221 */ /* 0x040fe40000010100 */
[----:B------:R-:W-:Y:S01]  /*131c0*/  FMUL.FTZ R191, R3, c[0x0][0x2d0] ;  /* 0x0000b40003bf7a20 */ /* 0x000fe20000410000 */
[----:B------:R-:W-:Y:S01]  /*131d0*/  MUFU.EX2 R6, R6 ;  /* 0x0000000600067308 */ /* 0x000fe20000000800 */
[----:B------:R-:W-:Y:S02]  /*131e0*/  FMUL.FTZ R2, R0, c[0x0][0x2d0] ;  /* 0x0000b40000027a20 */ /* 0x000fe40000410000 */
[----:B------:R-:W-:Y:S02]  /*131f0*/  FADD.FTZ R0, -R156, R157 ;  /* 0x0000009d9c007221 */ /* 0x000fe40000010100 */
[--C-:B------:R-:W-:Y:S02]  /*13200*/  FFMA.FTZ R158, R4, c[0x0][0x2d0], -R191.reuse ;  /* 0x0000b400049e7a23 */ /* 0x100fe400000108bf */
[----:B------:R-:W-:Y:S02]  /*13210*/  FMUL.FTZ R157, R0, c[0x0][0x2d0] ;  /* 0x0000b400009d7a20 */ /* 0x000fe40000410000 */
[--C-:B------:R-:W-:Y:S01]  /*13220*/  FFMA.FTZ R5, R5, c[0x0][0x2d0], -R191.reuse ;  /* 0x0000b40005057a23 */ /* 0x100fe200000108bf */
[----:B------:R-:W2:Y:S01]  /*13230*/  MUFU.EX2 R2, R2 ;  /* 0x0000000200027308 */ /* 0x000ea20000000800 */
[--C-:B------:R-:W-:Y:S02]  /*13240*/  FFMA.FTZ R159, R8, c[0x0][0x2d0], -R191.reuse ;  /* 0x0000b400089f7a23 */ /* 0x100fe400000108bf */
[----:B------:R-:W-:Y:S02]  /*13250*/  FFMA.FTZ R188, R9, c[0x0][0x2d0], -R191 ;  /* 0x0000b40009bc7a23 */ /* 0x000fe400000108bf */
[----:B------:R-:W-:Y:S02]  /*13260*/  FFMA.FTZ R190, R11, c[0x0][0x2d0], -R189 ;  /* 0x0000b4000bbe7a23 */ /* 0x000fe400000108bd */
[----:B------:R-:W-:Y:S02]  /*13270*/  FFMA.FTZ R244, R24, c[0x0][0x2d0], -R191 ;  /* 0x0000b40018f47a23 */ /* 0x000fe400000108bf */
[----:B------:R-:W-:Y:S01]  /*13280*/  FFMA.FTZ R246, R26, c[0x0][0x2d0], -R189 ;  /* 0x0000b4001af67a23 */ /* 0x000fe200000108bd */
[----:B------:R3:W4:Y:S01]  /*13290*/  MUFU.EX2 R0, R157 ;  /* 0x0000009d00007308 */ /* 0x0007220000000800 */
[--C-:B------:R-:W-:Y:S02]  /*132a0*/  FFMA.FTZ R236, R12, c[0x0][0x2d0], -R191.reuse ;  /* 0x0000b4000cec7a23 */ /* 0x100fe400000108bf */
[----:B------:R-:W-:Y:S02]  /*132b0*/  FFMA.FTZ R241, R13, c[0x0][0x2d0], -R191 ;  /* 0x0000b4000df17a23 */ /* 0x000fe400000108bf */
[--C-:B------:R-:W-:Y:S02]  /*132c0*/  FFMA.FTZ R238, R14, c[0x0][0x2d0], -R189.reuse ;  /* 0x0000b4000eee7a23 */ /* 0x100fe400000108bd */
[----:B------:R-:W-:Y:S02]  /*132d0*/  FFMA.FTZ R243, R15, c[0x0][0x2d0], -R189 ;  /* 0x0000b4000ff37a23 */ /* 0x000fe400000108bd */
[--C-:B------:R-:W-:Y:S01]  /*132e0*/  FFMA.FTZ R240, R16, c[0x0][0x2d0], -R191.reuse ;  /* 0x0000b40010f07a23 */ /* 0x100fe200000108bf */
[----:B------:R-:W-:Y:S01]  /*132f0*/  MUFU.EX2 R158, R158 ;  /* 0x0000009e009e7308 */ /* 0x000fe20000000800 */
[----:B------:R-:W-:Y:S02]  /*13300*/  FFMA.FTZ R245, R17, c[0x0][0x2d0], -R191 ;  /* 0x0000b40011f57a23 */ /* 0x000fe400000108bf */
[--C-:B------:R-:W-:Y:S02]  /*13310*/  FFMA.FTZ R242, R18, c[0x0][0x2d0], -R189.reuse ;  /* 0x0000b40012f27a23 */ /* 0x100fe400000108bd */
[C---:B--2---:R-:W-:Y:S02]  /*13320*/  FMUL.FTZ R8, R2.reuse, R152 ;  /* 0x0000009802087220 */ /* 0x044fe40000410000 */
[C---:B------:R-:W-:Y:S02]  /*13330*/  FMUL.FTZ R9, R2.reuse, R153 ;  /* 0x0000009902097220 */ /* 0x040fe40000410000 */
[C---:B------:R-:W-:Y:S01]  /*13340*/  FMUL.FTZ R28, R2.reuse, R28 ;  /* 0x0000001c021c7220 */ /* 0x040fe20000410000 */
[----:B------:R-:W2:Y:S01]  /*13350*/  MUFU.EX2 R5, R5 ;  /* 0x0000000500057308 */ /* 0x000ea20000000800 */
[C---:B------:R-:W-:Y:S02]  /*13360*/  FMUL.FTZ R29, R2.reuse, R29 ;  /* 0x0000001d021d7220 */ /* 0x040fe40000410000 */
[----:B------:R-:W-:Y:S02]  /*13370*/  FMUL.FTZ R32, R2, R32 ;  /* 0x0000002002207220 */ /* 0x000fe40000410000 */
[--C-:B---3--:R-:W-:Y:S02]  /*13380*/  FFMA.FTZ R157, R10, c[0x0][0x2d0], -R189.reuse ;  /* 0x0000b4000a9d7a23 */ /* 0x108fe400000108bd */
[C---:B----4-:R-:W-:Y:S02]  /*13390*/  FMUL.FTZ R10, R0.reuse, R154 ;  /* 0x0000009a000a7220 */ /* 0x050fe40000410000 */
[C---:B------:R-:W-:Y:S01]  /*133a0*/  FMUL.FTZ R11, R0.reuse, R155 ;  /* 0x0000009b000b7220 */ /* 0x040fe20000410000 */
[----:B------:R-:W-:Y:S01]  /*133b0*/  MUFU.EX2 R159, R159 ;  /* 0x0000009f009f7308 */ /* 0x000fe20000000800 */
[C---:B------:R-:W-:Y:S02]  /*133c0*/  FMUL.FTZ R30, R0.reuse, R30 ;  /* 0x0000001e001e7220 */ /* 0x040fe40000410000 */
[----:B------:R-:W-:Y:S02]  /*133d0*/  FMUL.FTZ R31, R0, R31 ;  /* 0x0000001f001f7220 */ /* 0x000fe40000410000 */
[----:B------:R-:W-:Y:S02]  /*133e0*/  FMUL.FTZ R33, R2, R33 ;  /* 0x0000002102217220 */ /* 0x000fe40000410000 */
[C---:B------:R-:W-:Y:S02]  /*133f0*/  FMUL.FTZ R34, R0.reuse, R34 ;  /* 0x0000002200227220 */ /* 0x040fe40000410000 */
[----:B------:R-:W-:Y:S01]  /*13400*/  FMUL.FTZ R35, R0, R35 ;  /* 0x0000002300237220 */ /* 0x000fe20000410000 */
[----:B------:R-:W3:Y:S01]  /*13410*/  MUFU.EX2 R188, R188 ;  /* 0x000000bc00bc7308 */ /* 0x000ee20000000800 */
[C---:B------:R-:W-:Y:S02]  /*13420*/  FMUL.FTZ R36, R2.reuse, R36 ;  /* 0x0000002402247220 */ /* 0x040fe40000410000 */
[----:B------:R-:W-:Y:S01]  /*13430*/  FMUL.FTZ R37, R2, R37 ;  /* 0x0000002502257220 */ /* 0x000fe20000410000 */
[----:B--2---:R-:W-:Y:S01]  /*13440*/  F2FP.BF16.PACK_AB R152, R5, R158 ;  /* 0x0000009e0598723e */ /* 0x004fe200000010ff */
[C---:B------:R-:W-:Y:S02]  /*13450*/  FMUL.FTZ R38, R0.reuse, R38 ;  /* 0x0000002600267220 */ /* 0x040fe40000410000 */
[----:B------:R-:W-:Y:S02]  /*13460*/  FMUL.FTZ R39, R0, R39 ;  /* 0x0000002700277220 */ /* 0x000fe40000410000 */
[C---:B------:R-:W-:Y:S01]  /*13470*/  FMUL.FTZ R12, R2.reuse, R148 ;  /* 0x00000094020c7220 */ /* 0x040fe20000410000 */
[----:B------:R-:W2:Y:S01]  /*13480*/  MUFU.EX2 R7, R7 ;  /* 0x0000000700077308 */ /* 0x000ea20000000800 */
[----:B------:R-:W-:Y:S02]  /*13490*/  FMUL.FTZ R13, R2, R149 ;  /* 0x00000095020d7220 */ /* 0x000fe40000410000 */
[C---:B------:R-:W-:Y:S02]  /*134a0*/  FMUL.FTZ R14, R0.reuse, R150 ;  /* 0x00000096000e7220 */ /* 0x040fe40000410000 */
[----:B------:R-:W-:Y:S02]  /*134b0*/  FMUL.FTZ R15, R0, R151 ;  /* 0x00000097000f7220 */ /* 0x000fe40000410000 */
[----:B------:R-:W-:Y:S01]  /*134c0*/  LDSM.16.MT88.4 R148, [R204+0x8880] ;  /* 0x00888000cc94783b */ /* 0x000fe20000004200 */
[C---:B------:R-:W-:Y:S02]  /*134d0*/  FMUL.FTZ R40, R2.reuse, R40 ;  /* 0x0000002802287220 */ /* 0x040fe40000410000 */
[----:B------:R-:W-:Y:S01]  /*134e0*/  MUFU.EX2 R157, R157 ;  /* 0x0000009d009d7308 */ /* 0x000fe20000000800 */
[----:B------:R-:W-:Y:S02]  /*134f0*/  FMUL.FTZ R41, R2, R41 ;  /* 0x0000002902297220 */ /* 0x000fe40000410000 */
[----:B------:R-:W-:Y:S01]  /*13500*/  FMUL.FTZ R42, R0, R42 ;  /* 0x0000002a002a7220 */ /* 0x000fe20000410000 */
[----:B---3--:R-:W-:Y:S01]  /*13510*/  F2FP.BF16.PACK_AB R154, R188, R159 ;  /* 0x0000009fbc9a723e */ /* 0x008fe200000010ff */
        /* <DEDUP_REMOVED lines=10> */
[----:B------:R-:W-:Y:S01]  /*135c0*/  MUFU.EX2 R236, R236 ;  /* 0x000000ec00ec7308 */ /* 0x000fe20000000800 */
[----:B------:R-:W-:Y:S02]  /*135d0*/  FMUL.FTZ R51, R0, R51 ;  /* 0x0000003300337220 */ /* 0x000fe40000410000 */
[C---:B------:R-:W-:Y:S02]  /*135e0*/  FMUL.FTZ R52, R2.reuse, R52 ;  /* 0x0000003402347220 */ /* 0x040fe40000410000 */
[----:B------:R-:W-:Y:S02]  /*135f0*/  FMUL.FTZ R53, R2, R53 ;  /* 0x0000003502357220 */ /* 0x000fe40000410000 */
[C---:B------:R-:W-:Y:S02]  /*13600*/  FMUL.FTZ R54, R0.reuse, R54 ;  /* 0x0000003600367220 */ /* 0x040fe40000410000 */
[----:B------:R-:W-:Y:S01]  /*13610*/  FMUL.FTZ R55, R0, R55 ;  /* 0x0000003700377220 */ /* 0x000fe20000410000 */
[----:B------:R-:W2:Y:S01]  /*13620*/  MUFU.EX2 R241, R241 ;  /* 0x000000f100f17308 */ /* 0x000ea20000000800 */
[C---:B------:R-:W-:Y:S02]  /*13630*/  FMUL.FTZ R56, R2.reuse, R56 ;  /* 0x0000003802387220 */ /* 0x040fe40000410000 */
[----:B------:R-:W-:Y:S01]  /*13640*/  FMUL.FTZ R57, R2, R57 ;  /* 0x0000003902397220 */ /* 0x000fe20000410000 */
[----:B---3--:R-:W-:Y:S01]  /*13650*/  F2FP.BF16.PACK_AB R155, R190, R157 ;  /* 0x0000009dbe9b723e */ /* 0x008fe200000010ff */
[C---:B------:R-:W-:Y:S02]  /*13660*/  FMUL.FTZ R58, R0.reuse, R58 ;  /* 0x0000003a003a7220 */ /* 0x040fe40000410000 */
[----:B------:R-:W-:Y:S02]  /*13670*/  FMUL.FTZ R59, R0, R59 ;  /* 0x0000003b003b7220 */ /* 0x000fe40000410000 */
[C---:B------:R-:W-:Y:S01]  /*13680*/  FMUL.FTZ R60, R2.reuse, R60 ;  /* 0x0000003c023c7220 */ /* 0x040fe20000410000 */
[----:B------:R-:W-:Y:S01]  /*13690*/  MUFU.EX2 R238, R238 ;  /* 0x000000ee00ee7308 */ /* 0x000fe20000000800 */
[C---:B-1----:R-:W-:Y:S05]  /*136a0*/  HMMA.16816.F32.BF16 R8, R152.reuse, R160, R8 ;  /* 0x000000a09808723c */ /* 0x042fea0000041808 */
[----:B------:R-:W-:Y:S02]  /*136b0*/  FMUL.FTZ R61, R2, R61 ;  /* 0x0000003d023d7220 */ /* 0x000fe40000410000 */
[C---:B------:R-:W-:Y:S01]  /*136c0*/  FMUL.FTZ R62, R0.reuse, R62 ;  /* 0x0000003e003e7220 */ /* 0x040fe20000410000 */
[C---:B------:R-:W-:Y:S01]  /*136d0*/  HMMA.16816.F32.BF16 R28, R152.reuse, R162, R28 ;  /* 0x000000a2981c723c */ /* 0x040fe2000004181c */
[----:B------:R-:W1:Y:S01]  /*136e0*/  LDSM.16.MT88.4 R160, [R204+0x4080] ;  /* 0x00408000cca0783b */ /* 0x000e620000004200 */
[----:B------:R-:W3:Y:S02]  /*136f0*/  MUFU.EX2 R243, R243 ;  /* 0x000000f300f37308 */ /* 0x000ee40000000800 */
[----:B------:R-:W-:Y:S02]  /*13700*/  FMUL.FTZ R63, R0, R63 ;  /* 0x0000003f003f7220 */ /* 0x000fe40000410000 */
[C---:B------:R-:W-:Y:S02]  /*13710*/  FMUL.FTZ R64, R2.reuse, R64 ;  /* 0x0000004002407220 */ /* 0x040fe40000410000 */
[C---:B------:R-:W-:Y:S04]  /*13720*/  HMMA.16816.F32.BF16 R32, R152.reuse, R164, R32 ;  /* 0x000000a49820723c */ /* 0x040fe80000041820 */
[----:B------:R-:W-:Y:S01]  /*13730*/  FMUL.FTZ R65, R2, R65 ;  /* 0x0000004102417220 */ /* 0x000fe20000410000 */
[----:B------:R-:W-:Y:S01]  /*13740*/  MUFU.EX2 R240, R240 ;  /* 0x000000f000f07308 */ /* 0x000fe20000000800 */
[C---:B------:R-:W-:Y:S02]  /*13750*/  FMUL.FTZ R66, R0.reuse, R66 ;  /* 0x0000004200427220 */ /* 0x040fe40000410000 */
[C---:B------:R-:W-:Y:S01]  /*13760*/  HMMA.16816.F32.BF16 R36, R152.reuse, R166, R36 ;  /* 0x000000a69824723c */ /* 0x040fe20000041824 */
[----:B------:R-:W4:Y:S03]  /*13770*/  LDSM.16.MT88.4 R164, [R208+0x5880] ;  /* 0x00588000d0a4783b */ /* 0x000f260000004200 */
[----:B------:R-:W-:Y:S02]  /*13780*/  FMUL.FTZ R67, R0, R67 ;  /* 0x0000004300437220 */ /* 0x000fe40000410000 */
[C---:B------:R-:W-:Y:S01]  /*13790*/  FMUL.FTZ R68, R2.reuse, R68 ;  /* 0x0000004402447220 */ /* 0x040fe20000410000 */
[----:B------:R-:W5:Y:S01]  /*137a0*/  MUFU.EX2 R245, R245 ;  /* 0x000000f500f57308 */ /* 0x000f620000000800 */
[C---:B------:R-:W-:Y:S04]  /*137b0*/  HMMA.16816.F32.BF16 R40, R152.reuse, R168, R40 ;  /* 0x000000a89828723c */ /* 0x040fe80000041828 */
[----:B------:R-:W-:Y:S02]  /*137c0*/  FMUL.FTZ R69, R2, R69 ;  /* 0x0000004502457220 */ /* 0x000fe40000410000 */
[C---:B------:R-:W-:Y:S02]  /*137d0*/  FMUL.FTZ R70, R0.reuse, R70 ;  /* 0x0000004600467220 */ /* 0x040fe40000410000 */
[C---:B------:R-:W-:Y:S01]  /*137e0*/  HMMA.16816.F32.BF16 R44, R152.reuse, R170, R44 ;  /* 0x000000aa982c723c */ /* 0x040fe2000004182c */
[----:B------:R-:W2:Y:S01]  /*137f0*/  LDSM.16.MT88.4 R168, [R206+0x5880] ;  /* 0x00588000cea8783b */ /* 0x000ea20000004200 */
[----:B------:R-:W-:Y:S02]  /*13800*/  MUFU.EX2 R242, R242 ;  /* 0x000000f200f27308 */ /* 0x000fe40000000800 */
[----:B------:R-:W-:Y:S02]  /*13810*/  FMUL.FTZ R71, R0, R71 ;  /* 0x0000004700477220 */ /* 0x000fe40000410000 */
[C---:B------:R-:W-:Y:S02]  /*13820*/  FMUL.FTZ R72, R2.reuse, R72 ;  /* 0x0000004802487220 */ /* 0x040fe40000410000 */
[----:B------:R-:W-:Y:S01]  /*13830*/  FMUL.FTZ R73, R2, R73 ;  /* 0x0000004902497220 */ /* 0x000fe20000410000 */
[C---:B-1----:R-:W-:Y:S03]  /*13840*/  HMMA.16816.F32.BF16 R48, R152.reuse, R160, R48 ;  /* 0x000000a09830723c */ /* 0x042fe60000041830 */
[C---:B------:R-:W-:Y:S01]  /*13850*/  FMUL.FTZ R74, R0.reuse, R74 ;  /* 0x0000004a004a7220 */ /* 0x040fe20000410000 */
[----:B------:R-:W-:Y:S01]  /*13860*/  MUFU.EX2 R244, R244 ;  /* 0x000000f400f47308 */ /* 0x000fe20000000800 */
[----:B------:R-:W-:Y:S02]  /*13870*/  FMUL.FTZ R75, R0, R75 ;  /* 0x0000004b004b7220 */ /* 0x000fe40000410000 */
[C---:B------:R-:W-:Y:S01]  /*13880*/  FMUL.FTZ R76, R2.reuse, R76 ;  /* 0x0000004c024c7220 */ /* 0x040fe20000410000 */
[C---:B------:R-:W-:Y:S01]  /*13890*/  HMMA.16816.F32.BF16 R52, R152.reuse, R162, R52 ;  /* 0x000000a29834723c */ /* 0x040fe20000041834 */
[----:B------:R-:W1:Y:S03]  /*138a0*/  LDSM.16.MT88.4 R160, [R205+0x5880] ;  /* 0x00588000cda0783b */ /* 0x000e660000004200 */
[----:B------:R-:W-:Y:S02]  /*138b0*/  FMUL.FTZ R77, R2, R77 ;  /* 0x0000004d024d7220 */ /* 0x000fe40000410000 */
[C---:B------:R-:W-:Y:S01]  /*138c0*/  FMUL.FTZ R78, R0.reuse, R78 ;  /* 0x0000004e004e7220 */ /* 0x040fe20000410000 */
[----:B------:R-:W-:Y:S01]  /*138d0*/  MUFU.EX2 R246, R246 ;  /* 0x000000f600f67308 */ /* 0x000fe20000000800 */
[C---:B----4-:R-:W-:Y:S04]  /*138e0*/  HMMA.16816.F32.BF16 R56, R152.reuse, R164, R56 ;  /* 0x000000a49838723c */ /* 0x050fe80000041838 */
[----:B------:R-:W-:Y:S02]  /*138f0*/  FMUL.FTZ R79, R0, R79 ;  /* 0x0000004f004f7220 */ /* 0x000fe40000410000 */
[C---:B------:R-:W-:Y:S02]  /*13900*/  FMUL.FTZ R80, R2.reuse, R80 ;  /* 0x0000005002507220 */ /* 0x040fe40000410000 */
[C---:B------:R-:W-:Y:S01]  /*13910*/  HMMA.16816.F32.BF16 R60, R152.reuse, R166, R60 ;  /* 0x000000a6983c723c */ /* 0x040fe2000004183c */
[----:B------:R-:W4:Y:S03]  /*13920*/  LDSM.16.MT88.4 R164, [R204+0x5880] ;  /* 0x00588000cca4783b */ /* 0x000f260000004200 */
        /* <DEDUP_REMOVED lines=10> */
[C---:B-1----:R-:W-:Y:S03]  /*139d0*/  HMMA.16816.F32.BF16 R72, R152.reuse, R160, R72 ;  /* 0x000000a09848723c */ /* 0x042fe60000041848 */
[C---:B------:R-:W-:Y:S02]  /*139e0*/  FMUL.FTZ R88, R2.reuse, R88 ;  /* 0x0000005802587220 */ /* 0x040fe40000410000 */
[----:B------:R-:W-:Y:S02]  /*139f0*/  FMUL.FTZ R89, R2, R89 ;  /* 0x0000005902597220 */ /* 0x000fe40000410000 */
[C---:B------:R-:W-:Y:S01]  /*13a00*/  FMUL.FTZ R90, R0.reuse, R90 ;  /* 0x0000005a005a7220 */ /* 0x040fe20000410000 */
[C---:B------:R-:W-:Y:S01]  /*13a10*/  HMMA.16816.F32.BF16 R76, R152.reuse, R162, R76 ;  /* 0x000000a2984c723c */ /* 0x040fe2000004184c */
[----:B------:R-:W1:Y:S03]  /*13a20*/  LDSM.16.MT88.4 R160, [R206+0x7080] ;  /* 0x00708000cea0783b */ /* 0x000e660000004200 */
[----:B------:R-:W-:Y:S02]  /*13a30*/  FMUL.FTZ R91, R0, R91 ;  /* 0x0000005b005b7220 */ /* 0x000fe40000410000 */
[C---:B------:R-:W-:Y:S02]  /*13a40*/  FMUL.FTZ R92, R2.reuse, R92 ;  /* 0x0000005c025c7220 */ /* 0x040fe40000410000 */
        /* <DEDUP_REMOVED lines=62> */
[----:B------:R-:W-:Y:S01]  /*13e30*/  FFMA.FTZ R247, R19, c[0x0][0x2d0], -R189 ;  /* 0x0000b40013f77a23 */ /* 0x000fe200000108bd */
[C---:B------:R-:W-:Y:S01]  /*13e40*/  HMMA.16816.F32.BF16 R12, R152.reuse, R166, R12 ;  /* 0x000000a6980c723c */ /* 0x040fe2000004180c */
[----:B------:R-:W4:Y:S03]  /*13e50*/  LDSM.16.MT88.4 R164, [R206+0x4880] ;  /* 0x00488000cea4783b */ /* 0x000f260000004200 */
[C---:B------:R-:W-:Y:S01]  /*13e60*/  FMUL.FTZ R136, R2.reuse, R136 ;  /* 0x0000008802887220 */ /* 0x040fe20000410000 */
[----:B------:R-:W1:Y:S01]  /*13e70*/  MUFU.EX2 R247, R247 ;  /* 0x000000f700f77308 */ /* 0x000e620000000800 */
[----:B------:R-:W-:Y:S02]  /*13e80*/  FMUL.FTZ R137, R2, R137 ;  /* 0x0000008902897220 */ /* 0x000fe40000410000 */
[C---:B--2---:R-:W-:Y:S04]  /*13e90*/  HMMA.16816.F32.BF16 R132, R152.reuse, R168, R132 ;  /* 0x000000a89884723c */ /* 0x044fe80000041884 */
[C---:B------:R-:W-:Y:S02]  /*13ea0*/  FMUL.FTZ R138, R0.reuse, R138 ;  /* 0x0000008a008a7220 */ /* 0x040fe40000410000 */
[----:B------:R-:W-:Y:S02]  /*13eb0*/  FMUL.FTZ R139, R0, R139 ;  /* 0x0000008b008b7220 */ /* 0x000fe40000410000 */
[C---:B------:R-:W-:Y:S01]  /*13ec0*/  FMUL.FTZ R16, R2.reuse, R144 ;  /* 0x0000009002107220 */ /* 0x040fe20000410000 */
[----:B------:R-:W-:Y:S03]  /*13ed0*/  F2FP.BF16.PACK_AB R144, R241, R236 ;  /* 0x000000ecf190723e */ /* 0x000fe600000010ff */
[----:B------:R-:W-:Y:S01]  /*13ee0*/  FMUL.FTZ R17, R2, R145 ;  /* 0x0000009102117220 */ /* 0x000fe20000410000 */
[C---:B------:R-:W-:Y:S01]  /*13ef0*/  HMMA.16816.F32.BF16 R136, R152.reuse, R170, R136 ;  /* 0x000000aa9888723c */ /* 0x040fe20000041888 */
[----:B------:R-:W2:Y:S02]  /*13f00*/  LDSM.16.MT88.4 R168, [R205+0x4880] ;  /* 0x00488000cda8783b */ /* 0x000ea40000004200 */
[C---:B------:R-:W-:Y:S01]  /*13f10*/  FMUL.FTZ R18, R0.reuse, R146 ;  /* 0x0000009200127220 */ /* 0x040fe20000410000 */
[----:B---3--:R-:W-:Y:S01]  /*13f20*/  F2FP.BF16.PACK_AB R145, R243, R238 ;  /* 0x000000eef391723e */ /* 0x008fe200000010ff */
[----:B------:R-:W-:Y:S01]  /*13f30*/  FMUL.FTZ R19, R0, R147 ;  /* 0x0000009300137220 */ /* 0x000fe20000410000 */
[----:B-----5:R-:W-:Y:S01]  /*13f40*/  F2FP.BF16.PACK_AB R146, R245, R240 ;  /* 0x000000f0f592723e */ /* 0x020fe200000010ff */
[C---:B------:R-:W-:Y:S01]  /*13f50*/  FMUL.FTZ R140, R2.reuse, R140 ;  /* 0x0000008c028c7220 */ /* 0x040fe20000410000 */
[----:B-1----:R-:W-:Y:S01]  /*13f60*/  F2FP.BF16.PACK_AB R147, R247, R242 ;  /* 0x000000f2f793723e */ /* 0x002fe200000010ff */
[----:B------:R-:W-:Y:S03]  /*13f70*/  FMUL.FTZ R141, R2, R141 ;  /* 0x0000008d028d7220 */ /* 0x000fe60000410000 */
[C---:B------:R-:W-:Y:S03]  /*13f80*/  HMMA.16816.F32.BF16 R16, R152.reuse, R148, R16 ;  /* 0x000000949810723c */ /* 0x040fe60000041810 */
[C---:B------:R-:W-:Y:S02]  /*13f90*/  FMUL.FTZ R142, R0.reuse, R142 ;  /* 0x0000008e008e7220 */ /* 0x040fe40000410000 */
[----:B------:R-:W-:Y:S02]  /*13fa0*/  FMUL.FTZ R143, R0, R143 ;  /* 0x0000008f008f7220 */ /* 0x000fe40000410000 */
[----:B------:R-:W-:Y:S02]  /*13fb0*/  FFMA.FTZ R158, R2, R239, R158 ;  /* 0x000000ef029e7223 */ /* 0x000fe4000001009e */
[----:B------:R-:W-:Y:S03]  /*13fc0*/  FFMA.FTZ R6, R0, R237, R6 ;  /* 0x000000ed00067223 */ /* 0x000fe60000010006 */
[----:B------:R-:W-:Y:S01]  /*13fd0*/  HMMA.16816.F32.BF16 R140, R152, R150, R140 ;  /* 0x00000096988c723c */ /* 0x000fe2000004188c */
[----:B------:R-:W1:Y:S02]  /*13fe0*/  LDSM.16.MT88.4 R148, [R206+0x6080] ;  /* 0x00608000ce94783b */ /* 0x000e640000004200 */
[----:B------:R-:W-:Y:S02]  /*13ff0*/  FADD.FTZ R158, R5, R158 ;  /* 0x0000009e059e7221 */ /* 0x000fe40000010000 */
[----:B------:R-:W-:Y:S02]  /*14000*/  FADD.FTZ R6, R7, R6 ;  /* 0x0000000607067221 */ /* 0x000fe40000010000 */
[----:B------:R-:W-:Y:S01]  /*14010*/  FADD.FTZ R5, R159, R158 ;  /* 0x0000009e9f057221 */ /* 0x000fe20000010000 */
[C---:B------:R-:W-:Y:S01]  /*14020*/  HMMA.16816.F32.BF16 R8, R144.reuse, R160, R8 ;  /* 0x000000a09008723c */ /* 0x040fe20000041808 */
[----:B------:R-:W3:Y:S04]  /*14030*/  LDSM.16.MT88.4 R152, [R205+0x6080] ;  /* 0x00608000cd98783b */ /* 0x000ee80000004200 */
[----:B------:R-:W-:Y:S01]  /*14040*/  FADD.FTZ R7, R157, R6 ;  /* 0x000000069d077221 */ /* 0x000fe20000010000 */
[----:B------:R-:W-:Y:S01]  /*14050*/  MOV R157, R156 ;  /* 0x0000009c009d7202 */ /* 0x000fe20000000f00 */
[----:B------:R-:W-:Y:S01]  /*14060*/  FADD.FTZ R5, R188, R5 ;  /* 0x00000005bc057221 */ /* 0x000fe20000010000 */
[C---:B------:R-:W-:Y:S01]  /*14070*/  HMMA.16816.F32.BF16 R28, R144.reuse, R162, R28 ;  /* 0x000000a2901c723c */ /* 0x040fe2000004181c */
[----:B------:R-:W5:Y:S03]  /*14080*/  LDSM.16.MT88.4 R160, [R206+0x7880] ;  /* 0x00788000cea0783b */ /* 0x000f660000004200 */
        /* <DEDUP_REMOVED lines=13> */
[----:B------:R-:W-:Y:S03]  /*14160*/  LDSM.16.MT88.4 R168, [R206+0x5080] ;  /* 0x00508000cea8783b */ /* 0x000fe60000004200 */
[----:B------:R-:W-:Y:S04]  /*14170*/  FADD.FTZ R247, R247, R242 ;  /* 0x000000f2f7f77221 */ /* 0x000fe80000010000 */
[C---:B------:R-:W-:Y:S08]  /*14180*/  HMMA.16816.F32.BF16 R48, R144.reuse, R172, R48 ;  /* 0x000000ac9030723c */ /* 0x040ff00000041830 */
[C---:B------:R-:W-:Y:S01]  /*14190*/  HMMA.16816.F32.BF16 R52, R144.reuse, R174, R52 ;  /* 0x000000ae9034723c */ /* 0x040fe20000041834 */
[----:B------:R-:W-:Y:S07]  /*141a0*/  LDSM.16.MT88.4 R172, [R204+0x8080] ;  /* 0x00808000ccac783b */ /* 0x000fee0000004200 */
        /* <DEDUP_REMOVED lines=11> */
[----:B------:R-:W-:Y:S07]  /*14260*/  LDSM.16.MT88.4 R180, [R205+0x9880] ;  /* 0x00988000cdb4783b */ /* 0x000fee0000004200 */
[C---:B------:R-:W-:Y:S07]  /*14270*/  HMMA.16816.F32.BF16 R88, R144.reuse, R184, R88 ;  /* 0x000000b89058723c */ /* 0x040fee0000041858 */
[--C-:B------:R-:W-:Y:S01]  /*14280*/  FFMA.FTZ R184, R20, c[0x0][0x2d0], -R191.reuse ;  /* 0x0000b40014b87a23 */ /* 0x100fe200000108bf */
[C---:B------:R-:W-:Y:S04]  /*14290*/  HMMA.16816.F32.BF16 R92, R144.reuse, R186, R92 ;  /* 0x000000ba905c723c */ /* 0x040fe8000004185c */
[--C-:B------:R-:W-:Y:S01]  /*142a0*/  FFMA.FTZ R185, R21, c[0x0][0x2d0], -R191.reuse ;  /* 0x0000b40015b97a23 */ /* 0x100fe200000108bf */
[----:B------:R-:W-:Y:S01]  /*142b0*/  MUFU.EX2 R184, R184 ;  /* 0x000000b800b87308 */ /* 0x000fe20000000800 */
[----:B------:R-:W-:Y:S02]  /*142c0*/  FFMA.FTZ R191, R25, c[0x0][0x2d0], -R191 ;  /* 0x0000b40019bf7a23 */ /* 0x000fe400000108bf */
[C---:B-----5:R-:W-:Y:S04]  /*142d0*/  HMMA.16816.F32.BF16 R96, R144.reuse, R160, R96 ;  /* 0x000000a09060723c */ /* 0x060fe80000041860 */
[--C-:B------:R-:W-:Y:S02]  /*142e0*/  FFMA.FTZ R186, R22, c[0x0][0x2d0], -R189.reuse ;  /* 0x0000b40016ba7a23 */ /* 0x100fe400000108bd */
[--C-:B------:R-:W-:Y:S01]  /*142f0*/  FFMA.FTZ R187, R23, c[0x0][0x2d0], -R189.reuse ;  /* 0x0000b40017bb7a23 */ /* 0x100fe200000108bd */
[----:B------:R-:W3:Y:S01]  /*14300*/  MUFU.EX2 R185, R185 ;  /* 0x000000b900b97308 */ /* 0x000ee20000000800 */
[C---:B------:R-:W-:Y:S01]  /*14310*/  HMMA.16816.F32.BF16 R100, R144.reuse, R162, R100 ;  /* 0x000000a29064723c */ /* 0x040fe20000041864 */
[----:B------:R-:W5:Y:S03]  /*14320*/  LDSM.16.MT88.4 R160, [R206+0x9080] ;  /* 0x00908000cea0783b */ /* 0x000f660000004200 */
[----:B------:R-:W-:Y:S04]  /*14330*/  FFMA.FTZ R189, R27, c[0x0][0x2d0], -R189 ;  /* 0x0000b4001bbd7a23 */ /* 0x000fe800000108bd */
[C---:B----4-:R-:W-:Y:S01]  /*14340*/  HMMA.16816.F32.BF16 R104, R144.reuse, R164, R104 ;  /* 0x000000a49068723c */ /* 0x050fe20000041868 */
[----:B------:R-:W-:Y:S01]  /*14350*/  LDSM.16.MT88.4 R20, [R204+0x9080] ;  /* 0x00908000cc14783b */ /* 0x000fe20000004200 */
[----:B------:R-:W-:Y:S06]  /*14360*/  MUFU.EX2 R186, R186 ;  /* 0x000000ba00ba7308 */ /* 0x000fec0000000800 */
[C---:B------:R-:W-:Y:S01]  /*14370*/  HMMA.16816.F32.BF16 R108, R144.reuse, R166, R108 ;  /* 0x000000a6906c723c */ /* 0x040fe2000004186c */
[----:B------:R-:W4:Y:S03]  /*14380*/  LDSM.16.MT88.4 R164, [R205+0x9080] ;  /* 0x00908000cda4783b */ /* 0x000f260000004200 */
[----:B------:R-:W3:Y:S04]  /*14390*/  MUFU.EX2 R187, R187 ;  /* 0x000000bb00bb7308 */ /* 0x000ee80000000800 */
[C---:B-1----:R-:W-:Y:S01]  /*143a0*/  HMMA.16816.F32.BF16 R112, R144.reuse, R148, R112 ;  /* 0x000000949070723c */ /* 0x042fe20000041870 */
[----:B------:R-:W-:Y:S05]  /*143b0*/  LDSM.16.MT88.4 R24, [R205+0x5080] ;  /* 0x00508000cd18783b */ /* 0x000fea0000004200 */
[----:B------:R-:W1:Y:S02]  /*143c0*/  MUFU.EX2 R191, R191 ;  /* 0x000000bf00bf7308 */ /* 0x000e640000000800 */
[C---:B------:R-:W-:Y:S01]  /*143d0*/  HMMA.16816.F32.BF16 R116, R144.reuse, R150, R116 ;  /* 0x000000969074723c */ /* 0x040fe20000041874 */
[----:B------:R-:W1:Y:S07]  /*143e0*/  LDSM.16.MT88.4 R148, [R208+0x5080] ;  /* 0x00508000d094783b */ /* 0x000e6e0000004200 */
[C---:B--2---:R-:W-:Y:S01]  /*143f0*/  HMMA.16816.F32.BF16 R120, R144.reuse, R152, R120 ;  /* 0x000000989078723c */ /* 0x044fe20000041878 */
[----:B------:R-:W2:Y:S07]  /*14400*/  MUFU.EX2 R189, R189 ;  /* 0x000000bd00bd7308 */ /* 0x000eae0000000800 */
[C---:B------:R-:W-:Y:S08]  /*14410*/  HMMA.16816.F32.BF16 R124, R144.reuse, R154, R124 ;  /* 0x0000009a907c723c */ /* 0x040ff0000004187c */
[C---:B-----5:R-:W-:Y:S08]  /*14420*/  HMMA.16816.F32.BF16 R128, R144.reuse, R160, R128 ;  /* 0x000000a09080723c */ /* 0x060ff00000041880 */
[C---:B------:R-:W-:Y:S01]  /*14430*/  HMMA.16816.F32.BF16 R12, R144.reuse, R162, R12 ;  /* 0x000000a2900c723c */ /* 0x040fe2000004180c */
[----:B------:R-:W5:Y:S07]  /*14440*/  LDSM.16.MT88.4 R160, [R204+0x5080] ;  /* 0x00508000cca0783b */ /* 0x000f6e0000004200 */
[C---:B----4-:R-:W-:Y:S08]  /*14450*/  HMMA.16816.F32.BF16 R132, R144.reuse, R164, R132 ;  /* 0x000000a49084723c */ /* 0x050ff00000041884 */
[C---:B------:R-:W-:Y:S01]  /*14460*/  HMMA.16816.F32.BF16 R136, R144.reuse, R166, R136 ;  /* 0x000000a69088723c */ /* 0x040fe20000041888 */
[----:B------:R-:W-:Y:S07]  /*14470*/  LDSM.16.MT88.4 R164, [R208+0x8080] ;  /* 0x00808000d0a4783b */ /* 0x000fee0000004200 */
[C---:B------:R-:W-:Y:S07]  /*14480*/  HMMA.16816.F32.BF16 R16, R144.reuse, R20, R16 ;  /* 0x000000149010723c */ /* 0x040fee0000041810 */
[----:B---3--:R-:W-:Y:S01]  /*14490*/  F2FP.BF16.PACK_AB R20, R185, R184 ;  /* 0x000000b8b914723e */ /* 0x008fe200000010ff */
[----:B------:R-:W-:Y:S01]  /*144a0*/  HMMA.16816.F32.BF16 R140, R144, R22, R140 ;  /* 0x00000016908c723c */ /* 0x000fe2000004188c */
[----:B------:R-:W3:Y:S03]  /*144b0*/  LDSM.16.MT88.4 R144, [R208+0x6880] ;  /* 0x00688000d090783b */ /* 0x000ee60000004200 */
[----:B------:R-:W-:Y:S01]  /*144c0*/  F2FP.BF16.PACK_AB R21, R187, R186 ;  /* 0x000000babb15723e */ /* 0x000fe200000010ff */
[----:B------:R-:W-:Y:S02]  /*144d0*/  FADD.FTZ R184, R184, R245 ;  /* 0x000000f5b8b87221 */ /* 0x000fe40000010000 */
[----:B-1----:R-:W-:Y:S01]  /*144e0*/  F2FP.BF16.PACK_AB R22, R191, R244 ;  /* 0x000000f4bf16723e */ /* 0x002fe200000010ff */
[----:B------:R-:W-:Y:S01]  /*144f0*/  FADD.FTZ R186, R186, R247 ;  /* 0x000000f7baba7221 */ /* 0x000fe20000010000 */
[----:B--2---:R-:W-:Y:S03]  /*14500*/  F2FP.BF16.PACK_AB R23, R189, R246 ;  /* 0x000000f6bd17723e */ /* 0x004fe600000010ff */
[----:B------:R-:W-:Y:S02]  /*14510*/  FADD.FTZ R185, R185, R184 ;  /* 0x000000b8b9b97221 */ /* 0x000fe40000010000 */
[----:B------:R-:W-:Y:S02]  /*14520*/  FADD.FTZ R187, R187, R186 ;  /* 0x000000babbbb7221 */ /* 0x000fe40000010000 */
[C---:B------:R-:W-:Y:S01]  /*14530*/  HMMA.16816.F32.BF16 R152, R20.reuse, R148, R8 ;  /* 0x000000941498723c */ /* 0x040fe20000041808 */
[----:B------:R-:W1:Y:S04]  /*14540*/  LDSM.16.MT88.4 R8, [R206+0x6880] ;  /* 0x00688000ce08783b */ /* 0x000e680000004200 */
[----:B------:R-:W-:Y:S02]  /*14550*/  FADD.FTZ R244, R244, R185 ;  /* 0x000000b9f4f47221 */ /* 0x000fe40000010000 */
[----:B------:R-:W-:Y:S01]  /*14560*/  FADD.FTZ R246, R246, R187 ;  /* 0x000000bbf6f67221 */ /* 0x000fe20000010000 */
[C---:B------:R-:W-:Y:S01]  /*14570*/  HMMA.16816.F32.BF16 R28, R20.reuse, R150, R28 ;  /* 0x00000096141c723c */ /* 0x040fe2000004181c */
[----:B------:R-:W-:Y:S03]  /*14580*/  LDSM.16.MT88.4 R148, [R204+0x6880] ;  /* 0x00688000cc94783b */ /* 0x000fe60000004200 */
[----:B------:R-:W-:Y:S02]  /*14590*/  FADD.FTZ R239, R191, R244 ;  /* 0x000000f4bfef7221 */ /* 0x000fe40000010000 */
[----:B------:R-:W-:Y:S02]  /*145a0*/  FADD.FTZ R237, R189, R246 ;  /* 0x000000f6bded7221 */ /* 0x000fe40000010000 */
[C---:B------:R-:W-:Y:S08]  /*145b0*/  HMMA.16816.F32.BF16 R32, R20.reuse, R168, R32 ;  /* 0x000000a81420723c */ /* 0x040ff00000041820 */
[C---:B------:R-:W-:Y:S01]  /*145c0*/  HMMA.16816.F32.BF16 R36, R20.reuse, R170, R36 ;  /* 0x000000aa1424723c */ /* 0x040fe20000041824 */
[----:B------:R-:W-:Y:S07]  /*145d0*/  LDSM.16.MT88.4 R168, [R206+0x8080] ;  /* 0x00808000cea8783b */ /* 0x000fee0000004200 */
[C---:B------:R-:W-:Y:S08]  /*145e0*/  HMMA.16816.F32.BF16 R40, R20.reuse, R24, R40 ;  /* 0x000000181428723c */ /* 0x040ff00000041828 */
[C---:B------:R-:W-:Y:S01]  /*145f0*/  HMMA.16816.F32.BF16 R44, R20.reuse, R26, R44 ;  /* 0x0000001a142c723c */ /* 0x040fe2000004182c */
[----:B------:R-:W2:Y:S07]  /*14600*/  LDSM.16.MT88.4 R24, [R205+0x6880] ;  /* 0x00688000cd18783b */ /* 0x000eae0000004200 */
[C---:B-----5:R-:W-:Y:S08]  /*14610*/  HMMA.16816.F32.BF16 R48, R20.reuse, R160, R48 ;  /* 0x000000a01430723c */ /* 0x060ff00000041830 */
[C---:B------:R-:W-:Y:S01]  /*14620*/  HMMA.16816.F32.BF16 R52, R20.reuse, R162, R52 ;  /* 0x000000a21434723c */ /* 0x040fe20000041834 */
[----:B------:R-:W4:Y:S07]  /*14630*/  LDSM.16.MT88.4 R160, [R205+0x8080] ;  /* 0x00808000cda0783b */ /* 0x000f2e0000004200 */
[C---:B---3--:R-:W-:Y:S08]  /*14640*/  HMMA.16816.F32.BF16 R56, R20.reuse, R144, R56 ;  /* 0x000000901438723c */ /* 0x048ff00000041838 */
[C---:B------:R-:W-:Y:S01]  /*14650*/  HMMA.16816.F32.BF16 R60, R20.reuse, R146, R60 ;  /* 0x00000092143c723c */ /* 0x040fe2000004183c */
[----:B------:R-:W3:Y:S07]  /*14660*/  LDSM.16.MT88.4 R144, [R206+0x9880] ;  /* 0x00988000ce90783b */ /* 0x000eee0000004200 */
[C---:B-1----:R-:W-:Y:S08]  /*14670*/  HMMA.16816.F32.BF16 R64, R20.reuse, R8, R64 ;  /* 0x000000081440723c */ /* 0x042ff00000041840 */
[C---:B------:R-:W-:Y:S01]  /*14680*/  HMMA.16816.F32.BF16 R68, R20.reuse, R10, R68 ;  /* 0x0000000a1444723c */ /* 0x040fe20000041844 */
[----:B------:R-:W1:Y:S07]  /*14690*/  LDSM.16.MT88.4 R8, [R204+0x9880] ;  /* 0x00988000cc08783b */ /* 0x000e6e0000004200 */
        /* <DEDUP_REMOVED lines=18> */
[C---:B-1----:R-:W-:Y:S08]  /*147c0*/  HMMA.16816.F32.BF16 R144, R20.reuse, R8, R16 ;  /* 0x000000081490723c */ /* 0x042ff00000041810 */
[----:B------:R-:W-:Y:S01]  /*147d0*/  HMMA.16816.F32.BF16 R140, R20, R10, R140 ;  /* 0x0000000a148c723c */ /* 0x000fe2000004188c */
[----:B------:R-:W-:-:S07]  /*147e0*/  @P4 BRA `(.L_x_847) ;  /* 0xffffd91000004947 */ /* 0x000fce000383ffff */
.L_x_846:
        /* <DEDUP_REMOVED lines=18> */
[----:B------:R-:W2:Y:S08]  /*14910*/  @P1 MUFU.LG2 R5, R5 ;  /* 0x0000000500051308 */ /* 0x000eb00000000c00 */
[----:B------:R-:W-:Y:S01]  /*14920*/  @P0 MUFU.RCP R2, R0 ;  /* 0x0000000000020308 */ /* 0x000fe20000001000 */
[C---:B-1----:R-:W-:Y:S02]  /*14930*/  FMUL.FTZ R152, R4.reuse, R152 ;  /* 0x0000009804987220 */ /* 0x042fe40000410000 */
[----:B------:R-:W-:-:S02]  /*14940*/  FMUL.FTZ R153, R4, R153 ;  /* 0x0000009904997220 */ /* 0x000fc40000410000 */
[C---:B------:R-:W-:Y:S02]  /*14950*/  FMUL.FTZ R28, R4.reuse, R28 ;  /* 0x0000001c041c7220 */ /* 0x040fe40000410000 */
[C---:B------:R-:W-:Y:S01]  /*14960*/  FMUL.FTZ R29, R4.reuse, R29 ;  /* 0x0000001d041d7220 */ /* 0x040fe20000410000 */
[----:B------:R-:W1:Y:S01]  /*14970*/  @P0 MUFU.LG2 R0, R0 ;  /* 0x0000000000000308 */ /* 0x000e620000000c00 */
[----:B--2---:R-:W-:Y:S02]  /*14980*/  @P1 FMUL.FTZ R14, R5, 0.69314718246459960938 ;  /* 0x3f317218050e1820 */ /* 0x004fe40000410000 */
[----:B------:R-:W-:Y:S02]  /*14990*/  @P1 FMUL.FTZ R5, R15, c[0x0][0x2d0] ;  /* 0x0000b4000f051a20 */ /* 0x000fe40000410000 */
[C---:B------:R-:W-:Y:S02]  /*149a0*/  FMUL.FTZ R32, R4.reuse, R32 ;  /* 0x0000002004207220 */ /* 0x040fe40000410000 */
[----:B------:R-:W-:-:S02]  /*149b0*/  FMUL.FTZ R33, R4, R33 ;  /* 0x0000002104217220 */ /* 0x000fc40000410000 */
[C---:B------:R-:W-:Y:S02]  /*149c0*/  FMUL.FTZ R36, R4.reuse, R36 ;  /* 0x0000002404247220 */ /* 0x040fe40000410000 */
[C---:B------:R-:W-:Y:S02]  /*149d0*/  FMUL.FTZ R37, R4.reuse, R37 ;  /* 0x0000002504257220 */ /* 0x040fe40000410000 */
[C---:B------:R-:W-:Y:S02]  /*149e0*/  FMUL.FTZ R40, R4.reuse, R40 ;  /* 0x0000002804287220 */ /* 0x040fe40000410000 */
[----:B------:R-:W-:Y:S02]  /*149f0*/  FMUL.FTZ R41, R4, R41 ;  /* 0x0000002904297220 */ /* 0x000fe40000410000 */
[----:B-1----:R-:W-:Y:S02]  /*14a00*/  @P0 FMUL.FTZ R15, R0, 0.69314718246459960938 ;  /* 0x3f317218000f0820 */ /* 0x002fe40000410000 */
        /* <DEDUP_REMOVED lines=121> */
.L_x_784:
[----:B------:R-:W-:Y:S01]  /*151a0*/  ULDC.64 UR4, c[0x0][0x118] ;  /* 0x0000460000047ab9 */ /* 0x000fe20000000a00 */
[----:B------:R-:W-:Y:S01]  /*151b0*/  SHF.R.S32.HI R0, RZ, 0x1f, R215 ;  /* 0x0000001fff007819 */ /* 0x000fe200000114d7 */
[----:B------:R-:W-:Y:S05]  /*151c0*/  @P2 BRA `(.L_x_850) ;  /* 0x00001a8000002947 */ /* 0x000fea0003800000 */
[----:B------:R-:W1:Y:S01]  /*151d0*/  S2R R2, SR_TID.X ;  /* 0x0000000000027919 */ /* 0x000e620000002100 */
[----:B------:R-:W-:-:S02]  /*151e0*/  F2FP.BF16.PACK_AB R6, R7, R6 ;  /* 0x000000060706723e */ /* 0x000fc400000010ff */
[----:B------:R-:W-:Y:S01]  /*151f0*/  F2FP.BF16.PACK_AB R4, R11, R4 ;  /* 0x000000040b04723e */ /* 0x000fe200000010ff */
[----:B------:R-:W-:Y:S01]  /*15200*/  BAR.SYNC.DEFER_BLOCKING 0x1, 0x100 ;  /* 0x0044000000007b1d */ /* 0x000fe20000010000 */
        /* <DEDUP_REMOVED lines=10> */
[----:B-1----:R-:W-:-:S02]  /*152b0*/  SHF.R.S32.HI R3, RZ, 0x1f, R2 ;  /* 0x0000001fff037819 */ /* 0x002fc40000011402 */
[----:B------:R-:W-:Y:S02]  /*152c0*/  F2FP.BF16.PACK_AB R44, R45, R44 ;  /* 0x0000002c2d2c723e */ /* 0x000fe400000010ff */
[----:B------:R-:W-:Y:S02]  /*152d0*/  LEA.HI R5, R3, R2, RZ, 0x2 ;  /* 0x0000000203057211 */ /* 0x000fe400078f10ff */
[----:B------:R-:W-:Y:S02]  /*152e0*/  F2FP.BF16.PACK_AB R46, R47, R46 ;  /* 0x0000002e2f2e723e */ /* 0x000fe400000010ff */
[--C-:B------:R-:W-:Y:S02]  /*152f0*/  SHF.R.S32.HI R14, RZ, 0x2, R5.reuse ;  /* 0x00000002ff0e7819 */ /* 0x100fe40000011405 */
[----:B------:R-:W-:Y:S02]  /*15300*/  SHF.R.S32.HI R7, RZ, 0x1f, R5 ;  /* 0x0000001fff077819 */ /* 0x000fe40000011405 */
[----:B------:R-:W-:-:S02]  /*15310*/  LOP3.LUT R5, R5, 0xfffffffc, RZ, 0xc0, !PT ;  /* 0xfffffffc05057812 */ /* 0x000fc400078ec0ff */
[----:B------:R-:W-:Y:S02]  /*15320*/  LEA.HI R7, R7, R14, RZ, 0x3 ;  /* 0x0000000e07077211 */ /* 0x000fe400078f18ff */
[----:B------:R-:W-:Y:S01]  /*15330*/  F2FP.BF16.PACK_AB R48, R49, R48 ;  /* 0x000000303130723e */ /* 0x000fe200000010ff */
[----:B------:R-:W-:Y:S01]  /*15340*/  IMAD.IADD R16, R2, 0x1, -R5 ;  /* 0x0000000102107824 */ /* 0x000fe200078e0a05 */
[----:B------:R-:W-:Y:S02]  /*15350*/  LOP3.LUT R7, R7, 0xfffffff8, RZ, 0xc0, !PT ;  /* 0xfffffff807077812 */ /* 0x000fe400078ec0ff */
[----:B------:R-:W-:Y:S02]  /*15360*/  F2FP.BF16.PACK_AB R50, R51, R50 ;  /* 0x000000323332723e */ /* 0x000fe400000010ff */
[----:B------:R-:W-:Y:S01]  /*15370*/  F2FP.BF16.PACK_AB R52, R53, R52 ;  /* 0x000000343534723e */ /* 0x000fe200000010ff */
[----:B------:R-:W-:Y:S01]  /*15380*/  IMAD.IADD R14, R14, 0x1, -R7 ;  /* 0x000000010e0e7824 */ /* 0x000fe200078e0a07 */
[----:B------:R-:W-:-:S02]  /*15390*/  LEA.HI R7, R3, R2, RZ, 0x5 ;  /* 0x0000000203077211 */ /* 0x000fc400078f28ff */
[----:B------:R-:W-:Y:S01]  /*153a0*/  F2FP.BF16.PACK_AB R54, R55, R54 ;  /* 0x000000363736723e */ /* 0x000fe200000010ff */
[C---:B------:R-:W-:Y:S01]  /*153b0*/  IMAD.SHL.U32 R15, R14.reuse, 0x40, RZ ;  /* 0x000000400e0f7824 */ /* 0x040fe200078e00ff */
[----:B------:R-:W-:Y:S02]  /*153c0*/  SHF.R.S32.HI R11, RZ, 0x5, R7 ;  /* 0x00000005ff0b7819 */ /* 0x000fe40000011407 */
[----:B------:R-:W-:Y:S02]  /*153d0*/  LOP3.LUT R17, R14, 0x1, RZ, 0xc0, !PT ;  /* 0x000000010e117812 */ /* 0x000fe400078ec0ff */
[----:B------:R-:W-:Y:S01]  /*153e0*/  LOP3.LUT R15, R15, 0x1c0, RZ, 0xc0, !PT ;  /* 0x000001c00f0f7812 */ /* 0x000fe200078ec0ff */
[----:B------:R-:W-:Y:S01]  /*153f0*/  IMAD R5, R11, 0x200, R16 ;  /* 0x000002000b057824 */ /* 0x000fe200078e0210 */
[----:B------:R-:W-:Y:S02]  /*15400*/  ISETP.NE.U32.AND P0, PT, R17, 0x1, PT ;  /* 0x000000011100780c */ /* 0x000fe40003f05070 */
[----:B------:R-:W-:-:S02]  /*15410*/  LEA.HI R18, R15, R15, RZ, 0x1d ;  /* 0x0000000f0f127211 */ /* 0x000fc400078fe8ff */
[----:B------:R-:W-:Y:S01]  /*15420*/  R2P PR, R14, 0x6 ;  /* 0x000000060e007804 */ /* 0x000fe20000000000 */
[----:B------:R-:W-:Y:S01]  /*15430*/  IMAD.MOV.U32 R14, RZ, RZ, 0x20 ;  /* 0x00000020ff0e7424 */ /* 0x000fe200078e00ff */
[----:B------:R-:W-:Y:S01]  /*15440*/  F2FP.BF16.PACK_AB R56, R57, R56 ;  /* 0x000000383938723e */ /* 0x000fe200000010ff */
[----:B------:R-:W-:Y:S01]  /*15450*/  IMAD.U32 R5, R5, 0x2, R18 ;  /* 0x0000000205057824 */ /* 0x000fe200078e0012 */
[----:B------:R-:W-:Y:S02]  /*15460*/  F2FP.BF16.PACK_AB R58, R59, R58 ;  /* 0x0000003a3b3a723e */ /* 0x000fe400000010ff */
[----:B------:R-:W-:Y:S01]  /*15470*/  SEL R14, R14, 0xffffffe0, !P1 ;  /* 0xffffffe00e0e7807 */ /* 0x000fe20004800000 */
[----:B------:R-:W-:Y:S01]  /*15480*/  IMAD.SHL.U32 R5, R5, 0x2, RZ ;  /* 0x0000000205057824 */ /* 0x000fe200078e00ff */
[----:B------:R-:W-:Y:S02]  /*15490*/  F2FP.BF16.PACK_AB R60, R61, R60 ;  /* 0x0000003c3d3c723e */ /* 0x000fe400000010ff */
[----:B------:R-:W-:Y:S01]  /*154a0*/  F2FP.BF16.PACK_AB R62, R63, R62 ;  /* 0x0000003e3f3e723e */ /* 0x000fe200000010ff */
[C---:B------:R-:W-:Y:S01]  /*154b0*/  IMAD.IADD R19, R5.reuse, 0x1, R14 ;  /* 0x0000000105137824 */ /* 0x040fe200078e020e */
[C---:B------:R-:W-:Y:S01]  /*154c0*/  IADD3 R17, R5.reuse, 0x80, RZ ;  /* 0x0000008005117810 */ /* 0x040fe20007ffe0ff */
[----:B------:R-:W-:Y:S01]  /*154d0*/  STS [R5+0x80], R152 ;  /* 0x0000809805007388 */ /* 0x000fe20000000800 */
[----:B------:R-:W-:-:S02]  /*154e0*/  IADD3 R15, R5, 0x70, RZ ;  /* 0x00000070050f7810 */ /* 0x000fc40007ffe0ff */
        /* <DEDUP_REMOVED lines=104> */
[----:B------:R2:W-:Y:S04]  /*15b70*/  STS [R15+0xc400], R126 ;  /* 0x00c4007e0f007388 */ /* 0x0005e80000000800 */
[----:B------:R-:W-:Y:S04]  /*15b80*/  STS [R19+0xc080], R128 ;  /* 0x00c0808013007388 */ /* 0x000fe80000000800 */
[----:B------:R3:W-:Y:S04]  /*15b90*/  STS [R19+0xc480], R130 ;  /* 0x00c4808213007388 */ /* 0x0007e80000000800 */
[----:B------:R-:W-:Y:S04]  /*15ba0*/  STS [R17+0xc000], R148 ;  /* 0x00c0009411007388 */ /* 0x000fe80000000800 */
[----:B------:R-:W-:Y:S01]  /*15bb0*/  STS [R17+0xc400], R150 ;  /* 0x00c4009611007388 */ /* 0x000fe20000000800 */
[----:B-1----:R-:W-:-:S03]  /*15bc0*/  IMAD.MOV.U32 R5, RZ, RZ, 0x4 ;  /* 0x00000004ff057424 */ /* 0x002fc600078e00ff */
[----:B------:R-:W-:Y:S04]  /*15bd0*/  STS [R21+0xc080], R132 ;  /* 0x00c0808415007388 */ /* 0x000fe80000000800 */
        /* <DEDUP_REMOVED lines=11> */
[----:B------:R-:W3:Y:S04]  /*15c90*/  @P0 LDG.E R9, [R14.64] ;  /* 0x000000040e090981 */ /* 0x000ee8000c1e1900 */
[----:B------:R2:W5:Y:S01]  /*15ca0*/  @P1 LDG.E R4, [R18.64] ;  /* 0x0000000412041981 */ /* 0x000562000c1e1900 */
[----:B-1----:R-:W-:Y:S02]  /*15cb0*/  CS2R R20, SRZ ;  /* 0x0000000000147805 */ /* 0x002fe4000001ff00 */
[--C-:B---3--:R-:W-:Y:S01]  /*15cc0*/  @P0 SHF.R.S32.HI R21, RZ, 0x1f, R9.reuse ;  /* 0x0000001fff150819 */ /* 0x108fe20000011409 */
[----:B------:R-:W-:Y:S01]  /*15cd0*/  @P0 IMAD.MOV.U32 R20, RZ, RZ, R9 ;  /* 0x000000ffff140224 */ /* 0x000fe200078e0009 */
[----:B------:R-:W-:Y:S05]  /*15ce0*/  @P1 BRA `(.L_x_851) ;  /* 0x0000004000001947 */ /* 0x000fea0003800000 */
[----:B--2---:R-:W-:Y:S05]  /*15cf0*/  @!P0 BRA `(.L_x_851) ;  /* 0x0000003000008947 */ /* 0x004fea0003800000 */
[----:B-----5:R-:W2:Y:S04]  /*15d00*/  LDG.E R4, [R14.64] ;  /* 0x000000040e047981 */ /* 0x020ea8000c1e1900 */
[----:B------:R-:W2:Y:S02]  /*15d10*/  LDG.E R5, [R14.64+0x4] ;  /* 0x000004040e057981 */ /* 0x000ea4000c1e1900 */
[----:B--2---:R-:W-:-:S02]  /*15d20*/  IADD3 R4, -R4, R5, RZ ;  /* 0x0000000504047210 */ /* 0x004fc40007ffe1ff */
.L_x_851:
[----:B--2---:R-:W-:Y:S01]  /*15d30*/  LOP3.LUT R7, R7, 0xffffffe0, RZ, 0xc0, !PT ;  /* 0xffffffe007077812 */ /* 0x004fe200078ec0ff */
        /* <DEDUP_REMOVED lines=15> */
[----:B------:R-:W-:Y:S02]  /*15e30*/  LOP3.LUT P2, RZ, R6, 0x3, RZ, 0xc0, !PT ;  /* 0x0000000306ff7812 */ /* 0x000fe4000784c0ff */
[----:B------:R-:W-:Y:S01]  /*15e40*/  ISETP.NE.AND P1, PT, R7, 0x1, PT ;  /* 0x000000010700780c */ /* 0x000fe20003f25270 */
[----:B------:R-:W-:Y:S01]  /*15e50*/  IMAD R6, R11, 0x10, R8 ;  /* 0x000000100b067824 */ /* 0x000fe200078e0208 */
[----:B------:R-:W-:Y:S01]  /*15e60*/  MOV R18, R20 ;  /* 0x0000001400127202 */ /* 0x000fe20000000f00 */
[----:B------:R-:W-:Y:S01]  /*15e70*/  IMAD R8, R0, c[0x0][0x490], RZ ;  /* 0x0001240000087a24 */ /* 0x000fe200078e02ff */
[-C--:B------:R-:W-:Y:S01]  /*15e80*/  LEA.HI R14, R3, R2.reuse, RZ, 0x3 ;  /* 0x00000002030e7211 */ /* 0x080fe200078f18ff */
[----:B------:R-:W-:Y:S01]  /*15e90*/  IMAD R7, R21, c[0x0][0x3a0], RZ ;  /* 0x0000e80015077a24 */ /* 0x000fe200078e02ff */
[----:B------:R-:W-:Y:S01]  /*15ea0*/  LEA.HI R3, R3, R2, RZ, 0x6 ;  /* 0x0000000203037211 */ /* 0x000fe200078f30ff */
[----:B------:R-:W-:-:S02]  /*15eb0*/  IMAD R9, R215, c[0x0][0x494], R8 ;  /* 0x00012500d7097a24 */ /* 0x000fc400078e0208 */
[----:B------:R-:W-:Y:S01]  /*15ec0*/  IMAD R8, R5, 0x8, R6 ;  /* 0x0000000805087824 */ /* 0x000fe200078e0206 */
[----:B------:R-:W-:Y:S01]  /*15ed0*/  LOP3.LUT R5, R14, 0xfffffff8, RZ, 0xc0, !PT ;  /* 0xfffffff80e057812 */ /* 0x000fe200078ec0ff */
[----:B------:R-:W-:Y:S01]  /*15ee0*/  IMAD.WIDE.U32 R18, R215, c[0x0][0x490], R18 ;  /* 0x00012400d7127a25 */ /* 0x000fe200078e0012 */
[----:B------:R-:W-:Y:S02]  /*15ef0*/  SHF.R.S32.HI R14, RZ, 0x3, R14 ;  /* 0x00000003ff0e7819 */ /* 0x000fe4000001140e */
[----:B-1----:R-:W-:Y:S01]  /*15f00*/  LEA R8, R73, R8, 0x7 ;  /* 0x0000000849087211 */ /* 0x002fe200078e38ff */
[C---:B------:R-:W-:Y:S02]  /*15f10*/  IMAD R7, R20.reuse, c[0x0][0x3a4], R7 ;  /* 0x0000e90014077a24 */ /* 0x040fe400078e0207 */
[----:B------:R-:W-:-:S04]  /*15f20*/  IMAD.WIDE.U32 R10, R20, c[0x0][0x3a0], RZ ;  /* 0x0000e800140a7a25 */ /* 0x000fc800078e00ff */
[----:B------:R-:W-:Y:S01]  /*15f30*/  IMAD.IADD R19, R19, 0x1, R9 ;  /* 0x0000000113137824 */ /* 0x000fe200078e0209 */
[----:B------:R-:W-:Y:S01]  /*15f40*/  IADD3 R11, R11, R7, RZ ;  /* 0x000000070b0b7210 */ /* 0x000fe20007ffe0ff */
[----:B------:R-:W-:-:S04]  /*15f50*/  @P1 IMAD.HI.U32 R9, R8, c[0x0][0x4ec], RZ ;  /* 0x00013b0008091a27 */ /* 0x000fc800078e00ff */
        /* <DEDUP_REMOVED lines=10> */
[----:B------:R-:W-:-:S04]  /*16000*/  IMAD.WIDE.U32 R18, R216, c[0x0][0x498], R18 ;  /* 0x00012600d8127a25 */ /* 0x000fc800078e0012 */
[----:B------:R-:W-:Y:S01]  /*16010*/  IMAD R9, R9, c[0x0][0x4e8], R8 ;  /* 0x00013a0009097a24 */ /* 0x000fe200078e0208 */
[----:B------:R-:W-:Y:S01]  /*16020*/  IADD3 R20, P0, R7, R18, RZ ;  /* 0x0000001207147210 */ /* 0x000fe20007f1e0ff */
[----:B------:R-:W-:Y:S02]  /*16030*/  IMAD R15, R2, c[0x0][0x498], RZ ;  /* 0x00012600020f7a24 */ /* 0x000fe400078e02ff */
[----:B------:R-:W-:Y:S01]  /*16040*/  IMAD R17, R215, c[0x0][0x3ec], R0 ;  /* 0x0000fb00d7117a24 */ /* 0x000fe200078e0200 */
[----:B------:R-:W-:Y:S01]  /*16050*/  LEA R0, R5, R14, 0x5 ;  /* 0x0000000e05007211 */ /* 0x000fe200078e28ff */
[----:B------:R-:W-:Y:S01]  /*16060*/  IMAD R15, R216, c[0x0][0x49c], R15 ;  /* 0x00012700d80f7a24 */ /* 0x000fe200078e020f */
[----:B------:R-:W-:Y:S02]  /*16070*/  SHF.R.S32.HI R18, RZ, 0x1f, R9 ;  /* 0x0000001fff127819 */ /* 0x000fe40000011409 */
[----:B------:R-:W-:Y:S01]  /*16080*/  IADD3 R11, R11, R17, RZ ;  /* 0x000000110b0b7210 */ /* 0x000fe20007ffe0ff */
[----:B------:R-:W-:Y:S01]  /*16090*/  IMAD R8, R73, 0x80, R0 ;  /* 0x0000008049087824 */ /* 0x000fe200078e0200 */
[----:B------:R-:W-:Y:S01]  /*160a0*/  IADD3.X R21, R16, R19, R15, P0, !PT ;  /* 0x0000001310157210 */ /* 0x000fe200007fe40f */
[----:B------:R-:W-:-:S02]  /*160b0*/  IMAD R18, R18, c[0x0][0x488], RZ ;  /* 0x0001220012127a24 */ /* 0x000fc400078e02ff */
[----:B------:R-:W-:Y:S02]  /*160c0*/  IMAD.SHL.U32 R0, R14, 0x40, RZ ;  /* 0x000000400e007824 */ /* 0x000fe400078e00ff */
        /* <DEDUP_REMOVED lines=90> */
.L_x_853:
[----:B--234-:R-:W-:Y:S05]  /*16670*/  BSYNC B0 ;  /* 0x0000000000007941 */ /* 0x01cfea0003800000 */
.L_x_852:
        /* <DEDUP_REMOVED lines=30> */
.L_x_855:
[----:B------:R-:W-:Y:S05]  /*16860*/  BSYNC B0 ;  /* 0x0000000000007941 */ /* 0x000fea0003800000 */
.L_x_854:
        /* <DEDUP_REMOVED lines=30> */
.L_x_857:
[----:B------:R-:W-:Y:S05]  /*16a50*/  BSYNC B0 ;  /* 0x0000000000007941 */ /* 0x000fea0003800000 */
.L_x_856:
        /* <DEDUP_REMOVED lines=31> */
.L_x_850:
        /* <DEDUP_REMOVED lines=18> */
.L_x_858:
        /* <DEDUP_REMOVED lines=41> */
.L_x_860:
[----:B------:R-:W-:Y:S05]  /*17000*/  BSYNC B0 ;  /* 0x0000000000007941 */ /* 0x000fea0003800000 */
.L_x_859:
        /* <DEDUP_REMOVED lines=72> */
.L_x_862:
[----:B------:R-:W-:Y:S05]  /*17490*/  BSYNC B0 ;  /* 0x0000000000007941 */ /* 0x000fea0003800000 */
.L_x_861:
        /* <DEDUP_REMOVED lines=27> */
.L_x_864:
[----:B------:R-:W-:Y:S05]  /*17650*/  BSYNC B0 ;  /* 0x0000000000007941 */ /* 0x000fea0003800000 */
.L_x_863:
        /* <DEDUP_REMOVED lines=27> */
.L_x_866:
[----:B------:R-:W-:Y:S05]  /*17810*/  BSYNC B0 ;  /* 0x0000000000007941 */ /* 0x000fea0003800000 */
.L_x_865:
        /* <DEDUP_REMOVED lines=28> */
.L_x_867:
        /* <DEDUP_REMOVED lines=10> */
.L_x_1541:


//--------------------- .text._ZN7cutlass13device_kernelIN5flash19enable_sm80_to_sm89INS1_16FlashAttnFwdSm80INS1_25CollectiveMainloopFwdSm80ILi8ELi1ELb0EN4cute5tupleIJNS5_1CILi128EEENS7_ILi64EEENS7_ILi256EEEEEELi256ENS_10bfloat16_tEfNS_4arch4Sm80ELb0ELb1ELb0ELb0ELb0ELb0ELb1ELb0EEENS1_21CollectiveEpilogueFwdINS6_IJS8_SA_S9_EEENS6_IJNS7_ILi1EEESI_SI_EEESC_SE_Li256ELb0ELb1ELb0ELb0EEENS1_19SingleTileSchedulerILb0ELb0ELb1ELi128EEEEEEEEEvNT_6ParamsE --------------------------
	.section	.text._ZN7cutlass13device_kernelIN5flash19enable_sm80_to_sm89INS1_16FlashAttnFwdSm80INS1_25CollectiveMainloopFwdSm80ILi8ELi1ELb0EN4cute5tupleIJNS5_1CILi128EEENS7_ILi64EEENS7_ILi256EEEEEELi256ENS_10bfloat16_tEfNS_4arch4Sm80ELb0ELb1ELb0ELb0ELb0ELb0ELb1ELb0EEENS1_21CollectiveEpilogueFwdINS6_IJS8_SA_S9_EEENS6_IJNS7_ILi1EEESI_SI_EEESC_SE_Li256ELb0ELb1ELb0ELb0EEENS1_19SingleTileSchedulerILb0ELb0ELb1ELi128EEEEEEEEEvNT_6ParamsE,"ax",@progbits
	.sectioninfo	@"SHI_REGISTERS=255"
	.align	128
.text._ZN7cutlass13device_kernelIN5flash19enable_sm80_to_sm89INS1_16FlashAttnFwdSm80INS1_25CollectiveMainloopFwdSm80ILi8ELi1ELb0EN4cute5tupleIJNS5_1CILi128EEENS7_ILi64EEENS7_ILi256EEEEEELi256ENS_10bfloat16_tEfNS_4arch4Sm80ELb0ELb1ELb0ELb0ELb0ELb0ELb1ELb0EEENS1_21CollectiveEpilogueFwdINS6_IJS8_SA_S9_EEENS6_IJNS7_ILi1EEESI_SI_EEESC_SE_Li256ELb0ELb1ELb0ELb0EEENS1_19SingleTileSchedulerILb0ELb0ELb1ELi128EEEEEEEEEvNT_6ParamsE:
        .type           _ZN7cutlass13device_kernelIN5flash19enable_sm80_to_sm89INS1_16FlashAttnFwdSm80INS1_25CollectiveMainloopFwdSm80ILi8ELi1ELb0EN4cute5tupleIJNS5_1CILi128EEENS7_ILi64EEENS7_ILi256EEEEEELi256ENS_10bfloat16_tEfNS_4arch4Sm80ELb0ELb1ELb0ELb0ELb0ELb0ELb1ELb0EEENS1_21CollectiveEpilogueFwdINS6_IJS8_SA_S9_EEENS6_IJNS7_ILi1EEESI_SI_EEESC_SE_Li256ELb0ELb1ELb0ELb0EEENS1_19SingleTileSchedulerILb0ELb0ELb1ELi128EEEEEEEEEvNT_6ParamsE,@function
        .size           _ZN7cutlass13device_kernelIN5flash19enable_sm80_to_sm89INS1_16FlashAttnFwdSm80INS1_25CollectiveMainloopFwdSm80ILi8ELi1ELb0EN4cute5tupleIJNS5_1CILi128EEENS7_ILi64EEENS7_ILi256EEEEEELi256ENS_10bfloat16_tEfNS_4arch4Sm80ELb0ELb1ELb0ELb0ELb0ELb0ELb1ELb0EEENS1_21CollectiveEpilogueFwdINS6_IJS8_SA_S9_EEENS6_IJNS7_ILi1EEESI_SI_EEESC_SE_Li256ELb0ELb1ELb0ELb0EEENS1_19SingleTileSchedulerILb0ELb0ELb1ELi128EEEEEEEEEvNT_6ParamsE,(.L_x_1542 - _ZN7cutlass13device_kernelIN5flash19enable_sm80_to_sm89INS1_16FlashAttnFwdSm80INS1_25CollectiveMainloopFwdSm80ILi8ELi1ELb0EN4cute5tupleIJNS5_1CILi128EEENS7_ILi64EEENS7_ILi256EEEEEELi256ENS_10bfloat16_tEfNS_4arch4Sm80ELb0ELb1ELb0ELb0ELb0ELb0ELb1ELb0EEENS1_21CollectiveEpilogueFwdINS6_IJS8_SA_S9_EEENS6_IJNS7_ILi1EEESI_SI_EEESC_SE_Li256ELb0ELb1ELb0ELb0EEENS1_19SingleTileSchedulerILb0ELb0ELb1ELi128EEEEEEEEEvNT_6ParamsE)
        .other          _ZN7cutlass13device_kernelIN5flash19enable_sm80_to_sm89INS1_16FlashAttnFwdSm80INS1_25CollectiveMainloopFwdSm80ILi8ELi1ELb0EN4cute5tupleIJNS5_1CILi128EEENS7_ILi64EEENS7_ILi256EEEEEELi256ENS_10bfloat16_tEfNS_4arch4Sm80ELb0ELb1ELb0ELb0ELb0ELb0ELb1ELb0EEENS1_21CollectiveEpilogueFwdINS6_IJS8_SA_S9_EEENS6_IJNS7_ILi1EEESI_SI_EEESC_SE_Li256ELb0ELb1ELb0ELb0EEENS1_19SingleTileSchedulerILb0ELb0ELb1ELi128EEEEEEEEEvNT_6ParamsE,@"STO_CUDA_ENTRY STV_DEFAULT"
_ZN7cutlass13device_kernelIN5flash19enable_sm80_to_sm89INS1_16FlashAttnFwdSm80INS1_25CollectiveMainloopFwdSm80ILi8ELi1ELb0EN4cute5tupleIJNS5_1CILi128EEENS7_ILi64EEENS7_ILi256EEEEEELi256ENS_10bfloat16_tEfNS_4arch4Sm80ELb0ELb1ELb0ELb0ELb0ELb0ELb1ELb0EEENS1_21CollectiveEpilogueFwdINS6_IJS8_SA_S9_EEENS6_IJNS7_ILi1EEESI_SI_EEESC_SE_Li256ELb0ELb1ELb0ELb0EEENS1_19SingleTileSchedulerILb0ELb0ELb1ELi128EEEEEEEEEvNT_6ParamsE:
[----:B------:R-:W-:-:S03]  /*0000*/  MOV R1, c[0x0][0x28] ;  /* 0x00000a0000017a02 */ /* 0x000fc60000000f00 */
[----:B------:R-:W1:Y:S01]  /*0010*/  S2R R41, SR_CTAID.Z ;  /* 0x0000000000297919 */ /* 0x000e620000002700 */
[----:B------:R-:W-:Y:S02]  /*0020*/  IADD3 R1, R1, -0x40, RZ ;  /* 0xffffffc001017810 */ /* 0x000fe40007ffe0ff */
[----:B-1----:R-:W-:-:S13]  /*0030*/  ISETP.GE.AND P0, PT, R41, RZ, PT ;  /* 0x000000ff2900720c */ /* 0x002fda0003f06270 */
[----:B------:R-:W-:Y:S05]  /*0040*/  @!P0 EXIT ;  /* 0x000000000000894d */ /* 0x000fea0003800000 */
[----:B------:R-:W1:Y:S01]  /*0050*/  S2R R2, SR_CTAID.X ;  /* 0x0000000000027919 */ /* 0x000e620000002500 */
[----:B------:R-:W-:Y:S02]  /*0060*/  IMAD.MOV.U32 R121, RZ, RZ, c[0x0][0x2c4] ;  /* 0x0000b100ff797624 */ /* 0x000fe400078e00ff */
[----:B------:R-:W-:Y:S01]  /*0070*/  IMAD.MOV.U32 R117, RZ, RZ, 0x1 ;  /* 0x00000001ff757424 */ /* 0x000fe200078e00ff */
[----:B------:R-:W2:Y:S02]  /*0080*/  S2R R113, SR_TID.X ;  /* 0x0000000000717919 */ /* 0x000ea40000002100 */
[----:B------:R-:W-:Y:S02]  /*0090*/  ISETP.NE.AND P1, PT, R121, 0x1, PT ;  /* 0x000000017900780c */ /* 0x000fe40003f25270 */
[----:B------:R-:W-:Y:S01]  /*00a0*/  ISETP.LE.AND P2, PT, R117, c[0x0][0x32c], PT ;  /* 0x0000cb0075007a0c */ /* 0x000fe20003f43270 */
[----:B-1----:R-:W-:-:S04]  /*00b0*/  IMAD.SHL.U32 R4, R2, 0x80, RZ ;  /* 0x0000008002047824 */ /* 0x002fc800078e00ff */
[----:B------:R-:W-:-:S06]  /*00c0*/  IMAD.MOV.U32 R186, RZ, RZ, R4 ;  /* 0x000000ffffba7224 */ /* 0x000fcc00078e0004 */
[----:B------:R-:W-:-:S05]  /*00d0*/  @P1 IADD3 R2, R186, 0x7f, RZ ;  /* 0x0000007fba021810 */ /* 0x000fca0007ffe0ff */
[----:B------:R-:W-:Y:S01]  /*00e0*/  @P1 IMAD.HI.U32 R3, R2, c[0x0][0x2c8], RZ ;  /* 0x0000b20002031a27 */ /* 0x000fe200078e00ff */
[----:B------:R-:W-:Y:S02]  /*00f0*/  IADD3 R2, R4, 0x7f, RZ ;  /* 0x0000007f04027810 */ /* 0x000fe40007ffe0ff */
[----:B------:R-:W-:Y:S02]  /*0100*/  IADD3 R4, R117, -c[0x0][0x168], RZ ;  /* 0x80005a0075047a10 */ /* 0x000fe40007ffe0ff */
[----:B------:R-:W-:-:S04]  /*0110*/  @P1 SHF.R.U32.HI R2, RZ, c[0x0][0x2cc], R3 ;  /* 0x0000b300ff021a19 */ /* 0x000fc80000011603 */
[----:B------:R-:W-:-:S04]  /*0120*/  IADD3 R2, R2, c[0x0][0x1d0], R4 ;  /* 0x0000740002027a10 */ /* 0x000fc80007ffe004 */
[----:B------:R-:W-:Y:S01]  /*0130*/  IADD3 R3, R2, c[0x0][0x328], RZ ;  /* 0x0000ca0002037a10 */ /* 0x000fe20007ffe0ff */
[----:B------:R-:W-:Y:S05]  /*0140*/  @!P2 BRA `(.L_x_868) ;  /* 0x000000f00000a947 */ /* 0x000fea0003800000 */
[C---:B--2---:R-:W-:Y:S02]  /*0150*/  ISETP.GT.AND P0, PT, R2.reuse, RZ, PT ;  /* 0x000000ff0200720c */ /* 0x044fe40003f04270 */
[----:B------:R-:W-:-:S11]  /*0160*/  IADD3 R0, R2, -0x1, RZ ;  /* 0xffffffff02007810 */ /* 0x000fd60007ffe0ff */
[----:B------:R-:W-:Y:S05]  /*0170*/  @P0 BRA `(.L_x_869) ;  /* 0x0000006000000947 */ /* 0x000fea0003800000 */
[----:B------:R-:W-:Y:S01]  /*0180*/  ISETP.NE.AND P0, PT, R117, c[0x0][0x32c], PT ;  /* 0x0000cb0075007a0c */ /* 0x000fe20003f05270 */
[----:B------:R-:W-:-:S12]  /*0190*/  IMAD.MOV R0, RZ, RZ, -R2 ;  /* 0x000000ffff007224 */ /* 0x000fd800078e0a02 */
[----:B------:R-:W-:-:S05]  /*01a0*/  @P0 IMAD.HI.U32 R2, R0, c[0x0][0x330], RZ ;  /* 0x0000cc0000020a27 */ /* 0x000fca00078e00ff */
[----:B------:R-:W-:-:S04]  /*01b0*/  @P0 SHF.R.U32.HI R0, RZ, c[0x0][0x334], R2 ;  /* 0x0000cd00ff000a19 */ /* 0x000fc80000011602 */
[----:B------:R-:W-:Y:S01]  /*01c0*/  LOP3.LUT R0, RZ, R0, RZ, 0x33, !PT ;  /* 0x00000000ff007212 */ /* 0x000fe200078e33ff */
[----:B------:R-:W-:Y:S05]  /*01d0*/  BRA `(.L_x_870) ;  /* 0x0000003000007947 */ /* 0x000fea0003800000 */
.L_x_869:
[----:B------:R-:W-:-:S13]  /*01e0*/  ISETP.NE.AND P0, PT, R117, c[0x0][0x32c], PT ;  /* 0x0000cb0075007a0c */ /* 0x000fda0003f05270 */
[----:B------:R-:W-:-:S05]  /*01f0*/  @P0 IMAD.HI.U32 R2, R0, c[0x0][0x330], RZ ;  /* 0x0000cc0000020a27 */ /* 0x000fca00078e00ff */
[----:B------:R-:W-:Y:S02]  /*0200*/  @P0 SHF.R.U32.HI R0, RZ, c[0x0][0x334], R2 ;  /* 0x0000cd00ff000a19 */ /* 0x000fe40000011602 */
.L_x_870:
[----:B------:R-:W-:-:S05]  /*0210*/  MOV R2, c[0x0][0x32c] ;  /* 0x0000cb0000027a02 */ /* 0x000fca0000000f00 */
[----:B------:R-:W-:-:S05]  /*0220*/  IMAD R0, R0, R2, c[0x0][0x32c] ;  /* 0x0000cb0000007624 */ /* 0x000fca00078e0202 */
[----:B------:R-:W-:-:S03]  /*0230*/  IMNMX R3, R3, R0, PT ;  /* 0x0000000003037217 */ /* 0x000fc60003800200 */
.L_x_868:
[----:B--2---:R-:W-:Y:S01]  /*0240*/  IMAD.MOV.U32 R5, RZ, RZ, 0x3f ;  /* 0x0000003fff057424 */ /* 0x004fe200078e00ff */
[----:B------:R-:W-:Y:S01]  /*0250*/  IADD3 R2, R3, 0x3f, RZ ;  /* 0x0000003f03027810 */ /* 0x000fe20007ffe0ff */
[----:B------:R-:W-:-:S03]  /*0260*/  @P1 IMAD.HI.U32 R3, R186, c[0x0][0x2c8], RZ ;  /* 0x0000b200ba031a27 */ /* 0x000fc600078e00ff */
[----:B------:R-:W-:Y:S01]  /*0270*/  IADD3 R5, R5, c[0x0][0x1d0], RZ ;  /* 0x0000740005057a10 */ /* 0x000fe20007ffe0ff */
[----:B------:R-:W-:Y:S01]  /*0280*/  IMAD.MOV.U32 R7, RZ, RZ, c[0x0][0x1d0] ;  /* 0x00007400ff077624 */ /* 0x000fe200078e00ff */
[----:B------:R-:W-:Y:S01]  /*0290*/  SHF.R.S32.HI R4, RZ, 0x1f, R2 ;  /* 0x0000001fff047819 */ /* 0x000fe20000011402 */
[----:B------:R-:W-:Y:S01]  /*02a0*/  IMAD.MOV.U32 R0, RZ, RZ, R186 ;  /* 0x000000ffff007224 */ /* 0x000fe200078e00ba */
[----:B------:R-:W-:Y:S02]  /*02b0*/  SHF.R.S32.HI R6, RZ, 0x1f, R5 ;  /* 0x0000001fff067819 */ /* 0x000fe40000011405 */
[----:B------:R-:W-:Y:S02]  /*02c0*/  @P1 SHF.R.U32.HI R0, RZ, c[0x0][0x2cc], R3 ;  /* 0x0000b300ff001a19 */ /* 0x000fe40000011603 */
[----:B------:R-:W-:Y:S02]  /*02d0*/  IADD3 R8, R7, -c[0x0][0x168], RZ ;  /* 0x80005a0007087a10 */ /* 0x000fe40007ffe0ff */
[----:B------:R-:W-:-:S02]  /*02e0*/  LEA.HI R2, R4, R2, RZ, 0x6 ;  /* 0x0000000204027211 */ /* 0x000fc400078f30ff */
[----:B------:R-:W-:Y:S01]  /*02f0*/  LEA.HI R4, R6, R5, RZ, 0x6 ;  /* 0x0000000506047211 */ /* 0x000fe200078f30ff */
[----:B------:R-:W-:Y:S01]  /*0300*/  IMAD.IADD R0, R8, 0x1, R0 ;  /* 0x0000000108007824 */ /* 0x000fe200078e0200 */
[----:B------:R-:W-:Y:S02]  /*0310*/  SHF.R.S32.HI R2, RZ, 0x6, R2 ;  /* 0x00000006ff027819 */ /* 0x000fe40000011402 */
[----:B------:R-:W-:Y:S02]  /*0320*/  SHF.R.S32.HI R4, RZ, 0x6, R4 ;  /* 0x00000006ff047819 */ /* 0x000fe40000011404 */
[----:B------:R-:W-:Y:S02]  /*0330*/  IADD3 R3, R0, -c[0x0][0x324], RZ ;  /* 0x8000c90000037a10 */ /* 0x000fe40007ffe0ff */
[----:B------:R-:W-:Y:S01]  /*0340*/  IMNMX R187, R4, R2, PT ;  /* 0x0000000204bb7217 */ /* 0x000fe20003800200 */
[----:B------:R-:W-:Y:S05]  /*0350*/  @!P2 BRA `(.L_x_871) ;  /* 0x000000f00000a947 */ /* 0x000fea0003800000 */
        /* <DEDUP_REMOVED lines=9> */
.L_x_872:
[----:B------:R-:W-:-:S04]  /*03f0*/  MOV R2, c[0x0][0x32c] ;  /* 0x0000cb0000027a02 */ /* 0x000fc80000000f00 */
[----:B------:R-:W-:-:S13]  /*0400*/  ISETP.NE.AND P0, PT, R2, 0x1, PT ;  /* 0x000000010200780c */ /* 0x000fda0003f05270 */
[----:B------:R-:W-:-:S05]  /*0410*/  @P0 IMAD.HI.U32 R2, R0, c[0x0][0x330], RZ ;  /* 0x0000cc0000020a27 */ /* 0x000fca00078e00ff */
[----:B------:R-:W-:-:S05]  /*0420*/  @P0 SHF.R.U32.HI R0, RZ, c[0x0][0x334], R2 ;  /* 0x0000cd00ff000a19 */ /* 0x000fca0000011602 */
.L_x_873:
[----:B------:R-:W-:-:S05]  /*0430*/  IMAD R0, R0, c[0x0][0x32c], RZ ;  /* 0x0000cb0000007a24 */ /* 0x000fca00078e02ff */
[----:B------:R-:W-:-:S04]  /*0440*/  IMNMX R3, R3, R0, !PT ;  /* 0x0000000003037217 */ /* 0x000fc80007800200 */
.L_x_871:
[----:B------:R-:W-:Y:S01]  /*0450*/  SHF.R.S32.HI R0, RZ, 0x1f, R3 ;  /* 0x0000001fff007819 */ /* 0x000fe20000011403 */
[----:B------:R-:W-:Y:S01]  /*0460*/  ULDC.64 UR8, c[0x0][0x118] ;  /* 0x0000460000087ab9 */ /* 0x000fe20000000a00 */
[----:B------:R-:W-:Y:S01]  /*0470*/  PLOP3.LUT P2, PT, PT, PT, PT, 0x80, 0x0 ;  /* 0x000000000000781c */ /* 0x000fe20003f4f070 */
[----:B------:R-:W-:Y:S01]  /*0480*/  CS2R R130, SRZ ;  /* 0x0000000000827805 */ /* 0x000fe2000001ff00 */
[----:B------:R-:W-:Y:S01]  /*0490*/  LEA.HI R0, R0, R3, RZ, 0x6 ;  /* 0x0000000300007211 */ /* 0x000fe200078f30ff */
[----:B------:R-:W-:Y:S01]  /*04a0*/  CS2R R22, SRZ ;  /* 0x0000000000167805 */ /* 0x000fe2000001ff00 */
[----:B------:R-:W-:Y:S01]  /*04b0*/  IMAD.MOV.U32 R128, RZ, RZ, RZ ;  /* 0x000000ffff807224 */ /* 0x000fe200078e00ff */
[----:B------:R-:W-:Y:S01]  /*04c0*/  CS2R R126, SRZ ;  /* 0x00000000007e7805 */ /* 0x000fe2000001ff00 */
[----:B------:R-:W-:Y:S01]  /*04d0*/  SHF.R.S32.HI R0, RZ, 0x6, R0 ;  /* 0x00000006ff007819 */ /* 0x000fe20000011400 */
[----:B------:R-:W-:Y:S01]  /*04e0*/  IMAD.MOV.U32 R124, RZ, RZ, RZ ;  /* 0x000000ffff7c7224 */ /* 0x000fe200078e00ff */
[----:B------:R-:W-:Y:S01]  /*04f0*/  CS2R R122, SRZ ;  /* 0x00000000007a7805 */ /* 0x000fe2000001ff00 */
[----:B------:R-:W-:Y:S01]  /*0500*/  CS2R R24, SRZ ;  /* 0x0000000000187805 */ /* 0x000fe2000001ff00 */
[----:B------:R-:W-:Y:S01]  /*0510*/  IMNMX R232, RZ, R0, !PT ;  /* 0x00000000ffe87217 */ /* 0x000fe20007800200 */
[----:B------:R-:W-:Y:S01]  /*0520*/  CS2R R118, SRZ ;  /* 0x0000000000767805 */ /* 0x000fe2000001ff00 */
[----:B------:R-:W-:Y:S01]  /*0530*/  MOV R120, RZ ;  /* 0x000000ff00787202 */ /* 0x000fe20000000f00 */
[----:B------:R-:W-:Y:S01]  /*0540*/  IMAD.MOV.U32 R116, RZ, RZ, RZ ;  /* 0x000000ffff747224 */ /* 0x000fe200078e00ff */
[----:B------:R-:W-:Y:S01]  /*0550*/  ISETP.GT.AND P0, PT, R187, R232, PT ;  /* 0x000000e8bb00720c */ /* 0x000fe20003f04270 */
[----:B------:R-:W-:Y:S01]  /*0560*/  CS2R R114, SRZ ;  /* 0x0000000000727805 */ /* 0x000fe2000001ff00 */
[----:B------:R-:W-:Y:S01]  /*0570*/  CS2R R26, SRZ ;  /* 0x00000000001a7805 */ /* 0x000fe2000001ff00 */
[----:B------:R-:W-:Y:S01]  /*0580*/  IMAD.MOV.U32 R112, RZ, RZ, RZ ;  /* 0x000000ffff707224 */ /* 0x000fe200078e00ff */
[----:B------:R-:W-:Y:S01]  /*0590*/  CS2R R110, SRZ ;  /* 0x00000000006e7805 */ /* 0x000fe2000001ff00 */
[----:B------:R-:W-:Y:S01]  /*05a0*/  MOV R108, RZ ;  /* 0x000000ff006c7202 */ /* 0x000fe20000000f00 */
        /* <DEDUP_REMOVED lines=60> */
[----:B------:R-:W1:Y:S01]  /*0970*/  S2R R33, SR_CTAID.Y ;  /* 0x0000000000217919 */ /* 0x000e620000002600 */
[----:B------:R-:W-:Y:S01]  /*0980*/  SHF.R.S32.HI R111, RZ, 0x1f, R113 ;  /* 0x0000001fff6f7819 */ /* 0x000fe20000011471 */
[----:B------:R-:W-:Y:S01]  /*0990*/  IMAD R29, R121, c[0x0][0x168], RZ ;  /* 0x00005a00791d7a24 */ /* 0x000fe200078e02ff */
[----:B------:R-:W-:-:S02]  /*09a0*/  SHF.R.S32.HI R30, RZ, 0x1f, R41 ;  /* 0x0000001fff1e7819 */ /* 0x000fc40000011429 */
[CC--:B------:R-:W-:Y:S02]  /*09b0*/  LEA.HI R2, R111.reuse, R113.reuse, RZ, 0x3 ;  /* 0x000000716f027211 */ /* 0x0c0fe400078f18ff */
[----:B------:R-:W-:Y:S02]  /*09c0*/  LEA.HI R19, R111, R113, RZ, 0x6 ;  /* 0x000000716f137211 */ /* 0x000fe400078f30ff */
[----:B------:R-:W-:Y:S02]  /*09d0*/  LOP3.LUT R0, R2, 0xfffffff8, RZ, 0xc0, !PT ;  /* 0xfffffff802007812 */ /* 0x000fe400078ec0ff */
[----:B------:R-:W-:Y:S01]  /*09e0*/  SHF.R.S32.HI R22, RZ, 0x3, R2 ;  /* 0x00000003ff167819 */ /* 0x000fe20000011402 */
[----:B------:R-:W-:Y:S02]  /*09f0*/  IMAD.SHL.U32 R19, R19, 0x8, RZ ;  /* 0x0000000813137824 */ /* 0x000fe400078e00ff */
[----:B------:R-:W-:Y:S02]  /*0a00*/  IMAD.IADD R32, R113, 0x1, -R0 ;  /* 0x0000000171207824 */ /* 0x000fe400078e0a00 */
[----:B------:R-:W-:-:S02]  /*0a10*/  IMAD.IADD R13, R186, 0x1, R22 ;  /* 0x00000001ba0d7824 */ /* 0x000fc400078e0216 */
[----:B------:R-:W-:-:S03]  /*0a20*/  IMAD R0, R32, 0x20, R22 ;  /* 0x0000002020007824 */ /* 0x000fc600078e0216 */
[----:B------:R-:W-:Y:S01]  /*0a30*/  IADD3 R10, R13, 0x40, RZ ;  /* 0x000000400d0a7810 */ /* 0x000fe20007ffe0ff */
[----:B------:R-:W-:Y:S01]  /*0a40*/  IMAD.IADD R4, R186, 0x1, R0 ;  /* 0x00000001ba047824 */ /* 0x000fe200078e0200 */
[----:B-1----:R-:W-:Y:S01]  /*0a50*/  SHF.R.S32.HI R34, RZ, 0x1f, R33 ;  /* 0x0000001fff227819 */ /* 0x002fe20000011421 */
[----:B------:R-:W-:Y:S01]  /*0a60*/  IMAD.WIDE.U32 R6, R33, c[0x0][0x1b8], RZ ;  /* 0x00006e0021067a25 */ /* 0x000fe200078e00ff */
[----:B------:R-:W-:-:S03]  /*0a70*/  ISETP.GE.AND P2, PT, R10, R29, PT ;  /* 0x0000001d0a00720c */ /* 0x000fc60003f46270 */
[----:B------:R-:W-:Y:S02]  /*0a80*/  IMAD R2, R34, c[0x0][0x1b8], RZ ;  /* 0x00006e0022027a24 */ /* 0x000fe400078e02ff */
[----:B------:R-:W-:-:S04]  /*0a90*/  @P1 IMAD.HI.U32 R5, R4, c[0x0][0x2c8], RZ ;  /* 0x0000b20004051a27 */ /* 0x000fc800078e00ff */
[----:B------:R-:W-:Y:S02]  /*0aa0*/  IMAD R2, R33, c[0x0][0x1bc], R2 ;  /* 0x00006f0021027a24 */ /* 0x000fe400078e0202 */
[----:B------:R-:W-:Y:S01]  /*0ab0*/  IMAD.MOV.U32 R0, RZ, RZ, R4 ;  /* 0x000000ffff007224 */ /* 0x000fe200078e0004 */
[----:B------:R-:W-:Y:S01]  /*0ac0*/  @P1 SHF.R.U32.HI R0, RZ, c[0x0][0x2cc], R5 ;  /* 0x0000b300ff001a19 */ /* 0x000fe20000011605 */
[----:B------:R-:W-:Y:S02]  /*0ad0*/  IMAD.IADD R3, R7, 0x1, R2 ;  /* 0x0000000107037824 */ /* 0x000fe400078e0202 */
[----:B------:R-:W-:Y:S02]  /*0ae0*/  IMAD R7, R30, c[0x0][0x1c0], RZ ;  /* 0x000070001e077a24 */ /* 0x000fe400078e02ff */
[----:B------:R-:W-:Y:S01]  /*0af0*/  IMAD.MOV.U32 R2, RZ, RZ, R6 ;  /* 0x000000ffff027224 */ /* 0x000fe200078e0006 */
[----:B------:R-:W-:Y:S01]  /*0b00*/  SHF.R.S32.HI R6, RZ, 0x1f, R0 ;  /* 0x0000001fff067819 */ /* 0x000fe20000011400 */
[----:B------:R-:W-:-:S02]  /*0b10*/  IMAD R7, R41, c[0x0][0x1c4], R7 ;  /* 0x0000710029077a24 */ /* 0x000fc400078e0207 */
[----:B------:R-:W-:-:S04]  /*0b20*/  IMAD.WIDE.U32 R2, R41, c[0x0][0x1c0], R2 ;  /* 0x0000700029027a25 */ /* 0x000fc800078e0002 */
[----:B------:R-:W-:Y:S02]  /*0b30*/  IMAD.MOV R5, RZ, RZ, -R0 ;  /* 0x000000ffff057224 */ /* 0x000fe400078e0a00 */
[----:B------:R-:W-:Y:S02]  /*0b40*/  IMAD.IADD R3, R3, 0x1, R7 ;  /* 0x0000000103037824 */ /* 0x000fe400078e0207 */
[----:B------:R-:W-:Y:S02]  /*0b50*/  IMAD R5, R5, c[0x0][0x2c4], R4 ;  /* 0x0000b10005057a24 */ /* 0x000fe400078e0204 */
[----:B------:R-:W-:Y:S02]  /*0b60*/  IMAD R6, R6, c[0x0][0x1b0], RZ ;  /* 0x00006c0006067a24 */ /* 0x000fe400078e02ff */
[----:B------:R-:W-:Y:S01]  /*0b70*/  IMAD.WIDE.U32 R2, R0, c[0x0][0x1b0], R2 ;  /* 0x00006c0000027a25 */ /* 0x000fe200078e0002 */
[----:B------:R-:W-:-:S03]  /*0b80*/  SHF.R.S32.HI R4, RZ, 0x1f, R5 ;  /* 0x0000001fff047819 */ /* 0x000fc60000011405 */
[----:B------:R-:W-:-:S04]  /*0b90*/  IMAD R0, R0, c[0x0][0x1b4], R6 ;  /* 0x00006d0000007a24 */ /* 0x000fc800078e0206 */
[----:B------:R-:W-:Y:S02]  /*0ba0*/  IMAD.IADD R3, R3, 0x1, R0 ;  /* 0x0000000103037824 */ /* 0x000fe400078e0200 */
[----:B------:R-:W-:Y:S02]  /*0bb0*/  IMAD R0, R4, c[0x0][0x1a8], RZ ;  /* 0x00006a0004007a24 */ /* 0x000fe400078e02ff */
[----:B------:R-:W-:-:S04]  /*0bc0*/  IMAD.WIDE.U32 R2, R5, c[0x0][0x1a8], R2 ;  /* 0x00006a0005027a25 */ /* 0x000fc800078e0002 */
[----:B------:R-:W-:Y:S01]  /*0bd0*/  IMAD R0, R5, c[0x0][0x1ac], R0 ;  /* 0x00006b0005007a24 */ /* 0x000fe200078e0200 */
[----:B------:R-:W-:-:S03]  /*0be0*/  LEA R12, P0, R2, c[0x0][0x160], 0x1 ;  /* 0x00005800020c7a11 */ /* 0x000fc600078008ff */
[----:B------:R-:W-:Y:S02]  /*0bf0*/  IMAD.IADD R0, R3, 0x1, R0 ;  /* 0x0000000103007824 */ /* 0x000fe400078e0200 */
[----:B------:R-:W1:Y:S01]  /*0c00*/  SHFL.IDX PT, R8, R12, RZ, 0x181f ;  /* 0x00181fff0c087589 */ /* 0x000e6200000e0000 */
[----:B------:R-:W-:Y:S02]  /*0c10*/  IMAD.SHL.U32 R3, R22, 0x40, RZ ;  /* 0x0000004016037824 */ /* 0x000fe400078e00ff */
[----:B------:R-:W-:Y:S01]  /*0c20*/  LEA.HI.X R0, R2, c[0x0][0x164], R0, 0x1, P0 ;  /* 0x0000590002007a11 */ /* 0x000fe200000f0c00 */
[----:B------:R-:W-:Y:S01]  /*0c30*/  SHFL.IDX PT, R6, R12, 0x1, 0x181f ;  /* 0x00381f000c067f89 */ /* 0x000fe200000e0000 */
[C---:B------:R-:W-:Y:S02]  /*0c40*/  IADD3 R2, R13.reuse, 0x20, RZ ;  /* 0x000000200d027810 */ /* 0x040fe40007ffe0ff */
[-C--:B------:R-:W-:Y:S01]  /*0c50*/  ISETP.GE.AND P0, PT, R13, R29.reuse, PT ;  /* 0x0000001d0d00720c */ /* 0x080fe20003f06270 */
[----:B------:R-:W2:Y:S01]  /*0c60*/  SHFL.IDX PT, R9, R0, RZ, 0x181f ;  /* 0x00181fff00097589 */ /* 0x000ea200000e0000 */
[----:B------:R-:W-:Y:S01]  /*0c70*/  ISETP.GE.AND P3, PT, R2, R29, PT ;  /* 0x0000001d0200720c */ /* 0x000fe20003f66270 */
[----:B------:R-:W-:Y:S01]  /*0c80*/  IMAD.SHL.U32 R2, R32, 0x8, RZ ;  /* 0x0000000820027824 */ /* 0x000fe200078e00ff */
[----:B------:R-:W-:Y:S01]  /*0c90*/  LOP3.LUT R3, R3, 0x1c0, RZ, 0xc0, !PT ;  /* 0x000001c003037812 */ /* 0x000fe200078ec0ff */
[----:B------:R-:W3:Y:S03]  /*0ca0*/  SHFL.IDX PT, R7, R0, 0x1, 0x181f ;  /* 0x00381f0000077f89 */ /* 0x000ee600000e0000 */
[----:B------:R-:W-:Y:S01]  /*0cb0*/  LOP3.LUT R14, R3, 0x38, R2, 0xf8, !PT ;  /* 0x00000038030e7812 */ /* 0x000fe200078ef802 */
[----:B------:R-:W4:Y:S01]  /*0cc0*/  SHFL.IDX PT, R4, R12, 0x2, 0x181f ;  /* 0x00581f000c047f89 */ /* 0x000f2200000e0000 */
[----:B------:R-:W-:-:S02]  /*0cd0*/  SHF.R.U32.HI R11, RZ, 0x3, R3 ;  /* 0x00000003ff0b7819 */ /* 0x000fc40000011603 */
[----:B------:R-:W-:Y:S01]  /*0ce0*/  ISETP.GE.AND P5, PT, R2, c[0x0][0x198], PT ;  /* 0x0000660002007a0c */ /* 0x000fe20003fa6270 */
[----:B------:R-:W5:Y:S01]  /*0cf0*/  SHFL.IDX PT, R5, R0, 0x2, 0x181f ;  /* 0x00581f0000057f89 */ /* 0x000f6200000e0000 */
[----:B------:R-:W-:Y:S02]  /*0d00*/  LOP3.LUT R18, R14, R11, RZ, 0x3c, !PT ;  /* 0x0000000b0e127212 */ /* 0x000fe400078e3cff */
[----:B------:R-:W-:Y:S02]  /*0d10*/  SHF.R.S32.HI R3, RZ, 0x1f, R2 ;  /* 0x0000001fff037819 */ /* 0x000fe40000011402 */
[----:B------:R-:W-:Y:S02]  /*0d20*/  LOP3.LUT R19, R18, 0xfffffe00, R19, 0xf8, !PT ;  /* 0xfffffe0012137812 */ /* 0x000fe400078ef813 */
[C---:B-1----:R-:W-:Y:S02]  /*0d30*/  @!P0 LEA R10, P1, R2.reuse, R8, 0x1 ;  /* 0x00000008020a8211 */ /* 0x042fe400078208ff */
[C---:B------:R-:W-:Y:S01]  /*0d40*/  IADD3 R28, R2.reuse, 0x40, RZ ;  /* 0x00000040021c7810 */ /* 0x040fe20007ffe0ff */
[----:B------:R-:W-:Y:S01]  /*0d50*/  IMAD.SHL.U32 R233, R19, 0x2, RZ ;  /* 0x0000000213e97824 */ /* 0x000fe200078e00ff */
[----:B------:R-:W-:-:S02]  /*0d60*/  IADD3 R27, R2, 0x80, RZ ;  /* 0x00000080021b7810 */ /* 0x000fc40007ffe0ff */
[C---:B------:R-:W-:Y:S02]  /*0d70*/  IADD3 R26, R2.reuse, 0xc0, RZ ;  /* 0x000000c0021a7810 */ /* 0x040fe40007ffe0ff */
[----:B--2---:R-:W-:Y:S02]  /*0d80*/  @!P0 LEA.HI.X R11, R2, R9, R3, 0x1, P1 ;  /* 0x00000009020b8211 */ /* 0x004fe400008f0c03 */
[----:B------:R-:W-:Y:S02]  /*0d90*/  @!P0 SHF.R.S32.HI R15, RZ, 0x1f, R28 ;  /* 0x0000001fff0f8819 */ /* 0x000fe4000001141c */
[----:B------:R-:W-:Y:S01]  /*0da0*/  @!P0 SHF.R.S32.HI R14, RZ, 0x1f, R27 ;  /* 0x0000001fff0e8819 */ /* 0x000fe2000001141b */
[----:B------:R1:W-:Y:S01]  /*0db0*/  @!P0 LDGSTS.E.BYPASS.LTC128B.128 [R233+0x10100], [R10.64], !P5 ;  /* 0x101000000ae98fae */ /* 0x0003e2000e901d48 */
[----:B------:R-:W-:Y:S02]  /*0dc0*/  @!P0 SHF.R.S32.HI R16, RZ, 0x1f, R26 ;  /* 0x0000001fff108819 */ /* 0x000fe4000001141a */
[----:B------:R-:W-:-:S02]  /*0dd0*/  @!P0 LEA.HI R17, R15, R28, RZ, 0x3 ;  /* 0x0000001c0f118211 */ /* 0x000fc400078f18ff */
[----:B------:R-:W-:Y:S02]  /*0de0*/  P2R R23, PR, RZ, 0x20 ;  /* 0x00000020ff177803 */ /* 0x000fe40000000000 */
[----:B------:R-:W-:Y:S02]  /*0df0*/  ISETP.GE.AND P4, PT, R28, c[0x0][0x198], PT ;  /* 0x000066001c007a0c */ /* 0x000fe40003f86270 */
[----:B------:R-:W-:Y:S02]  /*0e00*/  @!P0 LEA.HI R15, R14, R27, RZ, 0x3 ;  /* 0x0000001b0e0f8211 */ /* 0x000fe400078f18ff */
[----:B------:R-:W-:Y:S02]  /*0e10*/  ISETP.GE.AND P5, PT, R27, c[0x0][0x198], PT ;  /* 0x000066001b007a0c */ /* 0x000fe40003fa6270 */
[----:B------:R-:W-:Y:S02]  /*0e20*/  @!P0 LEA.HI R14, R16, R26, RZ, 0x3 ;  /* 0x0000001a100e8211 */ /* 0x000fe400078f18ff */
[----:B------:R-:W-:-:S02]  /*0e30*/  @!P0 LOP3.LUT R16, R17, 0xfffffff8, RZ, 0xc0, !PT ;  /* 0xfffffff811108812 */ /* 0x000fc400078ec0ff */
[----:B------:R-:W-:Y:S02]  /*0e40*/  @!P0 LOP3.LUT R15, R15, 0xfffffff8, RZ, 0xc0, !PT ;  /* 0xfffffff80f0f8812 */ /* 0x000fe400078ec0ff */
[----:B------:R-:W-:Y:S01]  /*0e50*/  @!P0 LOP3.LUT R18, R14, 0xfffffff8, RZ, 0xc0, !PT ;  /* 0xfffffff80e128812 */ /* 0x000fe200078ec0ff */
[--C-:B------:R-:W-:Y:S01]  /*0e60*/  @!P0 IMAD.WIDE R16, R16, 0x2, R8.reuse ;  /* 0x0000000210108825 */ /* 0x100fe200078e0208 */
[----:B------:R-:W-:Y:S02]  /*0e70*/  @!P3 LEA R20, P1, R2, R6, 0x1 ;  /* 0x000000060214b211 */ /* 0x000fe400078208ff */
[----:B------:R-:W-:Y:S01]  /*0e80*/  ISETP.GE.AND P6, PT, R26, c[0x0][0x198], PT ;  /* 0x000066001a007a0c */ /* 0x000fe20003fc6270 */
[----:B------:R-:W-:Y:S01]  /*0e90*/  @!P0 IMAD.WIDE R14, R15, 0x2, R8 ;  /* 0x000000020f0e8825 */ /* 0x000fe200078e0208 */
[----:B------:R2:W-:Y:S01]  /*0ea0*/  @!P0 LDGSTS.E.BYPASS.LTC128B.128 [R233+0x14100], [R16.64], !P4 ;  /* 0x1410000010e98fae */ /* 0x0005e2000e101d48 */
[C---:B---3--:R-:W-:Y:S02]  /*0eb0*/  @!P3 LEA.HI.X R21, R2.reuse, R7, R3, 0x1, P1 ;  /* 0x000000070215b211 */ /* 0x048fe400008f0c03 */
[----:B----4-:R-:W-:Y:S01]  /*0ec0*/  @!P2 LEA R24, P1, R2, R4, 0x1 ;  /* 0x000000040218a211 */ /* 0x010fe200078208ff */
[----:B------:R3:W-:Y:S01]  /*0ed0*/  @!P0 LDGSTS.E.BYPASS.LTC128B.128 [R233+0x18100], [R14.64], !P5 ;  /* 0x181000000ee98fae */ /* 0x0007e2000e901d48 */
[----:B------:R-:W-:-:S02]  /*0ee0*/  @!P0 IMAD.WIDE R8, R18, 0x2, R8 ;  /* 0x0000000212088825 */ /* 0x000fc400078e0208 */
[----:B-----5:R-:W-:-:S04]  /*0ef0*/  @!P2 LEA.HI.X R25, R2, R5, R3, 0x1, P1 ;  /* 0x000000050219a211 */ /* 0x020fc800008f0c03 */
[----:B------:R4:W-:Y:S04]  /*0f00*/  @!P0 LDGSTS.E.BYPASS.LTC128B.128 [R233+0x1c100], [R8.64], !P6 ;  /* 0x1c10000008e98fae */ /* 0x0009e8000f101d48 */
[----:B---3--:R-:W3:Y:S04]  /*0f10*/  SHFL.IDX PT, R14, R12, 0x3, 0x181f ;  /* 0x00781f000c0e7f89 */ /* 0x008ee800000e0000 */
[----:B------:R5:W2:Y:S01]  /*0f20*/  SHFL.IDX PT, R15, R0, 0x3, 0x181f ;  /* 0x00781f00000f7f89 */ /* 0x000aa200000e0000 */
[----:B----4-:R-:W-:Y:S02]  /*0f30*/  @!P3 SHF.R.S32.HI R9, RZ, 0x1f, R28 ;  /* 0x0000001fff09b819 */ /* 0x010fe4000001141c */
[----:B------:R-:W-:-:S02]  /*0f40*/  @!P3 SHF.R.S32.HI R8, RZ, 0x1f, R27 ;  /* 0x0000001fff08b819 */ /* 0x000fc4000001141b */
[----:B------:R-:W-:Y:S02]  /*0f50*/  @!P3 LEA.HI R9, R9, R28, RZ, 0x3 ;  /* 0x0000001c0909b211 */ /* 0x000fe400078f18ff */
[----:B------:R-:W-:Y:S02]  /*0f60*/  @!P3 LEA.HI R8, R8, R27, RZ, 0x3 ;  /* 0x0000001b0808b211 */ /* 0x000fe400078f18ff */
[----:B-1----:R-:W-:Y:S02]  /*0f70*/  @!P3 LOP3.LUT R10, R9, 0xfffffff8, RZ, 0xc0, !PT ;  /* 0xfffffff8090ab812 */ /* 0x002fe400078ec0ff */
[----:B------:R-:W-:-:S03]  /*0f80*/  @!P3 LOP3.LUT R8, R8, 0xfffffff8, RZ, 0xc0, !PT ;  /* 0xfffffff80808b812 */ /* 0x000fc600078ec0ff */
[----:B------:R-:W-:-:S04]  /*0f90*/  @!P3 IMAD.WIDE R10, R10, 0x2, R6 ;  /* 0x000000020a0ab825 */ /* 0x000fc800078e0206 */
[----:B------:R-:W-:Y:S01]  /*0fa0*/  @!P3 IMAD.WIDE R8, R8, 0x2, R6 ;  /* 0x000000020808b825 */ /* 0x000fe200078e0206 */
[----:B-----5:R-:W-:-:S04]  /*0fb0*/  IADD3 R0, R13, 0x60, RZ ;  /* 0x000000600d007810 */ /* 0x020fc80007ffe0ff */
[----:B------:R-:W-:Y:S02]  /*0fc0*/  ISETP.GE.AND P1, PT, R0, R29, PT ;  /* 0x0000001d0000720c */ /* 0x000fe40003f26270 */
[----:B------:R-:W-:-:S04]  /*0fd0*/  @!P3 SHF.R.S32.HI R0, RZ, 0x1f, R26 ;  /* 0x0000001fff00b819 */ /* 0x000fc8000001141a */
[----:B------:R-:W-:-:S04]  /*0fe0*/  @!P3 LEA.HI R0, R0, R26, RZ, 0x3 ;  /* 0x0000001a0000b211 */ /* 0x000fc800078f18ff */
[----:B------:R-:W-:-:S03]  /*0ff0*/  @!P3 LOP3.LUT R0, R0, 0xfffffff8, RZ, 0xc0, !PT ;  /* 0xfffffff80000b812 */ /* 0x000fc600078ec0ff */
[----:B---3--:R-:W-:Y:S02]  /*1000*/  @!P1 LEA R12, P0, R2, R14, 0x1 ;  /* 0x0000000e020c9211 */ /* 0x008fe400078008ff */
[----:B------:R-:W-:Y:S01]  /*1010*/  @!P3 IMAD.WIDE R6, R0, 0x2, R6 ;  /* 0x000000020006b825 */ /* 0x000fe200078e0206 */
[----:B------:R-:W-:Y:S02]  /*1020*/  @!P2 SHF.R.S32.HI R0, RZ, 0x1f, R26 ;  /* 0x0000001fff00a819 */ /* 0x000fe4000001141a */
[----:B--2---:R-:W-:Y:S02]  /*1030*/  @!P1 LEA.HI.X R13, R2, R15, R3, 0x1, P0 ;  /* 0x0000000f020d9211 */ /* 0x004fe400000f0c03 */
[----:B------:R-:W-:Y:S02]  /*1040*/  ISETP.NE.AND P0, PT, R23, RZ, PT ;  /* 0x000000ff1700720c */ /* 0x000fe40003f05270 */
[----:B------:R-:W-:-:S04]  /*1050*/  @!P2 LEA.HI R0, R0, R26, RZ, 0x3 ;  /* 0x0000001a0000a211 */ /* 0x000fc800078f18ff */
[----:B------:R-:W-:-:S07]  /*1060*/  @!P2 LOP3.LUT R0, R0, 0xfffffff8, RZ, 0xc0, !PT ;  /* 0xfffffff80000a812 */ /* 0x000fce00078ec0ff */
[----:B------:R1:W-:Y:S04]  /*1070*/  @!P3 LDGSTS.E.BYPASS.LTC128B.128 [R233+0x11100], [R20.64], !P0 ;  /* 0x1110000014e9bfae */ /* 0x0003e8000c101d48 */
[----:B------:R2:W-:Y:S04]  /*1080*/  @!P3 LDGSTS.E.BYPASS.LTC128B.128 [R233+0x15100], [R10.64], !P4 ;  /* 0x151000000ae9bfae */ /* 0x0005e8000e101d48 */
[----:B------:R3:W-:Y:S04]  /*1090*/  @!P3 LDGSTS.E.BYPASS.LTC128B.128 [R233+0x19100], [R8.64], !P5 ;  /* 0x1910000008e9bfae */ /* 0x0007e8000e901d48 */
[----:B------:R4:W-:Y:S04]  /*10a0*/  @!P3 LDGSTS.E.BYPASS.LTC128B.128 [R233+0x1d100], [R6.64], !P6 ;  /* 0x1d10000006e9bfae */ /* 0x0009e8000f101d48 */
[----:B------:R5:W-:Y:S01]  /*10b0*/  @!P2 LDGSTS.E.BYPASS.LTC128B.128 [R233+0x12100], [R24.64], !P0 ;  /* 0x1210000018e9afae */ /* 0x000be2000c101d48 */
[----:B----4-:R-:W-:-:S02]  /*10c0*/  @!P2 SHF.R.S32.HI R7, RZ, 0x1f, R28 ;  /* 0x0000001fff07a819 */ /* 0x010fc4000001141c */
[----:B------:R-:W-:Y:S02]  /*10d0*/  @!P2 SHF.R.S32.HI R6, RZ, 0x1f, R27 ;  /* 0x0000001fff06a819 */ /* 0x000fe4000001141b */
[----:B------:R-:W-:Y:S02]  /*10e0*/  @!P2 LEA.HI R7, R7, R28, RZ, 0x3 ;  /* 0x0000001c0707a211 */ /* 0x000fe400078f18ff */
[----:B------:R-:W-:Y:S02]  /*10f0*/  @!P2 LEA.HI R6, R6, R27, RZ, 0x3 ;  /* 0x0000001b0606a211 */ /* 0x000fe400078f18ff */
[----:B---3--:R-:W-:Y:S02]  /*1100*/  @!P2 LOP3.LUT R8, R7, 0xfffffff8, RZ, 0xc0, !PT ;  /* 0xfffffff80708a812 */ /* 0x008fe400078ec0ff */
[----:B------:R-:W-:-:S03]  /*1110*/  @!P2 LOP3.LUT R6, R6, 0xfffffff8, RZ, 0xc0, !PT ;  /* 0xfffffff80606a812 */ /* 0x000fc600078ec0ff */
[----:B------:R-:W-:-:S04]  /*1120*/  @!P2 IMAD.WIDE R8, R8, 0x2, R4 ;  /* 0x000000020808a825 */ /* 0x000fc800078e0204 */
[--C-:B------:R-:W-:Y:S01]  /*1130*/  @!P2 IMAD.WIDE R6, R6, 0x2, R4.reuse ;  /* 0x000000020606a825 */ /* 0x100fe200078e0204 */
[----:B------:R3:W-:Y:S03]  /*1140*/  @!P2 LDGSTS.E.BYPASS.LTC128B.128 [R233+0x16100], [R8.64], !P4 ;  /* 0x1610000008e9afae */ /* 0x0007e6000e101d48 */
[----:B------:R-:W-:Y:S01]  /*1150*/  @!P2 IMAD.WIDE R4, R0, 0x2, R4 ;  /* 0x000000020004a825 */ /* 0x000fe200078e0204 */
[----:B------:R4:W-:Y:S04]  /*1160*/  @!P2 LDGSTS.E.BYPASS.LTC128B.128 [R233+0x1a100], [R6.64], !P5 ;  /* 0x1a10000006e9afae */ /* 0x0009e8000e901d48 */
[----:B------:R1:W-:Y:S01]  /*1170*/  @!P2 LDGSTS.E.BYPASS.LTC128B.128 [R233+0x1e100], [R4.64], !P6 ;  /* 0x1e10000004e9afae */ /* 0x0003e2000f101d48 */
[----:B------:R-:W-:-:S02]  /*1180*/  ISETP.NE.U32.AND P2, PT, RZ, c[0x0][0x340], PT ;  /* 0x0000d000ff007a0c */ /* 0x000fc40003f45070 */
[----:B------:R-:W-:Y:S01]  /*1190*/  @!P1 SHF.R.S32.HI R0, RZ, 0x1f, R27 ;  /* 0x0000001fff009819 */ /* 0x000fe2000001141b */
[----:B------:R2:W-:Y:S01]  /*11a0*/  @!P1 LDGSTS.E.BYPASS.LTC128B.128 [R233+0x13100], [R12.64], !P0 ;  /* 0x131000000ce99fae */ /* 0x0005e2000c101d48 */
[----:B------:R-:W-:-:S13]  /*11b0*/  ISETP.NE.AND.EX P2, PT, RZ, c[0x0][0x344], PT, P2 ;  /* 0x0000d100ff007a0c */ /* 0x000fda0003f45320 */
[----:B-1----:R-:W-:-:S04]  /*11c0*/  @P2 IMAD.MOV.U32 R4, RZ, RZ, 0x4 ;  /* 0x00000004ff042424 */ /* 0x002fc800078e00ff */
[----:B------:R-:W-:-:S05]  /*11d0*/  @P2 IMAD.WIDE R4, R41, R4, c[0x0][0x340] ;  /* 0x0000d00029042625 */ /* 0x000fca00078e0204 */
[----:B---3--:R1:W3:Y:S01]  /*11e0*/  @P2 LDG.E R8, [R4.64] ;  /* 0x0000000804082981 */ /* 0x0082e2000c1e1900 */
[----:B------:R-:W-:Y:S01]  /*11f0*/  @!P1 LEA.HI R0, R0, R27, RZ, 0x3 ;  /* 0x0000001b00009211 */ /* 0x000fe200078f18ff */
[----:B------:R-:W-:Y:S01]  /*1200*/  IMAD.MOV.U32 R29, RZ, RZ, c[0x0][0x1e0] ;  /* 0x00007800ff1d7624 */ /* 0x000fe200078e00ff */
[----:B------:R-:W-:Y:S01]  /*1210*/  IADD3 R21, R187, -0x1, RZ ;  /* 0xffffffffbb157810 */ /* 0x000fe20007ffe0ff */
[----:B------:R-:W-:Y:S01]  /*1220*/  IMAD.MOV.U32 R31, RZ, RZ, 0x6 ;  /* 0x00000006ff1f7424 */ /* 0x000fe200078e00ff */
[----:B------:R-:W-:Y:S01]  /*1230*/  @!P1 LOP3.LUT R0, R0, 0xfffffff8, RZ, 0xc0, !PT ;  /* 0xfffffff800009812 */ /* 0x000fe200078ec0ff */
[C---:B--2---:R-:W-:Y:S01]  /*1240*/  IMAD R12, R34.reuse, c[0x0][0x1e8], RZ ;  /* 0x00007a00220c7a24 */ /* 0x044fe200078e02ff */
[----:B------:R-:W-:Y:S01]  /*1250*/  ISETP.GT.AND P0, PT, R21, R232, PT ;  /* 0x000000e81500720c */ /* 0x000fe20003f04270 */
[----:B------:R-:W-:Y:S01]  /*1260*/  IMAD R16, R34, c[0x0][0x210], RZ ;  /* 0x0000840022107a24 */ /* 0x000fe200078e02ff */
[----:B-----5:R-:W-:Y:S01]  /*1270*/  LEA.HI R24, R111, R113, RZ, 0x4 ;  /* 0x000000716f187211 */ /* 0x020fe200078f20ff */
[----:B----4-:R-:W-:Y:S01]  /*1280*/  @!P1 IMAD.WIDE R6, R0, 0x2, R14 ;  /* 0x0000000200069825 */ /* 0x010fe200078e020e */
[----:B------:R-:W-:Y:S01]  /*1290*/  SHF.L.U64.HI R25, R29, R31, c[0x0][0x1e4] ;  /* 0x000079001d197619 */ /* 0x000fe2000001021f */
[----:B------:R-:W-:Y:S01]  /*12a0*/  ULDC UR6, c[0x0][0x324] ;  /* 0x0000c90000067ab9 */ /* 0x000fe20000000800 */
[----:B------:R-:W-:Y:S01]  /*12b0*/  SHF.R.S32.HI R19, RZ, 0x4, R24 ;  /* 0x00000004ff137819 */ /* 0x000fe20000011418 */
[----:B------:R-:W-:Y:S01]  /*12c0*/  IMAD.SHL.U32 R20, R22, 0x8, RZ ;  /* 0x0000000816147824 */ /* 0x000fe200078e00ff */
[----:B------:R-:W-:Y:S01]  /*12d0*/  LOP3.LUT P3, RZ, R32, 0x2, RZ, 0xc0, !PT ;  /* 0x0000000220ff7812 */ /* 0x000fe2000786c0ff */
[C---:B------:R-:W-:Y:S01]  /*12e0*/  IMAD R12, R33.reuse, c[0x0][0x1ec], R12 ;  /* 0x00007b00210c7a24 */ /* 0x040fe200078e020c */
[----:B------:R-:W-:Y:S01]  /*12f0*/  LEA.HI R13, R24, R19, RZ, 0x1 ;  /* 0x00000013180d7211 */ /* 0x000fe200078f08ff */
[----:B------:R-:W-:Y:S01]  /*1300*/  IMAD R16, R33, c[0x0][0x214], R16 ;  /* 0x0000850021107a24 */ /* 0x000fe200078e0210 */
[----:B------:R-:W-:Y:S01]  /*1310*/  LEA.HI R110, R111, R113, RZ, 0x5 ;  /* 0x000000716f6e7211 */ /* 0x000fe200078f28ff */
[----:B------:R-:W-:Y:S01]  /*1320*/  IMAD.SHL.U32 R106, R21, 0x40, RZ ;  /* 0x00000040156a7824 */ /* 0x000fe200078e00ff */
[----:B------:R-:W-:Y:S01]  /*1330*/  @P0 IADD3 R17, R187, -0x2, RZ ;  /* 0xfffffffebb110810 */ /* 0x000fe20007ffe0ff */
[----:B------:R-:W-:Y:S01]  /*1340*/  IMAD.SHL.U32 R35, R29, 0x20, RZ ;  /* 0x000000201d237824 */ /* 0x000fe200078e00ff */
[----:B------:R-:W-:Y:S01]  /*1350*/  LOP3.LUT R13, R13, 0xfffffffe, RZ, 0xc0, !PT ;  /* 0xfffffffe0d0d7812 */ /* 0x000fe200078ec0ff */
[----:B------:R-:W-:Y:S01]  /*1360*/  ULOP3.LUT UR6, URZ, UR6, URZ, 0x33, !UPT ;  /* 0x000000063f067292 */ /* 0x000fe2000f8e333f */
[----:B-1----:R-:W-:-:S02]  /*1370*/  @!P1 SHF.R.S32.HI R4, RZ, 0x1f, R28 ;  /* 0x0000001fff049819 */ /* 0x002fc4000001141c */
[----:B------:R-:W-:Y:S02]  /*1380*/  @P0 SHF.R.S32.HI R11, RZ, 0x1f, R17 ;  /* 0x0000001fff0b0819 */ /* 0x000fe40000011411 */
[----:B------:R-:W-:Y:S02]  /*1390*/  @!P1 LEA.HI R4, R4, R28, RZ, 0x3 ;  /* 0x0000001c04049211 */ /* 0x000fe400078f18ff */
[----:B------:R-:W-:Y:S02]  /*13a0*/  IADD3 R18, -R106, c[0x0][0x1d0], -R22 ;  /* 0x000074006a127a10 */ /* 0x000fe40007ffe916 */
[----:B------:R-:W-:Y:S02]  /*13b0*/  @!P1 LOP3.LUT R4, R4, 0xfffffff8, RZ, 0xc0, !PT ;  /* 0xfffffff804049812 */ /* 0x000fe400078ec0ff */
[----:B------:R-:W-:-:S03]  /*13c0*/  SHF.R.S32.HI R107, RZ, 0x5, R110 ;  /* 0x00000005ff6b7819 */ /* 0x000fc6000001146e */
[----:B------:R-:W-:-:S05]  /*13d0*/  @!P1 IMAD.WIDE R4, R4, 0x2, R14 ;  /* 0x0000000204049825 */ /* 0x000fca00078e020e */
[----:B------:R3:W-:Y:S01]  /*13e0*/  @!P1 LDGSTS.E.BYPASS.LTC128B.128 [R233+0x17100], [R4.64], !P4 ;  /* 0x1710000004e99fae */ /* 0x0007e2000e101d48 */
[----:B------:R-:W-:-:S03]  /*13f0*/  ISETP.GE.AND P4, PT, R18, 0x1, PT ;  /* 0x000000011200780c */ /* 0x000fc60003f86270 */
[----:B------:R1:W-:Y:S01]  /*1400*/  @!P1 LDGSTS.E.BYPASS.LTC128B.128 [R233+0x1b100], [R6.64], !P5 ;  /* 0x1b10000006e99fae */ /* 0x0003e2000e901d48 */
[----:B------:R-:W-:Y:S02]  /*1410*/  ISETP.GE.AND P5, PT, R27, c[0x0][0x1d4], PT ;  /* 0x000075001b007a0c */ /* 0x000fe40003fa6270 */
[----:B-1----:R-:W-:-:S05]  /*1420*/  SHF.R.S32.HI R6, RZ, 0x1f, R22 ;  /* 0x0000001fff067819 */ /* 0x002fca0000011416 */
[C---:B------:R-:W-:Y:S02]  /*1430*/  IMAD R0, R6.reuse, c[0x0][0x1e0], RZ ;  /* 0x0000780006007a24 */ /* 0x040fe400078e02ff */
[----:B------:R-:W-:Y:S02]  /*1440*/  IMAD R6, R6, c[0x0][0x208], RZ ;  /* 0x0000820006067a24 */ /* 0x000fe400078e02ff */
[C---:B------:R-:W-:Y:S02]  /*1450*/  IMAD R0, R22.reuse, c[0x0][0x1e4], R0 ;  /* 0x0000790016007a24 */ /* 0x040fe400078e0200 */
[C---:B------:R-:W-:Y:S02]  /*1460*/  IMAD R10, R22.reuse, c[0x0][0x20c], R6 ;  /* 0x00008300160a7a24 */ /* 0x040fe400078e0206 */
[----:B------:R-:W-:-:S04]  /*1470*/  IMAD.WIDE.U32 R6, R22, c[0x0][0x208], R2 ;  /* 0x0000820016067a25 */ /* 0x000fc800078e0002 */
[----:B------:R-:W-:Y:S01]  /*1480*/  IMAD.IADD R7, R7, 0x1, R10 ;  /* 0x0000000107077824 */ /* 0x000fe200078e020a */
[--C-:B---3--:R-:W-:Y:S01]  /*1490*/  @P2 SHF.R.S32.HI R5, RZ, 0x1f, R8.reuse ;  /* 0x0000001fff052819 */ /* 0x108fe20000011408 */
[----:B------:R-:W-:Y:S02]  /*14a0*/  @P2 IMAD.MOV.U32 R4, RZ, RZ, R8 ;  /* 0x000000ffff042224 */ /* 0x000fe400078e0008 */
[----:B------:R-:W-:-:S04]  /*14b0*/  IMAD.WIDE.U32 R8, R22, c[0x0][0x1e0], R2 ;  /* 0x0000780016087a25 */ /* 0x000fc800078e0002 */
[----:B------:R-:W-:Y:S02]  /*14c0*/  IMAD.IADD R9, R9, 0x1, R0 ;  /* 0x0000000109097824 */ /* 0x000fe400078e0200 */
[----:B------:R-:W-:Y:S02]  /*14d0*/  IMAD.SHL.U32 R0, R32, 0x40, RZ ;  /* 0x0000004020007824 */ /* 0x000fe400078e00ff */
[----:B------:R-:W-:Y:S02]  /*14e0*/  @!P2 IMAD.MOV.U32 R5, RZ, RZ, R30 ;  /* 0x000000ffff05a224 */ /* 0x000fe400078e001e */
[----:B------:R-:W-:Y:S01]  /*14f0*/  IMAD.SHL.U32 R30, R29, 0x40, RZ ;  /* 0x000000401d1e7824 */ /* 0x000fe200078e00ff */
[----:B------:R-:W-:Y:S01]  /*1500*/  LOP3.LUT R0, R0, 0x1c0, RZ, 0xc0, !PT ;  /* 0x000001c000007812 */ /* 0x000fe200078ec0ff */
[----:B------:R-:W-:Y:S02]  /*1510*/  @P0 IMAD R3, R25, R17, RZ ;  /* 0x0000001119030224 */ /* 0x000fe400078e02ff */
[----:B------:R-:W-:Y:S01]  /*1520*/  @!P2 IMAD.MOV.U32 R4, RZ, RZ, R41 ;  /* 0x000000ffff04a224 */ /* 0x000fe200078e0029 */
[----:B------:R-:W-:Y:S01]  /*1530*/  ISETP.GE.AND P2, PT, R18, 0x21, PT ;  /* 0x000000211200780c */ /* 0x000fe20003f46270 */
[----:B------:R-:W-:Y:S01]  /*1540*/  @P0 IMAD R23, R11, R30, R3 ;  /* 0x0000001e0b170224 */ /* 0x000fe200078e0203 */
[----:B------:R-:W-:Y:S01]  /*1550*/  @!P1 SHF.R.S32.HI R3, RZ, 0x1f, R26 ;  /* 0x0000001fff039819 */ /* 0x000fe2000001141a */
[----:B------:R-:W-:-:S03]  /*1560*/  IMAD.WIDE.U32 R10, R33, c[0x0][0x1e8], R8 ;  /* 0x00007a00210a7a25 */ /* 0x000fc600078e0008 */
[----:B------:R-:W-:Y:S01]  /*1570*/  @!P1 LEA.HI R3, R3, R26, RZ, 0x3 ;  /* 0x0000001a03039211 */ /* 0x000fe200078f18ff */
[----:B------:R-:W-:Y:S01]  /*1580*/  IMAD.WIDE.U32 R8, R33, c[0x0][0x210], R6 ;  /* 0x0000840021087a25 */ /* 0x000fe200078e0006 */
[----:B------:R-:W-:Y:S02]  /*1590*/  LOP3.LUT R6, R0, 0x8, R20, 0xf8, !PT ;  /* 0x0000000800067812 */ /* 0x000fe400078ef814 */
[----:B------:R-:W-:Y:S01]  /*15a0*/  SHF.R.U32.HI R0, RZ, 0x3, R0 ;  /* 0x00000003ff007819 */ /* 0x000fe20000011600 */
[----:B------:R-:W-:Y:S01]  /*15b0*/  IMAD.IADD R7, R11, 0x1, R12 ;  /* 0x000000010b077824 */ /* 0x000fe200078e020c */
[----:B------:R-:W-:Y:S01]  /*15c0*/  SHF.R.S32.HI R12, RZ, 0x1f, R21 ;  /* 0x0000001fff0c7819 */ /* 0x000fe20000011415 */
[----:B------:R-:W-:Y:S01]  /*15d0*/  IMAD.IADD R11, R9, 0x1, R16 ;  /* 0x00000001090b7824 */ /* 0x000fe200078e0210 */
[----:B------:R-:W-:Y:S01]  /*15e0*/  @!P1 LOP3.LUT R9, R3, 0xfffffff8, RZ, 0xc0, !PT ;  /* 0xfffffff803099812 */ /* 0x000fe200078ec0ff */
[----:B------:R-:W-:Y:S01]  /*15f0*/  IMAD.IADD R16, R19, 0x1, -R13 ;  /* 0x0000000113107824 */ /* 0x000fe200078e0a0d */
[----:B------:R-:W-:Y:S01]  /*1600*/  LOP3.LUT R13, R6, R0, RZ, 0x3c, !PT ;  /* 0x00000000060d7212 */ /* 0x000fe200078e3cff */
[----:B------:R-:W-:-:S02]  /*1610*/  IMAD.MOV.U32 R6, RZ, RZ, R10 ;  /* 0x000000ffff067224 */ /* 0x000fc400078e000a */
[----:B------:R-:W-:Y:S02]  /*1620*/  IMAD R0, R5, c[0x0][0x1f0], RZ ;  /* 0x00007c0005007a24 */ /* 0x000fe400078e02ff */
[----:B------:R-:W-:-:S04]  /*1630*/  IMAD.WIDE.U32 R42, R4, c[0x0][0x1f0], R6 ;  /* 0x00007c00042a7a25 */ /* 0x000fc800078e0006 */
[----:B------:R-:W-:Y:S01]  /*1640*/  IMAD R0, R4, c[0x0][0x1f4], R0 ;  /* 0x00007d0004007a24 */ /* 0x000fe200078e0200 */
[----:B------:R-:W-:Y:S01]  /*1650*/  STL.64 [R1+0x28], R42 ;  /* 0x0000282a01007387 */ /* 0x000fe20000100a00 */
[----:B------:R-:W-:Y:S02]  /*1660*/  IMAD.MOV.U32 R10, RZ, RZ, R8 ;  /* 0x000000ffff0a7224 */ /* 0x000fe400078e0008 */
[----:B------:R-:W-:-:S04]  /*1670*/  @!P1 IMAD.WIDE R8, R9, 0x2, R14 ;  /* 0x0000000209089825 */ /* 0x000fc800078e020e */
[----:B------:R-:W-:Y:S01]  /*1680*/  IMAD R3, R25, R21, RZ ;  /* 0x0000001519037224 */ /* 0x000fe200078e02ff */
[----:B------:R1:W-:Y:S01]  /*1690*/  @!P1 LDGSTS.E.BYPASS.LTC128B.128 [R233+0x1f100], [R8.64], !P6 ;  /* 0x1f10000008e99fae */ /* 0x0003e2000f101d48 */
[----:B------:R-:W-:Y:S01]  /*16a0*/  IMAD.IADD R39, R43, 0x1, R0 ;  /* 0x000000012b277824 */ /* 0x000fe200078e0200 */
[----:B------:R-:W-:Y:S01]  /*16b0*/  ISETP.GE.AND P6, PT, R28, c[0x0][0x1d4], PT ;  /* 0x000075001c007a0c */ /* 0x000fe20003fc6270 */
[----:B------:R-:W-:Y:S01]  /*16c0*/  IMAD.MOV.U32 R38, RZ, RZ, R42 ;  /* 0x000000ffff267224 */ /* 0x000fe200078e002a */
[----:B------:R-:W0:Y:S01]  /*16d0*/  LDGDEPBAR ;  /* 0x00000000000079af */ /* 0x000e220000000000 */
[----:B------:R-:W-:Y:S01]  /*16e0*/  IMAD R6, R12, R30, R3 ;  /* 0x0000001e0c067224 */ /* 0x000fe200078e0203 */
[----:B------:R-:W-:Y:S01]  /*16f0*/  P2R R20, PR, RZ, 0x40 ;  /* 0x00000040ff147803 */ /* 0x000fe20000000000 */
[----:B------:R-:W-:Y:S01]  /*1700*/  IMAD R3, R5, c[0x0][0x218], RZ ;  /* 0x0000860005037a24 */ /* 0x000fe200078e02ff */
[----:B------:R-:W-:Y:S01]  /*1710*/  STL.64 [R1+0x20], R38 ;  /* 0x0000202601007387 */ /* 0x000fe20000100a00 */
[----:B------:R-:W-:-:S02]  /*1720*/  IMAD R0, R16, 0x200, R13 ;  /* 0x0000020010007824 */ /* 0x000fc400078e020d */
[----:B------:R-:W-:Y:S02]  /*1730*/  IMAD R7, R12, c[0x0][0x208], RZ ;  /* 0x000082000c077a24 */ /* 0x000fe400078e02ff */
[----:B------:R-:W-:Y:S02]  /*1740*/  IMAD R12, R4, c[0x0][0x21c], R3 ;  /* 0x00008700040c7a24 */ /* 0x000fe400078e0203 */
[----:B------:R-:W-:Y:S02]  /*1750*/  IMAD.MOV.U32 R14, RZ, RZ, 0x5 ;  /* 0x00000005ff0e7424 */ /* 0x000fe400078e00ff */
[----:B------:R-:W-:Y:S01]  /*1760*/  IMAD.SHL.U32 R192, R0, 0x2, RZ ;  /* 0x0000000200c07824 */ /* 0x000fe200078e00ff */
[----:B------:R-:W-:Y:S01]  /*1770*/  BAR.SYNC.DEFER_BLOCKING 0x0 ;  /* 0x0000000000007b1d */ /* 0x000fe20000010000 */
[----:B------:R-:W-:Y:S01]  /*1780*/  IMAD R13, R21, c[0x0][0x20c], R7 ;  /* 0x00008300150d7a24 */ /* 0x000fe200078e0207 */
[----:B------:R-:W-:Y:S01]  /*1790*/  SHF.L.U64.HI R52, R29, R14, c[0x0][0x1e4] ;  /* 0x000079001d347619 */ /* 0x000fe2000001020e */
[----:B------:R-:W-:Y:S01]  /*17a0*/  IMAD.WIDE.U32 R14, R21, c[0x0][0x208], RZ ;  /* 0x00008200150e7a25 */ /* 0x000fe200078e00ff */
[----:B------:R-:W-:-:S02]  /*17b0*/  IADD3 R5, R192, 0x8100, RZ ;  /* 0x00008100c0057810 */ /* 0x000fc40007ffe0ff */
[----:B------:R-:W-:Y:S01]  /*17c0*/  IADD3 R203, R192, 0x8120, RZ ;  /* 0x00008120c0cb7810 */ /* 0x000fe20007ffe0ff */
[----:B------:R-:W-:Y:S01]  /*17d0*/  IMAD.WIDE.U32 R40, R4, c[0x0][0x218], R10 ;  /* 0x0000860004287a25 */ /* 0x000fe200078e000a */
[----:B------:R-:W-:-:S03]  /*17e0*/  @P3 IADD3 R203, R5, -0x20, RZ ;  /* 0xffffffe005cb3810 */ /* 0x000fc60007ffe0ff */
[----:B-1----:R-:W-:Y:S01]  /*17f0*/  IMAD.WIDE.U32 R8, R21, R30, R38 ;  /* 0x0000001e15087225 */ /* 0x002fe200078e0026 */
[----:B------:R-:W-:Y:S01]  /*1800*/  P2R R21, PR, RZ, 0x1 ;  /* 0x00000001ff157803 */ /* 0x000fe20000000000 */
[----:B------:R-:W-:Y:S01]  /*1810*/  STL.64 [R1+0x30], R40 ;  /* 0x0000302801007387 */ /* 0x000fe20000100a00 */
[----:B------:R-:W-:Y:S01]  /*1820*/  IADD3 R218, R203, 0x800, RZ ;  /* 0x00000800cbda7810 */ /* 0x000fe20007ffe0ff */
[----:B------:R-:W-:Y:S01]  /*1830*/  IMAD.IADD R3, R9, 0x1, R6 ;  /* 0x0000000109037824 */ /* 0x000fe200078e0206 */
[C---:B------:R-:W-:Y:S01]  /*1840*/  @P4 LEA R6, P1, R8.reuse, c[0x0][0x1c8], 0x1 ;  /* 0x0000720008064a11 */ /* 0x040fe200078208ff */
[----:B------:R-:W-:Y:S01]  /*1850*/  IMAD.IADD R10, R15, 0x1, R13 ;  /* 0x000000010f0a7824 */ /* 0x000fe200078e020d */
[----:B------:R-:W-:Y:S01]  /*1860*/  SEL R15, RZ, 0x2, P6 ;  /* 0x00000002ff0f7807 */ /* 0x000fe20003000000 */
[----:B------:R-:W-:Y:S01]  /*1870*/  IMAD.IADD R37, R41, 0x1, R12 ;  /* 0x0000000129257824 */ /* 0x000fe200078e020c */
[----:B------:R-:W-:Y:S02]  /*1880*/  @P4 LEA.HI.X R7, R8, c[0x0][0x1cc], R3, 0x1, P1 ;  /* 0x0000730008074a11 */ /* 0x000fe400008f0c03 */
[----:B------:R-:W-:Y:S01]  /*1890*/  @P2 IADD3 R0, P1, R35, R8, RZ ;  /* 0x0000000823002210 */ /* 0x000fe20007f3e0ff */
[----:B------:R-:W-:Y:S01]  /*18a0*/  @P0 IMAD.WIDE.U32 R8, R17, R30, R38 ;  /* 0x0000001e11080225 */ /* 0x000fe200078e0026 */
[----:B------:R-:W-:Y:S01]  /*18b0*/  STL [R1+0xc], R37 ;  /* 0x00000c2501007387 */ /* 0x000fe20000100800 */
[----:B------:R-:W-:-:S02]  /*18c0*/  IADD3 R217, R203, 0x1000, RZ ;  /* 0x00001000cbd97810 */ /* 0x000fc40007ffe0ff */
[----:B------:R-:W-:Y:S01]  /*18d0*/  @P2 IMAD.X R5, R52, 0x1, R3, P1 ;  /* 0x0000000134052824 */ /* 0x000fe200008e0603 */
[----:B------:R-:W-:Y:S02]  /*18e0*/  @P2 LEA R4, P3, R0, c[0x0][0x1c8], 0x1 ;  /* 0x0000720000042a11 */ /* 0x000fe400078608ff */
[----:B------:R-:W-:Y:S02]  /*18f0*/  LEA R3, P1, R14, R40, 0x6 ;  /* 0x000000280e037211 */ /* 0x000fe400078230ff */
[----:B------:R-:W-:Y:S01]  /*1900*/  @P2 LEA.HI.X R5, R0, c[0x0][0x1cc], R5, 0x1, P3 ;  /* 0x0000730000052a11 */ /* 0x000fe200018f0c05 */
[----:B------:R-:W-:Y:S01]  /*1910*/  @P0 IMAD.IADD R0, R9, 0x1, R23 ;  /* 0x0000000109000824 */ /* 0x000fe200078e0217 */
[----:B------:R-:W-:Y:S02]  /*1920*/  @P0 LEA R104, P4, R8, c[0x0][0x1c8], 0x1 ;  /* 0x0000720008680a11 */ /* 0x000fe400078808ff */
[----:B------:R-:W-:Y:S02]  /*1930*/  LEA.HI.X R10, R14, R37, R10, 0x6, P1 ;  /* 0x000000250e0a7211 */ /* 0x000fe400008f340a */
[----:B------:R-:W-:-:S02]  /*1940*/  LEA R12, P1, R3, c[0x0][0x1f8], 0x1 ;  /* 0x00007e00030c7a11 */ /* 0x000fc400078208ff */
[----:B------:R-:W-:Y:S02]  /*1950*/  @P0 LEA.HI.X R105, R8, c[0x0][0x1cc], R0, 0x1, P4 ;  /* 0x0000730008690a11 */ /* 0x000fe400020f0c00 */
[----:B------:R-:W-:Y:S02]  /*1960*/  LOP3.LUT R0, R24, 0xfffffff0, RZ, 0xc0, !PT ;  /* 0xfffffff018007812 */ /* 0x000fe400078ec0ff */
[----:B------:R-:W-:Y:S02]  /*1970*/  LEA.HI.X R13, R3, c[0x0][0x1fc], R10, 0x1, P1 ;  /* 0x00007f00030d7a11 */ /* 0x000fe400008f0c0a */
[----:B------:R-:W-:Y:S01]  /*1980*/  ISETP.GE.AND P3, PT, R2, c[0x0][0x1d4], PT ;  /* 0x0000750002007a0c */ /* 0x000fe20003f66270 */
[----:B------:R-:W-:Y:S01]  /*1990*/  IMAD.IADD R0, R113, 0x1, -R0 ;  /* 0x0000000171007824 */ /* 0x000fe200078e0a00 */
[----:B------:R-:W-:Y:S02]  /*19a0*/  ISETP.GE.AND P1, PT, R18, 0x1, PT ;  /* 0x000000011200780c */ /* 0x000fe40003f26270 */
[----:B------:R-:W-:-:S02]  /*19b0*/  ISETP.GE.AND P4, PT, R26, c[0x0][0x1d4], PT ;  /* 0x000075001a007a0c */ /* 0x000fc40003f86270 */
[----:B------:R-:W-:Y:S02]  /*19c0*/  SHF.R.S32.HI R3, RZ, 0x1f, R0 ;  /* 0x0000001fff037819 */ /* 0x000fe40000011400 */
[----:B------:R-:W-:Y:S02]  /*19d0*/  IADD3 R216, R203, 0x1800, RZ ;  /* 0x00001800cbd87810 */ /* 0x000fe40007ffe0ff */
[----:B------:R-:W-:Y:S02]  /*19e0*/  LEA.HI R3, R3, R0, RZ, 0x3 ;  /* 0x0000000003037211 */ /* 0x000fe400078f18ff */
[----:B------:R-:W-:Y:S02]  /*19f0*/  IADD3 R215, R203, 0x2000, RZ ;  /* 0x00002000cbd77810 */ /* 0x000fe40007ffe0ff */
[----:B------:R-:W-:Y:S01]  /*1a00*/  LOP3.LUT R2, R3, 0xfffffff8, RZ, 0xc0, !PT ;  /* 0xfffffff803027812 */ /* 0x000fe200078ec0ff */
[----:B------:R-:W-:Y:S01]  /*1a10*/  @!PT LDS RZ, [RZ] ;  /* 0x00000000fffff984 */ /* 0x000fe20000000800 */
[----:B------:R-:W-:Y:S01]  /*1a20*/  @!PT LDS RZ, [RZ] ;  /* 0x00000000fffff984 */ /* 0x000fe20000000800 */
[----:B------:R-:W-:Y:S01]  /*1a30*/  @!PT LDS RZ, [RZ] ;  /* 0x00000000fffff984 */ /* 0x000fe20000000800 */
[----:B------:R1:W-:Y:S01]  /*1a40*/  @P1 LDGSTS.E.BYPASS.LTC128B.128 [R233+0x8100], [R6.64], !P3 ;  /* 0x0810000006e91fae */ /* 0x0003e2000d901d48 */
[----:B------:R-:W-:-:S02]  /*1a50*/  IADD3 R214, R203, 0x2800, RZ ;  /* 0x00002800cbd67810 */ /* 0x000fc40007ffe0ff */
[C---:B------:R-:W-:Y:S01]  /*1a60*/  IADD3 R213, R203.reuse, 0x3000, RZ ;  /* 0x00003000cbd57810 */ /* 0x040fe20007ffe0ff */
[----:B------:R1:W-:Y:S01]  /*1a70*/  @P1 LDGSTS.E.BYPASS.LTC128B.128 [R233+0xa100], [R6.64+0x80], !P6 ;  /* 0x0a10008006e91fae */ /* 0x0003e2000f101d48 */
[----:B------:R-:W-:Y:S01]  /*1a80*/  IMAD.IADD R14, R0, 0x1, -R2 ;  /* 0x00000001000e7824 */ /* 0x000fe200078e0a02 */
[C---:B------:R-:W-:Y:S01]  /*1a90*/  IADD3 R212, R203.reuse, 0x3800, RZ ;  /* 0x00003800cbd47810 */ /* 0x040fe20007ffe0ff */
[----:B------:R-:W-:Y:S01]  /*1aa0*/  IMAD.MOV.U32 R0, RZ, RZ, c[0x0][0x208] ;  /* 0x00008200ff007624 */ /* 0x000fe200078e00ff */
[----:B------:R1:W-:Y:S01]  /*1ab0*/  @P1 LDGSTS.E.BYPASS.LTC128B.128 [R233+0xc100], [R6.64+0x100], !P5 ;  /* 0x0c10010006e91fae */ /* 0x0003e2000e901d48 */
[----:B------:R-:W-:Y:S01]  /*1ac0*/  IMAD.SHL.U32 R2, R16, 0x8, RZ ;  /* 0x0000000810027824 */ /* 0x000fe200078e00ff */
[C---:B------:R-:W-:Y:S01]  /*1ad0*/  IADD3 R211, R203.reuse, 0x4000, RZ ;  /* 0x00004000cbd37810 */ /* 0x040fe20007ffe0ff */
[C---:B------:R-:W-:Y:S01]  /*1ae0*/  IMAD.SHL.U32 R17, R0.reuse, 0x40, RZ ;  /* 0x0000004000117824 */ /* 0x040fe200078e00ff */
[----:B------:R1:W-:Y:S01]  /*1af0*/  @P1 LDGSTS.E.BYPASS.LTC128B.128 [R233+0xe100], [R6.64+0x180], !P4 ;  /* 0x0e10018006e91fae */ /* 0x0003e2000e101d48 */
[----:B------:R-:W-:Y:S01]  /*1b00*/  SHF.L.U64.HI R11, R0, R31, c[0x0][0x20c] ;  /* 0x00008300000b7619 */ /* 0x000fe2000001021f */
[C---:B------:R-:W-:Y:S01]  /*1b10*/  IMAD.SHL.U32 R0, R14.reuse, 0x40, RZ ;  /* 0x000000400e007824 */ /* 0x040fe200078e00ff */
[----:B------:R-:W-:Y:S01]  /*1b20*/  LOP3.LUT P1, RZ, R14, 0x2, RZ, 0xc0, !PT ;  /* 0x000000020eff7812 */ /* 0x000fe2000782c0ff */
[----:B------:R2:W-:Y:S01]  /*1b30*/  @P2 LDGSTS.E.BYPASS.LTC128B.128 [R233+0x9100], [R4.64], !P3 ;  /* 0x0910000004e92fae */ /* 0x0005e2000d901d48 */
[----:B------:R-:W-:-:S02]  /*1b40*/  IADD3 R210, R203, 0x4800, RZ ;  /* 0x00004800cbd27810 */ /* 0x000fc40007ffe0ff */
[----:B------:R-:W-:Y:S01]  /*1b50*/  LOP3.LUT R0, R0, 0x1c0, RZ, 0xc0, !PT ;  /* 0x000001c000007812 */ /* 0x000fe200078ec0ff */
[----:B------:R2:W-:Y:S01]  /*1b60*/  @P2 LDGSTS.E.BYPASS.LTC128B.128 [R233+0xb100], [R4.64+0x80], !P6 ;  /* 0x0b10008004e92fae */ /* 0x0005e2000f101d48 */
[C---:B------:R-:W-:Y:S02]  /*1b70*/  IADD3 R209, R203.reuse, 0x5000, RZ ;  /* 0x00005000cbd17810 */ /* 0x040fe40007ffe0ff */
[----:B------:R-:W-:Y:S01]  /*1b80*/  LOP3.LUT R2, R0, 0x8, R2, 0xf8, !PT ;  /* 0x0000000800027812 */ /* 0x000fe200078ef802 */
[----:B------:R2:W-:Y:S01]  /*1b90*/  @P2 LDGSTS.E.BYPASS.LTC128B.128 [R233+0xd100], [R4.64+0x100], !P5 ;  /* 0x0d10010004e92fae */ /* 0x0005e2000e901d48 */
[----:B------:R-:W-:Y:S02]  /*1ba0*/  SHF.R.U32.HI R0, RZ, 0x3, R0 ;  /* 0x00000003ff007819 */ /* 0x000fe40000011600 */
[----:B------:R-:W-:Y:S01]  /*1bb0*/  IADD3 R208, R203, 0x5800, RZ ;  /* 0x00005800cbd07810 */ /* 0x000fe20007ffe0ff */
[----:B------:R2:W-:Y:S01]  /*1bc0*/  @P2 LDGSTS.E.BYPASS.LTC128B.128 [R233+0xf100], [R4.64+0x180], !P4 ;  /* 0x0f10018004e92fae */ /* 0x0005e2000e101d48 */
[----:B------:R-:W-:-:S02]  /*1bd0*/  LOP3.LUT R0, R2, R0, RZ, 0x3c, !PT ;  /* 0x0000000002007212 */ /* 0x000fc400078e3cff */
[----:B------:R-:W-:Y:S01]  /*1be0*/  SEL R2, RZ, 0x1, P3 ;  /* 0x00000001ff027807 */ /* 0x000fe20001800000 */
[----:B------:R-:W0:Y:S01]  /*1bf0*/  LDGDEPBAR ;  /* 0x00000000000079af */ /* 0x000e220000000000 */
[C---:B------:R-:W-:Y:S02]  /*1c00*/  IADD3 R207, R203.reuse, 0x6000, RZ ;  /* 0x00006000cbcf7810 */ /* 0x040fe40007ffe0ff */
[C---:B------:R-:W-:Y:S02]  /*1c10*/  IADD3 R206, R203.reuse, 0x6800, RZ ;  /* 0x00006800cbce7810 */ /* 0x040fe40007ffe0ff */
[C---:B------:R-:W-:Y:S02]  /*1c20*/  IADD3 R205, R203.reuse, 0x7000, RZ ;  /* 0x00007000cbcd7810 */ /* 0x040fe40007ffe0ff */
[----:B------:R-:W-:Y:S01]  /*1c30*/  IADD3 R204, R203, 0x7800, RZ ;  /* 0x00007800cbcc7810 */ /* 0x000fe20007ffe0ff */
[----:B--2---:R-:W-:Y:S01]  /*1c40*/  IMAD.SHL.U32 R5, R3, 0x40, RZ ;  /* 0x0000004003057824 */ /* 0x004fe200078e00ff */
[----:B------:R-:W-:-:S04]  /*1c50*/  DEPBAR.LE SB0, 0x1 ;  /* 0x000080400000791a */ /* 0x000fc80000000000 */
[----:B------:R-:W-:Y:S01]  /*1c60*/  LOP3.LUT R5, R0, 0xfffffe00, R5, 0xf8, !PT ;  /* 0xfffffe0000057812 */ /* 0x000fe200078ef805 */
[----:B------:R-:W-:-:S04]  /*1c70*/  DEPBAR.LE SB0, 0x0 ;  /* 0x000080000000791a */ /* 0x000fc80000000000 */
[----:B------:R-:W-:Y:S01]  /*1c80*/  IMAD.MOV.U32 R4, RZ, RZ, 0x10 ;  /* 0x00000010ff047424 */ /* 0x000fe200078e00ff */
[----:B------:R-:W-:Y:S01]  /*1c90*/  BAR.SYNC.DEFER_BLOCKING 0x0 ;  /* 0x0000000000007b1d */ /* 0x000fe20000010000 */
[----:B------:R-:W-:Y:S01]  /*1ca0*/  IMAD R0, R107, 0x400, R5 ;  /* 0x000004006b007824 */ /* 0x000fe200078e0205 */
[----:B------:R-:W-:Y:S02]  /*1cb0*/  SEL R3, RZ, 0x4, P5 ;  /* 0x00000004ff037807 */ /* 0x000fe40002800000 */
[----:B------:R-:W-:Y:S01]  /*1cc0*/  SEL R4, R4, 0xfffffff0, !P1 ;  /* 0xfffffff004047807 */ /* 0x000fe20004800000 */
[----:B------:R-:W-:Y:S01]  /*1cd0*/  IMAD.SHL.U32 R199, R0, 0x2, RZ ;  /* 0x0000000200c77824 */ /* 0x000fe200078e00ff */
[----:B-1----:R-:W-:Y:S02]  /*1ce0*/  IADD3 R6, P1, R17, R12, RZ ;  /* 0x0000000c11067210 */ /* 0x002fe40007f3e0ff */
[----:B------:R-:W-:Y:S01]  /*1cf0*/  IADD3 R0, -R22, c[0x0][0x1d0], -R106 ;  /* 0x0000740016007a10 */ /* 0x000fe20007ffe96a */
[----:B------:R-:W-:Y:S01]  /*1d00*/  IMAD R200, R4, 0x2, R199 ;  /* 0x0000000204c87824 */ /* 0x000fe200078e02c7 */
[----:B------:R-:W-:Y:S01]  /*1d10*/  IADD3 R3, R3, R15, R2 ;  /* 0x0000000f03037210 */ /* 0x000fe20007ffe002 */
[----:B------:R-:W-:Y:S01]  /*1d20*/  IMAD.X R7, R11, 0x1, R13, P1 ;  /* 0x000000010b077824 */ /* 0x000fe200008e060d */
[----:B------:R-:W-:-:S02]  /*1d30*/  ISETP.LT.OR P1, PT, R0, 0x1, P3 ;  /* 0x000000010000780c */ /* 0x000fc40001f21670 */
[----:B------:R-:W-:-:S05]  /*1d40*/  SEL R2, RZ, 0x8, P4 ;  /* 0x00000008ff027807 */ /* 0x000fca0002000000 */
[----:B------:R-:W-:Y:S01]  /*1d50*/  IMAD.IADD R2, R3, 0x1, R2 ;  /* 0x0000000103027824 */ /* 0x000fe200078e0202 */
[----:B------:R-:W-:-:S04]  /*1d60*/  LEA.HI R3, R111, R113, RZ, 0x2 ;  /* 0x000000716f037211 */ /* 0x000fc800078f10ff */
[C---:B------:R-:W-:Y:S01]  /*1d70*/  LOP3.LUT P0, RZ, R2.reuse, 0x2, RZ, 0xc0, !PT ;  /* 0x0000000202ff7812 */ /* 0x040fe2000780c0ff */
[----:B------:R-:W-:Y:S01]  /*1d80*/  LDSM.16.M88.4 R24, [R192+0x8100] ;  /* 0x00810000c018783b */ /* 0x000fe20000000200 */
[----:B------:R-:W-:Y:S02]  /*1d90*/  LOP3.LUT P2, RZ, R2, 0x4, RZ, 0xc0, !PT ;  /* 0x0000000402ff7812 */ /* 0x000fe4000784c0ff */
[----:B------:R-:W-:Y:S01]  /*1da0*/  LOP3.LUT R3, R3, 0xfffffffc, RZ, 0xc0, !PT ;  /* 0xfffffffc03037812 */ /* 0x000fe200078ec0ff */
[----:B------:R-:W-:Y:S04]  /*1db0*/  LDSM.16.M88.4 R36, [R192+0x8900] ;  /* 0x00890000c024783b */ /* 0x000fe80000000200 */
[----:B------:R-:W-:Y:S01]  /*1dc0*/  LDSM.16.M88.4 R28, [R192+0x9100] ;  /* 0x00910000c01c783b */ /* 0x000fe20000000200 */
[----:B------:R-:W-:-:S03]  /*1dd0*/  IMAD.IADD R3, R113, 0x1, -R3 ;  /* 0x0000000171037824 */ /* 0x000fc600078e0a03 */
[----:B------:R-:W-:Y:S04]  /*1de0*/  LDSM.16.M88.4 R44, [R192+0x9900] ;  /* 0x00990000c02c783b */ /* 0x000fe80000000200 */
[----:B------:R-:W-:Y:S04]  /*1df0*/  LDSM.16.M88.4 R40, [R203] ;  /* 0x00000000cb28783b */ /* 0x000fe80000000200 */
[----:B------:R-:W-:Y:S04]  /*1e00*/  LDSM.16.M88.4 R48, [R203+0x800] ;  /* 0x00080000cb30783b */ /* 0x000fe80000000200 */
[----:B------:R-:W-:Y:S04]  /*1e10*/  LDSM.16.M88.4 R76, [R203+0x1000] ;  /* 0x00100000cb4c783b */ /* 0x000fe80000000200 */
[----:B------:R-:W-:Y:S04]  /*1e20*/  LDSM.16.M88.4 R80, [R203+0x1800] ;  /* 0x00180000cb50783b */ /* 0x000fe80000000200 */
[----:B------:R-:W1:Y:S04]  /*1e30*/  LDSM.16.M88.4 R8, [R199+0x10100] ;  /* 0x01010000c708783b */ /* 0x000e680000000200 */
[----:B------:R-:W2:Y:S04]  /*1e40*/  LDSM.16.M88.4 R16, [R200+0x10100] ;  /* 0x01010000c810783b */ /* 0x000ea80000000200 */
[----:B------:R-:W-:Y:S01]  /*1e50*/  @!PT LDS RZ, [RZ] ;  /* 0x00000000fffff984 */ /* 0x000fe20000000800 */
[----:B------:R-:W-:Y:S01]  /*1e60*/  @!PT LDS RZ, [RZ] ;  /* 0x00000000fffff984 */ /* 0x000fe20000000800 */
[----:B------:R-:W-:Y:S01]  /*1e70*/  @!PT LDS RZ, [RZ] ;  /* 0x00000000fffff984 */ /* 0x000fe20000000800 */
[----:B------:R3:W-:Y:S01]  /*1e80*/  LDGSTS.E.BYPASS.LTC128B.128 [R233+0x100], [R12.64], !P1 ;  /* 0x001000000ce97fae */ /* 0x0007e2000c901d48 */
[----:B------:R-:W-:-:S02]  /*1e90*/  ISETP.LT.OR P1, PT, R0, 0x1, !P0 ;  /* 0x000000010000780c */ /* 0x000fc40004721670 */
[----:B------:R-:W-:-:S11]  /*1ea0*/  ISETP.LT.OR P0, PT, R0, 0x21, !P0 ;  /* 0x000000210000780c */ /* 0x000fd60004701670 */
[----:B------:R3:W-:Y:S01]  /*1eb0*/  LDGSTS.E.BYPASS.LTC128B.128 [R233+0x2100], [R12.64+0x80], !P1 ;  /* 0x021000800ce97fae */ /* 0x0007e2000c901d48 */
[C---:B------:R-:W-:Y:S02]  /*1ec0*/  ISETP.LT.OR P1, PT, R0.reuse, 0x1, !P2 ;  /* 0x000000010000780c */ /* 0x040fe40005721670 */
[----:B------:R-:W-:-:S11]  /*1ed0*/  ISETP.LT.OR P2, PT, R0, 0x21, !P2 ;  /* 0x000000210000780c */ /* 0x000fd60005741670 */
[----:B------:R3:W-:Y:S01]  /*1ee0*/  LDGSTS.E.BYPASS.LTC128B.128 [R233+0x4100], [R12.64+0x100], !P1 ;  /* 0x041001000ce97fae */ /* 0x0007e2000c901d48 */
[----:B------:R-:W-:Y:S01]  /*1ef0*/  LOP3.LUT P1, RZ, R2, 0x8, RZ, 0xc0, !PT ;  /* 0x0000000802ff7812 */ /* 0x000fe2000782c0ff */
[----:B------:R-:W-:Y:S01]  /*1f00*/  IMAD.MOV.U32 R2, RZ, RZ, 0x40 ;  /* 0x00000040ff027424 */ /* 0x000fe200078e00ff */
[----:B-1----:R-:W-:Y:S02]  /*1f10*/  HMMA.16816.F32.BF16 R56, R8, R44, RZ ;  /* 0x0000002c0838723c */ /* 0x002fe400000418ff */
[C---:B------:R-:W-:Y:S02]  /*1f20*/  ISETP.LT.OR P6, PT, R0.reuse, 0x1, !P1 ;  /* 0x000000010000780c */ /* 0x040fe40004fc1670 */
[----:B------:R-:W-:-:S04]  /*1f30*/  ISETP.LT.OR P1, PT, R0, 0x21, !P1 ;  /* 0x000000210000780c */ /* 0x000fc80004f21670 */
[----:B------:R-:W-:Y:S07]  /*1f40*/  HMMA.16816.F32.BF16 R72, R8, R46, RZ ;  /* 0x0000002e0848723c */ /* 0x000fee00000418ff */
[----:B------:R3:W-:Y:S01]  /*1f50*/  LDGSTS.E.BYPASS.LTC128B.128 [R233+0x6100], [R12.64+0x180], !P6 ;  /* 0x061001800ce97fae */ /* 0x0007e2000f101d48 */
[----:B------:R-:W-:-:S04]  /*1f60*/  LOP3.LUT P6, RZ, R32, 0x4, RZ, 0xc0, !PT ;  /* 0x0000000420ff7812 */ /* 0x000fc800078cc0ff */
[----:B------:R-:W-:Y:S02]  /*1f70*/  SEL R2, R2, 0xffffffc0, !P6 ;  /* 0xffffffc002027807 */ /* 0x000fe40007000000 */
[----:B------:R-:W-:Y:S01]  /*1f80*/  ISETP.LT.OR P6, PT, R0, 0x21, P3 ;  /* 0x000000210000780c */ /* 0x000fe20001fc1670 */
[----:B------:R-:W-:Y:S02]  /*1f90*/  IMAD.MOV.U32 R0, RZ, RZ, 0x20 ;  /* 0x00000020ff007424 */ /* 0x000fe400078e00ff */
[----:B------:R-:W-:Y:S02]  /*1fa0*/  IMAD.IADD R198, R192, 0x1, R2 ;  /* 0x00000001c0c67824 */ /* 0x000fe400078e0202 */
[----:B------:R-:W-:Y:S01]  /*1fb0*/  IMAD.IADD R197, R2, 0x1, R203 ;  /* 0x0000000102c57824 */ /* 0x000fe200078e02cb */
[----:B------:R-:W-:-:S05]  /*1fc0*/  LOP3.LUT R2, R110, 0xffffffe0, RZ, 0xc0, !PT ;  /* 0xffffffe06e027812 */ /* 0x000fca00078ec0ff */
[----:B------:R-:W-:Y:S02]  /*1fd0*/  IMAD.IADD R2, R113, 0x1, -R2 ;  /* 0x0000000171027824 */ /* 0x000fe400078e0a02 */
[----:B------:R1:W-:Y:S01]  /*1fe0*/  LDGSTS.E.BYPASS.LTC128B.128 [R233+0x1100], [R6.64], !P6 ;  /* 0x0110000006e97fae */ /* 0x0003e2000f101d48 */
[----:B------:R-:W-:-:S03]  /*1ff0*/  ISETP.NE.AND P6, PT, R20, RZ, PT ;  /* 0x000000ff1400720c */ /* 0x000fc60003fc5270 */
[----:B------:R1:W-:Y:S01]  /*2000*/  LDGSTS.E.BYPASS.LTC128B.128 [R233+0x3100], [R6.64+0x80], !P0 ;  /* 0x0310008006e97fae */ /* 0x0003e2000c101d48 */
[----:B------:R-:W-:Y:S02]  /*2010*/  ISETP.NE.AND P0, PT, R21, RZ, PT ;  /* 0x000000ff1500720c */ /* 0x000fe40003f05270 */
[----:B------:R-:W-:Y:S01]  /*2020*/  HMMA.16816.F32.BF16 R20, R8, R24, RZ ;  /* 0x000000180814723c */ /* 0x000fe200000418ff */
[----:B------:R1:W-:Y:S01]  /*2030*/  LDGSTS.E.BYPASS.LTC128B.128 [R233+0x5100], [R6.64+0x100], !P2 ;  /* 0x0510010006e97fae */ /* 0x0003e2000d101d48 */
[----:B------:R-:W-:-:S03]  /*2040*/  ISETP.NE.AND P2, PT, R121, 0x1, PT ;  /* 0x000000017900780c */ /* 0x000fc60003f45270 */
[----:B------:R1:W-:Y:S01]  /*2050*/  LDGSTS.E.BYPASS.LTC128B.128 [R233+0x7100], [R6.64+0x180], !P1 ;  /* 0x0710018006e97fae */ /* 0x0003e2000c901d48 */
[----:B------:R-:W-:Y:S02]  /*2060*/  LOP3.LUT P1, RZ, R14, 0x4, RZ, 0xc0, !PT ;  /* 0x000000040eff7812 */ /* 0x000fe4000782c0ff */
[C---:B---3--:R-:W-:Y:S01]  /*2070*/  HMMA.16816.F32.BF16 R12, R8.reuse, R26, RZ ;  /* 0x0000001a080c723c */ /* 0x048fe200000418ff */
[----:B------:R-:W-:Y:S01]  /*2080*/  LDSM.16.M88.4 R84, [R203+0x2000] ;  /* 0x00200000cb54783b */ /* 0x000fe20000000200 */
[----:B------:R-:W-:Y:S02]  /*2090*/  SEL R0, R0, 0xffffffe0, !P1 ;  /* 0xffffffe000007807 */ /* 0x000fe40004800000 */
[C---:B------:R-:W-:Y:S01]  /*20a0*/  @P0 LEA R108, P1, R35.reuse, R104, 0x1 ;  /* 0x00000068236c0211 */ /* 0x040fe200078208ff */
[----:B------:R-:W-:Y:S02]  /*20b0*/  LDSM.16.M88.4 R92, [R203+0x4800] ;  /* 0x00480000cb5c783b */ /* 0x000fe40000000200 */
[C---:B------:R-:W-:Y:S01]  /*20c0*/  IMAD R202, R0.reuse, 0x2, R199 ;  /* 0x0000000200ca7824 */ /* 0x040fe200078e02c7 */
[C---:B------:R-:W-:Y:S01]  /*20d0*/  HMMA.16816.F32.BF16 R24, R8.reuse, R36, RZ ;  /* 0x000000240818723c */ /* 0x040fe200000418ff */
[----:B------:R-:W-:Y:S01]  /*20e0*/  @P0 LEA.HI.X R109, R35, R105, R52, 0x1, P1 ;  /* 0x00000069236d0211 */ /* 0x000fe200008f0c34 */
[----:B------:R-:W-:Y:S01]  /*20f0*/  IMAD R201, R0, 0x2, R200 ;  /* 0x0000000200c97824 */ /* 0x000fe200078e02c8 */
[----:B------:R-:W-:Y:S04]  /*2100*/  LDSM.16.M88.4 R52, [R198+0x8900] ;  /* 0x00890000c634783b */ /* 0x000fe80000000200 */
[----:B------:R-:W-:Y:S01]  /*2110*/  LDSM.16.M88.4 R96, [R203+0x5800] ;  /* 0x00580000cb60783b */ /* 0x000fe20000000200 */
[C---:B------:R-:W-:Y:S03]  /*2120*/  HMMA.16816.F32.BF16 R36, R8.reuse, R38, RZ ;  /* 0x000000260824723c */ /* 0x040fe600000418ff */
[----:B------:R-:W-:Y:S04]  /*2130*/  LDSM.16.M88.4 R88, [R203+0x5000] ;  /* 0x00500000cb58783b */ /* 0x000fe80000000200 */
[----:B------:R-:W-:Y:S01]  /*2140*/  LDSM.16.M88.4 R100, [R192+0xf100] ;  /* 0x00f10000c064783b */ /* 0x000fe20000000200 */
[----:B------:R-:W-:Y:S01]  /*2150*/  HMMA.16816.F32.BF16 R32, R8, R28, RZ ;  /* 0x0000001c0820723c */ /* 0x000fe200000418ff */
[----:B-1----:R-:W-:-:S02]  /*2160*/  SHF.R.S32.HI R6, RZ, 0x1f, R107 ;  /* 0x0000001fff067819 */ /* 0x002fc4000001146b */
[----:B------:R-:W0:Y:S01]  /*2170*/  LDGDEPBAR ;  /* 0x00000000000079af */ /* 0x000e220000000000 */
[----:B------:R-:W-:Y:S02]  /*2180*/  LEA.HI R7, R3, R3, RZ, 0x1 ;  /* 0x0000000303077211 */ /* 0x000fe400078f08ff */
[----:B------:R-:W-:Y:S02]  /*2190*/  LEA.HI R6, R6, R107, RZ, 0x3 ;  /* 0x0000006b06067211 */ /* 0x000fe400078f18ff */
[----:B------:R-:W-:Y:S01]  /*21a0*/  HMMA.16816.F32.BF16 R28, R8, R30, RZ ;  /* 0x0000001e081c723c */ /* 0x000fe200000418ff */
[----:B------:R-:W-:Y:S01]  /*21b0*/  LDSM.16.M88.4 R8, [R202+0x10100] ;  /* 0x01010000ca08783b */ /* 0x000fe20000000200 */
[----:B------:R-:W-:Y:S02]  /*21c0*/  LOP3.LUT R6, R6, 0xffffff8, RZ, 0xc0, !PT ;  /* 0x0ffffff806067812 */ /* 0x000fe400078ec0ff */
[----:B------:R-:W-:-:S04]  /*21d0*/  LOP3.LUT R7, R7, 0x1ffffffe, RZ, 0xc0, !PT ;  /* 0x1ffffffe07077812 */ /* 0x000fc800078ec0ff */
[----:B--2---:R-:W-:Y:S01]  /*21e0*/  HMMA.16816.F32.BF16 R68, R16, R40, R20 ;  /* 0x000000281044723c */ /* 0x004fe20000041814 */
[----:B------:R-:W-:-:S07]  /*21f0*/  IMAD.IADD R7, R3, 0x1, -R7 ;  /* 0x0000000103077824 */ /* 0x000fce00078e0a07 */
[C---:B------:R-:W-:Y:S01]  /*2200*/  HMMA.16816.F32.BF16 R64, R16.reuse, R42, R12 ;  /* 0x0000002a1040723c */ /* 0x040fe2000004180c */
[----:B------:R-:W1:Y:S04]  /*2210*/  LDSM.16.M88.4 R40, [R198+0x8100] ;  /* 0x00810000c628783b */ /* 0x000e680000000200 */
[----:B------:R-:W-:Y:S03]  /*2220*/  LDSM.16.M88.4 R12, [R201+0x10100] ;  /* 0x01010000c90c783b */ /* 0x000fe60000000200 */
[C---:B------:R-:W-:Y:S01]  /*2230*/  HMMA.16816.F32.BF16 R60, R16.reuse, R48, R24 ;  /* 0x00000030103c723c */ /* 0x040fe20000041818 */
[----:B------:R-:W-:Y:S07]  /*2240*/  LDSM.16.M88.4 R24, [R198+0x9900] ;  /* 0x00990000c618783b */ /* 0x000fee0000000200 */
[C---:B------:R-:W-:Y:S01]  /*2250*/  HMMA.16816.F32.BF16 R48, R16.reuse, R50, R36 ;  /* 0x000000321030723c */ /* 0x040fe20000041824 */
[----:B------:R-:W2:Y:S07]  /*2260*/  LDSM.16.M88.4 R36, [R198+0x9100] ;  /* 0x00910000c624783b */ /* 0x000eae0000000200 */
[C---:B------:R-:W-:Y:S08]  /*2270*/  HMMA.16816.F32.BF16 R44, R16.reuse, R76, R32 ;  /* 0x0000004c102c723c */ /* 0x040ff00000041820 */
[C---:B------:R-:W-:Y:S01]  /*2280*/  HMMA.16816.F32.BF16 R32, R16.reuse, R78, R28 ;  /* 0x0000004e1020723c */ /* 0x040fe2000004181c */
[----:B------:R-:W3:Y:S07]  /*2290*/  LDSM.16.M88.4 R76, [R197] ;  /* 0x00000000c54c783b */ /* 0x000eee0000000200 */
[C---:B------:R-:W-:Y:S01]  /*22a0*/  HMMA.16816.F32.BF16 R20, R16.reuse, R82, R72 ;  /* 0x000000521014723c */ /* 0x040fe20000041848 */
[----:B------:R-:W4:Y:S07]  /*22b0*/  LDSM.16.M88.4 R72, [R197+0x800] ;  /* 0x00080000c548783b */ /* 0x000f2e0000000200 */
[----:B------:R-:W-:Y:S08]  /*22c0*/  HMMA.16816.F32.BF16 R28, R16, R80, R56 ;  /* 0x00000050101c723c */ /* 0x000ff00000041838 */
[C---:B-1----:R-:W-:Y:S01]  /*22d0*/  HMMA.16816.F32.BF16 R16, R8.reuse, R40, R68 ;  /* 0x000000280810723c */ /* 0x042fe20000041844 */
[----:B------:R-:W-:Y:S07]  /*22e0*/  LDSM.16.M88.4 R68, [R197+0x1800] ;  /* 0x00180000c544783b */ /* 0x000fee0000000200 */
[C---:B------:R-:W-:Y:S01]  /*22f0*/  HMMA.16816.F32.BF16 R40, R8.reuse, R42, R64 ;  /* 0x0000002a0828723c */ /* 0x040fe20000041840 */
[----:B------:R-:W1:Y:S07]  /*2300*/  LDSM.16.M88.4 R64, [R197+0x1000] ;  /* 0x00100000c540783b */ /* 0x000e6e0000000200 */
[C---:B------:R-:W-:Y:S08]  /*2310*/  HMMA.16816.F32.BF16 R60, R8.reuse, R52, R60 ;  /* 0x00000034083c723c */ /* 0x040ff0000004183c */
[C---:B------:R-:W-:Y:S08]  /*2320*/  HMMA.16816.F32.BF16 R56, R8.reuse, R54, R48 ;  /* 0x000000360838723c */ /* 0x040ff00000041830 */
[C---:B--2---:R-:W-:Y:S08]  /*2330*/  HMMA.16816.F32.BF16 R48, R8.reuse, R36, R44 ;  /* 0x000000240830723c */ /* 0x044ff0000004182c */
[C---:B------:R-:W-:Y:S08]  /*2340*/  HMMA.16816.F32.BF16 R52, R8.reuse, R38, R32 ;  /* 0x000000260834723c */ /* 0x040ff00000041820 */
[C---:B------:R-:W-:Y:S01]  /*2350*/  HMMA.16816.F32.BF16 R36, R8.reuse, R24, R28 ;  /* 0x000000180824723c */ /* 0x040fe2000004181c */
[----:B------:R-:W-:Y:S07]  /*2360*/  LDSM.16.M88.4 R28, [R192+0xa100] ;  /* 0x00a10000c01c783b */ /* 0x000fee0000000200 */
[----:B------:R-:W-:Y:S01]  /*2370*/  HMMA.16816.F32.BF16 R32, R8, R26, R20 ;  /* 0x0000001a0820723c */ /* 0x000fe20000041814 */
[----:B------:R-:W2:Y:S07]  /*2380*/  LDSM.16.M88.4 R8, [R199+0x14100] ;  /* 0x01410000c708783b */ /* 0x000eae0000000200 */
[C---:B---3--:R-:W-:Y:S08]  /*2390*/  HMMA.16816.F32.BF16 R24, R12.reuse, R76, R16 ;  /* 0x0000004c0c18723c */ /* 0x048ff00000041810 */
[C---:B------:R-:W-:Y:S01]  /*23a0*/  HMMA.16816.F32.BF16 R20, R12.reuse, R78, R40 ;  /* 0x0000004e0c14723c */ /* 0x040fe20000041828 */
[----:B------:R-:W3:Y:S04]  /*23b0*/  LDSM.16.M88.4 R40, [R192+0xa900] ;  /* 0x00a90000c028783b */ /* 0x000ee80000000200 */
[----:B------:R-:W-:Y:S03]  /*23c0*/  LDSM.16.M88.4 R76, [R192+0xb900] ;  /* 0x00b90000c04c783b */ /* 0x000fe60000000200 */
[C---:B----4-:R-:W-:Y:S08]  /*23d0*/  HMMA.16816.F32.BF16 R16, R12.reuse, R72, R60 ;  /* 0x000000480c10723c */ /* 0x050ff0000004183c */
[C---:B------:R-:W-:Y:S01]  /*23e0*/  HMMA.16816.F32.BF16 R44, R12.reuse, R74, R56 ;  /* 0x0000004a0c2c723c */ /* 0x040fe20000041838 */
[----:B------:R-:W4:Y:S07]  /*23f0*/  LDSM.16.M88.4 R72, [R192+0xb100] ;  /* 0x00b10000c048783b */ /* 0x000f2e0000000200 */
[C---:B-1----:R-:W-:Y:S08]  /*2400*/  HMMA.16816.F32.BF16 R60, R12.reuse, R66, R52 ;  /* 0x000000420c3c723c */ /* 0x042ff00000041834 */
[C---:B------:R-:W-:Y:S08]  /*2410*/  HMMA.16816.F32.BF16 R48, R12.reuse, R64, R48 ;  /* 0x000000400c30723c */ /* 0x040ff00000041830 */
[C---:B------:R-:W-:Y:S01]  /*2420*/  HMMA.16816.F32.BF16 R52, R12.reuse, R68, R36 ;  /* 0x000000440c34723c */ /* 0x040fe20000041824 */
[----:B------:R-:W-:Y:S07]  /*2430*/  LDSM.16.M88.4 R36, [R203+0x2800] ;  /* 0x00280000cb24783b */ /* 0x000fee0000000200 */
[----:B------:R-:W-:Y:S01]  /*2440*/  HMMA.16816.F32.BF16 R68, R12, R70, R32 ;  /* 0x000000460c44723c */ /* 0x000fe20000041820 */
[----:B------:R-:W1:Y:S04]  /*2450*/  LDSM.16.M88.4 R12, [R200+0x14100] ;  /* 0x01410000c80c783b */ /* 0x000e680000000200 */
[----:B------:R-:W5:Y:S03]  /*2460*/  LDSM.16.M88.4 R32, [R203+0x3000] ;  /* 0x00300000cb20783b */ /* 0x000f660000000200 */
[C---:B--2---:R-:W-:Y:S08]  /*2470*/  HMMA.16816.F32.BF16 R64, R8.reuse, R28, R24 ;  /* 0x0000001c0840723c */ /* 0x044ff00000041818 */
[C---:B------:R-:W-:Y:S08]  /*2480*/  HMMA.16816.F32.BF16 R56, R8.reuse, R30, R20 ;  /* 0x0000001e0838723c */ /* 0x040ff00000041814 */
[C---:B---3--:R-:W-:Y:S08]  /*2490*/  HMMA.16816.F32.BF16 R28, R8.reuse, R40, R16 ;  /* 0x00000028081c723c */ /* 0x048ff00000041810 */
[C---:B----4-:R-:W-:Y:S08]  /*24a0*/  HMMA.16816.F32.BF16 R20, R8.reuse, R72, R48 ;  /* 0x000000480814723c */ /* 0x050ff00000041830 */
[C---:B------:R-:W-:Y:S01]  /*24b0*/  HMMA.16816.F32.BF16 R16, R8.reuse, R74, R60 ;  /* 0x0000004a0810723c */ /* 0x040fe2000004183c */
[----:B------:R-:W2:Y:S04]  /*24c0*/  LDSM.16.M88.4 R60, [R203+0x3800] ;  /* 0x00380000cb3c783b */ /* 0x000ea80000000200 */
[----:B------:R-:W-:Y:S03]  /*24d0*/  LDSM.16.M88.4 R72, [R198+0xa100] ;  /* 0x00a10000c648783b */ /* 0x000fe60000000200 */
[C---:B------:R-:W-:Y:S01]  /*24e0*/  HMMA.16816.F32.BF16 R24, R8.reuse, R42, R44 ;  /* 0x0000002a0818723c */ /* 0x040fe2000004182c */
[----:B------:R-:W-:Y:S07]  /*24f0*/  LDSM.16.M88.4 R44, [R198+0xb100] ;  /* 0x00b10000c62c783b */ /* 0x000fee0000000200 */
[C---:B------:R-:W-:Y:S08]  /*2500*/  HMMA.16816.F32.BF16 R52, R8.reuse, R76, R52 ;  /* 0x0000004c0834723c */ /* 0x040ff00000041834 */
[----:B------:R-:W-:Y:S01]  /*2510*/  HMMA.16816.F32.BF16 R48, R8, R78, R68 ;  /* 0x0000004e0830723c */ /* 0x000fe20000041844 */
[----:B------:R-:W3:Y:S07]  /*2520*/  LDSM.16.M88.4 R8, [R202+0x14100] ;  /* 0x01410000ca08783b */ /* 0x000eee0000000200 */
[C---:B-1----:R-:W-:Y:S01]  /*2530*/  HMMA.16816.F32.BF16 R80, R12.reuse, R84, R64 ;  /* 0x000000540c50723c */ /* 0x042fe20000041840 */
[----:B------:R-:W1:Y:S07]  /*2540*/  LDSM.16.M88.4 R64, [R198+0xa900] ;  /* 0x00a90000c640783b */ /* 0x000e6e0000000200 */
[C---:B------:R-:W-:Y:S08]  /*2550*/  HMMA.16816.F32.BF16 R76, R12.reuse, R86, R56 ;  /* 0x000000560c4c723c */ /* 0x040ff00000041838 */
[C---:B-----5:R-:W-:Y:S08]  /*2560*/  HMMA.16816.F32.BF16 R56, R12.reuse, R32, R20 ;  /* 0x000000200c38723c */ /* 0x060ff00000041814 */
[C---:B------:R-:W-:Y:S01]  /*2570*/  HMMA.16816.F32.BF16 R40, R12.reuse, R34, R16 ;  /* 0x000000220c28723c */ /* 0x040fe20000041810 */
[----:B------:R-:W4:Y:S04]  /*2580*/  LDSM.16.M88.4 R32, [R198+0xb900] ;  /* 0x00b90000c620783b */ /* 0x000f280000000200 */
[----:B------:R-:W-:Y:S03]  /*2590*/  LDSM.16.M88.4 R16, [R201+0x14100] ;  /* 0x01410000c910783b */ /* 0x000fe60000000200 */
[C---:B------:R-:W-:Y:S01]  /*25a0*/  HMMA.16816.F32.BF16 R68, R12.reuse, R38, R24 ;  /* 0x000000260c44723c */ /* 0x040fe20000041818 */
[----:B------:R-:W5:Y:S07]  /*25b0*/  LDSM.16.M88.4 R24, [R197+0x2000] ;  /* 0x00200000c518783b */ /* 0x000f6e0000000200 */
[C---:B------:R-:W-:Y:S08]  /*25c0*/  HMMA.16816.F32.BF16 R84, R12.reuse, R36, R28 ;  /* 0x000000240c54723c */ /* 0x040ff0000004181c */
[C---:B--2---:R-:W-:Y:S08]  /*25d0*/  HMMA.16816.F32.BF16 R36, R12.reuse, R60, R52 ;  /* 0x0000003c0c24723c */ /* 0x044ff00000041834 */
[----:B------:R-:W-:Y:S08]  /*25e0*/  HMMA.16816.F32.BF16 R28, R12, R62, R48 ;  /* 0x0000003e0c1c723c */ /* 0x000ff00000041830 */
[C---:B---3--:R-:W-:Y:S01]  /*25f0*/  HMMA.16816.F32.BF16 R12, R8.reuse, R74, R76 ;  /* 0x0000004a080c723c */ /* 0x048fe2000004184c */
[----:B------:R-:W2:Y:S07]  /*2600*/  LDSM.16.M88.4 R76, [R197+0x2800] ;  /* 0x00280000c54c783b */ /* 0x000eae0000000200 */
[C---:B------:R-:W-:Y:S01]  /*2610*/  HMMA.16816.F32.BF16 R20, R8.reuse, R72, R80 ;  /* 0x000000480814723c */ /* 0x040fe20000041850 */
[----:B------:R-:W3:Y:S07]  /*2620*/  LDSM.16.M88.4 R80, [R197+0x3000] ;  /* 0x00300000c550783b */ /* 0x000eee0000000200 */
[C---:B-1----:R-:W-:Y:S01]  /*2630*/  HMMA.16816.F32.BF16 R60, R8.reuse, R64, R84 ;  /* 0x00000040083c723c */ /* 0x042fe20000041854 */
[----:B------:R-:W1:Y:S07]  /*2640*/  LDSM.16.M88.4 R84, [R197+0x3800] ;  /* 0x00380000c554783b */ /* 0x000e6e0000000200 */
[C---:B------:R-:W-:Y:S01]  /*2650*/  HMMA.16816.F32.BF16 R68, R8.reuse, R66, R68 ;  /* 0x000000420844723c */ /* 0x040fe20000041844 */
[----:B------:R-:W-:Y:S07]  /*2660*/  LDSM.16.M88.4 R64, [R192+0xd100] ;  /* 0x00d10000c040783b */ /* 0x000fee0000000200 */
[C---:B------:R-:W-:Y:S08]  /*2670*/  HMMA.16816.F32.BF16 R72, R8.reuse, R44, R56 ;  /* 0x0000002c0848723c */ /* 0x040ff00000041838 */
[C---:B----4-:R-:W-:Y:S08]  /*2680*/  HMMA.16816.F32.BF16 R48, R8.reuse, R34, R28 ;  /* 0x000000220830723c */ /* 0x050ff0000004181c */
[C---:B------:R-:W-:Y:S08]  /*2690*/  HMMA.16816.F32.BF16 R56, R8.reuse, R46, R40 ;  /* 0x0000002e0838723c */ /* 0x040ff00000041828 */
[----:B------:R-:W-:Y:S01]  /*26a0*/  HMMA.16816.F32.BF16 R52, R8, R32, R36 ;  /* 0x000000200834723c */ /* 0x000fe20000041824 */
[----:B------:R-:W-:Y:S04]  /*26b0*/  LDSM.16.M88.4 R36, [R192+0xc100] ;  /* 0x00c10000c024783b */ /* 0x000fe80000000200 */
[----:B------:R-:W-:Y:S03]  /*26c0*/  LDSM.16.M88.4 R32, [R192+0xc900] ;  /* 0x00c90000c020783b */ /* 0x000fe60000000200 */
[C---:B-----5:R-:W-:Y:S01]  /*26d0*/  HMMA.16816.F32.BF16 R28, R16.reuse, R26, R12 ;  /* 0x0000001a101c723c */ /* 0x060fe2000004180c */
[----:B------:R-:W4:Y:S04]  /*26e0*/  LDSM.16.M88.4 R12, [R199+0x18100] ;  /* 0x01810000c70c783b */ /* 0x000f280000000200 */
[----:B------:R-:W-:Y:S03]  /*26f0*/  LDSM.16.M88.4 R8, [R200+0x18100] ;  /* 0x01810000c808783b */ /* 0x000fe60000000200 */
[C---:B------:R-:W-:Y:S08]  /*2700*/  HMMA.16816.F32.BF16 R40, R16.reuse, R24, R20 ;  /* 0x000000181028723c */ /* 0x040ff00000041814 */
[C---:B--2---:R-:W-:Y:S01]  /*2710*/  HMMA.16816.F32.BF16 R20, R16.reuse, R78, R68 ;  /* 0x0000004e1014723c */ /* 0x044fe20000041844 */
[----:B------:R-:W2:Y:S07]  /*2720*/  LDSM.16.M88.4 R68, [R192+0xd900] ;  /* 0x00d90000c044783b */ /* 0x000eae0000000200 */
[C---:B------:R-:W-:Y:S01]  /*2730*/  HMMA.16816.F32.BF16 R24, R16.reuse, R76, R60 ;  /* 0x0000004c1018723c */ /* 0x040fe2000004183c */
[----:B------:R-:W-:Y:S07]  /*2740*/  LDSM.16.M88.4 R76, [R198+0xc900] ;  /* 0x00c90000c64c783b */ /* 0x000fee0000000200 */
[C---:B---3--:R-:W-:Y:S08]  /*2750*/  HMMA.16816.F32.BF16 R60, R16.reuse, R82, R56 ;  /* 0x00000052103c723c */ /* 0x048ff00000041838 */
[C---:B------:R-:W-:Y:S01]  /*2760*/  HMMA.16816.F32.BF16 R44, R16.reuse, R80, R72 ;  /* 0x00000050102c723c */ /* 0x040fe20000041848 */
[----:B------:R-:W3:Y:S04]  /*2770*/  LDSM.16.M88.4 R72, [R203+0x4000] ;  /* 0x00400000cb48783b */ /* 0x000ee80000000200 */
[----:B------:R-:W-:Y:S03]  /*2780*/  LDSM.16.M88.4 R80, [R198+0xc100] ;  /* 0x00c10000c650783b */ /* 0x000fe60000000200 */
[C---:B-1----:R-:W-:Y:S08]  /*2790*/  HMMA.16816.F32.BF16 R56, R16.reuse, R84, R52 ;  /* 0x000000541038723c */ /* 0x042ff00000041834 */
[----:B------:R-:W-:Y:S01]  /*27a0*/  HMMA.16816.F32.BF16 R48, R16, R86, R48 ;  /* 0x000000561030723c */ /* 0x000fe20000041830 */
[----:B------:R-:W1:Y:S04]  /*27b0*/  LDSM.16.M88.4 R16, [R202+0x18100] ;  /* 0x01810000ca10783b */ /* 0x000e680000000200 */
[----:B------:R-:W5:Y:S03]  /*27c0*/  LDSM.16.M88.4 R84, [R198+0xd100] ;  /* 0x00d10000c654783b */ /* 0x000f660000000200 */
[C---:B----4-:R-:W-:Y:S08]  /*27d0*/  HMMA.16816.F32.BF16 R52, R12.reuse, R36, R40 ;  /* 0x000000240c34723c */ /* 0x050ff00000041828 */
[C---:B------:R-:W-:Y:S08]  /*27e0*/  HMMA.16816.F32.BF16 R40, R12.reuse, R38, R28 ;  /* 0x000000260c28723c */ /* 0x040ff0000004181c */
[C---:B------:R-:W-:Y:S08]  /*27f0*/  HMMA.16816.F32.BF16 R36, R12.reuse, R32, R24 ;  /* 0x000000200c24723c */ /* 0x040ff00000041818 */
[C---:B------:R-:W-:Y:S08]  /*2800*/  HMMA.16816.F32.BF16 R32, R12.reuse, R34, R20 ;  /* 0x000000220c20723c */ /* 0x040ff00000041814 */
[C---:B------:R-:W-:Y:S08]  /*2810*/  HMMA.16816.F32.BF16 R28, R12.reuse, R64, R44 ;  /* 0x000000400c1c723c */ /* 0x040ff0000004182c */
[C---:B------:R-:W-:Y:S08]  /*2820*/  HMMA.16816.F32.BF16 R24, R12.reuse, R66, R60 ;  /* 0x000000420c18723c */ /* 0x040ff0000004183c */
[C---:B--2---:R-:W-:Y:S08]  /*2830*/  HMMA.16816.F32.BF16 R20, R12.reuse, R68, R56 ;  /* 0x000000440c14723c */ /* 0x044ff00000041838 */
[----:B------:R-:W-:Y:S08]  /*2840*/  HMMA.16816.F32.BF16 R12, R12, R70, R48 ;  /* 0x000000460c0c723c */ /* 0x000ff00000041830 */
[C---:B---3--:R-:W-:Y:S08]  /*2850*/  HMMA.16816.F32.BF16 R68, R8.reuse, R72, R52 ;  /* 0x000000480844723c */ /* 0x048ff00000041834 */
[C---:B------:R-:W-:Y:S01]  /*2860*/  HMMA.16816.F32.BF16 R64, R8.reuse, R74, R40 ;  /* 0x0000004a0840723c */ /* 0x040fe20000041828 */
[----:B------:R-:W2:Y:S07]  /*2870*/  LDSM.16.M88.4 R72, [R198+0xd900] ;  /* 0x00d90000c648783b */ /* 0x000eae0000000200 */
[C---:B------:R-:W-:Y:S01]  /*2880*/  HMMA.16816.F32.BF16 R60, R8.reuse, R92, R36 ;  /* 0x0000005c083c723c */ /* 0x040fe20000041824 */
[----:B------:R-:W-:Y:S07]  /*2890*/  LDSM.16.M88.4 R36, [R197+0x4000] ;  /* 0x00400000c524783b */ /* 0x000fee0000000200 */
[C---:B------:R-:W-:Y:S01]  /*28a0*/  HMMA.16816.F32.BF16 R56, R8.reuse, R94, R32 ;  /* 0x0000005e0838723c */ /* 0x040fe20000041820 */
[----:B------:R-:W-:Y:S07]  /*28b0*/  LDSM.16.M88.4 R92, [R192+0xe100] ;  /* 0x00e10000c05c783b */ /* 0x000fee0000000200 */
[C---:B------:R-:W-:Y:S01]  /*28c0*/  HMMA.16816.F32.BF16 R40, R8.reuse, R98, R12 ;  /* 0x000000620828723c */ /* 0x040fe2000004180c */
[----:B------:R-:W3:Y:S07]  /*28d0*/  LDSM.16.M88.4 R12, [R201+0x18100] ;  /* 0x01810000c90c783b */ /* 0x000eee0000000200 */
[C---:B------:R-:W-:Y:S08]  /*28e0*/  HMMA.16816.F32.BF16 R48, R8.reuse, R90, R24 ;  /* 0x0000005a0830723c */ /* 0x040ff00000041818 */
[C---:B------:R-:W-:Y:S01]  /*28f0*/  HMMA.16816.F32.BF16 R52, R8.reuse, R88, R28 ;  /* 0x000000580834723c */ /* 0x040fe2000004181c */
[----:B------:R-:W4:Y:S07]  /*2900*/  LDSM.16.M88.4 R88, [R197+0x4800] ;  /* 0x00480000c558783b */ /* 0x000f2e0000000200 */
[----:B------:R-:W-:Y:S01]  /*2910*/  HMMA.16816.F32.BF16 R44, R8, R96, R20 ;  /* 0x00000060082c723c */ /* 0x000fe20000041814 */
[----:B------:R-:W2:Y:S04]  /*2920*/  LDSM.16.M88.4 R96, [R197+0x5000] ;  /* 0x00500000c560783b */ /* 0x000ea80000000200 */
[----:B------:R-:W-:Y:S03]  /*2930*/  LDSM.16.M88.4 R8, [R199+0x1c100] ;  /* 0x01c10000c708783b */ /* 0x000fe60000000200 */
[C---:B-1----:R-:W-:Y:S08]  /*2940*/  HMMA.16816.F32.BF16 R32, R16.reuse, R80, R68 ;  /* 0x000000501020723c */ /* 0x042ff00000041844 */
[C---:B------:R-:W-:Y:S08]  /*2950*/  HMMA.16816.F32.BF16 R24, R16.reuse, R76, R60 ;  /* 0x0000004c1018723c */ /* 0x040ff0000004183c */
[C---:B------:R-:W-:Y:S01]  /*2960*/  HMMA.16816.F32.BF16 R20, R16.reuse, R78, R56 ;  /* 0x0000004e1014723c */ /* 0x040fe20000041838 */
[----:B------:R-:W1:Y:S07]  /*2970*/  LDSM.16.M88.4 R76, [R197+0x5800] ;  /* 0x00580000c54c783b */ /* 0x000e6e0000000200 */
[C---:B------:R-:W-:Y:S01]  /*2980*/  HMMA.16816.F32.BF16 R28, R16.reuse, R82, R64 ;  /* 0x00000052101c723c */ /* 0x040fe20000041840 */
[----:B------:R-:W-:Y:S07]  /*2990*/  LDSM.16.M88.4 R80, [R203+0x7000] ;  /* 0x00700000cb50783b */ /* 0x000fee0000000200 */
[C---:B-----5:R-:W-:Y:S08]  /*29a0*/  HMMA.16816.F32.BF16 R68, R16.reuse, R86, R48 ;  /* 0x000000561044723c */ /* 0x060ff00000041830 */
[C---:B--2---:R-:W-:Y:S08]  /*29b0*/  HMMA.16816.F32.BF16 R64, R16.reuse, R72, R44 ;  /* 0x000000481040723c */ /* 0x044ff0000004182c */
[C---:B------:R-:W-:Y:S01]  /*29c0*/  HMMA.16816.F32.BF16 R60, R16.reuse, R74, R40 ;  /* 0x0000004a103c723c */ /* 0x040fe20000041828 */
[----:B------:R-:W2:Y:S04]  /*29d0*/  LDSM.16.M88.4 R72, [R192+0xe900] ;  /* 0x00e90000c048783b */ /* 0x000ea80000000200 */
[----:B------:R-:W5:Y:S03]  /*29e0*/  LDSM.16.M88.4 R40, [R192+0xf900] ;  /* 0x00f90000c028783b */ /* 0x000f660000000200 */
[----:B------:R-:W-:Y:S01]  /*29f0*/  HMMA.16816.F32.BF16 R52, R16, R84, R52 ;  /* 0x000000541034723c */ /* 0x000fe20000041834 */
[----:B------:R-:W-:Y:S04]  /*2a00*/  LDSM.16.M88.4 R16, [R200+0x1c100] ;  /* 0x01c10000c810783b */ /* 0x000fe80000000200 */
[----:B------:R-:W1:Y:S03]  /*2a10*/  LDSM.16.M88.4 R84, [R203+0x6000] ;  /* 0x00600000cb54783b */ /* 0x000e660000000200 */
[C---:B---3--:R-:W-:Y:S08]  /*2a20*/  HMMA.16816.F32.BF16 R56, R12.reuse, R36, R32 ;  /* 0x000000240c38723c */ /* 0x048ff00000041820 */
[C---:B------:R-:W-:Y:S08]  /*2a30*/  HMMA.16816.F32.BF16 R48, R12.reuse, R38, R28 ;  /* 0x000000260c30723c */ /* 0x040ff0000004181c */
[C---:B----4-:R-:W-:Y:S08]  /*2a40*/  HMMA.16816.F32.BF16 R44, R12.reuse, R88, R24 ;  /* 0x000000580c2c723c */ /* 0x050ff00000041818 */
[C---:B------:R-:W-:Y:S01]  /*2a50*/  HMMA.16816.F32.BF16 R28, R12.reuse, R98, R68 ;  /* 0x000000620c1c723c */ /* 0x040fe20000041844 */
[----:B------:R-:W3:Y:S07]  /*2a60*/  LDSM.16.M88.4 R68, [R203+0x6800] ;  /* 0x00680000cb44783b */ /* 0x000eee0000000200 */
[C---:B------:R-:W-:Y:S08]  /*2a70*/  HMMA.16816.F32.BF16 R36, R12.reuse, R90, R20 ;  /* 0x0000005a0c24723c */ /* 0x040ff00000041814 */
[C---:B-1----:R-:W-:Y:S08]  /*2a80*/  HMMA.16816.F32.BF16 R24, R12.reuse, R76, R64 ;  /* 0x0000004c0c18723c */ /* 0x042ff00000041840 */
[C---:B------:R-:W-:Y:S08]  /*2a90*/  HMMA.16816.F32.BF16 R32, R12.reuse, R96, R52 ;  /* 0x000000600c20723c */ /* 0x040ff00000041834 */
        /* <DEDUP_REMOVED lines=8> */
[----:B------:R-:W-:Y:S01]  /*2b20*/  HMMA.16816.F32.BF16 R24, R8, R42, R20 ;  /* 0x0000002a0818723c */ /* 0x000fe20000041814 */
[----:B------:R-:W-:Y:S07]  /*2b30*/  LDSM.16.M88.4 R40, [R198+0xe900] ;  /* 0x00e90000c628783b */ /* 0x000fee0000000200 */
[----:B------:R-:W-:Y:S01]  /*2b40*/  HMMA.16816.F32.BF16 R20, R16, R84, R12 ;  /* 0x000000541014723c */ /* 0x000fe2000004180c */
[----:B------:R-:W2:Y:S07]  /*2b50*/  LDSM.16.M88.4 R12, [R202+0x1c100] ;  /* 0x01c10000ca0c783b */ /* 0x000eae0000000200 */
[C---:B------:R-:W-:Y:S01]  /*2b60*/  HMMA.16816.F32.BF16 R48, R8.reuse, R74, R36 ;  /* 0x0000004a0830723c */ /* 0x040fe20000041824 */
[----:B------:R-:W-:Y:S07]  /*2b70*/  LDSM.16.M88.4 R72, [R197+0x6000] ;  /* 0x00600000c548783b */ /* 0x000fee0000000200 */
[----:B------:R-:W-:Y:S01]  /*2b80*/  HMMA.16816.F32.BF16 R44, R8, R100, R32 ;  /* 0x00000064082c723c */ /* 0x000fe20000041820 */
[----:B------:R-:W-:Y:S07]  /*2b90*/  LDSM.16.M88.4 R8, [R201+0x1c100] ;  /* 0x01c10000c908783b */ /* 0x000fee0000000200 */
[C---:B------:R-:W-:Y:S08]  /*2ba0*/  HMMA.16816.F32.BF16 R32, R16.reuse, R86, R56 ;  /* 0x000000561020723c */ /* 0x040ff00000041838 */
[C---:B---3--:R-:W-:Y:S01]  /*2bb0*/  HMMA.16816.F32.BF16 R36, R16.reuse, R68, R52 ;  /* 0x000000441024723c */ /* 0x048fe20000041834 */
[----:B------:R-:W3:Y:S07]  /*2bc0*/  LDSM.16.M88.4 R52, [R198+0xf100] ;  /* 0x00f10000c634783b */ /* 0x000eee0000000200 */
[C---:B------:R-:W-:Y:S01]  /*2bd0*/  HMMA.16816.F32.BF16 R56, R16.reuse, R82, R64 ;  /* 0x000000521038723c */ /* 0x040fe20000041840 */
[----:B------:R-:W4:Y:S07]  /*2be0*/  LDSM.16.M88.4 R64, [R198+0xf900] ;  /* 0x00f90000c640783b */ /* 0x000f2e0000000200 */
[C---:B------:R-:W-:Y:S01]  /*2bf0*/  HMMA.16816.F32.BF16 R48, R16.reuse, R70, R48 ;  /* 0x000000461030723c */ /* 0x040fe20000041830 */
[----:B------:R-:W5:Y:S07]  /*2c00*/  LDSM.16.M88.4 R68, [R197+0x6800] ;  /* 0x00680000c544783b */ /* 0x000f6e0000000200 */
[C---:B------:R-:W-:Y:S08]  /*2c10*/  HMMA.16816.F32.BF16 R44, R16.reuse, R80, R44 ;  /* 0x00000050102c723c */ /* 0x040ff0000004182c */
[C---:B-1----:R-:W-:Y:S08]  /*2c20*/  HMMA.16816.F32.BF16 R60, R16.reuse, R76, R60 ;  /* 0x0000004c103c723c */ /* 0x042ff0000004183c */
[----:B------:R-:W-:Y:S08]  /*2c30*/  HMMA.16816.F32.BF16 R24, R16, R78, R24 ;  /* 0x0000004e1018723c */ /* 0x000ff00000041818 */
[C---:B--2---:R-:W-:Y:S08]  /*2c40*/  HMMA.16816.F32.BF16 R16, R12.reuse, R28, R20 ;  /* 0x0000001c0c10723c */ /* 0x044ff00000041814 */
[C---:B------:R-:W-:Y:S08]  /*2c50*/  HMMA.16816.F32.BF16 R20, R12.reuse, R30, R32 ;  /* 0x0000001e0c14723c */ /* 0x040ff00000041820 */
[C---:B------:R-:W-:Y:S08]  /*2c60*/  HMMA.16816.F32.BF16 R28, R12.reuse, R40, R36 ;  /* 0x000000280c1c723c */ /* 0x040ff00000041824 */
[C---:B------:R-:W-:Y:S08]  /*2c70*/  HMMA.16816.F32.BF16 R40, R12.reuse, R42, R48 ;  /* 0x0000002a0c28723c */ /* 0x040ff00000041830 */
[C---:B---3--:R-:W-:Y:S08]  /*2c80*/  HMMA.16816.F32.BF16 R32, R12.reuse, R52, R44 ;  /* 0x000000340c20723c */ /* 0x048ff0000004182c */
[C---:B------:R-:W-:Y:S08]  /*2c90*/  HMMA.16816.F32.BF16 R36, R12.reuse, R54, R56 ;  /* 0x000000360c24723c */ /* 0x040ff00000041838 */
[C---:B----4-:R-:W-:Y:S08]  /*2ca0*/  HMMA.16816.F32.BF16 R48, R12.reuse, R64, R60 ;  /* 0x000000400c30723c */ /* 0x050ff0000004183c */
[----:B------:R-:W-:Y:S01]  /*2cb0*/  HMMA.16816.F32.BF16 R44, R12, R66, R24 ;  /* 0x000000420c2c723c */ /* 0x000fe20000041818 */
[----:B------:R-:W1:Y:S06]  /*2cc0*/  LDSM.16.M88.4 R24, [R197+0x7000] ;  /* 0x00700000c518783b */ /* 0x000e6c0000000200 */
[----:B------:R-:W-:Y:S01]  /*2cd0*/  SHF.R.S32.HI R12, RZ, 0x1f, R2 ;  /* 0x0000001fff0c7819 */ /* 0x000fe20000011402 */
[----:B------:R-:W-:Y:S01]  /*2ce0*/  IMAD.IADD R13, R107, 0x1, -R6 ;  /* 0x000000016b0d7824 */ /* 0x000fe200078e0a06 */
[----:B------:R-:W-:Y:S01]  /*2cf0*/  HMMA.16816.F32.BF16 R52, R8, R72, R16 ;  /* 0x000000480834723c */ /* 0x000fe20000041810 */
[----:B------:R-:W2:Y:S01]  /*2d00*/  LDSM.16.M88.4 R16, [R197+0x7800] ;  /* 0x00780000c510783b */ /* 0x000ea20000000200 */
[----:B------:R-:W-:Y:S01]  /*2d10*/  LEA.HI R6, R12, R2, RZ, 0x2 ;  /* 0x000000020c067211 */ /* 0x000fe200078f10ff */
[----:B------:R-:W-:-:S04]  /*2d20*/  DEPBAR.LE SB0, 0x0 ;  /* 0x000080000000791a */ /* 0x000fc80000000000 */
[----:B------:R-:W-:Y:S01]  /*2d30*/  LEA.HI.SX32 R12, R6, R186, 0x1e ;  /* 0x000000ba060c7211 */ /* 0x000fe200078ff2ff */
[----:B------:R-:W-:Y:S01]  /*2d40*/  BAR.SYNC.DEFER_BLOCKING 0x0 ;  /* 0x0000000000007b1d */ /* 0x000fe20000010000 */
[----:B------:R-:W-:Y:S03]  /*2d50*/  HMMA.16816.F32.BF16 R72, R8, R74, R20 ;  /* 0x0000004a0848723c */ /* 0x000fe60000041814 */
[----:B------:R-:W-:-:S04]  /*2d60*/  IMAD R3, R13, 0x10, R12 ;  /* 0x000000100d037824 */ /* 0x000fc800078e020c */
[----:B------:R-:W-:Y:S01]  /*2d70*/  IMAD R3, R7, 0x8, R3 ;  /* 0x0000000807037824 */ /* 0x000fe200078e0203 */
[C---:B-----5:R-:W-:Y:S03]  /*2d80*/  HMMA.16816.F32.BF16 R28, R8.reuse, R68, R28 ;  /* 0x00000044081c723c */ /* 0x060fe6000004181c */
[----:B------:R-:W-:Y:S01]  /*2d90*/  @P2 IMAD.HI.U32 R7, R3, c[0x0][0x2c8], RZ ;  /* 0x0000b20003072a27 */ /* 0x000fe200078e00ff */
[----:B------:R3:W-:Y:S03]  /*2da0*/  STL [R1+0x3c], R3 ;  /* 0x00003c0301007387 */ /* 0x0007e60000100800 */
[----:B------:R-:W-:Y:S01]  /*2db0*/  IMAD.MOV.U32 R12, RZ, RZ, R3 ;  /* 0x000000ffff0c7224 */ /* 0x000fe200078e0003 */
[----:B------:R-:W-:Y:S01]  /*2dc0*/  @P2 SHF.R.U32.HI R12, RZ, c[0x0][0x2cc], R7 ;  /* 0x0000b300ff0c2a19 */ /* 0x000fe20000011607 */
[C---:B------:R-:W-:Y:S01]  /*2dd0*/  HMMA.16816.F32.BF16 R40, R8.reuse, R70, R40 ;  /* 0x000000460828723c */ /* 0x040fe20000041828 */
[----:B------:R-:W-:Y:S01]  /*2de0*/  ISETP.LE.AND P2, PT, R117, c[0x0][0x32c], PT ;  /* 0x0000cb0075007a0c */ /* 0x000fe20003f43270 */
[----:B------:R-:W-:Y:S01]  /*2df0*/  @!PT LDS RZ, [RZ] ;  /* 0x00000000fffff984 */ /* 0x000fe20000000800 */
[----:B------:R-:W-:Y:S01]  /*2e00*/  @!PT LDS RZ, [RZ] ;  /* 0x00000000fffff984 */ /* 0x000fe20000000800 */
[----:B------:R-:W-:Y:S01]  /*2e10*/  @!PT LDS RZ, [RZ] ;  /* 0x00000000fffff984 */ /* 0x000fe20000000800 */
[----:B------:R4:W-:Y:S06]  /*2e20*/  @P0 LDGSTS.E.BYPASS.LTC128B.128 [R233+0x8100], [R104.64], !P3 ;  /* 0x0810000068e90fae */ /* 0x0009ec000d901d48 */
[C---:B-1----:R-:W-:Y:S01]  /*2e30*/  HMMA.16816.F32.BF16 R32, R8.reuse, R24, R32 ;  /* 0x000000180820723c */ /* 0x042fe20000041820 */
[----:B------:R4:W-:Y:S04]  /*2e40*/  @P0 LDGSTS.E.BYPASS.LTC128B.128 [R233+0xa100], [R104.64+0x80], !P6 ;  /* 0x0a10008068e90fae */ /* 0x0009e8000f101d48 */
[----:B------:R4:W-:Y:S03]  /*2e50*/  @P0 LDGSTS.E.BYPASS.LTC128B.128 [R233+0xc100], [R104.64+0x100], !P5 ;  /* 0x0c10010068e90fae */ /* 0x0009e6000e901d48 */
[----:B------:R-:W-:Y:S01]  /*2e60*/  HMMA.16816.F32.BF16 R36, R8, R26, R36 ;  /* 0x0000001a0824723c */ /* 0x000fe20000041824 */
[----:B------:R4:W-:Y:S01]  /*2e70*/  @P0 LDGSTS.E.BYPASS.LTC128B.128 [R233+0xe100], [R104.64+0x180], !P4 ;  /* 0x0e10018068e90fae */ /* 0x0009e2000e101d48 */
[----:B---3--:R-:W-:-:S03]  /*2e80*/  LOP3.LUT R3, R6, 0x7ffffffc, RZ, 0xc0, !PT ;  /* 0x7ffffffc06037812 */ /* 0x008fc600078ec0ff */
[----:B------:R-:W1:Y:S03]  /*2e90*/  SHFL.IDX PT, R6, R12, RZ, 0x1c1f ;  /* 0x001c1fff0c067589 */ /* 0x000e6600000e0000 */
[C---:B--2---:R-:W-:Y:S01]  /*2ea0*/  HMMA.16816.F32.BF16 R20, R8.reuse, R16, R48 ;  /* 0x000000100814723c */ /* 0x044fe20000041830 */
[----:B------:R-:W-:Y:S01]  /*2eb0*/  IMAD.IADD R3, R2, 0x1, -R3 ;  /* 0x0000000102037824 */ /* 0x000fe200078e0a03 */
[----:B------:R-:W-:Y:S01]  /*2ec0*/  IADD3 R2, -R106, c[0x0][0x1d0], R117 ;  /* 0x000074006a027a10 */ /* 0x000fe20007ffe175 */
[----:B------:R4:W-:Y:S02]  /*2ed0*/  @P0 LDGSTS.E.BYPASS.LTC128B.128 [R233+0x9100], [R108.64], !P3 ;  /* 0x091000006ce90fae */ /* 0x0009e4000d901d48 */
[----:B------:R-:W-:Y:S02]  /*2ee0*/  IMAD.SHL.U32 R56, R3, 0x2, RZ ;  /* 0x0000000203387824 */ /* 0x000fe400078e00ff */
[----:B------:R4:W-:Y:S01]  /*2ef0*/  @P0 LDGSTS.E.BYPASS.LTC128B.128 [R233+0xb100], [R108.64+0x80], !P6 ;  /* 0x0b1000806ce90fae */ /* 0x0009e2000f101d48 */
[----:B------:R-:W-:Y:S02]  /*2f00*/  HMMA.16816.F32.BF16 R24, R8, R18, R44 ;  /* 0x000000120818723c */ /* 0x000fe4000004182c */
[----:B------:R-:W-:Y:S01]  /*2f10*/  IADD3 R2, R2, -c[0x0][0x168], -R56 ;  /* 0x80005a0002027a10 */ /* 0x000fe20007ffe838 */
[----:B------:R4:W-:Y:S01]  /*2f20*/  STL [R1+0x4], R56 ;  /* 0x0000043801007387 */ /* 0x0009e20000100800 */
[----:B------:R-:W-:-:S02]  /*2f30*/  IADD3 R7, -R56, c[0x0][0x1d0], -R106 ;  /* 0x0000740038077a10 */ /* 0x000fc40007ffe96a */
[C---:B------:R-:W-:Y:S01]  /*2f40*/  IADD3 R13, R2.reuse, c[0x0][0x328], RZ ;  /* 0x0000ca00020d7a10 */ /* 0x040fe20007ffe0ff */
[----:B------:R4:W-:Y:S01]  /*2f50*/  @P0 LDGSTS.E.BYPASS.LTC128B.128 [R233+0xd100], [R108.64+0x100], !P5 ;  /* 0x0d1001006ce90fae */ /* 0x0009e2000e901d48 */
[----:B------:R-:W-:-:S03]  /*2f60*/  IADD3 R8, R2, UR6, RZ ;  /* 0x0000000602087c10 */ /* 0x000fc6000fffe0ff */
[----:B------:R4:W-:Y:S01]  /*2f70*/  @P0 LDGSTS.E.BYPASS.LTC128B.128 [R233+0xf100], [R108.64+0x180], !P4 ;  /* 0x0f1001806ce90fae */ /* 0x0009e2000e101d48 */
[----:B-1----:R-:W-:-:S03]  /*2f80*/  IMAD.IADD R3, R13, 0x1, R6 ;  /* 0x000000010d037824 */ /* 0x002fc600078e0206 */
[----:B------:R-:W0:Y:S01]  /*2f90*/  LDGDEPBAR ;  /* 0x00000000000079af */ /* 0x000e220000000000 */
[----:B------:R-:W-:Y:S01]  /*2fa0*/  IMAD.IADD R2, R8, 0x1, R6 ;  /* 0x0000000108027824 */ /* 0x000fe200078e0206 */
[----:B------:R-:W-:Y:S01]  /*2fb0*/  IMNMX R3, R3, R7, PT ;  /* 0x0000000703037217 */ /* 0x000fe20003800200 */
[----:B------:R-:W-:Y:S05]  /*2fc0*/  @!P2 BRA `(.L_x_875) ;  /* 0x000001400000a947 */ /* 0x000fea0003800000 */
[----:B------:R-:W-:Y:S01]  /*2fd0*/  IADD3 R6, R6, c[0x0][0x1d0], RZ ;  /* 0x0000740006067a10 */ /* 0x000fe20007ffe0ff */
[----:B------:R-:W-:Y:S03]  /*2fe0*/  BSSY B0, `(.L_x_876) ;  /* 0x000000d000007945 */ /* 0x000fe60003800000 */
[----:B------:R-:W-:-:S04]  /*2ff0*/  IADD3 R6, R6, -c[0x0][0x168], RZ ;  /* 0x80005a0006067a10 */ /* 0x000fc80007ffe0ff */
[----:B------:R-:W-:-:S13]  /*3000*/  ISETP.GT.AND P0, PT, R6, -0x1, PT ;  /* 0xffffffff0600780c */ /* 0x000fda0003f04270 */
[----:B------:R-:W-:Y:S05]  /*3010*/  @P0 BRA `(.L_x_877) ;  /* 0x0000006000000947 */ /* 0x000fea0003800000 */
[----:B------:R-:W-:Y:S02]  /*3020*/  ISETP.NE.AND P0, PT, R117, c[0x0][0x32c], PT ;  /* 0x0000cb0075007a0c */ /* 0x000fe40003f05270 */
[----:B------:R-:W-:-:S11]  /*3030*/  LOP3.LUT R6, RZ, R6, RZ, 0x33, !PT ;  /* 0x00000006ff067212 */ /* 0x000fd600078e33ff */
[----:B------:R-:W-:-:S05]  /*3040*/  @P0 IMAD.HI.U32 R9, R6, c[0x0][0x330], RZ ;  /* 0x0000cc0006090a27 */ /* 0x000fca00078e00ff */
[----:B------:R-:W-:-:S04]  /*3050*/  @P0 SHF.R.U32.HI R6, RZ, c[0x0][0x334], R9 ;  /* 0x0000cd00ff060a19 */ /* 0x000fc80000011609 */
[----:B------:R-:W-:Y:S01]  /*3060*/  LOP3.LUT R6, RZ, R6, RZ, 0x33, !PT ;  /* 0x00000006ff067212 */ /* 0x000fe200078e33ff */
[----:B------:R-:W-:Y:S05]  /*3070*/  BRA `(.L_x_878) ;  /* 0x0000003000007947 */ /* 0x000fea0003800000 */
.L_x_877:
[----:B------:R-:W-:-:S13]  /*3080*/  ISETP.NE.AND P0, PT, R117, c[0x0][0x32c], PT ;  /* 0x0000cb0075007a0c */ /* 0x000fda0003f05270 */
[----:B------:R-:W-:-:S05]  /*3090*/  @P0 IMAD.HI.U32 R9, R6, c[0x0][0x330], RZ ;  /* 0x0000cc0006090a27 */ /* 0x000fca00078e00ff */
[----:B------:R-:W-:Y:S02]  /*30a0*/  @P0 SHF.R.U32.HI R6, RZ, c[0x0][0x334], R9 ;  /* 0x0000cd00ff060a19 */ /* 0x000fe40000011609 */
.L_x_878:
[----:B------:R-:W-:Y:S05]  /*30b0*/  BSYNC B0 ;  /* 0x0000000000007941 */ /* 0x000fea0003800000 */
.L_x_876:
[----:B------:R-:W-:-:S04]  /*30c0*/  IMAD R6, R6, c[0x0][0x32c], -R106 ;  /* 0x0000cb0006067a24 */ /* 0x000fc800078e0a6a */
[----:B------:R-:W-:-:S05]  /*30d0*/  IMAD.IADD R6, R6, 0x1, -R56 ;  /* 0x0000000106067824 */ /* 0x000fca00078e0a38 */
[----:B------:R-:W-:Y:S02]  /*30e0*/  IADD3 R9, R6, c[0x0][0x32c], RZ ;  /* 0x0000cb0006097a10 */ /* 0x000fe40007ffe0ff */
[----:B------:R-:W-:Y:S02]  /*30f0*/  IMNMX R2, R2, R6, !PT ;  /* 0x0000000602027217 */ /* 0x000fe40007800200 */
[----:B------:R-:W-:Y:S02]  /*3100*/  IMNMX R3, R3, R9, PT ;  /* 0x0000000903037217 */ /* 0x000fe40003800200 */
.L_x_875:
[----:B------:R-:W-:Y:S01]  /*3110*/  ISETP.GT.AND P1, PT, R187, RZ, PT ;  /* 0x000000ffbb00720c */ /* 0x000fe20003f24270 */
[----:B------:R-:W1:Y:S03]  /*3120*/  SHFL.IDX PT, R6, R12, 0x1, 0x1c1f ;  /* 0x003c1f000c067f89 */ /* 0x000e6600000e0000 */
[----:B------:R-:W-:-:S04]  /*3130*/  ISETP.GT.AND P0, PT, R2, RZ, P1 ;  /* 0x000000ff0200720c */ /* 0x000fc80000f04270 */
[----:B------:R-:W-:-:S04]  /*3140*/  ISETP.LT.OR P0, PT, R3, 0x1, P0 ;  /* 0x000000010300780c */ /* 0x000fc80000701670 */
[----:B------:R-:W-:Y:S02]  /*3150*/  FSEL R11, R52, -INF , !P0 ;  /* 0xff800000340b7808 */ /* 0x000fe40004000000 */
[----:B------:R-:W-:-:S04]  /*3160*/  ISETP.GT.AND P0, PT, R2, 0x1, P1 ;  /* 0x000000010200780c */ /* 0x000fc80000f04270 */
        /* <DEDUP_REMOVED lines=41> */
[----:B------:R-:W-:Y:S01]  /*3400*/  ISETP.GT.AND P0, PT, R2, 0x39, P1 ;  /* 0x000000390200780c */ /* 0x000fe20000f04270 */
[----:B-1----:R-:W-:-:S03]  /*3410*/  IMAD.IADD R2, R8, 0x1, R6 ;  /* 0x0000000108027824 */ /* 0x002fc600078e0206 */
[----:B------:R-:W-:Y:S01]  /*3420*/  ISETP.LT.OR P0, PT, R3, 0x3a, P0 ;  /* 0x0000003a0300780c */ /* 0x000fe20000701670 */
[----:B------:R-:W-:-:S03]  /*3430*/  IMAD.IADD R3, R13, 0x1, R6 ;  /* 0x000000010d037824 */ /* 0x000fc600078e0206 */
[----:B------:R-:W-:Y:S02]  /*3440*/  FSEL R181, R25, -INF , !P0 ;  /* 0xff80000019b57808 */ /* 0x000fe40004000000 */
        /* <DEDUP_REMOVED lines=13> */
.L_x_881:
[----:B------:R-:W-:-:S13]  /*3520*/  ISETP.NE.AND P0, PT, R117, c[0x0][0x32c], PT ;  /* 0x0000cb0075007a0c */ /* 0x000fda0003f05270 */
[----:B------:R-:W-:-:S05]  /*3530*/  @P0 IMAD.HI.U32 R7, R6, c[0x0][0x330], RZ ;  /* 0x0000cc0006070a27 */ /* 0x000fca00078e00ff */
[----:B------:R-:W-:Y:S02]  /*3540*/  @P0 SHF.R.U32.HI R6, RZ, c[0x0][0x334], R7 ;  /* 0x0000cd00ff060a19 */ /* 0x000fe40000011607 */
.L_x_882:
[----:B------:R-:W-:Y:S05]  /*3550*/  BSYNC B0 ;  /* 0x0000000000007941 */ /* 0x000fea0003800000 */
.L_x_880:
[----:B------:R-:W-:-:S04]  /*3560*/  IMAD R6, R6, c[0x0][0x32c], -R106 ;  /* 0x0000cb0006067a24 */ /* 0x000fc800078e0a6a */
[----:B------:R-:W-:-:S05]  /*3570*/  IMAD.IADD R6, R6, 0x1, -R56 ;  /* 0x0000000106067824 */ /* 0x000fca00078e0a38 */
[----:B------:R-:W-:Y:S02]  /*3580*/  IADD3 R7, R6, c[0x0][0x32c], RZ ;  /* 0x0000cb0006077a10 */ /* 0x000fe40007ffe0ff */
[----:B------:R-:W-:Y:S02]  /*3590*/  IMNMX R2, R2, R6, !PT ;  /* 0x0000000602027217 */ /* 0x000fe40007800200 */
[----:B------:R-:W-:Y:S02]  /*35a0*/  IMNMX R3, R3, R7, PT ;  /* 0x0000000703037217 */ /* 0x000fe40003800200 */
.L_x_879:
[----:B------:R-:W-:Y:S01]  /*35b0*/  ISETP.GT.AND P0, PT, R2, 0x8, P1 ;  /* 0x000000080200780c */ /* 0x000fe20000f04270 */
[----:B------:R-:W-:Y:S01]  /*35c0*/  IMAD.SHL.U32 R193, R5, 0x2, RZ ;  /* 0x0000000205c17824 */ /* 0x000fe200078e00ff */
[----:B------:R-:W-:Y:S02]  /*35d0*/  FMNMX.FTZ R156, R11, R14, !PT ;  /* 0x0000000e0b9c7209 */ /* 0x000fe40007810000 */
[----:B------:R-:W-:Y:S01]  /*35e0*/  ISETP.LT.OR P0, PT, R3, 0x9, P0 ;  /* 0x000000090300780c */ /* 0x000fe20000701670 */
[----:B------:R-:W-:Y:S01]  /*35f0*/  IMAD R196, R0, 0x2, R193 ;  /* 0x0000000200c47824 */ /* 0x000fe200078e02c1 */
[----:B------:R-:W-:-:S02]  /*3600*/  FMNMX.FTZ R156, R15, R156, !PT ;  /* 0x0000009c0f9c7209 */ /* 0x000fc40007810000 */
[----:B------:R-:W-:Y:S02]  /*3610*/  FSEL R12, R74, -INF , !P0 ;  /* 0xff8000004a0c7808 */ /* 0x000fe40004000000 */
[----:B------:R-:W-:Y:S02]  /*3620*/  ISETP.GT.AND P0, PT, R2, 0x9, P1 ;  /* 0x000000090200780c */ /* 0x000fe40000f04270 */
[----:B------:R-:W-:Y:S02]  /*3630*/  FMNMX.FTZ R156, R16, R156, !PT ;  /* 0x0000009c109c7209 */ /* 0x000fe40007810000 */
[----:B------:R-:W-:Y:S02]  /*3640*/  ISETP.LT.OR P0, PT, R3, 0xa, P0 ;  /* 0x0000000a0300780c */ /* 0x000fe40000701670 */
[----:B------:R-:W-:Y:S02]  /*3650*/  FMNMX.FTZ R156, R49, R156, !PT ;  /* 0x0000009c319c7209 */ /* 0x000fe40007810000 */
[----:B------:R-:W-:-:S02]  /*3660*/  FSEL R13, R75, -INF , !P0 ;  /* 0xff8000004b0d7808 */ /* 0x000fc40004000000 */
[----:B------:R-:W-:Y:S02]  /*3670*/  ISETP.GT.AND P0, PT, R2, 0x10, P1 ;  /* 0x000000100200780c */ /* 0x000fe40000f04270 */
[----:B------:R-:W-:Y:S02]  /*3680*/  FMNMX.FTZ R156, R48, R156, !PT ;  /* 0x0000009c309c7209 */ /* 0x000fe40007810000 */
[----:B------:R-:W-:Y:S02]  /*3690*/  ISETP.LT.OR P0, PT, R3, 0x11, P0 ;  /* 0x000000110300780c */ /* 0x000fe40000701670 */
[----:B------:R-:W-:Y:S02]  /*36a0*/  FMNMX.FTZ R156, R51, R156, !PT ;  /* 0x0000009c339c7209 */ /* 0x000fe40007810000 */
[----:B------:R-:W-:Y:S02]  /*36b0*/  FSEL R44, R30, -INF , !P0 ;  /* 0xff8000001e2c7808 */ /* 0x000fe40004000000 */
[----:B------:R-:W-:-:S02]  /*36c0*/  ISETP.GT.AND P0, PT, R2, 0x11, P1 ;  /* 0x000000110200780c */ /* 0x000fc40000f04270 */
[----:B------:R-:W-:Y:S02]  /*36d0*/  FMNMX.FTZ R156, R50, R156, !PT ;  /* 0x0000009c329c7209 */ /* 0x000fe40007810000 */
[----:B------:R-:W-:Y:S02]  /*36e0*/  ISETP.LT.OR P0, PT, R3, 0x12, P0 ;  /* 0x000000120300780c */ /* 0x000fe40000701670 */
[----:B------:R-:W-:Y:S02]  /*36f0*/  FMNMX.FTZ R156, R155, R156, !PT ;  /* 0x0000009c9b9c7209 */ /* 0x000fe40007810000 */
[----:B------:R-:W-:Y:S02]  /*3700*/  FSEL R46, R31, -INF , !P0 ;  /* 0xff8000001f2e7808 */ /* 0x000fe40004000000 */
[----:B------:R-:W-:Y:S02]  /*3710*/  ISETP.GT.AND P0, PT, R2, 0x18, P1 ;  /* 0x000000180200780c */ /* 0x000fe40000f04270 */
[----:B------:R-:W-:-:S02]  /*3720*/  FMNMX.FTZ R156, R157, R156, !PT ;  /* 0x0000009c9d9c7209 */ /* 0x000fc40007810000 */
[----:B------:R-:W-:Y:S02]  /*3730*/  ISETP.LT.OR P0, PT, R3, 0x19, P0 ;  /* 0x000000190300780c */ /* 0x000fe40000701670 */
[----:B------:R-:W-:Y:S02]  /*3740*/  FMNMX.FTZ R156, R159, R156, !PT ;  /* 0x0000009c9f9c7209 */ /* 0x000fe40007810000 */
[----:B------:R-:W-:Y:S02]  /*3750*/  FSEL R45, R42, -INF , !P0 ;  /* 0xff8000002a2d7808 */ /* 0x000fe40004000000 */
[----:B------:R-:W-:Y:S02]  /*3760*/  ISETP.GT.AND P0, PT, R2, 0x19, P1 ;  /* 0x000000190200780c */ /* 0x000fe40000f04270 */
[----:B------:R-:W-:Y:S02]  /*3770*/  FMNMX.FTZ R156, R176, R156, !PT ;  /* 0x0000009cb09c7209 */ /* 0x000fe40007810000 */
[----:B------:R-:W-:-:S02]  /*3780*/  ISETP.LT.OR P0, PT, R3, 0x1a, P0 ;  /* 0x0000001a0300780c */ /* 0x000fc40000701670 */
[----:B------:R-:W-:Y:S02]  /*3790*/  FMNMX.FTZ R156, R177, R156, !PT ;  /* 0x0000009cb19c7209 */ /* 0x000fe40007810000 */
[----:B------:R-:W-:Y:S02]  /*37a0*/  FSEL R47, R43, -INF , !P0 ;  /* 0xff8000002b2f7808 */ /* 0x000fe40004000000 */
[----:B------:R-:W-:Y:S01]  /*37b0*/  ISETP.GT.AND P0, PT, R2, 0x20, P1 ;  /* 0x000000200200780c */ /* 0x000fe20000f04270 */
[----:B------:R-:W-:Y:S01]  /*37c0*/  LDSM.16.MT88.4 R40, [R193+0x2100] ;  /* 0x00210000c128783b */ /* 0x000fe20000004200 */
[----:B------:R-:W-:Y:S02]  /*37d0*/  FMNMX.FTZ R156, R180, R156, !PT ;  /* 0x0000009cb49c7209 */ /* 0x000fe40007810000 */
[----:B------:R-:W-:Y:S02]  /*37e0*/  ISETP.LT.OR P0, PT, R3, 0x21, P0 ;  /* 0x000000210300780c */ /* 0x000fe40000701670 */
[----:B------:R-:W-:-:S02]  /*37f0*/  FMNMX.FTZ R156, R178, R156, !PT ;  /* 0x0000009cb29c7209 */ /* 0x000fc40007810000 */
[----:B------:R-:W-:Y:S02]  /*3800*/  FSEL R152, R34, -INF , !P0 ;  /* 0xff80000022987808 */ /* 0x000fe40004000000 */
[----:B------:R-:W-:Y:S02]  /*3810*/  ISETP.GT.AND P0, PT, R2, 0x21, P1 ;  /* 0x000000210200780c */ /* 0x000fe40000f04270 */
[----:B------:R-:W-:Y:S02]  /*3820*/  FMNMX.FTZ R156, R181, R156, !PT ;  /* 0x0000009cb59c7209 */ /* 0x000fe40007810000 */
[----:B------:R-:W-:Y:S02]  /*3830*/  ISETP.LT.OR P0, PT, R3, 0x22, P0 ;  /* 0x000000220300780c */ /* 0x000fe40000701670 */
[----:B------:R-:W-:Y:S01]  /*3840*/  LEA R194, R4, R193, 0x1 ;  /* 0x000000c104c27211 */ /* 0x000fe200078e08ff */
[----:B------:R-:W1:Y:S01]  /*3850*/  SHFL.BFLY PT, R7, R156, 0x2, 0x1f ;  /* 0x0c401f009c077f89 */ /* 0x000e6200000e0000 */
[----:B------:R-:W-:-:S02]  /*3860*/  FSEL R154, R35, -INF , !P0 ;  /* 0xff800000239a7808 */ /* 0x000fc40004000000 */
[----:B------:R-:W-:Y:S01]  /*3870*/  ISETP.GT.AND P0, PT, R2, 0x28, P1 ;  /* 0x000000280200780c */ /* 0x000fe20000f04270 */
[----:B------:R-:W-:Y:S01]  /*3880*/  IMAD R195, R0, 0x2, R194 ;  /* 0x0000000200c37824 */ /* 0x000fe200078e02c2 */
[----:B------:R-:W-:Y:S02]  /*3890*/  LDSM.16.MT88.4 R32, [R196+0x2100] ;  /* 0x00210000c420783b */ /* 0x000fe40000004200 */
[----:B------:R-:W-:Y:S02]  /*38a0*/  ISETP.LT.OR P0, PT, R3, 0x29, P0 ;  /* 0x000000290300780c */ /* 0x000fe40000701670 */
[----:B------:R-:W-:Y:S02]  /*38b0*/  LDSM.16.MT88.4 R28, [R195+0x100] ;  /* 0x00010000c31c783b */ /* 0x000fe40000004200 */
[----:B------:R-:W-:Y:S02]  /*38c0*/  FSEL R153, R38, -INF , !P0 ;  /* 0xff80000026997808 */ /* 0x000fe40004000000 */
[----:B------:R-:W-:-:S04]  /*38d0*/  ISETP.GT.AND P0, PT, R2, 0x29, P1 ;  /* 0x000000290200780c */ /* 0x000fc80000f04270 */
[----:B------:R-:W-:-:S04]  /*38e0*/  ISETP.LT.OR P0, PT, R3, 0x2a, P0 ;  /* 0x0000002a0300780c */ /* 0x000fc80000701670 */
[----:B------:R-:W-:Y:S02]  /*38f0*/  FSEL R158, R39, -INF , !P0 ;  /* 0xff800000279e7808 */ /* 0x000fe40004000000 */
[----:B------:R-:W-:Y:S01]  /*3900*/  ISETP.GT.AND P0, PT, R2, 0x30, P1 ;  /* 0x000000300200780c */ /* 0x000fe20000f04270 */
[----:B------:R-:W-:Y:S01]  /*3910*/  LDSM.16.MT88.4 R36, [R194+0x2100] ;  /* 0x00210000c224783b */ /* 0x000fe20000004200 */
[----:B-1----:R-:W-:Y:S02]  /*3920*/  FMNMX.FTZ R156, R156, R7, !PT ;  /* 0x000000079c9c7209 */ /* 0x002fe40007810000 */
[----:B------:R-:W-:-:S04]  /*3930*/  ISETP.LT.OR P0, PT, R3, 0x31, P0 ;  /* 0x000000310300780c */ /* 0x000fc80000701670 */
[----:B------:R-:W-:Y:S02]  /*3940*/  FSEL R252, R22, -INF , !P0 ;  /* 0xff80000016fc7808 */ /* 0x000fe40004000000 */
[----:B------:R-:W-:-:S04]  /*3950*/  ISETP.GT.AND P0, PT, R2, 0x31, P1 ;  /* 0x000000310200780c */ /* 0x000fc80000f04270 */
[----:B------:R-:W-:-:S04]  /*3960*/  ISETP.LT.OR P0, PT, R3, 0x32, P0 ;  /* 0x000000320300780c */ /* 0x000fc80000701670 */
[----:B------:R-:W-:Y:S02]  /*3970*/  FSEL R179, R23, -INF , !P0 ;  /* 0xff80000017b37808 */ /* 0x000fe40004000000 */
[----:B------:R-:W-:Y:S01]  /*3980*/  ISETP.GT.AND P0, PT, R2, 0x1, P1 ;  /* 0x000000010200780c */ /* 0x000fe20000f04270 */
[----:B------:R-:W-:Y:S03]  /*3990*/  LDSM.16.MT88.4 R20, [R193+0x100] ;  /* 0x00010000c114783b */ /* 0x000fe60000004200 */
[----:B------:R-:W-:-:S04]  /*39a0*/  ISETP.LT.OR P0, PT, R3, 0x2, P0 ;  /* 0x000000020300780c */ /* 0x000fc80000701670 */
[----:B------:R-:W-:Y:S02]  /*39b0*/  FSEL R10, R55, -INF , !P0 ;  /* 0xff800000370a7808 */ /* 0x000fe40004000000 */
[----:B------:R-:W-:-:S04]  /*39c0*/  ISETP.GT.AND P0, PT, R2, RZ, P1 ;  /* 0x000000ff0200720c */ /* 0x000fc80000f04270 */
[----:B------:R-:W-:-:S04]  /*39d0*/  ISETP.LT.OR P0, PT, R3, 0x1, P0 ;  /* 0x000000010300780c */ /* 0x000fc80000701670 */
[----:B------:R-:W-:Y:S02]  /*39e0*/  FSEL R9, R54, -INF , !P0 ;  /* 0xff80000036097808 */ /* 0x000fe40004000000 */
[----:B------:R-:W-:Y:S02]  /*39f0*/  ISETP.GT.AND P0, PT, R2, 0x38, P1 ;  /* 0x000000380200780c */ /* 0x000fe40000f04270 */
[----:B------:R-:W-:Y:S02]  /*3a00*/  FMNMX.FTZ R6, R9, R10, !PT ;  /* 0x0000000a09067209 */ /* 0x000fe40007810000 */
[----:B------:R-:W-:Y:S02]  /*3a10*/  ISETP.LT.OR P0, PT, R3, 0x39, P0 ;  /* 0x000000390300780c */ /* 0x000fe40000701670 */
[----:B------:R-:W-:Y:S02]  /*3a20*/  FMNMX.FTZ R6, R12, R6, !PT ;  /* 0x000000060c067209 */ /* 0x000fe40007810000 */
[----:B------:R-:W-:-:S02]  /*3a30*/  FSEL R191, R26, -INF , !P0 ;  /* 0xff8000001abf7808 */ /* 0x000fc40004000000 */
[----:B------:R-:W-:Y:S02]  /*3a40*/  FMNMX.FTZ R6, R13, R6, !PT ;  /* 0x000000060d067209 */ /* 0x000fe40007810000 */
[----:B------:R-:W-:Y:S02]  /*3a50*/  ISETP.GT.AND P0, PT, R2, 0x39, P1 ;  /* 0x000000390200780c */ /* 0x000fe40000f04270 */
[----:B------:R-:W-:Y:S02]  /*3a60*/  FMNMX.FTZ R6, R44, R6, !PT ;  /* 0x000000062c067209 */ /* 0x000fe40007810000 */
[----:B------:R-:W-:Y:S02]  /*3a70*/  ISETP.LT.OR P0, PT, R3, 0x3a, P0 ;  /* 0x0000003a0300780c */ /* 0x000fe40000701670 */
[----:B------:R-:W-:Y:S02]  /*3a80*/  FMNMX.FTZ R6, R46, R6, !PT ;  /* 0x000000062e067209 */ /* 0x000fe40007810000 */
[----:B------:R-:W-:-:S02]  /*3a90*/  FSEL R235, R27, -INF , !P0 ;  /* 0xff8000001beb7808 */ /* 0x000fc40004000000 */
[----:B------:R-:W-:Y:S01]  /*3aa0*/  FMNMX.FTZ R6, R45, R6, !PT ;  /* 0x000000062d067209 */ /* 0x000fe20007810000 */
[----:B------:R-:W-:Y:S03]  /*3ab0*/  LDSM.16.MT88.4 R24, [R195+0x2100] ;  /* 0x00210000c318783b */ /* 0x000fe60000004200 */
[----:B------:R-:W-:-:S04]  /*3ac0*/  FMNMX.FTZ R6, R47, R6, !PT ;  /* 0x000000062f067209 */ /* 0x000fc80007810000 */
[----:B------:R-:W-:-:S04]  /*3ad0*/  FMNMX.FTZ R6, R152, R6, !PT ;  /* 0x0000000698067209 */ /* 0x000fc80007810000 */
[----:B------:R-:W-:-:S04]  /*3ae0*/  FMNMX.FTZ R6, R154, R6, !PT ;  /* 0x000000069a067209 */ /* 0x000fc80007810000 */
[----:B------:R-:W-:-:S04]  /*3af0*/  FMNMX.FTZ R6, R153, R6, !PT ;  /* 0x0000000699067209 */ /* 0x000fc80007810000 */
[----:B------:R-:W-:-:S04]  /*3b00*/  FMNMX.FTZ R6, R158, R6, !PT ;  /* 0x000000069e067209 */ /* 0x000fc80007810000 */
[----:B------:R-:W-:Y:S02]  /*3b10*/  FMNMX.FTZ R2, R252, R6, !PT ;  /* 0x00000006fc027209 */ /* 0x000fe40007810000 */
[----:B------:R-:W1:Y:S02]  /*3b20*/  SHFL.BFLY PT, R6, R156, 0x1, 0x1f ;  /* 0x0c201f009c067f89 */ /* 0x000e6400000e0000 */
[----:B------:R-:W-:-:S04]  /*3b30*/  FMNMX.FTZ R2, R179, R2, !PT ;  /* 0x00000002b3027209 */ /* 0x000fc80007810000 */
[----:B------:R-:W-:-:S04]  /*3b40*/  FMNMX.FTZ R2, R191, R2, !PT ;  /* 0x00000002bf027209 */ /* 0x000fc80007810000 */
[----:B------:R-:W-:-:S05]  /*3b50*/  FMNMX.FTZ R2, R235, R2, !PT ;  /* 0x00000002eb027209 */ /* 0x000fca0007810000 */
[----:B------:R-:W2:Y:S01]  /*3b60*/  SHFL.BFLY PT, R3, R2, 0x2, 0x1f ;  /* 0x0c401f0002037f89 */ /* 0x000ea200000e0000 */
[----:B-1----:R-:W-:-:S04]  /*3b70*/  FMNMX.FTZ R156, R156, R6, !PT ;  /* 0x000000069c9c7209 */ /* 0x002fc80007810000 */
[C---:B------:R-:W-:Y:S01]  /*3b80*/  FSETP.NEU.FTZ.AND P0, PT, R156.reuse, -INF , PT ;  /* 0xff8000009c00780b */ /* 0x040fe20003f1d000 */
[----:B------:R-:W-:-:S05]  /*3b90*/  FMUL.FTZ R8, R156, c[0x0][0x2d0] ;  /* 0x0000b4009c087a20 */ /* 0x000fca0000410000 */
[----:B------:R-:W-:Y:S02]  /*3ba0*/  FSEL R8, R8, RZ, P0 ;  /* 0x000000ff08087208 */ /* 0x000fe40000000000 */
[----:B--2---:R-:W-:-:S03]  /*3bb0*/  FMNMX.FTZ R2, R2, R3, !PT ;  /* 0x0000000302027209 */ /* 0x004fc60007810000 */
[--C-:B------:R-:W-:Y:S02]  /*3bc0*/  FFMA.FTZ R3, R11, c[0x0][0x2d0], -R8.reuse ;  /* 0x0000b4000b037a23 */ /* 0x100fe40000010808 */
[----:B------:R-:W-:Y:S01]  /*3bd0*/  FFMA.FTZ R0, R49, c[0x0][0x2d0], -R8 ;  /* 0x0000b40031007a23 */ /* 0x000fe20000010808 */
[----:B------:R-:W1:Y:S01]  /*3be0*/  SHFL.BFLY PT, R6, R2, 0x1, 0x1f ;  /* 0x0c201f0002067f89 */ /* 0x000e6200000e0000 */
[----:B------:R2:W-:Y:S01]  /*3bf0*/  MUFU.EX2 R184, R3 ;  /* 0x0000000300b87308 */ /* 0x0005e20000000800 */
[----:B------:R-:W-:-:S07]  /*3c00*/  IMAD.MOV.U32 R49, RZ, RZ, R187 ;  /* 0x000000ffff317224 */ /* 0x000fce00078e00bb */
[----:B------:R3:W-:Y:S01]  /*3c10*/  MUFU.EX2 R222, R0 ;  /* 0x0000000000de7308 */ /* 0x0007e20000000800 */
[----:B--2---:R-:W-:-:S07]  /*3c20*/  FFMA.FTZ R3, R14, c[0x0][0x2d0], -R8 ;  /* 0x0000b4000e037a23 */ /* 0x004fce0000010808 */
[----:B------:R1:W-:Y:S01]  /*3c30*/  MUFU.EX2 R219, R3 ;  /* 0x0000000300db7308 */ /* 0x0003e20000000800 */
[----:B---3--:R-:W-:-:S07]  /*3c40*/  FFMA.FTZ R0, R48, c[0x0][0x2d0], -R8 ;  /* 0x0000b40030007a23 */ /* 0x008fce0000010808 */
[----:B------:R2:W-:Y:S01]  /*3c50*/  MUFU.EX2 R221, R0 ;  /* 0x0000000000dd7308 */ /* 0x0005e20000000800 */
[----:B-1----:R-:W-:Y:S01]  /*3c60*/  FMNMX.FTZ R3, R2, R6, !PT ;  /* 0x0000000602037209 */ /* 0x002fe20007810000 */
[--C-:B------:R-:W-:Y:S02]  /*3c70*/  FFMA.FTZ R2, R15, c[0x0][0x2d0], -R8.reuse ;  /* 0x0000b4000f027a23 */ /* 0x100fe40000010808 */
[----:B------:R-:W-:Y:S01]  /*3c80*/  FFMA.FTZ R6, R16, c[0x0][0x2d0], -R8 ;  /* 0x0000b40010067a23 */ /* 0x000fe20000010808 */
[----:B------:R-:W-:-:S03]  /*3c90*/  FSETP.NEU.FTZ.AND P0, PT, R3, -INF , PT ;  /* 0xff8000000300780b */ /* 0x000fc60003f1d000 */
[----:B------:R1:W-:Y:S01]  /*3ca0*/  MUFU.EX2 R11, R2 ;  /* 0x00000002000b7308 */ /* 0x0003e20000000800 */
[----:B--2---:R-:W-:-:S07]  /*3cb0*/  FFMA.FTZ R0, R51, c[0x0][0x2d0], -R8 ;  /* 0x0000b40033007a23 */ /* 0x004fce0000010808 */
[----:B------:R2:W3:Y:S01]  /*3cc0*/  MUFU.EX2 R17, R6 ;  /* 0x0000000600117308 */ /* 0x0004e20000000800 */
[----:B-1----:R-:W-:-:S07]  /*3cd0*/  FMUL.FTZ R2, R3, c[0x0][0x2d0] ;  /* 0x0000b40003027a20 */ /* 0x002fce0000410000 */
[----:B------:R1:W-:Y:S01]  /*3ce0*/  MUFU.EX2 R189, R0 ;  /* 0x0000000000bd7308 */ /* 0x0003e20000000800 */
[----:B------:R-:W-:-:S05]  /*3cf0*/  FSEL R2, R2, RZ, P0 ;  /* 0x000000ff02027208 */ /* 0x000fca0000000000 */
[--C-:B------:R-:W-:Y:S02]  /*3d00*/  FFMA.FTZ R4, R10, c[0x0][0x2d0], -R2.reuse ;  /* 0x0000b4000a047a23 */ /* 0x100fe40000010802 */
[----:B--2---:R-:W-:Y:S02]  /*3d10*/  FFMA.FTZ R6, R9, c[0x0][0x2d0], -R2 ;  /* 0x0000b40009067a23 */ /* 0x004fe40000010802 */
[----:B------:R2:W-:Y:S01]  /*3d20*/  MUFU.EX2 R190, R4 ;  /* 0x0000000400be7308 */ /* 0x0005e20000000800 */
[----:B---3--:R-:W-:Y:S02]  /*3d30*/  IMAD.MOV.U32 R9, RZ, RZ, R17 ;  /* 0x000000ffff097224 */ /* 0x008fe400078e0011 */
[----:B------:R-:W3:Y:S01]  /*3d40*/  LDSM.16.MT88.4 R16, [R194+0x100] ;  /* 0x00010000c210783b */ /* 0x000ee20000004200 */
[----:B-1----:R-:W-:-:S04]  /*3d50*/  FFMA.FTZ R0, R50, c[0x0][0x2d0], -R8 ;  /* 0x0000b40032007a23 */ /* 0x002fc80000010808 */
[----:B------:R1:W5:Y:S01]  /*3d60*/  MUFU.EX2 R185, R6 ;  /* 0x0000000600b97308 */ /* 0x0003620000000800 */
[----:B--2---:R-:W-:-:S07]  /*3d70*/  FFMA.FTZ R4, R12, c[0x0][0x2d0], -R2 ;  /* 0x0000b4000c047a23 */ /* 0x004fce0000010802 */
[----:B------:R2:W-:Y:S01]  /*3d80*/  MUFU.EX2 R182, R0 ;  /* 0x0000000000b67308 */ /* 0x0005e20000000800 */
[----:B-1----:R-:W-:-:S07]  /*3d90*/  F2FP.BF16.PACK_AB R6, R9, R11 ;  /* 0x0000000b0906723e */ /* 0x002fce00000010ff */
[----:B------:R1:W-:Y:S01]  /*3da0*/  MUFU.EX2 R188, R4 ;  /* 0x0000000400bc7308 */ /* 0x0003e20000000800 */
[----:B-----5:R-:W-:Y:S01]  /*3db0*/  F2FP.BF16.PACK_AB R5, R190, R185 ;  /* 0x000000b9be05723e */ /* 0x020fe200000010ff */
[----:B------:R-:W-:Y:S02]  /*3dc0*/  IMAD.MOV.U32 R48, RZ, RZ, R185 ;  /* 0x000000ffff307224 */ /* 0x000fe400078e00b9 */
[----:B--2---:R-:W-:-:S04]  /*3dd0*/  FFMA.FTZ R0, R44, c[0x0][0x2d0], -R2 ;  /* 0x0000b4002c007a23 */ /* 0x004fc80000010802 */
[----:B------:R2:W-:Y:S01]  /*3de0*/  MUFU.EX2 R223, R0 ;  /* 0x0000000000df7308 */ /* 0x0005e20000000800 */
[--C-:B-1----:R-:W-:Y:S02]  /*3df0*/  FFMA.FTZ R4, R13, c[0x0][0x2d0], -R2.reuse ;  /* 0x0000b4000d047a23 */ /* 0x102fe40000010802 */
[----:B------:R-:W1:Y:S05]  /*3e00*/  LDSM.16.MT88.4 R12, [R196+0x100] ;  /* 0x00010000c40c783b */ /* 0x000e6a0000004200 */
[----:B------:R5:W4:Y:S01]  /*3e10*/  MUFU.EX2 R220, R4 ;  /* 0x0000000400dc7308 */ /* 0x000b220000000800 */
[----:B--2---:R-:W-:Y:S01]  /*3e20*/  FFMA.FTZ R0, R46, c[0x0][0x2d0], -R2 ;  /* 0x0000b4002e007a23 */ /* 0x004fe20000010802 */
[----:B-----5:R-:W-:-:S02]  /*3e30*/  F2FP.BF16.PACK_AB R4, R219, R184 ;  /* 0x000000b8db04723e */ /* 0x020fc400000010ff */
[----:B----4-:R-:W-:-:S07]  /*3e40*/  F2FP.BF16.PACK_AB R7, R220, R188 ;  /* 0x000000bcdc07723e */ /* 0x010fce00000010ff */
[C---:B------:R-:W-:Y:S08]  /*3e50*/  HMMA.16816.F32.BF16 R76, R4.reuse, R20, RZ ;  /* 0x00000014044c723c */ /* 0x040ff000000418ff */
[C---:B------:R-:W-:Y:S01]  /*3e60*/  HMMA.16816.F32.BF16 R100, R4.reuse, R22, RZ ;  /* 0x000000160464723c */ /* 0x040fe200000418ff */
[----:B------:R-:W2:Y:S07]  /*3e70*/  LDSM.16.MT88.4 R20, [R193+0x4100] ;  /* 0x00410000c114783b */ /* 0x000eae0000004200 */
[C---:B---3--:R-:W-:Y:S08]  /*3e80*/  HMMA.16816.F32.BF16 R72, R4.reuse, R16, RZ ;  /* 0x000000100448723c */ /* 0x048ff000000418ff */
[C---:B------:R-:W-:Y:S01]  /*3e90*/  HMMA.16816.F32.BF16 R96, R4.reuse, R18, RZ ;  /* 0x000000120460723c */ /* 0x040fe200000418ff */
[----:B------:R-:W3:Y:S07]  /*3ea0*/  LDSM.16.MT88.4 R16, [R194+0x4100] ;  /* 0x00410000c210783b */ /* 0x000eee0000004200 */
[C---:B-1----:R-:W-:Y:S08]  /*3eb0*/  HMMA.16816.F32.BF16 R112, R4.reuse, R12, RZ ;  /* 0x0000000c0470723c */ /* 0x042ff000000418ff */
[C---:B------:R-:W-:Y:S01]  /*3ec0*/  HMMA.16816.F32.BF16 R120, R4.reuse, R14, RZ ;  /* 0x0000000e0478723c */ /* 0x040fe200000418ff */
[----:B------:R-:W1:Y:S07]  /*3ed0*/  LDSM.16.MT88.4 R12, [R196+0x4100] ;  /* 0x00410000c40c783b */ /* 0x000e6e0000004200 */
[C---:B------:R-:W-:Y:S08]  /*3ee0*/  HMMA.16816.F32.BF16 R68, R4.reuse, R40, RZ ;  /* 0x000000280444723c */ /* 0x040ff000000418ff */
[C---:B------:R-:W-:Y:S01]  /*3ef0*/  HMMA.16816.F32.BF16 R88, R4.reuse, R42, RZ ;  /* 0x0000002a0458723c */ /* 0x040fe200000418ff */
[----:B------:R-:W4:Y:S07]  /*3f00*/  LDSM.16.MT88.4 R40, [R195+0x4100] ;  /* 0x00410000c328783b */ /* 0x000f2e0000004200 */
[C---:B------:R-:W-:Y:S08]  /*3f10*/  HMMA.16816.F32.BF16 R108, R4.reuse, R28, RZ ;  /* 0x0000001c046c723c */ /* 0x040ff000000418ff */
[C---:B------:R-:W-:Y:S01]  /*3f20*/  HMMA.16816.F32.BF16 R92, R4.reuse, R30, RZ ;  /* 0x0000001e045c723c */ /* 0x040fe200000418ff */
[----:B------:R-:W5:Y:S07]  /*3f30*/  LDSM.16.MT88.4 R28, [R193+0x6100] ;  /* 0x00610000c11c783b */ /* 0x000f6e0000004200 */
[C---:B--2---:R-:W-:Y:S08]  /*3f40*/  HMMA.16816.F32.BF16 R104, R4.reuse, R20, RZ ;  /* 0x000000140468723c */ /* 0x044ff000000418ff */
        /* <DEDUP_REMOVED lines=10> */
[----:B------:R-:W1:Y:S07]  /*3ff0*/  LDSM.16.MT88.4 R24, [R194+0x900] ;  /* 0x00090000c218783b */ /* 0x000e6e0000004200 */
[C---:B----4-:R-:W-:Y:S01]  /*4000*/  HMMA.16816.F32.BF16 R168, R4.reuse, R40, RZ ;  /* 0x0000002804a8723c */ /* 0x050fe200000418ff */
[----:B------:R4:W1:Y:S06]  /*4010*/  MUFU.EX2 R41, R0 ;  /* 0x0000000000297308 */ /* 0x00086c0000000800 */
[----:B------:R-:W-:Y:S01]  /*4020*/  MOV R40, R186 ;  /* 0x000000ba00287202 */ /* 0x000fe20000000f00 */
[C---:B-----5:R-:W-:Y:S08]  /*4030*/  HMMA.16816.F32.BF16 R140, R4.reuse, R28, RZ ;  /* 0x0000001c048c723c */ /* 0x060ff000000418ff */
[C---:B------:R-:W-:Y:S01]  /*4040*/  HMMA.16816.F32.BF16 R172, R4.reuse, R30, RZ ;  /* 0x0000001e04ac723c */ /* 0x040fe200000418ff */
[--C-:B----4-:R-:W-:Y:S01]  /*4050*/  FFMA.FTZ R0, R45, c[0x0][0x2d0], -R2.reuse ;  /* 0x0000b4002d007a23 */ /* 0x110fe20000010802 */
[----:B------:R-:W4:Y:S03]  /*4060*/  LDSM.16.MT88.4 R28, [R193+0x900] ;  /* 0x00090000c11c783b */ /* 0x000f260000004200 */
[----:B------:R5:W-:Y:S03]  /*4070*/  MUFU.EX2 R183, R0 ;  /* 0x0000000000b77308 */ /* 0x000be60000000800 */
[C---:B------:R-:W-:Y:S08]  /*4080*/  HMMA.16816.F32.BF16 R64, R4.reuse, R36, RZ ;  /* 0x000000240440723c */ /* 0x040ff000000418ff */
[----:B------:R-:W-:Y:S01]  /*4090*/  HMMA.16816.F32.BF16 R52, R4, R38, RZ ;  /* 0x000000260434723c */ /* 0x000fe200000418ff */
[----:B------:R-:W-:Y:S01]  /*40a0*/  LDSM.16.MT88.4 R36, [R196+0x900] ;  /* 0x00090000c424783b */ /* 0x000fe20000004200 */
[----:B-----5:R-:W-:-:S06]  /*40b0*/  FFMA.FTZ R0, R47, c[0x0][0x2d0], -R2 ;  /* 0x0000b4002f007a23 */ /* 0x020fcc0000010802 */
[C---:B------:R-:W-:Y:S01]  /*40c0*/  HMMA.16816.F32.BF16 R60, R4.reuse, R32, RZ ;  /* 0x00000020043c723c */ /* 0x040fe200000418ff */
[----:B------:R-:W5:Y:S07]  /*40d0*/  MUFU.EX2 R10, R0 ;  /* 0x00000000000a7308 */ /* 0x000f6e0000000800 */
[C---:B------:R-:W-:Y:S01]  /*40e0*/  HMMA.16816.F32.BF16 R84, R4.reuse, R34, RZ ;  /* 0x000000220454723c */ /* 0x040fe200000418ff */
[----:B------:R-:W-:Y:S07]  /*40f0*/  LDSM.16.MT88.4 R32, [R195+0x2900] ;  /* 0x00290000c320783b */ /* 0x000fee0000004200 */
[C---:B------:R-:W-:Y:S07]  /*4100*/  HMMA.16816.F32.BF16 R164, R4.reuse, R42, RZ ;  /* 0x0000002a04a4723c */ /* 0x040fee00000418ff */
[----:B------:R-:W-:Y:S01]  /*4110*/  IMAD.MOV.U32 R43, RZ, RZ, R184 ;  /* 0x000000ffff2b7224 */ /* 0x000fe200078e00b8 */
[C---:B--2---:R-:W-:Y:S08]  /*4120*/  HMMA.16816.F32.BF16 R144, R4.reuse, R20, RZ ;  /* 0x000000140490723c */ /* 0x044ff000000418ff */
[C---:B------:R-:W-:Y:S01]  /*4130*/  HMMA.16816.F32.BF16 R160, R4.reuse, R22, RZ ;  /* 0x0000001604a0723c */ /* 0x040fe200000418ff */
[----:B------:R-:W-:Y:S07]  /*4140*/  LDSM.16.MT88.4 R20, [R195+0x900] ;  /* 0x00090000c314783b */ /* 0x000fee0000004200 */
[C---:B---3--:R-:W-:Y:S08]  /*4150*/  HMMA.16816.F32.BF16 R136, R4.reuse, R16, RZ ;  /* 0x000000100488723c */ /* 0x048ff000000418ff */
[C---:B------:R-:W-:Y:S01]  /*4160*/  HMMA.16816.F32.BF16 R44, R4.reuse, R18, RZ ;  /* 0x00000012042c723c */ /* 0x040fe200000418ff */
[----:B------:R-:W2:Y:S07]  /*4170*/  LDSM.16.MT88.4 R16, [R193+0x2900] ;  /* 0x00290000c110783b */ /* 0x000eae0000004200 */
[C---:B-1----:R-:W-:Y:S08]  /*4180*/  HMMA.16816.F32.BF16 R236, R4.reuse, R12, RZ ;  /* 0x0000000c04ec723c */ /* 0x042ff000000418ff */
[----:B------:R-:W-:Y:S07]  /*4190*/  HMMA.16816.F32.BF16 R240, R4, R14, RZ ;  /* 0x0000000e04f0723c */ /* 0x000fee00000418ff */
[----:B------:R-:W-:-:S02]  /*41a0*/  F2FP.BF16.PACK_AB R4, R221, R222 ;  /* 0x000000dedd04723e */ /* 0x000fc400000010ff */
[----:B------:R-:W-:Y:S02]  /*41b0*/  F2FP.BF16.PACK_AB R6, R182, R189 ;  /* 0x000000bdb606723e */ /* 0x000fe400000010ff */
[----:B------:R-:W-:Y:S02]  /*41c0*/  F2FP.BF16.PACK_AB R5, R41, R223 ;  /* 0x000000df2905723e */ /* 0x000fe400000010ff */
[----:B-----5:R-:W-:-:S07]  /*41d0*/  F2FP.BF16.PACK_AB R7, R10, R183 ;  /* 0x000000b70a07723e */ /* 0x020fce00000010ff */
[C---:B------:R-:W-:Y:S08]  /*41e0*/  HMMA.16816.F32.BF16 R12, R4.reuse, R24, R72 ;  /* 0x00000018040c723c */ /* 0x040ff00000041848 */
[C---:B----4-:R-:W-:Y:S08]  /*41f0*/  HMMA.16816.F32.BF16 R224, R4.reuse, R28, R76 ;  /* 0x0000001c04e0723c */ /* 0x050ff0000004184c */
[C---:B------:R-:W-:Y:S01]  /*4200*/  HMMA.16816.F32.BF16 R248, R4.reuse, R30, R100 ;  /* 0x0000001e04f8723c */ /* 0x040fe20000041864 */
[----:B------:R-:W-:Y:S07]  /*4210*/  LDSM.16.MT88.4 R28, [R193+0x4900] ;  /* 0x00490000c11c783b */ /* 0x000fee0000004200 */
[----:B------:R-:W-:Y:S01]  /*4220*/  IMAD.MOV.U32 R78, RZ, RZ, R13 ;  /* 0x000000ffff4e7224 */ /* 0x000fe200078e000d */
[----:B------:R-:W-:Y:S01]  /*4230*/  MOV R76, R15 ;  /* 0x0000000f004c7202 */ /* 0x000fe20000000f00 */
[----:B------:R-:W-:Y:S01]  /*4240*/  IMAD.MOV.U32 R77, RZ, RZ, R14 ;  /* 0x000000ffff4d7224 */ /* 0x000fe200078e000e */
[C---:B------:R-:W-:Y:S01]  /*4250*/  HMMA.16816.F32.BF16 R244, R4.reuse, R26, R96 ;  /* 0x0000001a04f4723c */ /* 0x040fe20000041860 */
[----:B------:R-:W-:Y:S01]  /*4260*/  IMAD.MOV.U32 R0, RZ, RZ, R12 ;  /* 0x000000ffff007224 */ /* 0x000fe200078e000c */
[----:B------:R-:W-:Y:S03]  /*4270*/  LDSM.16.MT88.4 R24, [R196+0x2900] ;  /* 0x00290000c418783b */ /* 0x000fe60000004200 */
[----:B------:R-:W-:Y:S01]  /*4280*/  MOV R50, R226 ;  /* 0x000000e200327202 */ /* 0x000fe20000000f00 */
[----:B------:R-:W1:Y:S01]  /*4290*/  LDSM.16.MT88.4 R12, [R194+0x2900] ;  /* 0x00290000c20c783b */ /* 0x000e620000004200 */
[----:B------:R-:W-:Y:S01]  /*42a0*/  IMAD.MOV.U32 R42, RZ, RZ, R225 ;  /* 0x000000ffff2a7224 */ /* 0x000fe200078e00e1 */
[----:B--2---:R-:W-:Y:S01]  /*42b0*/  HMMA.16816.F32.BF16 R96, R4, R16, R68 ;  /* 0x000000100460723c */ /* 0x004fe20000041844 */
[----:B------:R-:W-:Y:S01]  /*42c0*/  IMAD.MOV.U32 R234, RZ, RZ, R227 ;  /* 0x000000ffffea7224 */ /* 0x000fe200078e00e3 */
[----:B------:R-:W-:-:S06]  /*42d0*/  MOV R79, R224 ;  /* 0x000000e0004f7202 */ /* 0x000fcc0000000f00 */
[C---:B------:R-:W-:Y:S01]  /*42e0*/  HMMA.16816.F32.BF16 R100, R4.reuse, R18, R88 ;  /* 0x000000120464723c */ /* 0x040fe20000041858 */
[----:B------:R-:W2:Y:S06]  /*42f0*/  LDSM.16.MT88.4 R16, [R194+0x4900] ;  /* 0x00490000c210783b */ /* 0x000eac0000004200 */
[----:B------:R-:W-:Y:S01]  /*4300*/  MOV R89, R183 ;  /* 0x000000b700597202 */ /* 0x000fe20000000f00 */
[----:B------:R-:W-:Y:S01]  /*4310*/  HMMA.16816.F32.BF16 R228, R4, R36, R112 ;  /* 0x0000002404e4723c */ /* 0x000fe20000041870 */
[----:B------:R-:W-:Y:S02]  /*4320*/  IMAD.MOV.U32 R90, RZ, RZ, R182 ;  /* 0x000000ffff5a7224 */ /* 0x000fe400078e00b6 */
[----:B------:R-:W-:-:S02]  /*4330*/  IMAD.MOV.U32 R91, RZ, RZ, R42 ;  /* 0x000000ffff5b7224 */ /* 0x000fc400078e002a */
[----:B------:R-:W-:Y:S02]  /*4340*/  IMAD.MOV.U32 R88, RZ, RZ, R190 ;  /* 0x000000ffff587224 */ /* 0x000fe400078e00be */
[----:B------:R-:W-:Y:S01]  /*4350*/  IMAD.MOV.U32 R36, RZ, RZ, R181 ;  /* 0x000000ffff247224 */ /* 0x000fe200078e00b5 */
[----:B------:R-:W-:Y:S01]  /*4360*/  HMMA.16816.F32.BF16 R184, R4, R38, R120 ;  /* 0x0000002604b8723c */ /* 0x000fe20000041878 */
[----:B------:R-:W-:-:S06]  /*4370*/  IMAD.MOV.U32 R37, RZ, RZ, R50 ;  /* 0x000000ffff257224 */ /* 0x000fcc00078e0032 */
[----:B------:R-:W-:Y:S01]  /*4380*/  MOV R39, R180 ;  /* 0x000000b400277202 */ /* 0x000fe20000000f00 */
[----:B------:R-:W-:Y:S01]  /*4390*/  HMMA.16816.F32.BF16 R120, R4, R34, R80 ;  /* 0x000000220478723c */ /* 0x000fe20000041850 */
[----:B------:R-:W-:-:S06]  /*43a0*/  IMAD.MOV.U32 R38, RZ, RZ, R191 ;  /* 0x000000ffff267224 */ /* 0x000fcc00078e00bf */
[----:B------:R-:W-:Y:S01]  /*43b0*/  IMAD.MOV.U32 R34, RZ, RZ, R43 ;  /* 0x000000ffff227224 */ /* 0x000fe200078e002b */
[----:B-1----:R-:W-:Y:S01]  /*43c0*/  HMMA.16816.F32.BF16 R224, R4, R12, R64 ;  /* 0x0000000c04e0723c */ /* 0x002fe20000041840 */
[----:B------:R-:W-:Y:S02]  /*43d0*/  MOV R35, R88 ;  /* 0x0000005800237202 */ /* 0x000fe40000000f00 */
[----:B------:R-:W-:-:S04]  /*43e0*/  MOV R88, R79 ;  /* 0x0000004f00587202 */ /* 0x000fc80000000f00 */
[----:B------:R-:W-:Y:S01]  /*43f0*/  MOV R67, R223 ;  /* 0x000000df00437202 */ /* 0x000fe20000000f00 */
[----:B------:R-:W-:Y:S01]  /*4400*/  HMMA.16816.F32.BF16 R180, R4, R14, R52 ;  /* 0x0000000e04b4723c */ /* 0x000fe20000041834 */
[----:B------:R-:W1:Y:S01]  /*4410*/  LDSM.16.MT88.4 R12, [R196+0x4900] ;  /* 0x00490000c40c783b */ /* 0x000e620000004200 */
[----:B------:R-:W-:Y:S01]  /*4420*/  IMAD.MOV.U32 R66, RZ, RZ, R222 ;  /* 0x000000ffff427224 */ /* 0x000fe200078e00de */
[----:B------:R-:W-:Y:S01]  /*4430*/  MOV R64, R220 ;  /* 0x000000dc00407202 */ /* 0x000fe20000000f00 */
[----:B------:R-:W-:-:S04]  /*4440*/  IMAD.MOV.U32 R65, RZ, RZ, R221 ;  /* 0x000000ffff417224 */ /* 0x000fc800078e00dd */
[C---:B------:R-:W-:Y:S07]  /*4450*/  HMMA.16816.F32.BF16 R72, R4.reuse, R28, R104 ;  /* 0x0000001c0448723c */ /* 0x040fee0000041868 */
[----:B------:R-:W-:Y:S01]  /*4460*/  IMAD.MOV.U32 R106, RZ, RZ, R40 ;  /* 0x000000ffff6a7224 */ /* 0x000fe200078e0028 */
[----:B------:R-:W-:Y:S01]  /*4470*/  HMMA.16816.F32.BF16 R108, R4, R20, R108 ;  /* 0x00000014046c723c */ /* 0x000fe2000004186c */
[----:B------:R-:W-:Y:S01]  /*4480*/  IMAD.MOV.U32 R105, RZ, RZ, R41 ;  /* 0x000000ffff697224 */ /* 0x000fe200078e0029 */
[----:B------:R-:W-:-:S02]  /*4490*/  MOV R107, R48 ;  /* 0x00000030006b7202 */ /* 0x000fc40000000f00 */
[----:B------:R-:W-:-:S04]  /*44a0*/  MOV R104, R49 ;  /* 0x0000003100687202 */ /* 0x000fc80000000f00 */
[C---:B------:R-:W-:Y:S01]  /*44b0*/  HMMA.16816.F32.BF16 R92, R4.reuse, R22, R92 ;  /* 0x00000016045c723c */ /* 0x040fe2000004185c */
[----:B------:R-:W3:Y:S07]  /*44c0*/  LDSM.16.MT88.4 R20, [R195+0x4900] ;  /* 0x00490000c314783b */ /* 0x000eee0000004200 */
[C---:B--2---:R-:W-:Y:S08]  /*44d0*/  HMMA.16816.F32.BF16 R40, R4.reuse, R16, R124 ;  /* 0x000000100428723c */ /* 0x044ff0000004187c */
[C---:B------:R-:W-:Y:S01]  /*44e0*/  HMMA.16816.F32.BF16 R52, R4.reuse, R18, R128 ;  /* 0x000000120434723c */ /* 0x040fe20000041880 */
[----:B------:R-:W2:Y:S07]  /*44f0*/  LDSM.16.MT88.4 R16, [R196+0x6900] ;  /* 0x00690000c410783b */ /* 0x000eae0000004200 */
[C---:B------:R-:W-:Y:S07]  /*4500*/  HMMA.16816.F32.BF16 R220, R4.reuse, R24, R60 ;  /* 0x0000001804dc723c */ /* 0x040fee000004183c */
[----:B------:R-:W-:Y:S01]  /*4510*/  MOV R62, R189 ;  /* 0x000000bd003e7202 */ /* 0x000fe20000000f00 */
[----:B------:R-:W-:Y:S01]  /*4520*/  IMAD.MOV.U32 R63, RZ, RZ, R188 ;  /* 0x000000ffff3f7224 */ /* 0x000fe200078e00bc */
[C---:B-1----:R-:W-:Y:S07]  /*4530*/  HMMA.16816.F32.BF16 R48, R4.reuse, R12, R132 ;  /* 0x0000000c0430723c */ /* 0x042fee0000041884 */
[----:B------:R-:W-:Y:S01]  /*4540*/  IMAD.MOV.U32 R132, RZ, RZ, R0 ;  /* 0x000000ffff847224 */ /* 0x000fe200078e0000 */
[----:B------:R-:W-:Y:S01]  /*4550*/  HMMA.16816.F32.BF16 R188, R4, R32, R56 ;  /* 0x0000002004bc723c */ /* 0x000fe20000041838 */
[----:B------:R-:W-:Y:S01]  /*4560*/  FFMA.FTZ R0, R155, c[0x0][0x2d0], -R8 ;  /* 0x0000b4009b007a23 */ /* 0x000fe20000010808 */
[----:B------:R-:W-:Y:S01]  /*4570*/  MOV R135, R76 ;  /* 0x0000004c00877202 */ /* 0x000fe20000000f00 */
[----:B------:R-:W-:-:S02]  /*4580*/  IMAD.MOV.U32 R133, RZ, RZ, R78 ;  /* 0x000000ffff857224 */ /* 0x000fc400078e004e */
[----:B------:R-:W-:Y:S02]  /*4590*/  IMAD.MOV.U32 R134, RZ, RZ, R77 ;  /* 0x000000ffff867224 */ /* 0x000fe400078e004d */
[----:B------:R-:W-:Y:S01]  /*45a0*/  IMAD.MOV.U32 R33, RZ, RZ, R90 ;  /* 0x000000ffff217224 */ /* 0x000fe200078e005a */
[C---:B------:R-:W-:Y:S01]  /*45b0*/  HMMA.16816.F32.BF16 R56, R4.reuse, R30, R116 ;  /* 0x0000001e0438723c */ /* 0x040fe20000041874 */
[----:B------:R-:W1:Y:S01]  /*45c0*/  LDSM.16.MT88.4 R28, [R194+0x6900] ;  /* 0x00690000c21c783b */ /* 0x000e620000004200 */
[----:B------:R-:W-:Y:S02]  /*45d0*/  IMAD.MOV.U32 R90, RZ, RZ, R37 ;  /* 0x000000ffff5a7224 */ /* 0x000fe400078e0025 */
[----:B------:R-:W-:Y:S01]  /*45e0*/  IMAD.MOV.U32 R32, RZ, RZ, R89 ;  /* 0x000000ffff207224 */ /* 0x000fe200078e0059 */
[----:B------:R-:W-:Y:S01]  /*45f0*/  MOV R89, R91 ;  /* 0x0000005b00597202 */ /* 0x000fe20000000f00 */
[----:B------:R-:W-:Y:S02]  /*4600*/  IMAD.MOV.U32 R91, RZ, RZ, R234 ;  /* 0x000000ffff5b7224 */ /* 0x000fe400078e00ea */
[C---:B------:R-:W-:Y:S01]  /*4610*/  HMMA.16816.F32.BF16 R68, R4.reuse, R14, R148 ;  /* 0x0000000e0444723c */ /* 0x040fe20000041894 */
[----:B------:R-:W4:Y:S01]  /*4620*/  LDSM.16.MT88.4 R12, [R195+0x6900] ;  /* 0x00690000c30c783b */ /* 0x000f220000004200 */
[----:B------:R5:W2:Y:S05]  /*4630*/  MUFU.EX2 R148, R0 ;  /* 0x0000000000947308 */ /* 0x000aaa0000000800 */
[----:B------:R-:W-:Y:S01]  /*4640*/  IMAD.MOV.U32 R150, RZ, RZ, R63 ;  /* 0x000000ffff967224 */ /* 0x000fe200078e003f */
[----:B------:R-:W-:Y:S01]  /*4650*/  HMMA.16816.F32.BF16 R112, R4, R26, R84 ;  /* 0x0000001a0470723c */ /* 0x000fe20000041854 */
[----:B------:R-:W4:Y:S01]  /*4660*/  LDSM.16.MT88.4 R24, [R193+0x6900] ;  /* 0x00690000c118783b */ /* 0x000f220000004200 */
[----:B------:R-:W-:-:S06]  /*4670*/  IMAD.MOV.U32 R151, RZ, RZ, R62 ;  /* 0x000000ffff977224 */ /* 0x000fcc00078e003e */
[----:B---3--:R-:W-:Y:S01]  /*4680*/  HMMA.16816.F32.BF16 R60, R4, R20, R168 ;  /* 0x00000014043c723c */ /* 0x008fe200000418a8 */
[----:B-----5:R-:W-:-:S04]  /*4690*/  FFMA.FTZ R0, R157, c[0x0][0x2d0], -R8 ;  /* 0x0000b4009d007a23 */ /* 0x020fc80000010808 */
[----:B------:R3:W5:Y:S02]  /*46a0*/  MUFU.EX2 R149, R0 ;  /* 0x0000000000957308 */ /* 0x0007640000000800 */
[----:B------:R-:W-:Y:S01]  /*46b0*/  IMAD.MOV.U32 R169, RZ, RZ, R150 ;  /* 0x000000ffffa97224 */ /* 0x000fe200078e0096 */
[C---:B--2---:R-:W-:Y:S01]  /*46c0*/  HMMA.16816.F32.BF16 R76, R4.reuse, R16, R136 ;  /* 0x00000010044c723c */ /* 0x044fe20000041888 */
[----:B------:R-:W-:Y:S01]  /*46d0*/  IMAD.MOV.U32 R170, RZ, RZ, R151 ;  /* 0x000000ffffaa7224 */ /* 0x000fe200078e0097 */
[----:B------:R-:W-:Y:S01]  /*46e0*/  MOV R171, R104 ;  /* 0x0000006800ab7202 */ /* 0x000fe20000000f00 */
[----:B------:R-:W-:Y:S01]  /*46f0*/  IMAD.MOV.U32 R104, RZ, RZ, R64 ;  /* 0x000000ffff687224 */ /* 0x000fe200078e0040 */
[----:B------:R-:W-:Y:S01]  /*4700*/  MOV R150, R107 ;  /* 0x0000006b00967202 */ /* 0x000fe20000000f00 */
[----:B------:R-:W-:Y:S02]  /*4710*/  IMAD.MOV.U32 R107, RZ, RZ, R67 ;  /* 0x000000ffff6b7224 */ /* 0x000fe400078e0043 */
[----:B------:R-:W-:Y:S01]  /*4720*/  MOV R138, R148 ;  /* 0x00000094008a7202 */ /* 0x000fe20000000f00 */
[----:B------:R-:W-:Y:S01]  /*4730*/  IMAD.MOV.U32 R148, RZ, RZ, R105 ;  /* 0x000000ffff947224 */ /* 0x000fe200078e0069 */
[----:B------:R-:W-:Y:S01]  /*4740*/  MOV R105, R65 ;  /* 0x0000004100697202 */ /* 0x000fe20000000f00 */
[----:B-1----:R-:W-:Y:S01]  /*4750*/  HMMA.16816.F32.BF16 R84, R4, R28, R144 ;  /* 0x0000001c0454723c */ /* 0x002fe20000041890 */
[----:B------:R-:W-:Y:S01]  /*4760*/  IMAD.MOV.U32 R151, RZ, RZ, R34 ;  /* 0x000000ffff977224 */ /* 0x000fe200078e0022 */
[----:B------:R-:W-:Y:S01]  /*4770*/  MOV R34, R219 ;  /* 0x000000db00227202 */ /* 0x000fe20000000f00 */
[----:B------:R-:W-:-:S02]  /*4780*/  IMAD.MOV.U32 R155, RZ, RZ, R150 ;  /* 0x000000ffff9b7224 */ /* 0x000fc400078e0096 */
[----:B---3--:R-:W-:Y:S02]  /*4790*/  FFMA.FTZ R0, R159, c[0x0][0x2d0], -R8 ;  /* 0x0000b4009f007a23 */ /* 0x008fe40000010808 */
[----:B-----5:R-:W-:Y:S01]  /*47a0*/  IMAD.MOV.U32 R137, RZ, RZ, R149 ;  /* 0x000000ffff897224 */ /* 0x020fe200078e0095 */
[C---:B------:R-:W-:Y:S01]  /*47b0*/  HMMA.16816.F32.BF16 R128, R4.reuse, R30, R160 ;  /* 0x0000001e0480723c */ /* 0x040fe200000418a0 */
[----:B------:R1:W2:Y:S01]  /*47c0*/  MUFU.EX2 R37, R0 ;  /* 0x0000000000257308 */ /* 0x0002a20000000800 */
[----:B------:R-:W-:Y:S01]  /*47d0*/  IMAD.MOV.U32 R149, RZ, RZ, R106 ;  /* 0x000000ffff957224 */ /* 0x000fe200078e006a */
[----:B------:R-:W3:Y:S01]  /*47e0*/  LDSM.16.MT88.4 R28, [R193+0x1100] ;  /* 0x00110000c11c783b */ /* 0x000ee20000004200 */
[----:B------:R-:W-:Y:S02]  /*47f0*/  IMAD.MOV.U32 R106, RZ, RZ, R66 ;  /* 0x000000ffff6a7224 */ /* 0x000fe400078e0042 */
[----:B------:R-:W-:Y:S02]  /*4800*/  IMAD.MOV.U32 R150, RZ, RZ, R35 ;  /* 0x000000ffff967224 */ /* 0x000fe400078e0023 */
[----:B------:R-:W-:Y:S01]  /*4810*/  HMMA.16816.F32.BF16 R124, R4, R22, R164 ;  /* 0x00000016047c723c */ /* 0x000fe200000418a4 */
[----:B------:R-:W-:Y:S01]  /*4820*/  LDSM.16.MT88.4 R20, [R196+0x1100] ;  /* 0x00110000c414783b */ /* 0x000fe20000004200 */
[----:B------:R-:W-:-:S05]  /*4830*/  IMAD.MOV.U32 R145, RZ, RZ, R155 ;  /* 0x000000ffff917224 */ /* 0x000fca00078e009b */
[----:B------:R-:W-:Y:S01]  /*4840*/  MOV R166, R170 ;  /* 0x000000aa00a67202 */ /* 0x000fe20000000f00 */
[C---:B------:R-:W-:Y:S01]  /*4850*/  HMMA.16816.F32.BF16 R64, R4.reuse, R18, R44 ;  /* 0x000000120440723c */ /* 0x040fe2000004182c */
[----:B-1----:R-:W-:Y:S01]  /*4860*/  FFMA.FTZ R0, R176, c[0x0][0x2d0], -R8 ;  /* 0x0000b400b0007a23 */ /* 0x002fe20000010808 */
[----:B------:R-:W-:Y:S01]  /*4870*/  LDSM.16.MT88.4 R16, [R195+0x1100] ;  /* 0x00110000c310783b */ /* 0x000fe20000004200 */
[----:B------:R-:W-:Y:S02]  /*4880*/  IMAD.MOV.U32 R165, RZ, RZ, R171 ;  /* 0x000000ffffa57224 */ /* 0x000fe400078e00ab */
[----:B------:R1:W5:Y:S01]  /*4890*/  MUFU.EX2 R168, R0 ;  /* 0x0000000000a87308 */ /* 0x0003620000000800 */
[----:B------:R-:W-:Y:S01]  /*48a0*/  IMAD.MOV.U32 R164, RZ, RZ, R148 ;  /* 0x000000ffffa47224 */ /* 0x000fe200078e0094 */
[----:B------:R-:W-:Y:S01]  /*48b0*/  MOV R148, R107 ;  /* 0x0000006b00947202 */ /* 0x000fe20000000f00 */
[----:B----4-:R-:W-:Y:S01]  /*48c0*/  HMMA.16816.F32.BF16 R44, R4, R12, R236 ;  /* 0x0000000c042c723c */ /* 0x010fe200000418ec */
[----:B------:R-:W-:-:S02]  /*48d0*/  IMAD.MOV.U32 R170, RZ, RZ, R105 ;  /* 0x000000ffffaa7224 */ /* 0x000fc400078e0069 */
[----:B------:R-:W-:Y:S01]  /*48e0*/  IMAD.MOV.U32 R171, RZ, RZ, R106 ;  /* 0x000000ffffab7224 */ /* 0x000fe200078e006a */
[----:B------:R-:W-:Y:S01]  /*48f0*/  MOV R106, R39 ;  /* 0x00000027006a7202 */ /* 0x000fe20000000f00 */
[----:B------:R-:W-:Y:S02]  /*4900*/  IMAD.MOV.U32 R105, RZ, RZ, R38 ;  /* 0x000000ffff697224 */ /* 0x000fe400078e0026 */
[----:B------:R-:W-:Y:S01]  /*4910*/  IMAD.MOV.U32 R107, RZ, RZ, R36 ;  /* 0x000000ffff6b7224 */ /* 0x000fe200078e0024 */
[----:B------:R-:W-:Y:S01]  /*4920*/  HMMA.16816.F32.BF16 R80, R4, R24, R140 ;  /* 0x000000180450723c */ /* 0x000fe2000004188c */
[----:B--2---:R-:W-:Y:S02]  /*4930*/  IMAD.MOV.U32 R239, RZ, RZ, R37 ;  /* 0x000000ffffef7224 */ /* 0x004fe400078e0025 */
[----:B------:R-:W-:Y:S01]  /*4940*/  IMAD.MOV.U32 R167, RZ, RZ, R169 ;  /* 0x000000ffffa77224 */ /* 0x000fe200078e00a9 */
[----:B------:R-:W-:Y:S01]  /*4950*/  MOV R169, R104 ;  /* 0x0000006800a97202 */ /* 0x000fe20000000f00 */
[----:B-1----:R-:W-:-:S02]  /*4960*/  FFMA.FTZ R0, R152, c[0x0][0x2d0], -R2 ;  /* 0x0000b40098007a23 */ /* 0x002fc40000010802 */
[----:B-----5:R-:W-:Y:S01]  /*4970*/  IMAD.MOV.U32 R238, RZ, RZ, R168 ;  /* 0x000000ffffee7224 */ /* 0x020fe200078e00a8 */
[C---:B------:R-:W-:Y:S01]  /*4980*/  HMMA.16816.F32.BF16 R116, R4.reuse, R26, R172 ;  /* 0x0000001a0474723c */ /* 0x040fe200000418ac */
[----:B------:R1:W-:Y:S01]  /*4990*/  MUFU.EX2 R234, R0 ;  /* 0x0000000000ea7308 */ /* 0x0003e20000000800 */
[----:B------:R-:W2:Y:S01]  /*49a0*/  LDSM.16.MT88.4 R24, [R194+0x1100] ;  /* 0x00110000c218783b */ /* 0x000ea20000004200 */
[----:B------:R-:W-:Y:S01]  /*49b0*/  MOV R143, R149 ;  /* 0x00000095008f7202 */ /* 0x000fe20000000f00 */
[----:B------:R-:W-:Y:S01]  /*49c0*/  IMAD.MOV.U32 R168, RZ, RZ, R151 ;  /* 0x000000ffffa87224 */ /* 0x000fe200078e0097 */
[----:B------:R-:W-:Y:S01]  /*49d0*/  MOV R151, R32 ;  /* 0x0000002000977202 */ /* 0x000fe20000000f00 */
[----:B------:R-:W-:Y:S01]  /*49e0*/  IMAD.MOV.U32 R149, RZ, RZ, R34 ;  /* 0x000000ffff957224 */ /* 0x000fe200078e0022 */
[----:B------:R-:W-:Y:S01]  /*49f0*/  MOV R146, R143 ;  /* 0x0000008f00927202 */ /* 0x000fe20000000f00 */
[----:B------:R-:W-:Y:S01]  /*4a00*/  HMMA.16816.F32.BF16 R36, R4, R14, R240 ;  /* 0x0000000e0424723c */ /* 0x000fe200000418f0 */
[----:B------:R-:W4:Y:S01]  /*4a10*/  LDSM.16.MT88.4 R12, [R193+0x3100] ;  /* 0x00310000c10c783b */ /* 0x000f220000004200 */
[----:B------:R-:W-:Y:S01]  /*4a20*/  IMAD.MOV.U32 R104, RZ, RZ, R33 ;  /* 0x000000ffff687224 */ /* 0x000fe200078e0021 */
[----:B------:R-:W-:Y:S01]  /*4a30*/  MOV R147, R151 ;  /* 0x0000009700937202 */ /* 0x000fe20000000f00 */
[----:B------:R-:W-:Y:S01]  /*4a40*/  IMAD.MOV.U32 R237, RZ, RZ, R105 ;  /* 0x000000ffffed7224 */ /* 0x000fe200078e0069 */
[----:B------:R-:W-:Y:S01]  /*4a50*/  LDSM.16.MT88.4 R32, [R194+0x3100] ;  /* 0x00310000c220783b */ /* 0x000fe20000004200 */
[----:B------:R-:W-:Y:S01]  /*4a60*/  MOV R152, R169 ;  /* 0x000000a900987202 */ /* 0x000fe20000000f00 */
[----:B------:R-:W-:Y:S01]  /*4a70*/  IMAD.MOV.U32 R155, RZ, RZ, R104 ;  /* 0x000000ffff9b7224 */ /* 0x000fe200078e0068 */
[----:B------:R-:W-:Y:S01]  /*4a80*/  F2FP.BF16.PACK_AB R4, R137, R138 ;  /* 0x0000008a8904723e */ /* 0x000fe200000010ff */
[----:B-1----:R-:W-:Y:S01]  /*4a90*/  FFMA.FTZ R0, R154, c[0x0][0x2d0], -R2 ;  /* 0x0000b4009a007a23 */ /* 0x002fe20000010802 */
[----:B------:R-:W-:Y:S01]  /*4aa0*/  F2FP.BF16.PACK_AB R6, R238, R239 ;  /* 0x000000efee06723e */ /* 0x000fe200000010ff */
[----:B------:R-:W-:Y:S01]  /*4ab0*/  IMAD.MOV.U32 R236, RZ, RZ, R107 ;  /* 0x000000ffffec7224 */ /* 0x000fe200078e006b */
[----:B------:R-:W-:Y:S01]  /*4ac0*/  MOV R154, R148 ;  /* 0x00000094009a7202 */ /* 0x000fe20000000f00 */
[----:B------:R1:W5:Y:S01]  /*4ad0*/  MUFU.EX2 R219, R0 ;  /* 0x0000000000db7308 */ /* 0x0003620000000800 */
[----:B------:R-:W-:Y:S01]  /*4ae0*/  MOV R169, R106 ;  /* 0x0000006a00a97202 */ /* 0x000fe20000000f00 */
[----:B------:R-:W-:Y:S01]  /*4af0*/  IMAD.MOV.U32 R139, RZ, RZ, R170 ;  /* 0x000000ffff8b7224 */ /* 0x000fe200078e00aa */
[----:B------:R-:W-:Y:S01]  /*4b00*/  MOV R170, R178 ;  /* 0x000000b200aa7202 */ /* 0x000fe20000000f00 */
[----:B------:R-:W-:-:S02]  /*4b10*/  IMAD.MOV.U32 R144, RZ, RZ, R168 ;  /* 0x000000ffff907224 */ /* 0x000fc400078e00a8 */
[----:B------:R-:W-:Y:S02]  /*4b20*/  IMAD.MOV.U32 R136, RZ, RZ, R171 ;  /* 0x000000ffff887224 */ /* 0x000fe400078e00ab */
[----:B------:R-:W-:Y:S02]  /*4b30*/  IMAD.MOV.U32 R171, RZ, RZ, R179 ;  /* 0x000000ffffab7224 */ /* 0x000fe400078e00b3 */
[--C-:B-1----:R-:W-:Y:S01]  /*4b40*/  FFMA.FTZ R0, R153, c[0x0][0x2d0], -R2.reuse ;  /* 0x0000b40099007a23 */ /* 0x102fe20000010802 */
[----:B-----5:R-:W-:Y:S01]  /*4b50*/  F2FP.BF16.PACK_AB R5, R219, R234 ;  /* 0x000000eadb05723e */ /* 0x020fe200000010ff */
[----:B------:R-:W-:Y:S02]  /*4b60*/  IMAD.MOV.U32 R153, RZ, RZ, R149 ;  /* 0x000000ffff997224 */ /* 0x000fe400078e0095 */
[----:B------:R1:W-:Y:S02]  /*4b70*/  MUFU.EX2 R159, R0 ;  /* 0x00000000009f7308 */ /* 0x0003e40000000800 */
[----:B-1----:R-:W-:-:S02]  /*4b80*/  FFMA.FTZ R0, R158, c[0x0][0x2d0], -R2 ;  /* 0x0000b4009e007a23 */ /* 0x002fc40000010802 */
[----:B------:R-:W-:-:S04]  /*4b90*/  IMAD.MOV.U32 R158, RZ, RZ, R150 ;  /* 0x000000ffff9e7224 */ /* 0x000fc800078e0096 */
[----:B------:R-:W1:Y:S02]  /*4ba0*/  MUFU.EX2 R157, R0 ;  /* 0x00000000009d7308 */ /* 0x000e640000000800 */
[----:B-1----:R-:W-:Y:S01]  /*4bb0*/  F2FP.BF16.PACK_AB R7, R157, R159 ;  /* 0x0000009f9d07723e */ /* 0x002fe200000010ff */
[----:B------:R-:W-:-:S06]  /*4bc0*/  FFMA.FTZ R0, R177, c[0x0][0x2d0], -R8 ;  /* 0x0000b400b1007a23 */ /* 0x000fcc0000010808 */
[C---:B---3--:R-:W-:Y:S08]  /*4bd0*/  HMMA.16816.F32.BF16 R160, R4.reuse, R28, R88 ;  /* 0x0000001c04a0723c */ /* 0x048ff00000041858 */
[C---:B------:R-:W-:Y:S01]  /*4be0*/  HMMA.16816.F32.BF16 R88, R4.reuse, R30, R248 ;  /* 0x0000001e0458723c */ /* 0x040fe200000418f8 */
[----:B------:R-:W1:Y:S01]  /*4bf0*/  LDSM.16.MT88.4 R28, [R196+0x3100] ;  /* 0x00310000c41c783b */ /* 0x000e620000004200 */
[----:B------:R3:W-:Y:S05]  /*4c00*/  MUFU.EX2 R250, R0 ;  /* 0x0000000000fa7308 */ /* 0x0007ea0000000800 */
[----:B------:R-:W-:Y:S01]  /*4c10*/  IMAD.MOV.U32 R251, RZ, RZ, R239 ;  /* 0x000000fffffb7224 */ /* 0x000fe200078e00ef */
[----:B--2---:R-:W-:Y:S01]  /*4c20*/  HMMA.16816.F32.BF16 R132, R4, R24, R132 ;  /* 0x000000180484723c */ /* 0x004fe20000041884 */
[----:B------:R-:W-:Y:S01]  /*4c30*/  MOV R239, R145 ;  /* 0x0000009100ef7202 */ /* 0x000fe20000000f00 */
[----:B------:R-:W-:-:S06]  /*4c40*/  IMAD.MOV.U32 R145, RZ, RZ, R167 ;  /* 0x000000ffff917224 */ /* 0x000fcc00078e00a7 */
[----:B------:R-:W-:Y:S01]  /*4c50*/  HMMA.16816.F32.BF16 R244, R4, R26, R244 ;  /* 0x0000001a04f4723c */ /* 0x000fe200000418f4 */
[----:B------:R-:W2:Y:S01]  /*4c60*/  LDSM.16.MT88.4 R24, [R195+0x3100] ;  /* 0x00310000c318783b */ /* 0x000ea20000004200 */
[----:B---3--:R-:W-:-:S04]  /*4c70*/  FFMA.FTZ R0, R169, c[0x0][0x2d0], -R8 ;  /* 0x0000b400a9007a23 */ /* 0x008fc80000010808 */
[----:B------:R3:W5:Y:S02]  /*4c80*/  MUFU.EX2 R249, R0 ;  /* 0x0000000000f97308 */ /* 0x0007640000000800 */
[C---:B----4-:R-:W-:Y:S08]  /*4c90*/  HMMA.16816.F32.BF16 R96, R4.reuse, R12, R96 ;  /* 0x0000000c0460723c */ /* 0x050ff00000041860 */
[----:B------:R-:W-:Y:S01]  /*4ca0*/  HMMA.16816.F32.BF16 R100, R4, R14, R100 ;  /* 0x0000000e0464723c */ /* 0x000fe20000041864 */
[----:B------:R-:W4:Y:S01]  /*4cb0*/  LDSM.16.MT88.4 R12, [R194+0x5100] ;  /* 0x00510000c20c783b */ /* 0x000f220000004200 */
[----:B---3--:R-:W-:-:S06]  /*4cc0*/  FFMA.FTZ R0, R170, c[0x0][0x2d0], -R8 ;  /* 0x0000b400aa007a23 */ /* 0x008fcc0000010808 */
[C---:B------:R-:W-:Y:S01]  /*4cd0*/  HMMA.16816.F32.BF16 R140, R4.reuse, R20, R228 ;  /* 0x00000014048c723c */ /* 0x040fe200000418e4 */
[----:B------:R3:W-:Y:S07]  /*4ce0*/  MUFU.EX2 R248, R0 ;  /* 0x0000000000f87308 */ /* 0x0007ee0000000800 */
[C---:B------:R-:W-:Y:S01]  /*4cf0*/  HMMA.16816.F32.BF16 R228, R4.reuse, R22, R184 ;  /* 0x0000001604e4723c */ /* 0x040fe200000418b8 */
[----:B------:R-:W2:Y:S07]  /*4d00*/  LDSM.16.MT88.4 R20, [R193+0x5100] ;  /* 0x00510000c114783b */ /* 0x000eae0000004200 */
[----:B------:R-:W-:Y:S01]  /*4d10*/  HMMA.16816.F32.BF16 R148, R4, R16, R108 ;  /* 0x000000100494723c */ /* 0x000fe2000004186c */
[----:B---3--:R-:W-:Y:S01]  /*4d20*/  FFMA.FTZ R0, R236, c[0x0][0x2d0], -R8 ;  /* 0x0000b400ec007a23 */ /* 0x008fe20000010808 */
[----:B------:R-:W-:-:S02]  /*4d30*/  MOV R236, R139 ;  /* 0x0000008b00ec7202 */ /* 0x000fc40000000f00 */
[----:B------:R-:W-:-:S04]  /*4d40*/  MOV R139, R10 ;  /* 0x0000000a008b7202 */ /* 0x000fc80000000f00 */
[C---:B------:R-:W-:Y:S01]  /*4d50*/  HMMA.16816.F32.BF16 R92, R4.reuse, R18, R92 ;  /* 0x00000012045c723c */ /* 0x040fe2000004185c */
[----:B------:R-:W3:Y:S07]  /*4d60*/  LDSM.16.MT88.4 R16, [R196+0x5100] ;  /* 0x00510000c410783b */ /* 0x000eee0000004200 */
[C---:B-1----:R-:W-:Y:S08]  /*4d70*/  HMMA.16816.F32.BF16 R108, R4.reuse, R28, R220 ;  /* 0x0000001c046c723c */ /* 0x042ff000000418dc */
[C---:B------:R-:W-:Y:S01]  /*4d80*/  HMMA.16816.F32.BF16 R112, R4.reuse, R30, R112 ;  /* 0x0000001e0470723c */ /* 0x040fe20000041870 */
[----:B------:R-:W1:Y:S07]  /*4d90*/  LDSM.16.MT88.4 R28, [R195+0x5100] ;  /* 0x00510000c31c783b */ /* 0x000e6e0000004200 */
[C---:B------:R-:W-:Y:S08]  /*4da0*/  HMMA.16816.F32.BF16 R104, R4.reuse, R32, R224 ;  /* 0x000000200468723c */ /* 0x040ff000000418e0 */
[C---:B--2---:R-:W-:Y:S08]  /*4db0*/  HMMA.16816.F32.BF16 R224, R4.reuse, R26, R120 ;  /* 0x0000001a04e0723c */ /* 0x044ff00000041878 */
[C---:B----4-:R-:W-:Y:S01]  /*4dc0*/  HMMA.16816.F32.BF16 R120, R4.reuse, R12, R40 ;  /* 0x0000000c0478723c */ /* 0x050fe20000041828 */
[----:B------:R-:W-:Y:S07]  /*4dd0*/  LDSM.16.MT88.4 R40, [R193+0x3900] ;  /* 0x00390000c128783b */ /* 0x000fee0000004200 */
[C---:B------:R-:W-:Y:S01]  /*4de0*/  HMMA.16816.F32.BF16 R184, R4.reuse, R14, R52 ;  /* 0x0000000e04b8723c */ /* 0x040fe20000041834 */
[----:B------:R-:W2:Y:S06]  /*4df0*/  LDSM.16.MT88.4 R12, [R196+0x7100] ;  /* 0x00710000c40c783b */ /* 0x000eac0000004200 */
[----:B------:R-:W-:Y:S01]  /*4e00*/  MOV R53, R236 ;  /* 0x000000ec00357202 */ /* 0x000fe20000000f00 */
[C---:B------:R-:W-:Y:S01]  /*4e10*/  HMMA.16816.F32.BF16 R188, R4.reuse, R24, R188 ;  /* 0x0000001804bc723c */ /* 0x040fe200000418bc */
[----:B------:R-:W4:Y:S07]  /*4e20*/  LDSM.16.MT88.4 R24, [R193+0x7100] ;  /* 0x00710000c118783b */ /* 0x000f2e0000004200 */
[C---:B------:R-:W-:Y:S07]  /*4e30*/  HMMA.16816.F32.BF16 R240, R4.reuse, R20, R72 ;  /* 0x0000001404f0723c */ /* 0x040fee0000041848 */
[----:B------:R-:W-:Y:S01]  /*4e40*/  MOV R75, R238 ;  /* 0x000000ee004b7202 */ /* 0x000fe20000000f00 */
[----:B------:R-:W-:Y:S01]  /*4e50*/  HMMA.16816.F32.BF16 R220, R4, R22, R56 ;  /* 0x0000001604dc723c */ /* 0x000fe20000041838 */
[----:B------:R-:W2:Y:S01]  /*4e60*/  LDSM.16.MT88.4 R20, [R194+0x7100] ;  /* 0x00710000c214783b */ /* 0x000ea20000004200 */
[----:B------:R-:W-:-:S02]  /*4e70*/  IMAD.MOV.U32 R74, RZ, RZ, R237 ;  /* 0x000000ffff4a7224 */ /* 0x000fc400078e00ed */
[----:B------:R-:W-:Y:S01]  /*4e80*/  IMAD.MOV.U32 R238, RZ, RZ, R144 ;  /* 0x000000ffffee7224 */ /* 0x000fe200078e0090 */
[----:B------:R-:W-:Y:S01]  /*4e90*/  LDSM.16.MT88.4 R56, [R196+0x3900] ;  /* 0x00390000c438783b */ /* 0x000fe20000004200 */
[----:B------:R-:W-:Y:S02]  /*4ea0*/  IMAD.MOV.U32 R237, RZ, RZ, R152 ;  /* 0x000000ffffed7224 */ /* 0x000fe400078e0098 */
[C---:B------:R-:W-:Y:S01]  /*4eb0*/  HMMA.16816.F32.BF16 R32, R4.reuse, R34, R180 ;  /* 0x000000220420723c */ /* 0x040fe200000418b4 */
[----:B------:R-:W-:Y:S02]  /*4ec0*/  IMAD.MOV.U32 R144, RZ, RZ, R11 ;  /* 0x000000ffff907224 */ /* 0x000fe400078e000b */
[----:B------:R-:W-:Y:S02]  /*4ed0*/  IMAD.MOV.U32 R152, RZ, RZ, R9 ;  /* 0x000000ffff987224 */ /* 0x000fe400078e0009 */
[----:B------:R-:W2:Y:S01]  /*4ee0*/  LDSM.16.MT88.4 R8, [R195+0x7100] ;  /* 0x00710000c308783b */ /* 0x000ea20000004200 */
[----:B------:R-:W-:Y:S01]  /*4ef0*/  IMAD.MOV.U32 R73, RZ, RZ, R171 ;  /* 0x000000ffff497224 */ /* 0x000fe200078e00ab */
[----:B------:R-:W-:Y:S01]  /*4f00*/  MOV R181, R153 ;  /* 0x0000009900b57202 */ /* 0x000fe20000000f00 */
[----:B------:R-:W-:Y:S01]  /*4f10*/  IMAD.MOV.U32 R153, RZ, RZ, R146 ;  /* 0x000000ffff997224 */ /* 0x000fe200078e0092 */
[----:B---3--:R-:W-:Y:S01]  /*4f20*/  HMMA.16816.F32.BF16 R176, R4, R16, R48 ;  /* 0x0000001004b0723c */ /* 0x008fe20000041830 */
[----:B------:R-:W-:Y:S01]  /*4f30*/  IMAD.MOV.U32 R146, RZ, RZ, R166 ;  /* 0x000000ffff927224 */ /* 0x000fe200078e00a6 */
[----:B------:R-:W3:Y:S01]  /*4f40*/  LDSM.16.MT88.4 R48, [R194+0x3900] ;  /* 0x00390000c230783b */ /* 0x000ee20000004200 */
[----:B------:R-:W-:-:S02]  /*4f50*/  IMAD.MOV.U32 R182, RZ, RZ, R154 ;  /* 0x000000ffffb67224 */ /* 0x000fc400078e009a */
[----:B------:R-:W-:Y:S02]  /*4f60*/  IMAD.MOV.U32 R180, RZ, RZ, R158 ;  /* 0x000000ffffb47224 */ /* 0x000fe400078e009e */
[----:B------:R-:W-:Y:S01]  /*4f70*/  IMAD.MOV.U32 R183, RZ, RZ, R136 ;  /* 0x000000ffffb77224 */ /* 0x000fe200078e0088 */
[C---:B------:R-:W-:Y:S01]  /*4f80*/  HMMA.16816.F32.BF16 R172, R4.reuse, R18, R68 ;  /* 0x0000001204ac723c */ /* 0x040fe20000041844 */
[----:B------:R4:W2:Y:S01]  /*4f90*/  MUFU.EX2 R158, R0 ;  /* 0x00000000009e7308 */ /* 0x0008a20000000800 */
[----:B------:R-:W-:Y:S01]  /*4fa0*/  MOV R55, R182 ;  /* 0x000000b600377202 */ /* 0x000fe20000000f00 */
[----:B------:R-:W-:Y:S01]  /*4fb0*/  IMAD.MOV.U32 R54, RZ, RZ, R183 ;  /* 0x000000ffff367224 */ /* 0x000fe200078e00b7 */
[----:B------:R-:W-:Y:S01]  /*4fc0*/  MOV R136, R165 ;  /* 0x000000a500887202 */ /* 0x000fe20000000f00 */
[----:B------:R-:W-:Y:S02]  /*4fd0*/  IMAD.MOV.U32 R52, RZ, RZ, R237 ;  /* 0x000000ffff347224 */ /* 0x000fe400078e00ed */
[----:B------:R-:W-:Y:S01]  /*4fe0*/  IMAD.MOV.U32 R69, RZ, RZ, R144 ;  /* 0x000000ffff457224 */ /* 0x000fe200078e0090 */
[----:B-1----:R-:W-:Y:S01]  /*4ff0*/  HMMA.16816.F32.BF16 R168, R4, R28, R60 ;  /* 0x0000001c04a8723c */ /* 0x002fe2000004183c */
[----:B------:R-:W-:Y:S01]  /*5000*/  MOV R70, R145 ;  /* 0x0000009100467202 */ /* 0x000fe20000000f00 */
[----:B------:R-:W-:Y:S01]  /*5010*/  IMAD.MOV.U32 R68, RZ, RZ, R180 ;  /* 0x000000ffff447224 */ /* 0x000fe200078e00b4 */
[----:B------:R-:W-:Y:S01]  /*5020*/  MOV R71, R152 ;  /* 0x0000009800477202 */ /* 0x000fe20000000f00 */
[----:B------:R-:W-:-:S02]  /*5030*/  IMAD.MOV.U32 R154, RZ, RZ, R164 ;  /* 0x000000ffff9a7224 */ /* 0x000fc400078e00a4 */
[----:B------:R-:W-:Y:S01]  /*5040*/  LDSM.16.MT88.4 R164, [R193+0x1900] ;  /* 0x00190000c1a4783b */ /* 0x000fe20000004200 */
[----:B------:R-:W-:Y:S01]  /*5050*/  IMAD.MOV.U32 R61, RZ, RZ, R146 ;  /* 0x000000ffff3d7224 */ /* 0x000fe200078e0092 */
[----:B------:R-:W-:Y:S01]  /*5060*/  MOV R60, R147 ;  /* 0x00000093003c7202 */ /* 0x000fe20000000f00 */
[----:B----4-:R-:W-:Y:S01]  /*5070*/  FFMA.FTZ R0, R252, c[0x0][0x2d0], -R2 ;  /* 0x0000b400fc007a23 */ /* 0x010fe20000010802 */
[----:B------:R-:W1:Y:S01]  /*5080*/  LDSM.16.MT88.4 R144, [R196+0x1900] ;  /* 0x00190000c490783b */ /* 0x000e620000004200 */
[----:B------:R-:W-:Y:S01]  /*5090*/  IMAD.MOV.U32 R63, RZ, RZ, R181 ;  /* 0x000000ffff3f7224 */ /* 0x000fe200078e00b5 */
[----:B------:R-:W-:Y:S01]  /*50a0*/  HMMA.16816.F32.BF16 R124, R4, R30, R124 ;  /* 0x0000001e047c723c */ /* 0x000fe2000004187c */
[----:B------:R4:W-:Y:S01]  /*50b0*/  MUFU.EX2 R19, R0 ;  /* 0x0000000000137308 */ /* 0x0009e20000000800 */
[----:B------:R-:W-:Y:S01]  /*50c0*/  MOV R62, R136 ;  /* 0x00000088003e7202 */ /* 0x000fe20000000f00 */
[----:B------:R-:W-:Y:S02]  /*50d0*/  IMAD.MOV.U32 R252, RZ, RZ, R155 ;  /* 0x000000fffffc7224 */ /* 0x000fe400078e009b */
[----:B------:R-:W-:-:S03]  /*50e0*/  IMAD.MOV.U32 R72, RZ, RZ, R154 ;  /* 0x000000ffff487224 */ /* 0x000fc600078e009a */
[C---:B--2---:R-:W-:Y:S08]  /*50f0*/  HMMA.16816.F32.BF16 R180, R4.reuse, R12, R76 ;  /* 0x0000000c04b4723c */ /* 0x044ff0000004184c */
[----:B------:R-:W-:Y:S01]  /*5100*/  HMMA.16816.F32.BF16 R12, R4, R14, R64 ;  /* 0x0000000e040c723c */ /* 0x000fe20000041840 */
[----:B----4-:R-:W-:Y:S01]  /*5110*/  FFMA.FTZ R0, R73, c[0x0][0x2d0], -R2 ;  /* 0x0000b40049007a23 */ /* 0x010fe20000010802 */
[----:B------:R-:W-:Y:S01]  /*5120*/  LDSM.16.MT88.4 R64, [R195+0x3900] ;  /* 0x00390000c340783b */ /* 0x000fe20000004200 */
[----:B------:R-:W-:-:S02]  /*5130*/  MOV R73, R153 ;  /* 0x0000009900497202 */ /* 0x000fc40000000f00 */
[----:B------:R2:W4:Y:S01]  /*5140*/  MUFU.EX2 R18, R0 ;  /* 0x0000000000127308 */ /* 0x0005220000000800 */
[----:B------:R-:W-:Y:S02]  /*5150*/  LDSM.16.MT88.4 R152, [R195+0x1900] ;  /* 0x00190000c398783b */ /* 0x000fe40000004200 */
[C---:B------:R-:W-:Y:S07]  /*5160*/  HMMA.16816.F32.BF16 R28, R4.reuse, R24, R80 ;  /* 0x00000018041c723c */ /* 0x040fee0000041850 */
[----:B------:R-:W-:Y:S01]  /*5170*/  IMAD.MOV.U32 R81, RZ, RZ, R137 ;  /* 0x000000ffff517224 */ /* 0x000fe200078e0089 */
[----:B------:R-:W-:Y:S01]  /*5180*/  MOV R82, R138 ;  /* 0x0000008a00527202 */ /* 0x000fe20000000f00 */
[----:B------:R-:W-:Y:S01]  /*5190*/  IMAD.MOV.U32 R83, RZ, RZ, R139 ;  /* 0x000000ffff537224 */ /* 0x000fe200078e008b */
[----:B------:R-:W-:Y:S01]  /*51a0*/  HMMA.16816.F32.BF16 R24, R4, R26, R116 ;  /* 0x0000001a0418723c */ /* 0x000fe20000041874 */
[----:B------:R-:W1:Y:S01]  /*51b0*/  LDSM.16.MT88.4 R136, [R194+0x1900] ;  /* 0x00190000c288783b */ /* 0x000e620000004200 */
[----:B--2---:R-:W-:-:S02]  /*51c0*/  FFMA.FTZ R0, R74, c[0x0][0x2d0], -R2 ;  /* 0x0000b4004a007a23 */ /* 0x004fc40000010802 */
[----:B------:R-:W-:Y:S01]  /*51d0*/  FFMA.FTZ R2, R235, c[0x0][0x2d0], -R2 ;  /* 0x0000b400eb027a23 */ /* 0x000fe20000010802 */
[----:B------:R-:W-:Y:S01]  /*51e0*/  MOV R235, R75 ;  /* 0x0000004b00eb7202 */ /* 0x000fe20000000f00 */
[----:B------:R2:W-:Y:S02]  /*51f0*/  MUFU.EX2 R17, R0 ;  /* 0x0000000000117308 */ /* 0x0005e40000000800 */
[----:B------:R-:W-:Y:S01]  /*5200*/  HMMA.16816.F32.BF16 R116, R4, R20, R84 ;  /* 0x000000140474723c */ /* 0x000fe20000041854 */
[----:B------:R-:W-:Y:S01]  /*5210*/  MOV R75, R238 ;  /* 0x000000ee004b7202 */ /* 0x000fe20000000f00 */
[----:B------:R-:W-:-:S04]  /*5220*/  IMAD.MOV.U32 R74, RZ, RZ, R239 ;  /* 0x000000ffff4a7224 */ /* 0x000fc800078e00ef */
[----:B------:R-:W3:Y:S02]  /*5230*/  MUFU.EX2 R16, R2 ;  /* 0x0000000200107308 */ /* 0x000ee40000000800 */
[C---:B------:R-:W-:Y:S07]  /*5240*/  HMMA.16816.F32.BF16 R20, R4.reuse, R22, R128 ;  /* 0x000000160414723c */ /* 0x040fee0000041880 */
[----:B-----5:R-:W-:Y:S01]  /*5250*/  F2FP.BF16.PACK_AB R128, R249, R250 ;  /* 0x000000faf980723e */ /* 0x020fe200000010ff */
[----:B------:R-:W-:Y:S01]  /*5260*/  HMMA.16816.F32.BF16 R236, R4, R8, R44 ;  /* 0x0000000804ec723c */ /* 0x000fe2000004182c */
[----:B------:R-:W-:Y:S01]  /*5270*/  F2FP.BF16.PACK_AB R130, R158, R248 ;  /* 0x000000f89e82723e */ /* 0x000fe200000010ff */
[----:B--2---:R-:W-:Y:S01]  /*5280*/  IMAD.MOV.U32 R0, RZ, RZ, R74 ;  /* 0x000000ffff007224 */ /* 0x004fe200078e004a */
[----:B----4-:R-:W-:-:S02]  /*5290*/  F2FP.BF16.PACK_AB R129, R18, R19 ;  /* 0x000000131281723e */ /* 0x010fc400000010ff */
[----:B---3--:R-:W-:-:S03]  /*52a0*/  F2FP.BF16.PACK_AB R131, R16, R17 ;  /* 0x000000111083723e */ /* 0x008fc600000010ff */
[----:B------:R-:W-:Y:S01]  /*52b0*/  HMMA.16816.F32.BF16 R8, R4, R10, R36 ;  /* 0x0000000a0408723c */ /* 0x000fe20000041824 */
[----:B------:R-:W-:Y:S01]  /*52c0*/  MOV R2, R75 ;  /* 0x0000004b00027202 */ /* 0x000fe20000000f00 */
[----:B------:R-:W-:Y:S06]  /*52d0*/  LDSM.16.MT88.4 R4, [R195+0x7900] ;  /* 0x00790000c304783b */ /* 0x000fec0000004200 */
[C---:B------:R-:W-:Y:S01]  /*52e0*/  HMMA.16816.F32.BF16 R44, R128.reuse, R48, R104 ;  /* 0x00000030802c723c */ /* 0x040fe20000041868 */
[----:B------:R-:W-:Y:S07]  /*52f0*/  LDSM.16.MT88.4 R104, [R193+0x7900] ;  /* 0x00790000c168783b */ /* 0x000fee0000004200 */
[C---:B------:R-:W-:Y:S07]  /*5300*/  HMMA.16816.F32.BF16 R48, R128.reuse, R50, R32 ;  /* 0x000000328030723c */ /* 0x040fee0000041820 */
[----:B------:R-:W-:Y:S01]  /*5310*/  IMAD.MOV.U32 R32, RZ, RZ, R52 ;  /* 0x000000ffff207224 */ /* 0x000fe200078e0034 */
[----:B------:R-:W-:Y:S01]  /*5320*/  MOV R35, R53 ;  /* 0x0000003500237202 */ /* 0x000fe20000000f00 */
[----:B------:R-:W-:Y:S01]  /*5330*/  IMAD.MOV.U32 R33, RZ, RZ, R54 ;  /* 0x000000ffff217224 */ /* 0x000fe200078e0036 */
[----:B------:R-:W-:Y:S01]  /*5340*/  MOV R34, R55 ;  /* 0x0000003700227202 */ /* 0x000fe20000000f00 */
[C---:B-1----:R-:W-:Y:S08]  /*5350*/  HMMA.16816.F32.BF16 R140, R128.reuse, R144, R140 ;  /* 0x00000090808c723c */ /* 0x042ff0000004188c */
[C---:B------:R-:W-:Y:S07]  /*5360*/  HMMA.16816.F32.BF16 R52, R128.reuse, R56, R108 ;  /* 0x000000388034723c */ /* 0x040fee000004186c */
[----:B------:R-:W-:Y:S01]  /*5370*/  IMAD.MOV.U32 R110, RZ, RZ, R63 ;  /* 0x000000ffff6e7224 */ /* 0x000fe200078e003f */
[----:B------:R-:W-:Y:S01]  /*5380*/  HMMA.16816.F32.BF16 R144, R128, R146, R228 ;  /* 0x000000928090723c */ /* 0x000fe200000418e4 */
[----:B------:R-:W-:-:S02]  /*5390*/  MOV R111, R68 ;  /* 0x00000044006f7202 */ /* 0x000fc40000000f00 */
[----:B------:R-:W-:-:S03]  /*53a0*/  FADD.FTZ R2, R2, R110 ;  /* 0x0000006e02027221 */ /* 0x000fc60000010000 */
[----:B------:R-:W-:Y:S01]  /*53b0*/  FADD.FTZ R0, R0, R111 ;  /* 0x0000006f00007221 */ /* 0x000fe20000010000 */
[----:B------:R-:W-:Y:S01]  /*53c0*/  MOV R230, R60 ;  /* 0x0000003c00e67202 */ /* 0x000fe20000000f00 */
[----:B------:R-:W-:Y:S01]  /*53d0*/  IMAD.MOV.U32 R231, RZ, RZ, R252 ;  /* 0x000000ffffe77224 */ /* 0x000fe200078e00fc */
[----:B------:R-:W-:Y:S01]  /*53e0*/  MOV R252, R62 ;  /* 0x0000003e00fc7202 */ /* 0x000fe20000000f00 */
[----:B------:R-:W-:Y:S01]  /*53f0*/  IMAD.MOV.U32 R229, RZ, RZ, R61 ;  /* 0x000000ffffe57224 */ /* 0x000fe200078e003d */
[----:B------:R-:W-:Y:S01]  /*5400*/  HMMA.16816.F32.BF16 R132, R128, R136, R132 ;  /* 0x000000888084723c */ /* 0x000fe20000041884 */
[----:B------:R-:W-:-:S07]  /*5410*/  IMAD.MOV.U32 R228, RZ, RZ, R72 ;  /* 0x000000ffffe47224 */ /* 0x000fce00078e0048 */
[C---:B------:R-:W-:Y:S07]  /*5420*/  HMMA.16816.F32.BF16 R60, R128.reuse, R64, R188 ;  /* 0x00000040803c723c */ /* 0x040fee00000418bc */
[----:B------:R-:W-:Y:S01]  /*5430*/  IMAD.MOV.U32 R189, RZ, RZ, R69 ;  /* 0x000000ffffbd7224 */ /* 0x000fe200078e0045 */
[----:B------:R-:W-:Y:S01]  /*5440*/  HMMA.16816.F32.BF16 R136, R128, R138, R244 ;  /* 0x0000008a8088723c */ /* 0x000fe200000418f4 */
[----:B------:R-:W-:Y:S01]  /*5450*/  IMAD.MOV.U32 R191, RZ, RZ, R71 ;  /* 0x000000ffffbf7224 */ /* 0x000fe200078e0047 */
[----:B------:R-:W-:Y:S01]  /*5460*/  MOV R190, R70 ;  /* 0x0000004600be7202 */ /* 0x000fe20000000f00 */
[----:B------:R-:W-:-:S04]  /*5470*/  FADD.FTZ R2, R189, R2 ;  /* 0x00000002bd027221 */ /* 0x000fc80000010000 */
[----:B------:R-:W-:Y:S01]  /*5480*/  MOV R246, R81 ;  /* 0x0000005100f67202 */ /* 0x000fe20000000f00 */
[----:B------:R-:W-:Y:S01]  /*5490*/  IMAD.MOV.U32 R245, RZ, RZ, R82 ;  /* 0x000000fffff57224 */ /* 0x000fe200078e0052 */
[----:B------:R-:W-:Y:S01]  /*54a0*/  MOV R244, R83 ;  /* 0x0000005300f47202 */ /* 0x000fe20000000f00 */
[----:B------:R-:W-:Y:S01]  /*54b0*/  FADD.FTZ R2, R191, R2 ;  /* 0x00000002bf027221 */ /* 0x000fe20000010000 */
[----:B------:R-:W1:Y:S01]  /*54c0*/  LDSM.16.MT88.4 R80, [R194+0x5900] ;  /* 0x00590000c250783b */ /* 0x000e620000004200 */
[----:B------:R-:W-:Y:S01]  /*54d0*/  HMMA.16816.F32.BF16 R36, R128, R40, R96 ;  /* 0x000000288024723c */ /* 0x000fe20000041860 */
[----:B------:R-:W-:Y:S01]  /*54e0*/  FADD.FTZ R0, R190, R0 ;  /* 0x00000000be007221 */ /* 0x000fe20000010000 */
[----:B------:R-:W-:Y:S01]  /*54f0*/  MOV R247, R73 ;  /* 0x0000004900f77202 */ /* 0x000fe20000000f00 */
[----:B------:R-:W-:Y:S01]  /*5500*/  FADD.FTZ R2, R33, R2 ;  /* 0x0000000221027221 */ /* 0x000fe20000010000 */
[----:B------:R-:W2:Y:S01]  /*5510*/  LDSM.16.MT88.4 R96, [R195+0x5900] ;  /* 0x00590000c360783b */ /* 0x000ea20000004200 */
[----:B------:R-:W-:-:S02]  /*5520*/  FADD.FTZ R0, R32, R0 ;  /* 0x0000000020007221 */ /* 0x000fc40000010000 */
[----:B------:R-:W-:Y:S01]  /*5530*/  FADD.FTZ R2, R35, R2 ;  /* 0x0000000223027221 */ /* 0x000fe20000010000 */
[C---:B------:R-:W-:Y:S01]  /*5540*/  HMMA.16816.F32.BF16 R160, R128.reuse, R164, R160 ;  /* 0x000000a480a0723c */ /* 0x040fe200000418a0 */
[----:B------:R-:W-:Y:S01]  /*5550*/  LDSM.16.MT88.4 R72, [R193+0x5900] ;  /* 0x00590000c148783b */ /* 0x000fe20000004200 */
[----:B------:R-:W-:Y:S02]  /*5560*/  FADD.FTZ R0, R34, R0 ;  /* 0x0000000022007221 */ /* 0x000fe40000010000 */
[----:B------:R-:W-:Y:S02]  /*5570*/  FADD.FTZ R2, R229, R2 ;  /* 0x00000002e5027221 */ /* 0x000fe40000010000 */
[----:B------:R-:W-:Y:S02]  /*5580*/  FADD.FTZ R0, R228, R0 ;  /* 0x00000000e4007221 */ /* 0x000fe40000010000 */
[----:B------:R-:W-:Y:S01]  /*5590*/  FADD.FTZ R2, R231, R2 ;  /* 0x00000002e7027221 */ /* 0x000fe20000010000 */
[----:B------:R-:W-:Y:S01]  /*55a0*/  HMMA.16816.F32.BF16 R56, R128, R58, R112 ;  /* 0x0000003a8038723c */ /* 0x000fe20000041870 */
[----:B------:R-:W3:Y:S01]  /*55b0*/  LDSM.16.MT88.4 R112, [R194+0x7900] ;  /* 0x00790000c270783b */ /* 0x000ee20000004200 */
[----:B------:R-:W-:-:S02]  /*55c0*/  FADD.FTZ R0, R230, R0 ;  /* 0x00000000e6007221 */ /* 0x000fc40000010000 */
[----:B------:R-:W-:Y:S02]  /*55d0*/  FADD.FTZ R2, R245, R2 ;  /* 0x00000002f5027221 */ /* 0x000fe40000010000 */
[----:B------:R-:W-:Y:S02]  /*55e0*/  FADD.FTZ R0, R244, R0 ;  /* 0x00000000f4007221 */ /* 0x000fe40000010000 */
[----:B------:R-:W-:Y:S01]  /*55f0*/  FADD.FTZ R2, R246, R2 ;  /* 0x00000002f6027221 */ /* 0x000fe20000010000 */
[C---:B------:R-:W-:Y:S01]  /*5600*/  HMMA.16816.F32.BF16 R164, R128.reuse, R166, R88 ;  /* 0x000000a680a4723c */ /* 0x040fe20000041858 */
[----:B------:R-:W4:Y:S01]  /*5610*/  LDSM.16.MT88.4 R88, [R196+0x5900] ;  /* 0x00590000c458783b */ /* 0x000f220000004200 */
[----:B------:R-:W-:Y:S02]  /*5620*/  FADD.FTZ R0, R234, R0 ;  /* 0x00000000ea007221 */ /* 0x000fe40000010000 */
[----:B------:R-:W-:Y:S01]  /*5630*/  FADD.FTZ R2, R251, R2 ;  /* 0x00000002fb027221 */ /* 0x000fe20000010000 */
[----:B------:R-:W-:Y:S01]  /*5640*/  MOV R251, c[0x0][0x2c4] ;  /* 0x0000b10000fb7a02 */ /* 0x000fe20000000f00 */
[----:B------:R-:W-:Y:S01]  /*5650*/  FADD.FTZ R0, R219, R0 ;  /* 0x00000000db007221 */ /* 0x000fe20000010000 */
[----:B------:R-:W-:Y:S01]  /*5660*/  IADD3 R219, R252, -0x2, RZ ;  /* 0xfffffffefcdb7810 */ /* 0x000fe20007ffe0ff */
[C---:B------:R-:W-:Y:S01]  /*5670*/  HMMA.16816.F32.BF16 R148, R128.reuse, R152, R148 ;  /* 0x000000988094723c */ /* 0x040fe20000041894 */
[----:B------:R-:W-:Y:S01]  /*5680*/  ISETP.NE.AND P2, PT, R251, 0x1, PT ;  /* 0x00000001fb00780c */ /* 0x000fe20003f45270 */
[----:B------:R-:W-:Y:S01]  /*5690*/  FADD.FTZ R0, R159, R0 ;  /* 0x000000009f007221 */ /* 0x000fe20000010000 */
[----:B------:R-:W5:Y:S05]  /*56a0*/  S2R R251, SR_CTAID.X ;  /* 0x0000000000fb7919 */ /* 0x000f6a0000002500 */
[C---:B-1----:R-:W-:Y:S01]  /*56b0*/  HMMA.16816.F32.BF16 R76, R128.reuse, R80, R120 ;  /* 0x00000050804c723c */ /* 0x042fe20000041878 */
[----:B------:R-:W1:Y:S07]  /*56c0*/  LDSM.16.MT88.4 R120, [R196+0x7900] ;  /* 0x00790000c478783b */ /* 0x000e6e0000004200 */
[C---:B------:R-:W-:Y:S08]  /*56d0*/  HMMA.16816.F32.BF16 R152, R128.reuse, R154, R92 ;  /* 0x0000009a8098723c */ /* 0x040ff0000004185c */
[----:B--2---:R-:W-:Y:S01]  /*56e0*/  HMMA.16816.F32.BF16 R92, R128, R96, R168 ;  /* 0x00000060805c723c */ /* 0x004fe200000418a8 */
[----:B-----5:R-:W-:-:S07]  /*56f0*/  IMAD.SHL.U32 R251, R251, 0x80, RZ ;  /* 0x00000080fbfb7824 */ /* 0x020fce00078e00ff */
[C---:B------:R-:W-:Y:S08]  /*5700*/  HMMA.16816.F32.BF16 R96, R128.reuse, R98, R124 ;  /* 0x000000628060723c */ /* 0x040ff0000004187c */
[C---:B------:R-:W-:Y:S07]  /*5710*/  HMMA.16816.F32.BF16 R124, R128.reuse, R4, R236 ;  /* 0x00000004807c723c */ /* 0x040fee00000418ec */
[----:B------:R-:W-:Y:S01]  /*5720*/  @P2 IMAD.HI.U32 R5, R251, c[0x0][0x2c8], RZ ;  /* 0x0000b200fb052a27 */ /* 0x000fe200078e00ff */
[C---:B------:R-:W-:Y:S03]  /*5730*/  HMMA.16816.F32.BF16 R40, R128.reuse, R42, R100 ;  /* 0x0000002a8028723c */ /* 0x040fe60000041864 */
[----:B------:R-:W-:Y:S01]  /*5740*/  IMAD.MOV.U32 R251, RZ, RZ, 0x1 ;  /* 0x00000001fffb7424 */ /* 0x000fe200078e00ff */
[----:B------:R-:W-:Y:S01]  /*5750*/  @P2 SHF.R.U32.HI R247, RZ, c[0x0][0x2cc], R5 ;  /* 0x0000b300fff72a19 */ /* 0x000fe20000011605 */
[----:B------:R-:W-:Y:S01]  /*5760*/  FADD.FTZ R4, R235, R2 ;  /* 0x00000002eb047221 */ /* 0x000fe20000010000 */
[----:B------:R-:W-:Y:S01]  /*5770*/  MOV R235, c[0x0][0x1d0] ;  /* 0x0000740000eb7a02 */ /* 0x000fe20000000f00 */
[----:B------:R-:W-:Y:S01]  /*5780*/  FADD.FTZ R2, R157, R0 ;  /* 0x000000009d027221 */ /* 0x000fe20000010000 */
[----:B------:R-:W-:Y:S01]  /*5790*/  ISETP.LE.AND P1, PT, R251, c[0x0][0x32c], PT ;  /* 0x0000cb00fb007a0c */ /* 0x000fe20003f23270 */
[----:B------:R-:W-:Y:S01]  /*57a0*/  FADD.FTZ R0, R250, R4 ;  /* 0x00000004fa007221 */ /* 0x000fe20000010000 */
[----:B------:R-:W-:Y:S01]  /*57b0*/  IADD3 R235, R235, -c[0x0][0x168], RZ ;  /* 0x80005a00ebeb7a10 */ /* 0x000fe20007ffe0ff */
[----:B------:R-:W-:Y:S01]  /*57c0*/  FADD.FTZ R4, R19, R2 ;  /* 0x0000000213047221 */ /* 0x000fe20000010000 */
[----:B---3--:R-:W-:Y:S01]  /*57d0*/  HMMA.16816.F32.BF16 R108, R128, R112, R116 ;  /* 0x00000070806c723c */ /* 0x008fe20000041874 */
[----:B------:R-:W-:-:S02]  /*57e0*/  FADD.FTZ R2, R249, R0 ;  /* 0x00000000f9027221 */ /* 0x000fc40000010000 */
[----:B------:R-:W-:Y:S01]  /*57f0*/  FADD.FTZ R0, R18, R4 ;  /* 0x0000000412007221 */ /* 0x000fe20000010000 */
[----:B------:R-:W-:Y:S01]  /*5800*/  IADD3 R4, R235, R247, RZ ;  /* 0x000000f7eb047210 */ /* 0x000fe20007ffe0ff */
[----:B------:R-:W-:Y:S02]  /*5810*/  FADD.FTZ R2, R248, R2 ;  /* 0x00000002f8027221 */ /* 0x000fe40000010000 */
[----:B------:R-:W-:Y:S01]  /*5820*/  FADD.FTZ R0, R17, R0 ;  /* 0x0000000011007221 */ /* 0x000fe20000010000 */
[----:B------:R-:W-:Y:S03]  /*5830*/  HMMA.16816.F32.BF16 R68, R128, R72, R240 ;  /* 0x000000488044723c */ /* 0x000fe600000418f0 */
[----:B------:R-:W-:Y:S01]  /*5840*/  FADD.FTZ R244, R16, R0 ;  /* 0x0000000010f47221 */ /* 0x000fe20000010000 */
[----:B------:R-:W-:-:S03]  /*5850*/  IADD3 R0, R4, c[0x0][0x328], RZ ;  /* 0x0000ca0004007a10 */ /* 0x000fc60007ffe0ff */
[----:B------:R-:W-:Y:S01]  /*5860*/  FADD.FTZ R243, R158, R2 ;  /* 0x000000029ef37221 */ /* 0x000fe20000010000 */
        /* <DEDUP_REMOVED lines=12> */
[C---:B------:R-:W-:Y:S02]  /*5930*/  ISETP.GT.AND P0, PT, R4.reuse, RZ, PT ;  /* 0x000000ff0400720c */ /* 0x040fe40003f04270 */
        /* <DEDUP_REMOVED lines=8> */
.L_x_884:
[----:B------:R-:W-:-:S13]  /*59c0*/  ISETP.NE.AND P0, PT, R251, c[0x0][0x32c], PT ;  /* 0x0000cb00fb007a0c */ /* 0x000fda0003f05270 */
[----:B------:R-:W-:-:S05]  /*59d0*/  @P0 IMAD.HI.U32 R4, R2, c[0x0][0x330], RZ ;  /* 0x0000cc0002040a27 */ /* 0x000fca00078e00ff */
[----:B------:R-:W-:Y:S02]  /*59e0*/  @P0 SHF.R.U32.HI R2, RZ, c[0x0][0x334], R4 ;  /* 0x0000cd00ff020a19 */ /* 0x000fe40000011604 */
.L_x_885:
[----:B------:R-:W-:-:S05]  /*59f0*/  MOV R4, c[0x0][0x32c] ;  /* 0x0000cb0000047a02 */ /* 0x000fca0000000f00 */
[----:B------:R-:W-:-:S05]  /*5a00*/  IMAD R2, R2, R4, c[0x0][0x32c] ;  /* 0x0000cb0002027624 */ /* 0x000fca00078e0204 */
[----:B------:R-:W-:-:S04]  /*5a10*/  IMNMX R0, R0, R2, PT ;  /* 0x0000000200007217 */ /* 0x000fc80003800200 */
.L_x_883:
[----:B------:R-:W-:-:S04]  /*5a20*/  SHF.R.S32.HI R2, RZ, 0x1f, R0 ;  /* 0x0000001fff027819 */ /* 0x000fc80000011400 */
[----:B------:R-:W-:-:S04]  /*5a30*/  LEA.HI R0, R2, R0, RZ, 0x6 ;  /* 0x0000000002007211 */ /* 0x000fc800078f30ff */
[----:B------:R-:W-:-:S04]  /*5a40*/  SHF.R.S32.HI R0, RZ, 0x6, R0 ;  /* 0x00000006ff007819 */ /* 0x000fc80000011400 */
[----:B------:R-:W-:-:S04]  /*5a50*/  IMNMX R4, R232, R0, !PT ;  /* 0x00000000e8047217 */ /* 0x000fc80007800200 */
[----:B------:R-:W-:Y:S01]  /*5a60*/  ISETP.GE.AND P0, PT, R219, R4, PT ;  /* 0x00000004db00720c */ /* 0x000fe20003f06270 */
[----:B------:R1:W-:-:S12]  /*5a70*/  STL [R1+0x1c], R4 ;  /* 0x00001c0401007387 */ /* 0x0003d80000100800 */
[----:B------:R-:W-:Y:S05]  /*5a80*/  @!P0 BRA `(.L_x_886) ;  /* 0x0000401000008947 */ /* 0x000fea0003800000 */
[----:B------:R-:W2:Y:S04]  /*5a90*/  LDL.64 R12, [R1+0x30] ;  /* 0x00003000010c7983 */ /* 0x000ea80000100a00 */
[----:B------:R-:W3:Y:S04]  /*5aa0*/  LDL.64 R10, [R1+0x8] ;  /* 0x00000800010a7983 */ /* 0x000ee80000100a00 */
[----:B------:R-:W4:Y:S04]  /*5ab0*/  LDL R8, [R1+0x3c] ;  /* 0x00003c0001087983 */ /* 0x000f280000100800 */
[----:B------:R-:W5:Y:S04]  /*5ac0*/  LDL.64 R6, [R1+0x28] ;  /* 0x0000280001067983 */ /* 0x000f680000100a00 */
[----:B-1----:R-:W4:Y:S01]  /*5ad0*/  LDL.64 R4, [R1+0x20] ;  /* 0x0000200001047983 */ /* 0x002f220000100a00 */
[----:B------:R-:W-:Y:S01]  /*5ae0*/  IMAD.MOV.U32 R158, RZ, RZ, R3 ;  /* 0x000000ffff9e7224 */ /* 0x000fe200078e0003 */
[----:B------:R-:W-:Y:S01]  /*5af0*/  MOV R157, R156 ;  /* 0x0000009c009d7202 */ /* 0x000fe20000000f00 */
[----:B------:R-:W-:Y:S01]  /*5b00*/  IMAD.MOV.U32 R222, RZ, RZ, R219 ;  /* 0x000000ffffde7224 */ /* 0x000fe200078e00db */
[----:B--2---:R-:W-:-:S05]  /*5b10*/  IADD3 R0, P0, R12, 0x40, RZ ;  /* 0x000000400c007810 */ /* 0x004fca0007f1e0ff */
[--C-:B---3--:R-:W-:Y:S01]  /*5b20*/  IMAD.X R9, RZ, RZ, R11.reuse, P0 ;  /* 0x000000ffff097224 */ /* 0x108fe200000e060b */
[C---:B------:R-:W-:Y:S01]  /*5b30*/  IADD3 R2, P0, R12.reuse, 0x80, RZ ;  /* 0x000000800c027810 */ /* 0x040fe20007f1e0ff */
[----:B------:R1:W-:Y:S04]  /*5b40*/  STL [R1+0x18], R0 ;  /* 0x0000180001007387 */ /* 0x0003e80000100800 */
[----:B------:R-:W-:Y:S04]  /*5b50*/  STL [R1+0x14], R9 ;  /* 0x0000140901007387 */ /* 0x000fe80000100800 */
[----:B------:R-:W-:Y:S01]  /*5b60*/  STL [R1+0x10], R2 ;  /* 0x0000100201007387 */ /* 0x000fe20000100800 */
[----:B-1----:R-:W-:Y:S01]  /*5b70*/  IMAD.X R0, RZ, RZ, R11, P0 ;  /* 0x000000ffff007224 */ /* 0x002fe200000e060b */
[----:B------:R-:W-:-:S04]  /*5b80*/  IADD3 R252, P0, R12, 0xc0, RZ ;  /* 0x000000c00cfc7810 */ /* 0x000fc80007f1e0ff */
[----:B------:R1:W-:Y:S01]  /*5b90*/  STL [R1], R0 ;  /* 0x0000000001007387 */ /* 0x0003e20000100800 */
[----:B------:R-:W-:Y:S01]  /*5ba0*/  IMAD.X R251, RZ, RZ, R11, P0 ;  /* 0x000000fffffb7224 */ /* 0x000fe200000e060b */
[----:B-----5:R-:W-:-:S04]  /*5bb0*/  IADD3 R250, P0, R6, 0x40, RZ ;  /* 0x0000004006fa7810 */ /* 0x020fc80007f1e0ff */
[----:B----4-:R-:W-:Y:S02]  /*5bc0*/  IADD3.X R249, RZ, R5, RZ, P0, !PT ;  /* 0x00000005fff97210 */ /* 0x010fe400007fe4ff */
[----:B------:R-:W-:-:S05]  /*5bd0*/  IADD3 R248, P0, R6, 0x80, RZ ;  /* 0x0000008006f87810 */ /* 0x000fca0007f1e0ff */
[----:B------:R-:W-:Y:S01]  /*5be0*/  IMAD.X R247, RZ, RZ, R5, P0 ;  /* 0x000000fffff77224 */ /* 0x000fe200000e0605 */
[----:B------:R-:W-:-:S04]  /*5bf0*/  IADD3 R246, P0, R6, 0xc0, RZ ;  /* 0x000000c006f67810 */ /* 0x000fc80007f1e0ff */
[----:B------:R-:W-:Y:S01]  /*5c00*/  IADD3.X R245, RZ, R5, RZ, P0, !PT ;  /* 0x00000005fff57210 */ /* 0x000fe200007fe4ff */
[----:B-1----:R-:W-:-:S05]  /*5c10*/  @P2 IMAD.HI.U32 R0, R8, c[0x0][0x2c8], RZ ;  /* 0x0000b20008002a27 */ /* 0x002fca00078e00ff */
[----:B------:R-:W-:-:S05]  /*5c20*/  @P2 SHF.R.U32.HI R0, RZ, c[0x0][0x2cc], R0 ;  /* 0x0000b300ff002a19 */ /* 0x000fca0000011600 */
[----:B------:R1:W-:Y:S02]  /*5c30*/  @P2 STL [R1+0x38], R0 ;  /* 0x0000380001002387 */ /* 0x0003e40000100800 */
.L_x_895:
[----:B------:R-:W2:Y:S01]  /*5c40*/  LDL.64 R16, [R1+0x30] ;  /* 0x0000300001107983 */ /* 0x000ea20000100a00 */
[----:B------:R-:W-:Y:S01]  /*5c50*/  ISETP.GT.AND P1, PT, R232, R222, PT ;  /* 0x000000dee800720c */ /* 0x000fe20003f24270 */
[----:B------:R-:W-:Y:S01]  /*5c60*/  IMAD.MOV.U32 R13, RZ, RZ, c[0x0][0x208] ;  /* 0x00008200ff0d7624 */ /* 0x000fe200078e00ff */
[----:B------:R-:W-:Y:S04]  /*5c70*/  DEPBAR.LE SB0, 0x0 ;  /* 0x000080000000791a */ /* 0x000fe80000000000 */
[----:B------:R-:W3:Y:S01]  /*5c80*/  LDL.64 R14, [R1+0x8] ;  /* 0x00000800010e7983 */ /* 0x000ee20000100a00 */
[----:B------:R-:W-:Y:S02]  /*5c90*/  IMAD.MOV.U32 R18, RZ, RZ, c[0x0][0x20c] ;  /* 0x00008300ff127624 */ /* 0x000fe400078e00ff */
[----:B------:R-:W-:Y:S01]  /*5ca0*/  IMAD.MOV.U32 R219, RZ, RZ, 0x5 ;  /* 0x00000005ffdb7424 */ /* 0x000fe200078e00ff */
[----:B------:R-:W4:Y:S01]  /*5cb0*/  LDL R12, [R1+0x18] ;  /* 0x00001800010c7983 */ /* 0x000f220000100800 */
[----:B------:R-:W-:Y:S02]  /*5cc0*/  IMAD.MOV.U32 R223, RZ, RZ, c[0x0][0x1e0] ;  /* 0x00007800ffdf7624 */ /* 0x000fe400078e00ff */
[----:B-1----:R-:W-:Y:S01]  /*5cd0*/  @!P1 SHF.R.S32.HI R0, RZ, 0x1f, R222 ;  /* 0x0000001fff009819 */ /* 0x002fe200000114de */
[----:B------:R-:W5:Y:S01]  /*5ce0*/  LDL R11, [R1+0x14] ;  /* 0x00001400010b7983 */ /* 0x000f620000100800 */
[----:B------:R-:W-:Y:S03]  /*5cf0*/  @!P1 IMAD.WIDE.U32 R4, R222, c[0x0][0x208], RZ ;  /* 0x00008200de049a25 */ /* 0x000fe600078e00ff */
[----:B------:R-:W5:Y:S01]  /*5d00*/  LDL R10, [R1+0x10] ;  /* 0x00001000010a7983 */ /* 0x000f620000100800 */
[----:B------:R-:W-:Y:S02]  /*5d10*/  @!P1 IMAD R0, R0, c[0x0][0x208], RZ ;  /* 0x0000820000009a24 */ /* 0x000fe400078e02ff */
[----:B------:R-:W-:Y:S01]  /*5d20*/  @!P1 IMAD.SHL.U32 R2, R4, 0x40, RZ ;  /* 0x0000004004029824 */ /* 0x000fe200078e00ff */
[----:B------:R-:W5:Y:S01]  /*5d30*/  LDL R9, [R1] ;  /* 0x0000000001097983 */ /* 0x000f620000100800 */
[----:B------:R-:W-:Y:S02]  /*5d40*/  @!P1 IMAD R0, R222, c[0x0][0x20c], R0 ;  /* 0x00008300de009a24 */ /* 0x000fe400078e0200 */
[----:B------:R-:W-:Y:S01]  /*5d50*/  IMAD.SHL.U32 R223, R223, 0x20, RZ ;  /* 0x00000020dfdf7824 */ /* 0x000fe200078e00ff */
[----:B------:R-:W5:Y:S01]  /*5d60*/  LDL.64 R236, [R1+0x28] ;  /* 0x0000280001ec7983 */ /* 0x000f620000100a00 */
[----:B------:R-:W-:Y:S02]  /*5d70*/  @!P1 IMAD.IADD R0, R5, 0x1, R0 ;  /* 0x0000000105009824 */ /* 0x000fe400078e0200 */
[----:B------:R-:W-:Y:S01]  /*5d80*/  IMAD.MOV.U32 R159, RZ, RZ, c[0x0][0x1e0] ;  /* 0x00007800ff9f7624 */ /* 0x000fe200078e00ff */
[----:B------:R-:W5:Y:S02]  /*5d90*/  LDL.64 R224, [R1+0x20] ;  /* 0x0000200001e07983 */ /* 0x000f640000100a00 */
[----:B------:R-:W-:Y:S02]  /*5da0*/  @!P1 SHF.L.U64.HI R0, R4, 0x6, R0 ;  /* 0x0000000604009819 */ /* 0x000fe40000010200 */
[----:B------:R-:W-:Y:S01]  /*5db0*/  BAR.SYNC.DEFER_BLOCKING 0x0 ;  /* 0x0000000000007b1d */ /* 0x000fe20000010000 */
[----:B------:R-:W-:Y:S05]  /*5dc0*/  SHF.L.U64.HI R159, R159, R219, c[0x0][0x1e4] ;  /* 0x000079009f9f7619 */ /* 0x000fea00000102db */
[----:B------:R-:W-:Y:S04]  /*5dd0*/  LDSM.16.M88.4 R32, [R199+0x10100] ;  /* 0x01010000c720783b */ /* 0x000fe80000000200 */
[----:B------:R-:W-:Y:S04]  /*5de0*/  LDSM.16.M88.4 R24, [R192+0x9100] ;  /* 0x00910000c018783b */ /* 0x000fe80000000200 */
[----:B------:R-:W-:Y:S04]  /*5df0*/  LDSM.16.M88.4 R168, [R192+0x9900] ;  /* 0x00990000c0a8783b */ /* 0x000fe80000000200 */
[----:B------:R-:W-:Y:S04]  /*5e00*/  LDSM.16.M88.4 R172, [R200+0x10100] ;  /* 0x01010000c8ac783b */ /* 0x000fe80000000200 */
[----:B------:R-:W-:Y:S04]  /*5e10*/  LDSM.16.M88.4 R176, [R203] ;  /* 0x00000000cbb0783b */ /* 0x000fe80000000200 */
[----:B------:R-:W-:Y:S04]  /*5e20*/  LDSM.16.M88.4 R180, [R218] ;  /* 0x00000000dab4783b */ /* 0x000fe80000000200 */
[----:B------:R-:W-:Y:S04]  /*5e30*/  LDSM.16.M88.4 R184, [R217] ;  /* 0x00000000d9b8783b */ /* 0x000fe80000000200 */
[----:B------:R-:W-:Y:S04]  /*5e40*/  LDSM.16.M88.4 R188, [R216] ;  /* 0x00000000d8bc783b */ /* 0x000fe80000000200 */
[----:B------:R-:W5:Y:S01]  /*5e50*/  LDL R219, [R1+0x4] ;  /* 0x0000040001db7983 */ /* 0x000f620000100800 */
[----:B--2---:R-:W-:Y:S05]  /*5e60*/  @!P1 IADD3 R3, P0, R2, R16, RZ ;  /* 0x0000001002039210 */ /* 0x004fea0007f1e0ff */
[----:B---3--:R-:W-:Y:S01]  /*5e70*/  @!P1 IMAD.X R6, R0, 0x1, R15, P0 ;  /* 0x0000000100069824 */ /* 0x008fe200000e060f */
[----:B----4-:R-:W-:Y:S05]  /*5e80*/  @!P1 IADD3 R4, P0, R2, R12, RZ ;  /* 0x0000000c02049210 */ /* 0x010fea0007f1e0ff */
[----:B-----5:R-:W-:Y:S01]  /*5e90*/  @!P1 IMAD.X R7, R0, 0x1, R11, P0 ;  /* 0x0000000100079824 */ /* 0x020fe200000e060b */
[----:B------:R-:W-:Y:S05]  /*5ea0*/  @!P1 IADD3 R5, P0, R2, R10, RZ ;  /* 0x0000000a02059210 */ /* 0x000fea0007f1e0ff */
[----:B------:R-:W-:Y:S01]  /*5eb0*/  @!P1 IMAD.X R8, R0, 0x1, R9, P0 ;  /* 0x0000000100089824 */ /* 0x000fe200000e0609 */
[C---:B------:R-:W-:Y:S04]  /*5ec0*/  @!P1 LEA R220, P0, R3.reuse, c[0x0][0x1f8], 0x1 ;  /* 0x00007e0003dc9a11 */ /* 0x040fe800078008ff */
[----:B------:R-:W-:Y:S02]  /*5ed0*/  @!P1 LEA.HI.X R221, R3, c[0x0][0x1fc], R6, 0x1, P0 ;  /* 0x00007f0003dd9a11 */ /* 0x000fe400000f0c06 */
[C---:B------:R-:W-:Y:S04]  /*5ee0*/  @!P1 LEA R30, P0, R4.reuse, c[0x0][0x1f8], 0x1 ;  /* 0x00007e00041e9a11 */ /* 0x040fe800078008ff */
[----:B------:R-:W-:Y:S02]  /*5ef0*/  @!P1 LEA.HI.X R31, R4, c[0x0][0x1fc], R7, 0x1, P0 ;  /* 0x00007f00041f9a11 */ /* 0x000fe400000f0c07 */
[C---:B------:R-:W-:Y:S04]  /*5f00*/  @!P1 LEA R28, P0, R5.reuse, c[0x0][0x1f8], 0x1 ;  /* 0x00007e00051c9a11 */ /* 0x040fe800078008ff */
[----:B------:R-:W-:Y:S02]  /*5f10*/  @!P1 LEA.HI.X R29, R5, c[0x0][0x1fc], R8, 0x1, P0 ;  /* 0x00007f00051d9a11 */ /* 0x000fe400000f0c08 */
[----:B------:R-:W-:Y:S05]  /*5f20*/  @!P1 IADD3 R3, P0, R2, R252, RZ ;  /* 0x000000fc02039210 */ /* 0x000fea0007f1e0ff */
[----:B------:R-:W-:Y:S01]  /*5f30*/  @!P1 IMAD.X R4, R0, 0x1, R251, P0 ;  /* 0x0000000100049824 */ /* 0x000fe200000e06fb */
[C---:B------:R-:W-:Y:S04]  /*5f40*/  @!P1 LEA R22, P0, R3.reuse, c[0x0][0x1f8], 0x1 ;  /* 0x00007e0003169a11 */ /* 0x040fe800078008ff */
[----:B------:R-:W-:Y:S02]  /*5f50*/  @!P1 LEA.HI.X R23, R3, c[0x0][0x1fc], R4, 0x1, P0 ;  /* 0x00007f0003179a11 */ /* 0x000fe400000f0c04 */
[C---:B------:R-:W-:Y:S04]  /*5f60*/  @!P1 LEA R2, P0, R13.reuse, R2, 0x5 ;  /* 0x000000020d029211 */ /* 0x040fe800078028ff */
[----:B------:R-:W-:Y:S02]  /*5f70*/  @!P1 LEA.HI.X R0, R13, R0, R18, 0x5, P0 ;  /* 0x000000000d009211 */ /* 0x000fe400000f2c12 */
[----:B------:R-:W-:Y:S02]  /*5f80*/  @!P1 IADD3 R3, P0, R2, R16, RZ ;  /* 0x0000001002039210 */ /* 0x000fe40007f1e0ff */
[----:B------:R-:W-:Y:S03]  /*5f90*/  LDSM.16.M88.4 R16, [R192+0x8900] ;  /* 0x00890000c010783b */ /* 0x000fe60000000200 */
[----:B------:R-:W-:Y:S01]  /*5fa0*/  @!P1 IMAD.X R4, R0, 0x1, R15, P0 ;  /* 0x0000000100049824 */ /* 0x000fe200000e060f */
[C---:B------:R-:W-:Y:S04]  /*5fb0*/  @!P1 LEA R20, P0, R3.reuse, c[0x0][0x1f8], 0x1 ;  /* 0x00007e0003149a11 */ /* 0x040fe800078008ff */
[----:B------:R-:W-:Y:S02]  /*5fc0*/  @!P1 LEA.HI.X R21, R3, c[0x0][0x1fc], R4, 0x1, P0 ;  /* 0x00007f0003159a11 */ /* 0x000fe400000f0c04 */
[----:B------:R-:W-:Y:S05]  /*5fd0*/  @!P1 IADD3 R3, P0, R2, R12, RZ ;  /* 0x0000000c02039210 */ /* 0x000fea0007f1e0ff */
[----:B------:R-:W-:Y:S01]  /*5fe0*/  @!P1 IMAD.X R4, R0, 0x1, R11, P0 ;  /* 0x0000000100049824 */ /* 0x000fe200000e060b */
[C---:B------:R-:W-:Y:S04]  /*5ff0*/  @!P1 LEA R14, P0, R3.reuse, c[0x0][0x1f8], 0x1 ;  /* 0x00007e00030e9a11 */ /* 0x040fe800078008ff */
[----:B------:R-:W-:Y:S02]  /*6000*/  @!P1 LEA.HI.X R15, R3, c[0x0][0x1fc], R4, 0x1, P0 ;  /* 0x00007f00030f9a11 */ /* 0x000fe400000f0c04 */
[----:B------:R-:W-:Y:S05]  /*6010*/  @!P1 IADD3 R3, P0, R2, R10, RZ ;  /* 0x0000000a02039210 */ /* 0x000fea0007f1e0ff */
[----:B------:R-:W-:Y:S01]  /*6020*/  @!P1 IMAD.X R4, R0, 0x1, R9, P0 ;  /* 0x0000000100049824 */ /* 0x000fe200000e0609 */
[C---:B------:R-:W-:Y:S01]  /*6030*/  @!P1 LEA R12, P0, R3.reuse, c[0x0][0x1f8], 0x1 ;  /* 0x00007e00030c9a11 */ /* 0x040fe200078008ff */
[----:B------:R-:W1:Y:S03]  /*6040*/  LDSM.16.M88.4 R8, [R192+0x8100] ;  /* 0x00810000c008783b */ /* 0x000e660000000200 */
[----:B------:R-:W-:Y:S01]  /*6050*/  @!P1 LEA.HI.X R13, R3, c[0x0][0x1fc], R4, 0x1, P0 ;  /* 0x00007f00030d9a11 */ /* 0x000fe200000f0c04 */
[----:B------:R-:W-:Y:S01]  /*6060*/  @!PT LDS RZ, [RZ] ;  /* 0x00000000fffff984 */ /* 0x000fe20000000800 */
[----:B------:R-:W-:Y:S01]  /*6070*/  @!PT LDS RZ, [RZ] ;  /* 0x00000000fffff984 */ /* 0x000fe20000000800 */
[----:B------:R-:W-:Y:S01]  /*6080*/  @!PT LDS RZ, [RZ] ;  /* 0x00000000fffff984 */ /* 0x000fe20000000800 */
[----:B------:R2:W-:Y:S01]  /*6090*/  @!P1 LDGSTS.E.BYPASS.LTC128B.128 [R233+0x100], [R220.64], !P3 ;  /* 0x00100000dce99fae */ /* 0x0005e2000d901d48 */
[----:B------:R-:W-:Y:S03]  /*60a0*/  @!P1 IADD3 R2, P0, R2, R252, RZ ;  /* 0x000000fc02029210 */ /* 0x000fe60007f1e0ff */
[----:B------:R3:W-:Y:S02]  /*60b0*/  @!P1 LDGSTS.E.BYPASS.LTC128B.128 [R233+0x2100], [R30.64], !P6 ;  /* 0x021000001ee99fae */ /* 0x0007e4000f101d48 */
[----:B------:R-:W-:Y:S01]  /*60c0*/  @!P1 IMAD.X R0, R0, 0x1, R251, P0 ;  /* 0x0000000100009824 */ /* 0x000fe200000e06fb */
[C---:B------:R-:W-:Y:S01]  /*60d0*/  @!P1 LEA R6, P0, R2.reuse, c[0x0][0x1f8], 0x1 ;  /* 0x00007e0002069a11 */ /* 0x040fe200078008ff */
[----:B------:R3:W-:Y:S03]  /*60e0*/  @!P1 LDGSTS.E.BYPASS.LTC128B.128 [R233+0x4100], [R28.64], !P5 ;  /* 0x041000001ce99fae */ /* 0x0007e6000e901d48 */
[----:B------:R-:W-:Y:S01]  /*60f0*/  @!P1 LEA.HI.X R7, R2, c[0x0][0x1fc], R0, 0x1, P0 ;  /* 0x00007f0002079a11 */ /* 0x000fe200000f0c00 */
[----:B------:R4:W-:Y:S01]  /*6100*/  @!P1 LDGSTS.E.BYPASS.LTC128B.128 [R233+0x6100], [R22.64], !P4 ;  /* 0x0610000016e99fae */ /* 0x0009e2000e101d48 */
[C---:B------:R-:W-:Y:S03]  /*6110*/  ISETP.GT.AND P0, PT, R222.reuse, R232, PT ;  /* 0x000000e8de00720c */ /* 0x040fe60003f04270 */
[----:B------:R4:W-:Y:S04]  /*6120*/  @!P1 LDGSTS.E.BYPASS.LTC128B.128 [R233+0x1100], [R20.64], !P3 ;  /* 0x0110000014e99fae */ /* 0x0009e8000d901d48 */
[----:B------:R5:W-:Y:S04]  /*6130*/  @!P1 LDGSTS.E.BYPASS.LTC128B.128 [R233+0x3100], [R14.64], !P6 ;  /* 0x031000000ee99fae */ /* 0x000be8000f101d48 */
[----:B------:R5:W-:Y:S02]  /*6140*/  @!P1 LDGSTS.E.BYPASS.LTC128B.128 [R233+0x5100], [R12.64], !P5 ;  /* 0x051000000ce99fae */ /* 0x000be4000e901d48 */
[----:B------:R-:W-:Y:S02]  /*6150*/  @P0 IADD3 R4, R222, -0x1, RZ ;  /* 0xffffffffde040810 */ /* 0x000fe40007ffe0ff */
[----:B------:R1:W-:Y:S02]  /*6160*/  @!P1 LDGSTS.E.BYPASS.LTC128B.128 [R233+0x7100], [R6.64], !P4 ;  /* 0x0710000006e99fae */ /* 0x0003e4000e101d48 */
[----:B------:R-:W-:Y:S02]  /*6170*/  @P0 SHF.R.S32.HI R0, RZ, 0x1f, R4 ;  /* 0x0000001fff000819 */ /* 0x000fe40000011404 */
[----:B------:R-:W0:Y:S03]  /*6180*/  LDGDEPBAR ;  /* 0x00000000000079af */ /* 0x000e260000000000 */
[----:B------:R-:W-:Y:S04]  /*6190*/  @P0 IMAD R0, R0, c[0x0][0x1e0], RZ ;  /* 0x0000780000000a24 */ /* 0x000fe800078e02ff */
[C---:B------:R-:W-:Y:S02]  /*61a0*/  @P0 IMAD R0, R4.reuse, c[0x0][0x1e4], R0 ;  /* 0x0000790004000a24 */ /* 0x040fe400078e0200 */
[----:B------:R-:W-:Y:S04]  /*61b0*/  @P0 IMAD.WIDE.U32 R4, R4, c[0x0][0x1e0], RZ ;  /* 0x0000780004040a25 */ /* 0x000fe800078e00ff */
[----:B------:R-:W-:Y:S02]  /*61c0*/  @P0 IMAD.SHL.U32 R2, R4, 0x40, RZ ;  /* 0x0000004004020824 */ /* 0x000fe400078e00ff */
[----:B------:R-:W-:Y:S03]  /*61d0*/  @P0 IMAD.IADD R0, R5, 0x1, R0 ;  /* 0x0000000105000824 */ /* 0x000fe600078e0200 */
[----:B------:R-:W-:Y:S02]  /*61e0*/  @P0 IADD3 R3, P2, R2, R236, RZ ;  /* 0x000000ec02030210 */ /* 0x000fe40007f5e0ff */
[----:B------:R-:W-:Y:S05]  /*61f0*/  @P0 SHF.L.U64.HI R0, R4, 0x6, R0 ;  /* 0x0000000604000819 */ /* 0x000fea0000010200 */
[----:B------:R-:W-:Y:S01]  /*6200*/  @P0 IMAD.X R4, R0, 0x1, R225, P2 ;  /* 0x0000000100040824 */ /* 0x000fe200010e06e1 */
[C---:B------:R-:W-:Y:S04]  /*6210*/  @P0 LEA R234, P2, R3.reuse, c[0x0][0x1c8], 0x1 ;  /* 0x0000720003ea0a11 */ /* 0x040fe800078408ff */
[----:B------:R-:W-:Y:S02]  /*6220*/  @P0 LEA.HI.X R235, R3, c[0x0][0x1cc], R4, 0x1, P2 ;  /* 0x0000730003eb0a11 */ /* 0x000fe400010f0c04 */
[C---:B-1----:R-:W-:Y:S03]  /*6230*/  HMMA.16816.F32.BF16 R4, R32.reuse, R8, RZ ;  /* 0x000000082004723c */ /* 0x042fe600000418ff */
[----:B------:R-:W-:Y:S05]  /*6240*/  @P0 IADD3 R3, P1, R2, R250, RZ ;  /* 0x000000fa02030210 */ /* 0x000fea0007f3e0ff */
[C---:B------:R-:W-:Y:S01]  /*6250*/  HMMA.16816.F32.BF16 R8, R32.reuse, R10, RZ ;  /* 0x0000000a2008723c */ /* 0x040fe200000418ff */
[----:B------:R-:W-:Y:S03]  /*6260*/  @P0 IMAD.X R156, R0, 0x1, R249, P1 ;  /* 0x00000001009c0824 */ /* 0x000fe600008e06f9 */
[C---:B------:R-:W-:Y:S04]  /*6270*/  @P0 LEA R230, P1, R3.reuse, c[0x0][0x1c8], 0x1 ;  /* 0x0000720003e60a11 */ /* 0x040fe800078208ff */
[C---:B-----5:R-:W-:Y:S01]  /*6280*/  HMMA.16816.F32.BF16 R12, R32.reuse, R16, RZ ;  /* 0x00000010200c723c */ /* 0x060fe200000418ff */
[----:B------:R-:W-:Y:S03]  /*6290*/  @P0 LEA.HI.X R231, R3, c[0x0][0x1cc], R156, 0x1, P1 ;  /* 0x0000730003e70a11 */ /* 0x000fe600008f0c9c */
[----:B------:R-:W-:Y:S04]  /*62a0*/  @P0 IADD3 R3, P1, R2, R248, RZ ;  /* 0x000000f802030210 */ /* 0x000fe80007f3e0ff */
[C---:B------:R-:W-:Y:S01]  /*62b0*/  HMMA.16816.F32.BF16 R16, R32.reuse, R18, RZ ;  /* 0x000000122010723c */ /* 0x040fe200000418ff */
[----:B------:R-:W-:Y:S03]  /*62c0*/  @P0 IMAD.X R156, R0, 0x1, R247, P1 ;  /* 0x00000001009c0824 */ /* 0x000fe600008e06f7 */
[C---:B------:R-:W-:Y:S04]  /*62d0*/  @P0 LEA R228, P1, R3.reuse, c[0x0][0x1c8], 0x1 ;  /* 0x0000720003e40a11 */ /* 0x040fe800078208ff */
[C---:B----4-:R-:W-:Y:S01]  /*62e0*/  HMMA.16816.F32.BF16 R20, R32.reuse, R24, RZ ;  /* 0x000000182014723c */ /* 0x050fe200000418ff */
[----:B------:R-:W-:Y:S03]  /*62f0*/  @P0 LEA.HI.X R229, R3, c[0x0][0x1cc], R156, 0x1, P1 ;  /* 0x0000730003e50a11 */ /* 0x000fe600008f0c9c */
[----:B------:R-:W-:Y:S04]  /*6300*/  @P0 IADD3 R3, P1, R2, R246, RZ ;  /* 0x000000f602030210 */ /* 0x000fe80007f3e0ff */
[C---:B------:R-:W-:Y:S01]  /*6310*/  HMMA.16816.F32.BF16 R24, R32.reuse, R26, RZ ;  /* 0x0000001a2018723c */ /* 0x040fe200000418ff */
[----:B------:R-:W-:Y:S03]  /*6320*/  @P0 IMAD.X R156, R0, 0x1, R245, P1 ;  /* 0x00000001009c0824 */ /* 0x000fe600008e06f5 */
[C---:B------:R-:W-:Y:S04]  /*6330*/  @P0 LEA R226, P1, R3.reuse, c[0x0][0x1c8], 0x1 ;  /* 0x0000720003e20a11 */ /* 0x040fe800078208ff */
[C---:B---3--:R-:W-:Y:S01]  /*6340*/  HMMA.16816.F32.BF16 R28, R32.reuse, R168, RZ ;  /* 0x000000a8201c723c */ /* 0x048fe200000418ff */
[----:B------:R-:W-:Y:S03]  /*6350*/  @P0 LEA.HI.X R227, R3, c[0x0][0x1cc], R156, 0x1, P1 ;  /* 0x0000730003e30a11 */ /* 0x000fe600008f0c9c */
[----:B------:R-:W-:Y:S02]  /*6360*/  @P0 IADD3 R2, P1, R223, R2, RZ ;  /* 0x00000002df020210 */ /* 0x000fe40007f3e0ff */
[----:B------:R-:W3:Y:S02]  /*6370*/  LDL R223, [R1+0x38] ;  /* 0x0000380001df7983 */ /* 0x000ee40000100800 */
[----:B------:R-:W-:Y:S01]  /*6380*/  HMMA.16816.F32.BF16 R32, R32, R170, RZ ;  /* 0x000000aa2020723c */ /* 0x000fe200000418ff */
[----:B------:R-:W-:Y:S01]  /*6390*/  @P0 IMAD.X R0, R159, 0x1, R0, P1 ;  /* 0x000000019f000824 */ /* 0x000fe200008e0600 */
[----:B------:R-:W-:Y:S02]  /*63a0*/  LDSM.16.M88.4 R168, [R202+0x10100] ;  /* 0x01010000caa8783b */ /* 0x000fe40000000200 */
[----:B------:R-:W-:Y:S01]  /*63b0*/  IMAD.MOV.U32 R159, RZ, RZ, c[0x0][0x2c4] ;  /* 0x0000b100ff9f7624 */ /* 0x000fe200078e00ff */
[----:B------:R-:W-:Y:S03]  /*63c0*/  @P0 IADD3 R3, P1, R2, R236, RZ ;  /* 0x000000ec02030210 */ /* 0x000fe60007f3e0ff */
[C---:B------:R-:W-:Y:S05]  /*63d0*/  HMMA.16816.F32.BF16 R4, R172.reuse, R176, R4 ;  /* 0x000000b0ac04723c */ /* 0x040fea0000041804 */
[----:B------:R-:W-:Y:S01]  /*63e0*/  ISETP.NE.AND P2, PT, R159, 0x1, PT ;  /* 0x000000019f00780c */ /* 0x000fe20003f45270 */
[----:B------:R-:W-:Y:S01]  /*63f0*/  @P0 IMAD.X R156, R0, 0x1, R225, P1 ;  /* 0x00000001009c0824 */ /* 0x000fe200008e06e1 */
[----:B------:R1:W3:Y:S01]  /*6400*/  LDL R159, [R1+0x3c] ;  /* 0x00003c00019f7983 */ /* 0x0002e20000100800 */
[C---:B------:R-:W-:Y:S03]  /*6410*/  HMMA.16816.F32.BF16 R8, R172.reuse, R178, R8 ;  /* 0x000000b2ac08723c */ /* 0x040fe60000041808 */
[----:B------:R-:W-:Y:S01]  /*6420*/  LDSM.16.M88.4 R176, [R198+0x8900] ;  /* 0x00890000c6b0783b */ /* 0x000fe20000000200 */
[C---:B------:R-:W-:Y:S04]  /*6430*/  @P0 LEA R224, P1, R3.reuse, c[0x0][0x1c8], 0x1 ;  /* 0x0000720003e00a11 */ /* 0x040fe800078208ff */
[C---:B------:R-:W-:Y:S04]  /*6440*/  HMMA.16816.F32.BF16 R12, R172.reuse, R180, R12 ;  /* 0x000000b4ac0c723c */ /* 0x040fe8000004180c */
[----:B------:R-:W-:Y:S02]  /*6450*/  @P0 LEA.HI.X R225, R3, c[0x0][0x1cc], R156, 0x1, P1 ;  /* 0x0000730003e10a11 */ /* 0x000fe400008f0c9c */
[----:B------:R-:W-:Y:S02]  /*6460*/  @P0 IADD3 R3, P1, R2, R250, RZ ;  /* 0x000000fa02030210 */ /* 0x000fe40007f3e0ff */
[C---:B------:R-:W-:Y:S04]  /*6470*/  HMMA.16816.F32.BF16 R16, R172.reuse, R182, R16 ;  /* 0x000000b6ac10723c */ /* 0x040fe80000041810 */
[----:B------:R-:W-:Y:S01]  /*6480*/  @P0 IMAD.X R156, R0, 0x1, R249, P1 ;  /* 0x00000001009c0824 */ /* 0x000fe200008e06f9 */
[C---:B--2---:R-:W-:Y:S03]  /*6490*/  @P0 LEA R220, P1, R3.reuse, c[0x0][0x1c8], 0x1 ;  /* 0x0000720003dc0a11 */ /* 0x044fe600078208ff */
[C---:B------:R-:W-:Y:S04]  /*64a0*/  HMMA.16816.F32.BF16 R20, R172.reuse, R184, R20 ;  /* 0x000000b8ac14723c */ /* 0x040fe80000041814 */
[----:B------:R-:W-:Y:S02]  /*64b0*/  @P0 LEA.HI.X R221, R3, c[0x0][0x1cc], R156, 0x1, P1 ;  /* 0x0000730003dd0a11 */ /* 0x000fe400008f0c9c */
[----:B------:R-:W-:Y:S02]  /*64c0*/  @P0 IADD3 R3, P1, R2, R248, RZ ;  /* 0x000000f802030210 */ /* 0x000fe40007f3e0ff */
[C---:B------:R-:W-:Y:S04]  /*64d0*/  HMMA.16816.F32.BF16 R24, R172.reuse, R186, R24 ;  /* 0x000000baac18723c */ /* 0x040fe80000041818 */
[----:B------:R-:W-:Y:S01]  /*64e0*/  @P0 IMAD.X R156, R0, 0x1, R247, P1 ;  /* 0x00000001009c0824 */ /* 0x000fe200008e06f7 */
[C---:B------:R-:W-:Y:S03]  /*64f0*/  @P0 LEA R182, P1, R3.reuse, c[0x0][0x1c8], 0x1 ;  /* 0x0000720003b60a11 */ /* 0x040fe600078208ff */
[C---:B------:R-:W-:Y:S04]  /*6500*/  HMMA.16816.F32.BF16 R28, R172.reuse, R188, R28 ;  /* 0x000000bcac1c723c */ /* 0x040fe8000004181c */
[----:B------:R-:W-:Y:S01]  /*6510*/  @P0 LEA.HI.X R183, R3, c[0x0][0x1cc], R156, 0x1, P1 ;  /* 0x0000730003b70a11 */ /* 0x000fe200008f0c9c */
[----:B------:R-:W-:Y:S01]  /*6520*/  IMAD.SHL.U32 R156, R222, 0x40, RZ ;  /* 0x00000040de9c7824 */ /* 0x000fe200078e00ff */
[----:B------:R-:W-:Y:S02]  /*6530*/  @P0 IADD3 R2, P1, R2, R246, RZ ;  /* 0x000000f602020210 */ /* 0x000fe40007f3e0ff */
[----:B------:R-:W-:Y:S01]  /*6540*/  HMMA.16816.F32.BF16 R32, R172, R190, R32 ;  /* 0x000000beac20723c */ /* 0x000fe20000041820 */
[----:B------:R-:W2:Y:S03]  /*6550*/  LDSM.16.M88.4 R172, [R198+0x8100] ;  /* 0x00810000c6ac783b */ /* 0x000ea60000000200 */
[----:B------:R-:W-:Y:S01]  /*6560*/  @P0 IMAD.X R0, R0, 0x1, R245, P1 ;  /* 0x0000000100000824 */ /* 0x000fe200008e06f5 */
[C---:B------:R-:W-:Y:S04]  /*6570*/  @P0 LEA R180, P1, R2.reuse, c[0x0][0x1c8], 0x1 ;  /* 0x0000720002b40a11 */ /* 0x040fe800078208ff */
[----:B------:R-:W-:Y:S03]  /*6580*/  @P0 LEA.HI.X R181, R2, c[0x0][0x1cc], R0, 0x1, P1 ;  /* 0x0000730002b50a11 */ /* 0x000fe600008f0c00 */
[----:B------:R-:W-:Y:S04]  /*6590*/  IADD3 R0, -R219, 0x1, -R156 ;  /* 0x00000001db007810 */ /* 0x000fe80007ffe99c */
[----:B------:R-:W-:Y:S04]  /*65a0*/  IADD3 R0, R0, c[0x0][0x1d0], RZ ;  /* 0x0000740000007a10 */ /* 0x000fe80007ffe0ff */
[----:B------:R-:W-:Y:S01]  /*65b0*/  IADD3 R0, R0, -c[0x0][0x168], RZ ;  /* 0x80005a0000007a10 */ /* 0x000fe20007ffe0ff */
[C---:B--2---:R-:W-:Y:S08]  /*65c0*/  HMMA.16816.F32.BF16 R4, R168.reuse, R172, R4 ;  /* 0x000000aca804723c */ /* 0x044ff00000041804 */
[C---:B------:R-:W-:Y:S01]  /*65d0*/  HMMA.16816.F32.BF16 R8, R168.reuse, R174, R8 ;  /* 0x000000aea808723c */ /* 0x040fe20000041808 */
[----:B------:R-:W2:Y:S07]  /*65e0*/  LDSM.16.M88.4 R172, [R198+0x9100] ;  /* 0x00910000c6ac783b */ /* 0x000eae0000000200 */
[C---:B------:R-:W-:Y:S08]  /*65f0*/  HMMA.16816.F32.BF16 R12, R168.reuse, R176, R12 ;  /* 0x000000b0a80c723c */ /* 0x040ff0000004180c */
[C---:B------:R-:W-:Y:S01]  /*6600*/  HMMA.16816.F32.BF16 R16, R168.reuse, R178, R16 ;  /* 0x000000b2a810723c */ /* 0x040fe20000041810 */
[----:B------:R-:W4:Y:S07]  /*6610*/  LDSM.16.M88.4 R176, [R198+0x9900] ;  /* 0x00990000c6b0783b */ /* 0x000f2e0000000200 */
[C---:B--2---:R-:W-:Y:S08]  /*6620*/  HMMA.16816.F32.BF16 R20, R168.reuse, R172, R20 ;  /* 0x000000aca814723c */ /* 0x044ff00000041814 */
[C---:B------:R-:W-:Y:S01]  /*6630*/  HMMA.16816.F32.BF16 R24, R168.reuse, R174, R24 ;  /* 0x000000aea818723c */ /* 0x040fe20000041818 */
[----:B------:R-:W-:Y:S07]  /*6640*/  LDSM.16.M88.4 R172, [R197] ;  /* 0x00000000c5ac783b */ /* 0x000fee0000000200 */
[C---:B----4-:R-:W-:Y:S08]  /*6650*/  HMMA.16816.F32.BF16 R28, R168.reuse, R176, R28 ;  /* 0x000000b0a81c723c */ /* 0x050ff0000004181c */
[----:B------:R-:W-:Y:S01]  /*6660*/  HMMA.16816.F32.BF16 R32, R168, R178, R32 ;  /* 0x000000b2a820723c */ /* 0x000fe20000041820 */
[----:B------:R-:W2:Y:S04]  /*6670*/  LDSM.16.M88.4 R168, [R201+0x10100] ;  /* 0x01010000c9a8783b */ /* 0x000ea80000000200 */
[----:B------:R-:W4:Y:S03]  /*6680*/  LDSM.16.M88.4 R176, [R197+0x800] ;  /* 0x00080000c5b0783b */ /* 0x000f260000000200 */
[C---:B--2---:R-:W-:Y:S08]  /*6690*/  HMMA.16816.F32.BF16 R4, R168.reuse, R172, R4 ;  /* 0x000000aca804723c */ /* 0x044ff00000041804 */
[C---:B------:R-:W-:Y:S01]  /*66a0*/  HMMA.16816.F32.BF16 R8, R168.reuse, R174, R8 ;  /* 0x000000aea808723c */ /* 0x040fe20000041808 */
[----:B------:R-:W2:Y:S07]  /*66b0*/  LDSM.16.M88.4 R172, [R197+0x1000] ;  /* 0x00100000c5ac783b */ /* 0x000eae0000000200 */
[C---:B----4-:R-:W-:Y:S08]  /*66c0*/  HMMA.16816.F32.BF16 R12, R168.reuse, R176, R12 ;  /* 0x000000b0a80c723c */ /* 0x050ff0000004180c */
[C---:B------:R-:W-:Y:S01]  /*66d0*/  HMMA.16816.F32.BF16 R16, R168.reuse, R178, R16 ;  /* 0x000000b2a810723c */ /* 0x040fe20000041810 */
[----:B------:R-:W4:Y:S07]  /*66e0*/  LDSM.16.M88.4 R176, [R197+0x1800] ;  /* 0x00180000c5b0783b */ /* 0x000f2e0000000200 */
[C---:B--2---:R-:W-:Y:S08]  /*66f0*/  HMMA.16816.F32.BF16 R20, R168.reuse, R172, R20 ;  /* 0x000000aca814723c */ /* 0x044ff00000041814 */
[C---:B------:R-:W-:Y:S01]  /*6700*/  HMMA.16816.F32.BF16 R24, R168.reuse, R174, R24 ;  /* 0x000000aea818723c */ /* 0x040fe20000041818 */
[----:B------:R-:W-:Y:S07]  /*6710*/  LDSM.16.M88.4 R172, [R192+0xa100] ;  /* 0x00a10000c0ac783b */ /* 0x000fee0000000200 */
[C---:B----4-:R-:W-:Y:S08]  /*6720*/  HMMA.16816.F32.BF16 R28, R168.reuse, R176, R28 ;  /* 0x000000b0a81c723c */ /* 0x050ff0000004181c */
[----:B------:R-:W-:Y:S01]  /*6730*/  HMMA.16816.F32.BF16 R32, R168, R178, R32 ;  /* 0x000000b2a820723c */ /* 0x000fe20000041820 */
[----:B------:R-:W2:Y:S04]  /*6740*/  LDSM.16.M88.4 R168, [R199+0x14100] ;  /* 0x01410000c7a8783b */ /* 0x000ea80000000200 */
[----:B------:R-:W4:Y:S01]  /*6750*/  LDSM.16.M88.4 R176, [R192+0xa900] ;  /* 0x00a90000c0b0783b */ /* 0x000f220000000200 */
[----:B---3--:R-:W-:Y:S02]  /*6760*/  @P2 IMAD.MOV.U32 R159, RZ, RZ, R223 ;  /* 0x000000ffff9f2224 */ /* 0x008fe400078e00df */
[----:B------:R-:W-:Y:S03]  /*6770*/  IMAD.MOV.U32 R223, RZ, RZ, 0x1 ;  /* 0x00000001ffdf7424 */ /* 0x000fe600078e00ff */
[----:B------:R-:W-:Y:S02]  /*6780*/  SHFL.IDX PT, R3, R159, RZ, 0x1c1f ;  /* 0x001c1fff9f037589 */ /* 0x000fe400000e0000 */
[----:B------:R-:W-:Y:S01]  /*6790*/  ISETP.LE.AND P2, PT, R223, c[0x0][0x32c], PT ;  /* 0x0000cb00df007a0c */ /* 0x000fe20003f43270 */
[C---:B--2---:R-:W-:Y:S08]  /*67a0*/  HMMA.16816.F32.BF16 R4, R168.reuse, R172, R4 ;  /* 0x000000aca804723c */ /* 0x044ff00000041804 */
[C---:B------:R-:W-:Y:S01]  /*67b0*/  HMMA.16816.F32.BF16 R8, R168.reuse, R174, R8 ;  /* 0x000000aea808723c */ /* 0x040fe20000041808 */
[----:B------:R-:W2:Y:S07]  /*67c0*/  LDSM.16.M88.4 R172, [R192+0xb100] ;  /* 0x00b10000c0ac783b */ /* 0x000eae0000000200 */
[C---:B----4-:R-:W-:Y:S08]  /*67d0*/  HMMA.16816.F32.BF16 R12, R168.reuse, R176, R12 ;  /* 0x000000b0a80c723c */ /* 0x050ff0000004180c */
[C---:B------:R-:W-:Y:S01]  /*67e0*/  HMMA.16816.F32.BF16 R16, R168.reuse, R178, R16 ;  /* 0x000000b2a810723c */ /* 0x040fe20000041810 */
[----:B------:R-:W3:Y:S07]  /*67f0*/  LDSM.16.M88.4 R176, [R192+0xb900] ;  /* 0x00b90000c0b0783b */ /* 0x000eee0000000200 */
[C---:B--2---:R-:W-:Y:S08]  /*6800*/  HMMA.16816.F32.BF16 R20, R168.reuse, R172, R20 ;  /* 0x000000aca814723c */ /* 0x044ff00000041814 */
[C---:B------:R-:W-:Y:S01]  /*6810*/  HMMA.16816.F32.BF16 R24, R168.reuse, R174, R24 ;  /* 0x000000aea818723c */ /* 0x040fe20000041818 */
[----:B------:R-:W-:Y:S07]  /*6820*/  LDSM.16.M88.4 R172, [R215] ;  /* 0x00000000d7ac783b */ /* 0x000fee0000000200 */
[C---:B---3--:R-:W-:Y:S08]  /*6830*/  HMMA.16816.F32.BF16 R28, R168.reuse, R176, R28 ;  /* 0x000000b0a81c723c */ /* 0x048ff0000004181c */
[----:B------:R-:W-:Y:S01]  /*6840*/  HMMA.16816.F32.BF16 R32, R168, R178, R32 ;  /* 0x000000b2a820723c */ /* 0x000fe20000041820 */
[----:B------:R-:W2:Y:S04]  /*6850*/  LDSM.16.M88.4 R168, [R200+0x14100] ;  /* 0x01410000c8a8783b */ /* 0x000ea80000000200 */
[----:B------:R-:W3:Y:S03]  /*6860*/  LDSM.16.M88.4 R176, [R214] ;  /* 0x00000000d6b0783b */ /* 0x000ee60000000200 */
[C---:B--2---:R-:W-:Y:S08]  /*6870*/  HMMA.16816.F32.BF16 R4, R168.reuse, R172, R4 ;  /* 0x000000aca804723c */ /* 0x044ff00000041804 */
[C---:B------:R-:W-:Y:S01]  /*6880*/  HMMA.16816.F32.BF16 R8, R168.reuse, R174, R8 ;  /* 0x000000aea808723c */ /* 0x040fe20000041808 */
[----:B------:R-:W2:Y:S07]  /*6890*/  LDSM.16.M88.4 R172, [R213] ;  /* 0x00000000d5ac783b */ /* 0x000eae0000000200 */
[C---:B---3--:R-:W-:Y:S08]  /*68a0*/  HMMA.16816.F32.BF16 R12, R168.reuse, R176, R12 ;  /* 0x000000b0a80c723c */ /* 0x048ff0000004180c */
[C---:B------:R-:W-:Y:S01]  /*68b0*/  HMMA.16816.F32.BF16 R16, R168.reuse, R178, R16 ;  /* 0x000000b2a810723c */ /* 0x040fe20000041810 */
[----:B------:R-:W3:Y:S07]  /*68c0*/  LDSM.16.M88.4 R176, [R212] ;  /* 0x00000000d4b0783b */ /* 0x000eee0000000200 */
[C---:B--2---:R-:W-:Y:S08]  /*68d0*/  HMMA.16816.F32.BF16 R20, R168.reuse, R172, R20 ;  /* 0x000000aca814723c */ /* 0x044ff00000041814 */
[C---:B------:R-:W-:Y:S01]  /*68e0*/  HMMA.16816.F32.BF16 R24, R168.reuse, R174, R24 ;  /* 0x000000aea818723c */ /* 0x040fe20000041818 */
[----:B------:R-:W-:Y:S07]  /*68f0*/  LDSM.16.M88.4 R172, [R198+0xa100] ;  /* 0x00a10000c6ac783b */ /* 0x000fee0000000200 */
[C---:B---3--:R-:W-:Y:S08]  /*6900*/  HMMA.16816.F32.BF16 R28, R168.reuse, R176, R28 ;  /* 0x000000b0a81c723c */ /* 0x048ff0000004181c */
[----:B------:R-:W-:Y:S01]  /*6910*/  HMMA.16816.F32.BF16 R32, R168, R178, R32 ;  /* 0x000000b2a820723c */ /* 0x000fe20000041820 */
[----:B------:R-:W2:Y:S04]  /*6920*/  LDSM.16.M88.4 R168, [R202+0x14100] ;  /* 0x01410000caa8783b */ /* 0x000ea80000000200 */
[----:B------:R-:W3:Y:S03]  /*6930*/  LDSM.16.M88.4 R176, [R198+0xa900] ;  /* 0x00a90000c6b0783b */ /* 0x000ee60000000200 */
[C---:B--2---:R-:W-:Y:S08]  /*6940*/  HMMA.16816.F32.BF16 R4, R168.reuse, R172, R4 ;  /* 0x000000aca804723c */ /* 0x044ff00000041804 */
[C---:B------:R-:W-:Y:S01]  /*6950*/  HMMA.16816.F32.BF16 R8, R168.reuse, R174, R8 ;  /* 0x000000aea808723c */ /* 0x040fe20000041808 */
[----:B------:R-:W2:Y:S07]  /*6960*/  LDSM.16.M88.4 R172, [R198+0xb100] ;  /* 0x00b10000c6ac783b */ /* 0x000eae0000000200 */
[C---:B---3--:R-:W-:Y:S08]  /*6970*/  HMMA.16816.F32.BF16 R12, R168.reuse, R176, R12 ;  /* 0x000000b0a80c723c */ /* 0x048ff0000004180c */
[C---:B------:R-:W-:Y:S01]  /*6980*/  HMMA.16816.F32.BF16 R16, R168.reuse, R178, R16 ;  /* 0x000000b2a810723c */ /* 0x040fe20000041810 */
[----:B------:R-:W3:Y:S07]  /*6990*/  LDSM.16.M88.4 R176, [R198+0xb900] ;  /* 0x00b90000c6b0783b */ /* 0x000eee0000000200 */
        /* <DEDUP_REMOVED lines=116> */
[----:B------:R-:W3:Y:S01]  /*70e0*/  LDSM.16.M88.4 R176, [R197+0x7800] ;  /* 0x00780000c5b0783b */ /* 0x000ee20000000200 */
[----:B------:R-:W-:Y:S04]  /*70f0*/  DEPBAR.LE SB0, 0x0 ;  /* 0x000080000000791a */ /* 0x000fe80000000000 */
[----:B------:R-:W-:Y:S02]  /*7100*/  BAR.SYNC.DEFER_BLOCKING 0x0 ;  /* 0x0000000000007b1d */ /* 0x000fe40000010000 */
[C---:B--2---:R-:W-:Y:S04]  /*7110*/  HMMA.16816.F32.BF16 R20, R168.reuse, R172, R20 ;  /* 0x000000aca814723c */ /* 0x044fe80000041814 */
[----:B------:R-:W-:Y:S01]  /*7120*/  @!PT LDS RZ, [RZ] ;  /* 0x00000000fffff984 */ /* 0x000fe20000000800 */
[----:B------:R-:W-:Y:S01]  /*7130*/  @!PT LDS RZ, [RZ] ;  /* 0x00000000fffff984 */ /* 0x000fe20000000800 */
[----:B------:R-:W-:Y:S01]  /*7140*/  @!PT LDS RZ, [RZ] ;  /* 0x00000000fffff984 */ /* 0x000fe20000000800 */
[----:B------:R1:W-:Y:S04]  /*7150*/  @P0 LDGSTS.E.BYPASS.LTC128B.128 [R233+0x8100], [R234.64], !P3 ;  /* 0x08100000eae90fae */ /* 0x0003e8000d901d48 */
[C---:B------:R-:W-:Y:S01]  /*7160*/  HMMA.16816.F32.BF16 R24, R168.reuse, R174, R24 ;  /* 0x000000aea818723c */ /* 0x040fe20000041818 */
[----:B------:R1:W-:Y:S04]  /*7170*/  @P0 LDGSTS.E.BYPASS.LTC128B.128 [R233+0xa100], [R230.64], !P6 ;  /* 0x0a100000e6e90fae */ /* 0x0003e8000f101d48 */
[----:B------:R1:W-:Y:S03]  /*7180*/  @P0 LDGSTS.E.BYPASS.LTC128B.128 [R233+0xc100], [R228.64], !P5 ;  /* 0x0c100000e4e90fae */ /* 0x0003e6000e901d48 */
[C---:B---3--:R-:W-:Y:S01]  /*7190*/  HMMA.16816.F32.BF16 R28, R168.reuse, R176, R28 ;  /* 0x000000b0a81c723c */ /* 0x048fe2000004181c */
[----:B------:R1:W-:Y:S04]  /*71a0*/  @P0 LDGSTS.E.BYPASS.LTC128B.128 [R233+0xe100], [R226.64], !P4 ;  /* 0x0e100000e2e90fae */ /* 0x0003e8000e101d48 */
[----:B------:R1:W-:Y:S03]  /*71b0*/  @P0 LDGSTS.E.BYPASS.LTC128B.128 [R233+0x9100], [R224.64], !P3 ;  /* 0x09100000e0e90fae */ /* 0x0003e6000d901d48 */
[----:B------:R-:W-:Y:S01]  /*71c0*/  HMMA.16816.F32.BF16 R32, R168, R178, R32 ;  /* 0x000000b2a820723c */ /* 0x000fe20000041820 */
[----:B------:R1:W-:Y:S04]  /*71d0*/  @P0 LDGSTS.E.BYPASS.LTC128B.128 [R233+0xb100], [R220.64], !P6 ;  /* 0x0b100000dce90fae */ /* 0x0003e8000f101d48 */
[----:B------:R1:W-:Y:S02]  /*71e0*/  @P0 LDGSTS.E.BYPASS.LTC128B.128 [R233+0xd100], [R182.64], !P5 ;  /* 0x0d100000b6e90fae */ /* 0x0003e4000e901d48 */
[C---:B------:R-:W-:Y:S02]  /*71f0*/  IADD3 R169, R0.reuse, c[0x0][0x328], RZ ;  /* 0x0000ca0000a97a10 */ /* 0x040fe40007ffe0ff */
[----:B------:R1:W-:Y:S03]  /*7200*/  @P0 LDGSTS.E.BYPASS.LTC128B.128 [R233+0xf100], [R180.64], !P4 ;  /* 0x0f100000b4e90fae */ /* 0x0003e6000e101d48 */
[----:B------:R-:W-:Y:S01]  /*7210*/  IADD3 R168, R0, UR6, RZ ;  /* 0x0000000600a87c10 */ /* 0x000fe2000fffe0ff */
[----:B------:R-:W0:Y:S01]  /*7220*/  LDGDEPBAR ;  /* 0x00000000000079af */ /* 0x000e220000000000 */
[--C-:B------:R-:W-:Y:S03]  /*7230*/  IMAD.IADD R2, R169, 0x1, R3.reuse ;  /* 0x00000001a9027824 */ /* 0x100fe600078e0203 */
[----:B------:R-:W-:Y:S01]  /*7240*/  IMAD.IADD R0, R168, 0x1, R3 ;  /* 0x00000001a8007824 */ /* 0x000fe200078e0203 */
[----:B------:R-:W-:-:S05]  /*7250*/  @!P2 BRA `(.L_x_887) ;  /* 0x000001900000a947 */ /* 0x000fca0003800000 */
        /* <DEDUP_REMOVED lines=14> */
.L_x_889:
[----:B------:R-:W-:Y:S04]  /*7340*/  MOV R170, c[0x0][0x32c] ;  /* 0x0000cb0000aa7a02 */ /* 0x000fe80000000f00 */
[----:B------:R-:W-:Y:S11]  /*7350*/  ISETP.NE.AND P0, PT, R170, 0x1, PT ;  /* 0x00000001aa00780c */ /* 0x000ff60003f05270 */
[----:B------:R-:W-:Y:S02]  /*7360*/  @!UPT UIADD3 URZ, URZ, URZ, URZ ;  /* 0x0000003f3f3ff290 */ /* 0x000fe4000fffe03f */
[----:B------:R-:W-:Y:S05]  /*7370*/  @P0 IMAD.HI.U32 R170, R3, c[0x0][0x330], RZ ;  /* 0x0000cc0003aa0a27 */ /* 0x000fea00078e00ff */
[----:B------:R-:W-:Y:S02]  /*7380*/  @P0 SHF.R.U32.HI R3, RZ, c[0x0][0x334], R170 ;  /* 0x0000cd00ff030a19 */ /* 0x000fe400000116aa */
.L_x_890:
[----:B------:R-:W-:Y:S05]  /*7390*/  BSYNC B0 ;  /* 0x0000000000007941 */ /* 0x000fea0003800000 */
.L_x_888:
[----:B------:R-:W-:Y:S04]  /*73a0*/  IMAD R3, R3, c[0x0][0x32c], -R156 ;  /* 0x0000cb0003037a24 */ /* 0x000fe800078e0a9c */
[----:B------:R-:W-:Y:S05]  /*73b0*/  IMAD.IADD R3, R3, 0x1, -R219 ;  /* 0x0000000103037824 */ /* 0x000fea00078e0adb */
[----:B------:R-:W-:Y:S02]  /*73c0*/  IADD3 R170, R3, c[0x0][0x32c], RZ ;  /* 0x0000cb0003aa7a10 */ /* 0x000fe40007ffe0ff */
[----:B------:R-:W-:Y:S02]  /*73d0*/  IMNMX R0, R0, R3, !PT ;  /* 0x0000000300007217 */ /* 0x000fe40007800200 */
[----:B------:R-:W-:Y:S02]  /*73e0*/  IMNMX R2, R2, R170, PT ;  /* 0x000000aa02027217 */ /* 0x000fe40003800200 */
.L_x_887:
[----:B------:R-:W-:Y:S01]  /*73f0*/  ISETP.GT.AND P1, PT, R222, -0x1, PT ;  /* 0xffffffffde00780c */ /* 0x000fe20003f24270 */
[----:B------:R-:W2:Y:S03]  /*7400*/  SHFL.IDX PT, R3, R159, 0x1, 0x1c1f ;  /* 0x003c1f009f037f89 */ /* 0x000ea600000e0000 */
[----:B------:R-:W-:Y:S04]  /*7410*/  ISETP.GT.AND P0, PT, R0, RZ, P1 ;  /* 0x000000ff0000720c */ /* 0x000fe80000f04270 */
[----:B------:R-:W-:Y:S04]  /*7420*/  ISETP.LT.OR P0, PT, R2, 0x1, P0 ;  /* 0x000000010200780c */ /* 0x000fe80000701670 */
[----:B------:R-:W-:Y:S02]  /*7430*/  FSEL R4, R4, -INF , !P0 ;  /* 0xff80000004047808 */ /* 0x000fe40004000000 */
[----:B------:R-:W-:Y:S04]  /*7440*/  ISETP.GT.AND P0, PT, R0, 0x1, P1 ;  /* 0x000000010000780c */ /* 0x000fe80000f04270 */
        /* <DEDUP_REMOVED lines=22> */
[----:B-1----:R-:W-:Y:S02]  /*75b0*/  FSEL R181, R20, -INF , !P0 ;  /* 0xff80000014b57808 */ /* 0x002fe40004000000 */
        /* <DEDUP_REMOVED lines=18> */
[----:B------:R-:W-:Y:S01]  /*76e0*/  ISETP.GT.AND P0, PT, R0, 0x39, P1 ;  /* 0x000000390000780c */ /* 0x000fe20000f04270 */
[--C-:B--2---:R-:W-:Y:S03]  /*76f0*/  IMAD.IADD R0, R168, 0x1, R3.reuse ;  /* 0x00000001a8007824 */ /* 0x104fe600078e0203 */
[----:B------:R-:W-:Y:S01]  /*7700*/  ISETP.LT.OR P0, PT, R2, 0x3a, P0 ;  /* 0x0000003a0200780c */ /* 0x000fe20000701670 */
[----:B------:R-:W-:Y:S03]  /*7710*/  IMAD.IADD R2, R169, 0x1, R3 ;  /* 0x00000001a9027824 */ /* 0x000fe600078e0203 */
[----:B------:R-:W-:Y:S01]  /*7720*/  FSEL R225, R33, -INF , !P0 ;  /* 0xff80000021e17808 */ /* 0x000fe20004000000 */
        /* <DEDUP_REMOVED lines=15> */
.L_x_893:
[----:B------:R-:W-:Y:S04]  /*7820*/  MOV R12, c[0x0][0x32c] ;  /* 0x0000cb00000c7a02 */ /* 0x000fe80000000f00 */
[----:B------:R-:W-:Y:S11]  /*7830*/  ISETP.NE.AND P0, PT, R12, 0x1, PT ;  /* 0x000000010c00780c */ /* 0x000ff60003f05270 */
[----:B------:R-:W-:Y:S02]  /*7840*/  @!UPT UIADD3 URZ, URZ, URZ, URZ ;  /* 0x0000003f3f3ff290 */ /* 0x000fe4000fffe03f */
[----:B------:R-:W-:Y:S05]  /*7850*/  @P0 IMAD.HI.U32 R12, R3, c[0x0][0x330], RZ ;  /* 0x0000cc00030c0a27 */ /* 0x000fea00078e00ff */
[----:B------:R-:W-:Y:S02]  /*7860*/  @P0 SHF.R.U32.HI R3, RZ, c[0x0][0x334], R12 ;  /* 0x0000cd00ff030a19 */ /* 0x000fe4000001160c */
.L_x_894:
[----:B------:R-:W-:Y:S05]  /*7870*/  BSYNC B0 ;  /* 0x0000000000007941 */ /* 0x000fea0003800000 */
.L_x_892:
[----:B------:R-:W-:Y:S04]  /*7880*/  IMAD R156, R3, c[0x0][0x32c], -R156 ;  /* 0x0000cb00039c7a24 */ /* 0x000fe800078e0a9c */
[----:B------:R-:W-:Y:S05]  /*7890*/  IMAD.IADD R156, R156, 0x1, -R219 ;  /* 0x000000019c9c7824 */ /* 0x000fea00078e0adb */
[----:B------:R-:W-:Y:S02]  /*78a0*/  IADD3 R3, R156, c[0x0][0x32c], RZ ;  /* 0x0000cb009c037a10 */ /* 0x000fe40007ffe0ff */
[----:B------:R-:W-:Y:S02]  /*78b0*/  IMNMX R0, R0, R156, !PT ;  /* 0x0000009c00007217 */ /* 0x000fe40007800200 */
[----:B------:R-:W-:Y:S02]  /*78c0*/  IMNMX R2, R2, R3, PT ;  /* 0x0000000302027217 */ /* 0x000fe40003800200 */
.L_x_891:
[----:B------:R-:W-:Y:S02]  /*78d0*/  ISETP.GT.AND P0, PT, R0, RZ, P1 ;  /* 0x000000ff0000720c */ /* 0x000fe40000f04270 */
[----:B------:R-:W-:Y:S02]  /*78e0*/  FMNMX.FTZ R3, R4, R157, !PT ;  /* 0x0000009d04037209 */ /* 0x000fe40007810000 */
[----:B------:R-:W-:Y:S02]  /*78f0*/  ISETP.LT.OR P0, PT, R2, 0x1, P0 ;  /* 0x000000010200780c */ /* 0x000fe40000701670 */
[----:B------:R-:W-:Y:S02]  /*7900*/  FMNMX.FTZ R3, R5, R3, !PT ;  /* 0x0000000305037209 */ /* 0x000fe40007810000 */
[----:B------:R-:W-:Y:S02]  /*7910*/  FSEL R6, R6, -INF , !P0 ;  /* 0xff80000006067808 */ /* 0x000fe40004000000 */
[----:B------:R-:W-:Y:S02]  /*7920*/  ISETP.GT.AND P0, PT, R0, 0x1, P1 ;  /* 0x000000010000780c */ /* 0x000fe40000f04270 */
        /* <DEDUP_REMOVED lines=44> */
[----:B------:R-:W-:Y:S01]  /*7bf0*/  ISETP.GT.AND P0, PT, R0, 0x28, P1 ;  /* 0x000000280000780c */ /* 0x000fe20000f04270 */
[----:B------:R-:W-:Y:S01]  /*7c00*/  LDSM.16.MT88.4 R20, [R194+0x100] ;  /* 0x00010000c214783b */ /* 0x000fe20000004200 */
        /* <DEDUP_REMOVED lines=12> */
[----:B------:R-:W-:Y:S01]  /*7cd0*/  FMNMX.FTZ R12, R184, R12, !PT ;  /* 0x0000000cb80c7209 */ /* 0x000fe20007810000 */
[----:B------:R-:W-:Y:S01]  /*7ce0*/  SHFL.BFLY PT, R13, R3, 0x2, 0x1f ;  /* 0x0c401f00030d7f89 */ /* 0x000fe200000e0000 */
[----:B------:R-:W-:Y:S02]  /*7cf0*/  FSEL R219, R30, -INF , !P0 ;  /* 0xff8000001edb7808 */ /* 0x000fe40004000000 */
[----:B------:R-:W-:Y:S02]  /*7d00*/  ISETP.GT.AND P0, PT, R0, 0x31, P1 ;  /* 0x000000310000780c */ /* 0x000fe40000f04270 */
[----:B------:R-:W-:Y:S02]  /*7d10*/  FMNMX.FTZ R12, R185, R12, !PT ;  /* 0x0000000cb90c7209 */ /* 0x000fe40007810000 */
[----:B------:R-:W-:Y:S02]  /*7d20*/  ISETP.LT.OR P0, PT, R2, 0x32, P0 ;  /* 0x000000320200780c */ /* 0x000fe40000701670 */
[----:B------:R-:W-:Y:S02]  /*7d30*/  FMNMX.FTZ R12, R188, R12, !PT ;  /* 0x0000000cbc0c7209 */ /* 0x000fe40007810000 */
[----:B------:R-:W-:Y:S02]  /*7d40*/  FSEL R221, R31, -INF , !P0 ;  /* 0xff8000001fdd7808 */ /* 0x000fe40004000000 */
[----:B------:R-:W-:Y:S01]  /*7d50*/  ISETP.GT.AND P0, PT, R0, 0x38, P1 ;  /* 0x000000380000780c */ /* 0x000fe20000f04270 */
[----:B------:R-:W-:Y:S03]  /*7d60*/  LDSM.16.MT88.4 R28, [R196+0x100] ;  /* 0x00010000c41c783b */ /* 0x000fe60000004200 */
[----:B------:R-:W-:Y:S04]  /*7d70*/  ISETP.LT.OR P0, PT, R2, 0x39, P0 ;  /* 0x000000390200780c */ /* 0x000fe80000701670 */
[----:B------:R-:W-:Y:S02]  /*7d80*/  FSEL R223, R34, -INF , !P0 ;  /* 0xff80000022df7808 */ /* 0x000fe40004000000 */
[----:B------:R-:W-:Y:S02]  /*7d90*/  ISETP.GT.AND P0, PT, R0, 0x39, P1 ;  /* 0x000000390000780c */ /* 0x000fe40000f04270 */
[----:B------:R-:W-:Y:S02]  /*7da0*/  FMNMX.FTZ R0, R219, R12, !PT ;  /* 0x0000000cdb007209 */ /* 0x000fe40007810000 */
[----:B------:R-:W-:Y:S02]  /*7db0*/  ISETP.LT.OR P0, PT, R2, 0x3a, P0 ;  /* 0x0000003a0200780c */ /* 0x000fe40000701670 */
[----:B------:R-:W-:Y:S02]  /*7dc0*/  FMNMX.FTZ R0, R221, R0, !PT ;  /* 0x00000000dd007209 */ /* 0x000fe40007810000 */
[----:B------:R-:W-:Y:S02]  /*7dd0*/  FSEL R159, R35, -INF , !P0 ;  /* 0xff800000239f7808 */ /* 0x000fe40004000000 */
[----:B------:R-:W-:Y:S04]  /*7de0*/  FMNMX.FTZ R0, R223, R0, !PT ;  /* 0x00000000df007209 */ /* 0x000fe80007810000 */
[----:B------:R-:W-:Y:S05]  /*7df0*/  FMNMX.FTZ R0, R159, R0, !PT ;  /* 0x000000009f007209 */ /* 0x000fea0007810000 */
[----:B------:R-:W1:Y:S02]  /*7e00*/  SHFL.BFLY PT, R2, R0, 0x2, 0x1f ;  /* 0x0c401f0000027f89 */ /* 0x000e6400000e0000 */
[----:B-1----:R-:W-:Y:S02]  /*7e10*/  FMNMX.FTZ R2, R0, R2, !PT ;  /* 0x0000000200027209 */ /* 0x002fe40007810000 */
[----:B------:R-:W-:Y:S04]  /*7e20*/  FMNMX.FTZ R3, R3, R13, !PT ;  /* 0x0000000d03037209 */ /* 0x000fe80007810000 */
[----:B------:R-:W-:Y:S08]  /*7e30*/  LDSM.16.MT88.4 R12, [R193+0x100] ;  /* 0x00010000c10c783b */ /* 0x000ff00000004200 */
[----:B------:R-:W1:Y:S02]  /*7e40*/  SHFL.BFLY PT, R156, R3, 0x1, 0x1f ;  /* 0x0c201f00039c7f89 */ /* 0x000e6400000e0000 */
[----:B-1----:R-:W-:Y:S06]  /*7e50*/  FMNMX.FTZ R156, R3, R156, !PT ;  /* 0x0000009c039c7209 */ /* 0x002fec0007810000 */
[----:B------:R-:W1:Y:S01]  /*7e60*/  SHFL.BFLY PT, R3, R2, 0x1, 0x1f ;  /* 0x0c201f0002037f89 */ /* 0x000e6200000e0000 */
[C---:B------:R-:W-:Y:S01]  /*7e70*/  FSETP.NEU.FTZ.AND P0, PT, R156.reuse, -INF , PT ;  /* 0xff8000009c00780b */ /* 0x040fe20003f1d000 */
[C---:B------:R-:W-:Y:S03]  /*7e80*/  FMUL.FTZ R172, R156.reuse, c[0x0][0x2d0] ;  /* 0x0000b4009cac7a20 */ /* 0x040fe60000410000 */
[----:B------:R-:W-:Y:S02]  /*7e90*/  FSEL R0, R156, RZ, P0 ;  /* 0x000000ff9c007208 */ /* 0x000fe40000000000 */
[----:B------:R-:W-:Y:S03]  /*7ea0*/  FSEL R172, R172, RZ, P0 ;  /* 0x000000ffacac7208 */ /* 0x000fe60000000000 */
[----:B------:R-:W-:Y:S02]  /*7eb0*/  FADD.FTZ R0, -R0, R157 ;  /* 0x0000009d00007221 */ /* 0x000fe40000010100 */
[--C-:B------:R-:W-:Y:S02]  /*7ec0*/  FFMA.FTZ R8, R8, c[0x0][0x2d0], -R172.reuse ;  /* 0x0000b40008087a23 */ /* 0x100fe400000108ac */
[----:B------:R-:W-:Y:S02]  /*7ed0*/  FMUL.FTZ R0, R0, c[0x0][0x2d0] ;  /* 0x0000b40000007a20 */ /* 0x000fe40000410000 */
[--C-:B------:R-:W-:Y:S01]  /*7ee0*/  FFMA.FTZ R9, R9, c[0x0][0x2d0], -R172.reuse ;  /* 0x0000b40009097a23 */ /* 0x100fe200000108ac */
[----:B------:R-:W-:Y:S01]  /*7ef0*/  MUFU.EX2 R241, R8 ;  /* 0x0000000800f17308 */ /* 0x000fe20000000800 */
[--C-:B------:R-:W-:Y:S02]  /*7f00*/  FFMA.FTZ R4, R4, c[0x0][0x2d0], -R172.reuse ;  /* 0x0000b40004047a23 */ /* 0x100fe400000108ac */
[----:B------:R-:W-:Y:S01]  /*7f10*/  FFMA.FTZ R5, R5, c[0x0][0x2d0], -R172 ;  /* 0x0000b40005057a23 */ /* 0x000fe200000108ac */
[----:B-1----:R-:W-:Y:S06]  /*7f20*/  FMNMX.FTZ R3, R2, R3, !PT ;  /* 0x0000000302037209 */ /* 0x002fec0007810000 */
[----:B------:R1:W2:Y:S01]  /*7f30*/  MUFU.EX2 R2, R0 ;  /* 0x0000000000027308 */ /* 0x0002a20000000800 */
[C---:B------:R-:W-:Y:S01]  /*7f40*/  FSETP.NEU.FTZ.AND P0, PT, R3.reuse, -INF , PT ;  /* 0xff8000000300780b */ /* 0x040fe20003f1d000 */
[----:B------:R-:W-:Y:S05]  /*7f50*/  FMUL.FTZ R157, R3, c[0x0][0x2d0] ;  /* 0x0000b400039d7a20 */ /* 0x000fea0000410000 */
[----:B------:R-:W-:Y:S03]  /*7f60*/  FSEL R157, R157, RZ, P0 ;  /* 0x000000ff9d9d7208 */ /* 0x000fe60000000000 */
[----:B------:R-:W3:Y:S02]  /*7f70*/  MUFU.EX2 R240, R9 ;  /* 0x0000000900f07308 */ /* 0x000ee40000000800 */
[--C-:B------:R-:W-:Y:S02]  /*7f80*/  FFMA.FTZ R10, R10, c[0x0][0x2d0], -R157.reuse ;  /* 0x0000b4000a0a7a23 */ /* 0x100fe4000001089d */
[--C-:B------:R-:W-:Y:S02]  /*7f90*/  FFMA.FTZ R11, R11, c[0x0][0x2d0], -R157.reuse ;  /* 0x0000b4000b0b7a23 */ /* 0x100fe4000001089d */
[--C-:B------:R-:W-:Y:S02]  /*7fa0*/  FFMA.FTZ R6, R6, c[0x0][0x2d0], -R157.reuse ;  /* 0x0000b40006067a23 */ /* 0x100fe4000001089d */
[--C-:B------:R-:W-:Y:S02]  /*7fb0*/  FFMA.FTZ R7, R7, c[0x0][0x2d0], -R157.reuse ;  /* 0x0000b40007077a23 */ /* 0x100fe4000001089d */
[----:B------:R-:W-:Y:S01]  /*7fc0*/  MUFU.EX2 R227, R10 ;  /* 0x0000000a00e37308 */ /* 0x000fe20000000800 */
[----:B-1----:R-:W-:Y:S01]  /*7fd0*/  FSEL R0, R3, RZ, P0 ;  /* 0x000000ff03007208 */ /* 0x002fe20000000000 */
[C---:B--2---:R-:W-:Y:S02]  /*7fe0*/  FMUL.FTZ R8, R2.reuse, R164 ;  /* 0x000000a402087220 */ /* 0x044fe40000410000 */
[----:B------:R-:W-:Y:S02]  /*7ff0*/  FMUL.FTZ R16, R2, R136 ;  /* 0x0000008802107220 */ /* 0x000fe40000410000 */
[----:B------:R-:W-:Y:S04]  /*8000*/  FADD.FTZ R0, -R0, R158 ;  /* 0x0000009e00007221 */ /* 0x000fe80000010100 */
[----:B------:R-:W1:Y:S01]  /*8010*/  MUFU.EX2 R226, R11 ;  /* 0x0000000b00e27308 */ /* 0x000e620000000800 */
[----:B------:R-:W-:Y:S02]  /*8020*/  FMUL.FTZ R17, R2, R137 ;  /* 0x0000008902117220 */ /* 0x000fe40000410000 */
[----:B------:R-:W-:Y:S01]  /*8030*/  FMUL.FTZ R0, R0, c[0x0][0x2d0] ;  /* 0x0000b40000007a20 */ /* 0x000fe20000410000 */
[----:B---3--:R-:W-:Y:S01]  /*8040*/  F2FP.BF16.PACK_AB R170, R240, R241 ;  /* 0x000000f1f0aa723e */ /* 0x008fe200000010ff */
[C---:B------:R-:W-:Y:S02]  /*8050*/  FMUL.FTZ R9, R2.reuse, R165 ;  /* 0x000000a502097220 */ /* 0x040fe40000410000 */
[C---:B------:R-:W-:Y:S02]  /*8060*/  FMUL.FTZ R25, R2.reuse, R145 ;  /* 0x0000009102197220 */ /* 0x040fe40000410000 */
[C---:B------:R-:W-:Y:S01]  /*8070*/  FMUL.FTZ R24, R2.reuse, R144 ;  /* 0x0000009002187220 */ /* 0x040fe20000410000 */
[----:B------:R-:W2:Y:S01]  /*8080*/  MUFU.EX2 R0, R0 ;  /* 0x0000000000007308 */ /* 0x000ea20000000800 */
        /* <DEDUP_REMOVED lines=8> */
[----:B-1----:R-:W-:Y:S01]  /*8110*/  F2FP.BF16.PACK_AB R171, R226, R227 ;  /* 0x000000e3e2ab723e */ /* 0x002fe200000010ff */
[C---:B------:R-:W-:Y:S02]  /*8120*/  FMUL.FTZ R45, R2.reuse, R45 ;  /* 0x0000002d022d7220 */ /* 0x040fe40000410000 */
[C---:B------:R-:W-:Y:S02]  /*8130*/  FMUL.FTZ R48, R2.reuse, R48 ;  /* 0x0000003002307220 */ /* 0x040fe40000410000 */
[C---:B------:R-:W-:Y:S01]  /*8140*/  FMUL.FTZ R49, R2.reuse, R49 ;  /* 0x0000003102317220 */ /* 0x040fe20000410000 */
[----:B------:R-:W1:Y:S01]  /*8150*/  MUFU.EX2 R242, R5 ;  /* 0x0000000500f27308 */ /* 0x000e620000000800 */
[C---:B------:R-:W-:Y:S02]  /*8160*/  FMUL.FTZ R52, R2.reuse, R52 ;  /* 0x0000003402347220 */ /* 0x040fe40000410000 */
[----:B------:R-:W-:Y:S02]  /*8170*/  FMUL.FTZ R53, R2, R53 ;  /* 0x0000003502357220 */ /* 0x000fe40000410000 */
[C---:B--2---:R-:W-:Y:S02]  /*8180*/  FMUL.FTZ R10, R0.reuse, R166 ;  /* 0x000000a6000a7220 */ /* 0x044fe40000410000 */
[C---:B------:R-:W-:Y:S02]  /*8190*/  FMUL.FTZ R11, R0.reuse, R167 ;  /* 0x000000a7000b7220 */ /* 0x040fe40000410000 */
[C---:B------:R-:W-:Y:S01]  /*81a0*/  FMUL.FTZ R18, R0.reuse, R138 ;  /* 0x0000008a00127220 */ /* 0x040fe20000410000 */
[----:B------:R2:W-:Y:S01]  /*81b0*/  MUFU.EX2 R229, R6 ;  /* 0x0000000600e57308 */ /* 0x0005e20000000800 */
[C---:B------:R-:W-:Y:S01]  /*81c0*/  FMUL.FTZ R19, R0.reuse, R139 ;  /* 0x0000008b00137220 */ /* 0x040fe20000410000 */
[----:B------:R-:W-:Y:S01]  /*81d0*/  LDSM.16.MT88.4 R164, [R193+0x1900] ;  /* 0x00190000c1a4783b */ /* 0x000fe20000004200 */
[----:B------:R-:W-:Y:S02]  /*81e0*/  FMUL.FTZ R26, R0, R146 ;  /* 0x00000092001a7220 */ /* 0x000fe40000410000 */
[----:B---3--:R-:W-:Y:S02]  /*81f0*/  FMUL.FTZ R4, R2, R160 ;  /* 0x000000a002047220 */ /* 0x008fe40000410000 */
[C---:B------:R-:W-:Y:S02]  /*8200*/  FMUL.FTZ R27, R0.reuse, R147 ;  /* 0x00000093001b7220 */ /* 0x040fe40000410000 */
[C---:B------:R-:W-:Y:S01]  /*8210*/  FMUL.FTZ R34, R0.reuse, R154 ;  /* 0x0000009a00227220 */ /* 0x040fe20000410000 */
[----:B------:R-:W3:Y:S01]  /*8220*/  MUFU.EX2 R228, R7 ;  /* 0x0000000700e47308 */ /* 0x000ee20000000800 */
[----:B------:R-:W-:Y:S01]  /*8230*/  LDSM.16.MT88.4 R136, [R193+0x2100] ;  /* 0x00210000c188783b */ /* 0x000fe20000004200 */
[----:B------:R-:W-:Y:S01]  /*8240*/  FMUL.FTZ R35, R0, R155 ;  /* 0x0000009b00237220 */ /* 0x000fe20000410000 */
[----:B-1----:R-:W-:Y:S01]  /*8250*/  F2FP.BF16.PACK_AB R168, R242, R239 ;  /* 0x000000eff2a8723e */ /* 0x002fe200000010ff */
[----:B------:R-:W-:Y:S02]  /*8260*/  FMUL.FTZ R5, R2, R161 ;  /* 0x000000a102057220 */ /* 0x000fe40000410000 */
[C---:B------:R-:W-:Y:S02]  /*8270*/  FMUL.FTZ R38, R0.reuse, R38 ;  /* 0x0000002600267220 */ /* 0x040fe40000410000 */
[C---:B------:R-:W-:Y:S01]  /*8280*/  FMUL.FTZ R39, R0.reuse, R39 ;  /* 0x0000002700277220 */ /* 0x040fe20000410000 */
[----:B------:R-:W-:Y:S01]  /*8290*/  LDSM.16.MT88.4 R152, [R194+0x2900] ;  /* 0x00290000c298783b */ /* 0x000fe20000004200 */
[C---:B------:R-:W-:Y:S02]  /*82a0*/  FMUL.FTZ R42, R0.reuse, R42 ;  /* 0x0000002a002a7220 */ /* 0x040fe40000410000 */
[C---:B------:R-:W-:Y:S02]  /*82b0*/  FMUL.FTZ R43, R0.reuse, R43 ;  /* 0x0000002b002b7220 */ /* 0x040fe40000410000 */
[C---:B--2---:R-:W-:Y:S02]  /*82c0*/  FMUL.FTZ R6, R0.reuse, R162 ;  /* 0x000000a200067220 */ /* 0x044fe40000410000 */
[C---:B------:R-:W-:Y:S02]  /*82d0*/  FMUL.FTZ R46, R0.reuse, R46 ;  /* 0x0000002e002e7220 */ /* 0x040fe40000410000 */
[C---:B------:R-:W-:Y:S02]  /*82e0*/  FMUL.FTZ R47, R0.reuse, R47 ;  /* 0x0000002f002f7220 */ /* 0x040fe40000410000 */
[C---:B------:R-:W-:Y:S02]  /*82f0*/  FMUL.FTZ R50, R0.reuse, R50 ;  /* 0x0000003200327220 */ /* 0x040fe40000410000 */
[----:B------:R-:W-:Y:S01]  /*8300*/  FMUL.FTZ R51, R0, R51 ;  /* 0x0000003300337220 */ /* 0x000fe20000410000 */
[----:B---3--:R-:W-:Y:S01]  /*8310*/  F2FP.BF16.PACK_AB R169, R228, R229 ;  /* 0x000000e5e4a9723e */ /* 0x008fe200000010ff */
[----:B------:R-:W-:Y:S02]  /*8320*/  FMUL.FTZ R7, R0, R163 ;  /* 0x000000a300077220 */ /* 0x000fe40000410000 */
[--C-:B------:R-:W-:Y:S02]  /*8330*/  FFMA.FTZ R144, R180, c[0x0][0x2d0], -R157.reuse ;  /* 0x0000b400b4907a23 */ /* 0x100fe4000001089d */
[C---:B------:R-:W-:Y:S02]  /*8340*/  FMUL.FTZ R54, R0.reuse, R54 ;  /* 0x0000003600367220 */ /* 0x040fe40000410000 */
[----:B------:R-:W-:Y:S01]  /*8350*/  FMUL.FTZ R55, R0, R55 ;  /* 0x0000003700377220 */ /* 0x000fe20000410000 */
[C---:B------:R-:W-:Y:S05]  /*8360*/  HMMA.16816.F32.BF16 R4, R168.reuse, R12, R4 ;  /* 0x0000000ca804723c */ /* 0x040fea0000041804 */
[C---:B------:R-:W-:Y:S02]  /*8370*/  FMUL.FTZ R56, R2.reuse, R56 ;  /* 0x0000003802387220 */ /* 0x040fe40000410000 */
[C---:B------:R-:W-:Y:S01]  /*8380*/  FMUL.FTZ R12, R2.reuse, R132 ;  /* 0x00000084020c7220 */ /* 0x040fe20000410000 */
[C---:B------:R-:W-:Y:S04]  /*8390*/  HMMA.16816.F32.BF16 R8, R168.reuse, R14, R8 ;  /* 0x0000000ea808723c */ /* 0x040fe80000041808 */
[C---:B------:R-:W-:Y:S02]  /*83a0*/  FMUL.FTZ R13, R2.reuse, R133 ;  /* 0x00000085020d7220 */ /* 0x040fe40000410000 */
[----:B------:R-:W-:Y:S02]  /*83b0*/  FMUL.FTZ R57, R2, R57 ;  /* 0x0000003902397220 */ /* 0x000fe40000410000 */
[C---:B------:R-:W-:Y:S04]  /*83c0*/  FMUL.FTZ R14, R0.reuse, R134 ;  /* 0x00000086000e7220 */ /* 0x040fe80000410000 */
[C---:B------:R-:W-:Y:S02]  /*83d0*/  FMUL.FTZ R15, R0.reuse, R135 ;  /* 0x00000087000f7220 */ /* 0x040fe40000410000 */
[----:B------:R-:W1:Y:S01]  /*83e0*/  LDSM.16.MT88.4 R132, [R195+0x100] ;  /* 0x00010000c384783b */ /* 0x000e620000004200 */
[C---:B------:R-:W-:Y:S02]  /*83f0*/  FMUL.FTZ R58, R0.reuse, R58 ;  /* 0x0000003a003a7220 */ /* 0x040fe40000410000 */
[----:B------:R-:W-:Y:S02]  /*8400*/  FMUL.FTZ R59, R0, R59 ;  /* 0x0000003b003b7220 */ /* 0x000fe40000410000 */
[C---:B------:R-:W-:Y:S03]  /*8410*/  HMMA.16816.F32.BF16 R12, R168.reuse, R20, R12 ;  /* 0x00000014a80c723c */ /* 0x040fe6000004180c */
[C---:B------:R-:W-:Y:S02]  /*8420*/  FMUL.FTZ R60, R2.reuse, R60 ;  /* 0x0000003c023c7220 */ /* 0x040fe40000410000 */
[C---:B------:R-:W-:Y:S02]  /*8430*/  FMUL.FTZ R61, R2.reuse, R61 ;  /* 0x0000003d023d7220 */ /* 0x040fe40000410000 */
[C---:B------:R-:W-:Y:S01]  /*8440*/  FMUL.FTZ R20, R2.reuse, R140 ;  /* 0x0000008c02147220 */ /* 0x040fe20000410000 */
[C---:B------:R-:W-:Y:S04]  /*8450*/  HMMA.16816.F32.BF16 R16, R168.reuse, R22, R16 ;  /* 0x00000016a810723c */ /* 0x040fe80000041810 */
[----:B------:R-:W-:Y:S02]  /*8460*/  FMUL.FTZ R21, R2, R141 ;  /* 0x0000008d02157220 */ /* 0x000fe40000410000 */
[C---:B------:R-:W-:Y:S02]  /*8470*/  FMUL.FTZ R62, R0.reuse, R62 ;  /* 0x0000003e003e7220 */ /* 0x040fe40000410000 */
[C---:B------:R-:W-:Y:S04]  /*8480*/  FMUL.FTZ R22, R0.reuse, R142 ;  /* 0x0000008e00167220 */ /* 0x040fe80000410000 */
[C---:B------:R-:W-:Y:S02]  /*8490*/  FMUL.FTZ R23, R0.reuse, R143 ;  /* 0x0000008f00177220 */ /* 0x040fe40000410000 */
[----:B------:R-:W2:Y:S01]  /*84a0*/  LDSM.16.MT88.4 R140, [R194+0x2100] ;  /* 0x00210000c28c783b */ /* 0x000ea20000004200 */
[----:B------:R-:W-:Y:S02]  /*84b0*/  FMUL.FTZ R63, R0, R63 ;  /* 0x0000003f003f7220 */ /* 0x000fe40000410000 */
[C---:B------:R-:W-:Y:S02]  /*84c0*/  FMUL.FTZ R64, R2.reuse, R64 ;  /* 0x0000004002407220 */ /* 0x040fe40000410000 */
[C---:B------:R-:W-:Y:S03]  /*84d0*/  HMMA.16816.F32.BF16 R20, R168.reuse, R28, R20 ;  /* 0x0000001ca814723c */ /* 0x040fe60000041814 */
[----:B------:R-:W-:Y:S02]  /*84e0*/  FMUL.FTZ R65, R2, R65 ;  /* 0x0000004102417220 */ /* 0x000fe40000410000 */
[----:B------:R-:W-:Y:S02]  /*84f0*/  FMUL.FTZ R66, R0, R66 ;  /* 0x0000004200427220 */ /* 0x000fe40000410000 */
[C---:B------:R-:W-:Y:S01]  /*8500*/  FMUL.FTZ R28, R2.reuse, R148 ;  /* 0x00000094021c7220 */ /* 0x040fe20000410000 */
[C---:B------:R-:W-:Y:S04]  /*8510*/  HMMA.16816.F32.BF16 R24, R168.reuse, R30, R24 ;  /* 0x0000001ea818723c */ /* 0x040fe80000041818 */
[----:B------:R-:W-:Y:S02]  /*8520*/  FMUL.FTZ R29, R2, R149 ;  /* 0x00000095021d7220 */ /* 0x000fe40000410000 */
[C---:B------:R-:W-:Y:S02]  /*8530*/  FMUL.FTZ R67, R0.reuse, R67 ;  /* 0x0000004300437220 */ /* 0x040fe40000410000 */
[C---:B------:R-:W-:Y:S04]  /*8540*/  FMUL.FTZ R30, R0.reuse, R150 ;  /* 0x00000096001e7220 */ /* 0x040fe80000410000 */
[----:B------:R-:W-:Y:S02]  /*8550*/  FMUL.FTZ R31, R0, R151 ;  /* 0x00000097001f7220 */ /* 0x000fe40000410000 */
[----:B------:R-:W-:Y:S01]  /*8560*/  LDSM.16.MT88.4 R148, [R195+0x900] ;  /* 0x00090000c394783b */ /* 0x000fe20000004200 */
[C---:B------:R-:W-:Y:S02]  /*8570*/  FMUL.FTZ R68, R2.reuse, R68 ;  /* 0x0000004402447220 */ /* 0x040fe40000410000 */
[----:B------:R-:W-:Y:S02]  /*8580*/  FMUL.FTZ R69, R2, R69 ;  /* 0x0000004502457220 */ /* 0x000fe40000410000 */
        /* <DEDUP_REMOVED lines=8> */
[C---:B------:R-:W-:Y:S04]  /*8610*/  HMMA.16816.F32.BF16 R36, R168.reuse, R136, R36 ;  /* 0x00000088a824723c */ /* 0x040fe80000041824 */
[----:B------:R-:W-:Y:S02]  /*8620*/  FMUL.FTZ R75, R0, R75 ;  /* 0x0000004b004b7220 */ /* 0x000fe40000410000 */
[C---:B------:R-:W-:Y:S02]  /*8630*/  FMUL.FTZ R76, R2.reuse, R76 ;  /* 0x0000004c024c7220 */ /* 0x040fe40000410000 */
[C---:B------:R-:W-:Y:S01]  /*8640*/  HMMA.16816.F32.BF16 R40, R168.reuse, R138, R40 ;  /* 0x0000008aa828723c */ /* 0x040fe20000041828 */
[----:B------:R-:W3:Y:S03]  /*8650*/  LDSM.16.MT88.4 R136, [R195+0x2100] ;  /* 0x00210000c388783b */ /* 0x000ee60000004200 */
        /* <DEDUP_REMOVED lines=18> */
[C---:B---3--:R-:W-:Y:S04]  /*8780*/  HMMA.16816.F32.BF16 R60, R168.reuse, R136, R60 ;  /* 0x00000088a83c723c */ /* 0x048fe8000004183c */
        /* <DEDUP_REMOVED lines=32> */
[C---:B------:R-:W-:Y:S04]  /*8990*/  HMMA.16816.F32.BF16 R96, R168.reuse, R142, R96 ;  /* 0x0000008ea860723c */ /* 0x040fe80000041860 */
[----:B------:R-:W-:Y:S02]  /*89a0*/  FMUL.FTZ R109, R2, R109 ;  /* 0x0000006d026d7220 */ /* 0x000fe40000410000 */
[C---:B------:R-:W-:Y:S02]  /*89b0*/  FMUL.FTZ R110, R0.reuse, R110 ;  /* 0x0000006e006e7220 */ /* 0x040fe40000410000 */
[----:B------:R-:W-:Y:S01]  /*89c0*/  FMUL.FTZ R111, R0, R111 ;  /* 0x0000006f006f7220 */ /* 0x000fe20000410000 */
[C---:B-1----:R-:W-:Y:S03]  /*89d0*/  HMMA.16816.F32.BF16 R100, R168.reuse, R132, R100 ;  /* 0x00000084a864723c */ /* 0x042fe60000041864 */
[--C-:B------:R-:W-:Y:S02]  /*89e0*/  FFMA.FTZ R140, R173, c[0x0][0x2d0], -R172.reuse ;  /* 0x0000b400ad8c7a23 */ /* 0x100fe400000108ac */
[----:B------:R-:W-:Y:S02]  /*89f0*/  FMUL.FTZ R112, R2, R112 ;  /* 0x0000007002707220 */ /* 0x000fe40000410000 */
[----:B------:R1:W-:Y:S01]  /*8a00*/  MUFU.EX2 R238, R140 ;  /* 0x0000008c00ee7308 */ /* 0x0003e20000000800 */
[C---:B------:R-:W-:Y:S04]  /*8a10*/  HMMA.16816.F32.BF16 R104, R168.reuse, R134, R104 ;  /* 0x00000086a868723c */ /* 0x040fe80000041868 */
[--C-:B------:R-:W-:Y:S02]  /*8a20*/  FFMA.FTZ R132, R176, c[0x0][0x2d0], -R172.reuse ;  /* 0x0000b400b0847a23 */ /* 0x100fe400000108ac */
[----:B------:R-:W-:Y:S02]  /*8a30*/  FMUL.FTZ R113, R2, R113 ;  /* 0x0000007102717220 */ /* 0x000fe40000410000 */
[C---:B---3--:R-:W-:Y:S01]  /*8a40*/  HMMA.16816.F32.BF16 R108, R168.reuse, R136, R108 ;  /* 0x00000088a86c723c */ /* 0x048fe2000004186c */
[----:B------:R2:W-:Y:S03]  /*8a50*/  MUFU.EX2 R236, R132 ;  /* 0x0000008400ec7308 */ /* 0x0005e60000000800 */
[C---:B------:R-:W-:Y:S02]  /*8a60*/  FMUL.FTZ R114, R0.reuse, R114 ;  /* 0x0000007200727220 */ /* 0x040fe40000410000 */
[----:B------:R-:W-:Y:S02]  /*8a70*/  FMUL.FTZ R115, R0, R115 ;  /* 0x0000007300737220 */ /* 0x000fe40000410000 */
[--C-:B------:R-:W-:Y:S04]  /*8a80*/  FFMA.FTZ R136, R175, c[0x0][0x2d0], -R157.reuse ;  /* 0x0000b400af887a23 */ /* 0x100fe8000001089d */
[----:B------:R3:W-:Y:S01]  /*8a90*/  MUFU.EX2 R190, R136 ;  /* 0x0000008800be7308 */ /* 0x0007e20000000800 */
[C---:B------:R-:W-:Y:S03]  /*8aa0*/  HMMA.16816.F32.BF16 R112, R168.reuse, R138, R112 ;  /* 0x0000008aa870723c */ /* 0x040fe60000041870 */
[--C-:B-1----:R-:W-:Y:S02]  /*8ab0*/  FFMA.FTZ R140, R174, c[0x0][0x2d0], -R172.reuse ;  /* 0x0000b400ae8c7a23 */ /* 0x102fe400000108ac */
[C---:B------:R-:W-:Y:S02]  /*8ac0*/  FMUL.FTZ R116, R2.reuse, R116 ;  /* 0x0000007402747220 */ /* 0x040fe40000410000 */
[----:B------:R-:W-:Y:S02]  /*8ad0*/  FMUL.FTZ R117, R2, R117 ;  /* 0x0000007502757220 */ /* 0x000fe40000410000 */
[----:B------:R1:W4:Y:S03]  /*8ae0*/  MUFU.EX2 R237, R140 ;  /* 0x0000008c00ed7308 */ /* 0x0003260000000800 */
[--C-:B--2---:R-:W-:Y:S02]  /*8af0*/  FFMA.FTZ R132, R179, c[0x0][0x2d0], -R172.reuse ;  /* 0x0000b400b3847a23 */ /* 0x104fe400000108ac */
[C---:B------:R-:W-:Y:S02]  /*8b00*/  FMUL.FTZ R118, R0.reuse, R118 ;  /* 0x0000007600767220 */ /* 0x040fe40000410000 */
[----:B------:R-:W-:Y:S02]  /*8b10*/  FMUL.FTZ R119, R0, R119 ;  /* 0x0000007700777220 */ /* 0x000fe40000410000 */
[C---:B------:R-:W-:Y:S01]  /*8b20*/  FMUL.FTZ R120, R2.reuse, R120 ;  /* 0x0000007802787220 */ /* 0x040fe20000410000 */
[----:B------:R2:W-:Y:S01]  /*8b30*/  MUFU.EX2 R235, R132 ;  /* 0x0000008400eb7308 */ /* 0x0005e20000000800 */
[----:B------:R-:W-:Y:S02]  /*8b40*/  FMUL.FTZ R121, R2, R121 ;  /* 0x0000007902797220 */ /* 0x000fe40000410000 */
[C---:B------:R-:W-:Y:S02]  /*8b50*/  FMUL.FTZ R122, R0.reuse, R122 ;  /* 0x0000007a007a7220 */ /* 0x040fe40000410000 */
[--C-:B---3--:R-:W-:Y:S02]  /*8b60*/  FFMA.FTZ R136, R177, c[0x0][0x2d0], -R157.reuse ;  /* 0x0000b400b1887a23 */ /* 0x108fe4000001089d */
[----:B------:R-:W-:Y:S02]  /*8b70*/  FMUL.FTZ R123, R0, R123 ;  /* 0x0000007b007b7220 */ /* 0x000fe40000410000 */
[C---:B------:R-:W-:Y:S01]  /*8b80*/  FMUL.FTZ R124, R2.reuse, R124 ;  /* 0x0000007c027c7220 */ /* 0x040fe20000410000 */
[----:B------:R3:W5:Y:S01]  /*8b90*/  MUFU.EX2 R189, R136 ;  /* 0x0000008800bd7308 */ /* 0x0007620000000800 */
[----:B------:R-:W-:Y:S02]  /*8ba0*/  FMUL.FTZ R125, R2, R125 ;  /* 0x0000007d027d7220 */ /* 0x000fe40000410000 */
[----:B------:R-:W-:Y:S01]  /*8bb0*/  FMUL.FTZ R126, R0, R126 ;  /* 0x0000007e007e7220 */ /* 0x000fe20000410000 */
[----:B-1----:R-:W1:Y:S01]  /*8bc0*/  LDSM.16.MT88.4 R140, [R196+0x6100] ;  /* 0x00610000c48c783b */ /* 0x002e620000004200 */
[--C-:B------:R-:W-:Y:S02]  /*8bd0*/  FFMA.FTZ R158, R188, c[0x0][0x2d0], -R157.reuse ;  /* 0x0000b400bc9e7a23 */ /* 0x100fe4000001089d */
[----:B------:R-:W-:Y:S02]  /*8be0*/  FMUL.FTZ R127, R0, R127 ;  /* 0x0000007f007f7220 */ /* 0x000fe40000410000 */
[C---:B------:R-:W-:Y:S01]  /*8bf0*/  FMUL.FTZ R128, R2.reuse, R128 ;  /* 0x0000008002807220 */ /* 0x040fe20000410000 */
[----:B------:R-:W-:Y:S01]  /*8c00*/  MUFU.EX2 R174, R158 ;  /* 0x0000009e00ae7308 */ /* 0x000fe20000000800 */
[----:B------:R-:W-:Y:S02]  /*8c10*/  FMUL.FTZ R129, R2, R129 ;  /* 0x0000008102817220 */ /* 0x000fe40000410000 */
[C---:B------:R-:W-:Y:S01]  /*8c20*/  FMUL.FTZ R130, R0.reuse, R130 ;  /* 0x0000008200827220 */ /* 0x040fe20000410000 */
[----:B--2---:R-:W2:Y:S01]  /*8c30*/  LDSM.16.MT88.4 R132, [R195+0x6100] ;  /* 0x00610000c384783b */ /* 0x004ea20000004200 */
[----:B------:R-:W-:Y:S02]  /*8c40*/  FMUL.FTZ R131, R0, R131 ;  /* 0x0000008300837220 */ /* 0x000fe40000410000 */
[--C-:B---3--:R-:W-:Y:S03]  /*8c50*/  FFMA.FTZ R136, R178, c[0x0][0x2d0], -R157.reuse ;  /* 0x0000b400b2887a23 */ /* 0x108fe6000001089d */
[----:B------:R3:W-:Y:S10]  /*8c60*/  MUFU.EX2 R178, R144 ;  /* 0x0000009000b27308 */ /* 0x0007f40000000800 */
[----:B------:R2:W2:Y:S01]  /*8c70*/  MUFU.EX2 R179, R136 ;  /* 0x0000008800b37308 */ /* 0x0004a20000000800 */
[C---:B-1----:R-:W-:Y:S01]  /*8c80*/  HMMA.16816.F32.BF16 R116, R168.reuse, R140, R116 ;  /* 0x0000008ca874723c */ /* 0x042fe20000041874 */
[----:B---3--:R-:W-:Y:S07]  /*8c90*/  LDSM.16.MT88.4 R144, [R196+0x900] ;  /* 0x00090000c490783b */ /* 0x008fee0000004200 */
[C---:B------:R-:W-:Y:S01]  /*8ca0*/  HMMA.16816.F32.BF16 R120, R168.reuse, R142, R120 ;  /* 0x0000008ea878723c */ /* 0x040fe20000041878 */
[----:B------:R-:W-:Y:S07]  /*8cb0*/  LDSM.16.MT88.4 R140, [R194+0x900] ;  /* 0x00090000c28c783b */ /* 0x000fee0000004200 */
[C---:B--2---:R-:W-:Y:S01]  /*8cc0*/  HMMA.16816.F32.BF16 R124, R168.reuse, R132, R124 ;  /* 0x00000084a87c723c */ /* 0x044fe2000004187c */
[----:B------:R-:W1:Y:S06]  /*8cd0*/  LDSM.16.MT88.4 R136, [R193+0x900] ;  /* 0x00090000c188783b */ /* 0x000e6c0000004200 */
[----:B----4-:R-:W-:Y:S01]  /*8ce0*/  F2FP.BF16.PACK_AB R132, R237, R238 ;  /* 0x000000eeed84723e */ /* 0x010fe200000010ff */
[----:B------:R-:W-:Y:S04]  /*8cf0*/  HMMA.16816.F32.BF16 R128, R168, R134, R128 ;  /* 0x00000086a880723c */ /* 0x000fe80000041880 */
[----:B-----5:R-:W-:Y:S03]  /*8d00*/  F2FP.BF16.PACK_AB R133, R189, R190 ;  /* 0x000000bebd85723e */ /* 0x020fe600000010ff */
[----:B------:R-:W-:Y:S02]  /*8d10*/  F2FP.BF16.PACK_AB R134, R235, R236 ;  /* 0x000000eceb86723e */ /* 0x000fe400000010ff */
[----:B------:R-:W-:Y:S07]  /*8d20*/  F2FP.BF16.PACK_AB R135, R178, R179 ;  /* 0x000000b3b287723e */ /* 0x000fee00000010ff */
[C---:B-1----:R-:W-:Y:S08]  /*8d30*/  HMMA.16816.F32.BF16 R4, R132.reuse, R136, R4 ;  /* 0x000000888404723c */ /* 0x042ff00000041804 */
        /* <DEDUP_REMOVED lines=20> */
[C---:B---3--:R-:W-:Y:S07]  /*8e80*/  HMMA.16816.F32.BF16 R60, R132.reuse, R144, R60 ;  /* 0x00000090843c723c */ /* 0x048fee000004183c */
[--C-:B------:R-:W-:Y:S01]  /*8e90*/  FFMA.FTZ R144, R181, c[0x0][0x2d0], -R172.reuse ;  /* 0x0000b400b5907a23 */ /* 0x100fe200000108ac */
[C---:B------:R-:W-:Y:S03]  /*8ea0*/  HMMA.16816.F32.BF16 R64, R132.reuse, R146, R64 ;  /* 0x000000928440723c */ /* 0x040fe60000041840 */
[----:B------:R3:W-:Y:S05]  /*8eb0*/  MUFU.EX2 R234, R144 ;  /* 0x0000009000ea7308 */ /* 0x0007ea0000000800 */
[C---:B-1----:R-:W-:Y:S08]  /*8ec0*/  HMMA.16816.F32.BF16 R68, R132.reuse, R136, R68 ;  /* 0x000000888444723c */ /* 0x042ff00000041844 */
[C---:B------:R-:W-:Y:S01]  /*8ed0*/  HMMA.16816.F32.BF16 R72, R132.reuse, R138, R72 ;  /* 0x0000008a8448723c */ /* 0x040fe20000041848 */
[----:B------:R-:W1:Y:S07]  /*8ee0*/  LDSM.16.MT88.4 R136, [R193+0x6900] ;  /* 0x00690000c188783b */ /* 0x000e6e0000004200 */
[C---:B------:R-:W-:Y:S04]  /*8ef0*/  HMMA.16816.F32.BF16 R76, R132.reuse, R148, R76 ;  /* 0x00000094844c723c */ /* 0x040fe8000004184c */
[--C-:B---3--:R-:W-:Y:S03]  /*8f00*/  FFMA.FTZ R144, R183, c[0x0][0x2d0], -R172.reuse ;  /* 0x0000b400b7907a23 */ /* 0x108fe600000108ac */
[--C-:B------:R-:W-:Y:S01]  /*8f10*/  FFMA.FTZ R148, R186, c[0x0][0x2d0], -R172.reuse ;  /* 0x0000b400ba947a23 */ /* 0x100fe200000108ac */
[C---:B------:R-:W-:Y:S01]  /*8f20*/  HMMA.16816.F32.BF16 R80, R132.reuse, R150, R80 ;  /* 0x000000968450723c */ /* 0x040fe20000041850 */
[----:B------:R3:W5:Y:S07]  /*8f30*/  MUFU.EX2 R231, R144 ;  /* 0x0000009000e77308 */ /* 0x00076e0000000800 */
[C---:B----4-:R-:W-:Y:S03]  /*8f40*/  HMMA.16816.F32.BF16 R84, R132.reuse, R152, R84 ;  /* 0x000000988454723c */ /* 0x050fe60000041854 */
[----:B------:R4:W-:Y:S05]  /*8f50*/  MUFU.EX2 R230, R148 ;  /* 0x0000009400e67308 */ /* 0x0009ea0000000800 */
[C---:B------:R-:W-:Y:S01]  /*8f60*/  HMMA.16816.F32.BF16 R88, R132.reuse, R154, R88 ;  /* 0x0000009a8458723c */ /* 0x040fe20000041858 */
[----:B------:R-:W-:Y:S07]  /*8f70*/  LDSM.16.MT88.4 R152, [R195+0x6900] ;  /* 0x00690000c398783b */ /* 0x000fee0000004200 */
[C---:B--2---:R-:W-:Y:S01]  /*8f80*/  HMMA.16816.F32.BF16 R92, R132.reuse, R140, R92 ;  /* 0x0000008c845c723c */ /* 0x044fe2000004185c */
[----:B---3--:R-:W2:Y:S06]  /*8f90*/  LDSM.16.MT88.4 R144, [R194+0x6900] ;  /* 0x00690000c290783b */ /* 0x008eac0000004200 */
[--C-:B------:R-:W-:Y:S01]  /*8fa0*/  FFMA.FTZ R140, R182, c[0x0][0x2d0], -R157.reuse ;  /* 0x0000b400b68c7a23 */ /* 0x100fe2000001089d */
[C---:B------:R-:W-:Y:S03]  /*8fb0*/  HMMA.16816.F32.BF16 R96, R132.reuse, R142, R96 ;  /* 0x0000008e8460723c */ /* 0x040fe60000041860 */
[----:B------:R3:W-:Y:S01]  /*8fc0*/  MUFU.EX2 R177, R140 ;  /* 0x0000008c00b17308 */ /* 0x0007e20000000800 */
[--C-:B----4-:R-:W-:Y:S02]  /*8fd0*/  FFMA.FTZ R148, R187, c[0x0][0x2d0], -R172.reuse ;  /* 0x0000b400bb947a23 */ /* 0x110fe400000108ac */
[----:B------:R-:W4:Y:S02]  /*8fe0*/  LDL R187, [R1+0x1c] ;  /* 0x00001c0001bb7983 */ /* 0x000f240000100800 */
[C---:B-1----:R-:W-:Y:S05]  /*8ff0*/  HMMA.16816.F32.BF16 R100, R132.reuse, R136, R100 ;  /* 0x000000888464723c */ /* 0x042fea0000041864 */
[----:B------:R1:W1:Y:S02]  /*9000*/  MUFU.EX2 R186, R148 ;  /* 0x0000009400ba7308 */ /* 0x0002640000000800 */
[--C-:B------:R-:W-:Y:S01]  /*9010*/  FFMA.FTZ R136, R185, c[0x0][0x2d0], -R157.reuse ;  /* 0x0000b400b9887a23 */ /* 0x100fe2000001089d */
[C---:B------:R-:W-:Y:S07]  /*9020*/  HMMA.16816.F32.BF16 R104, R132.reuse, R138, R104 ;  /* 0x0000008a8468723c */ /* 0x040fee0000041868 */
[----:B------:R5:W-:Y:S01]  /*9030*/  MUFU.EX2 R175, R136 ;  /* 0x0000008800af7308 */ /* 0x000be20000000800 */
[--C-:B---3--:R-:W-:Y:S01]  /*9040*/  FFMA.FTZ R140, R184, c[0x0][0x2d0], -R157.reuse ;  /* 0x0000b400b88c7a23 */ /* 0x108fe2000001089d */
[C---:B--2---:R-:W-:Y:S08]  /*9050*/  HMMA.16816.F32.BF16 R108, R132.reuse, R144, R108 ;  /* 0x00000090846c723c */ /* 0x044ff0000004186c */
[----:B------:R2:W3:Y:S01]  /*9060*/  MUFU.EX2 R176, R140 ;  /* 0x0000008c00b07308 */ /* 0x0004e20000000800 */
[----:B-1----:R-:W1:Y:S01]  /*9070*/  LDSM.16.MT88.4 R148, [R196+0x6900] ;  /* 0x00690000c494783b */ /* 0x002e620000004200 */
[C---:B------:R-:W-:Y:S07]  /*9080*/  HMMA.16816.F32.BF16 R112, R132.reuse, R146, R112 ;  /* 0x000000928470723c */ /* 0x040fee0000041870 */
[----:B------:R-:W-:Y:S08]  /*9090*/  LDSM.16.MT88.4 R144, [R196+0x1100] ;  /* 0x00110000c490783b */ /* 0x000ff00000004200 */
[----:B-----5:R-:W5:Y:S08]  /*90a0*/  LDSM.16.MT88.4 R136, [R193+0x1100] ;  /* 0x00110000c188783b */ /* 0x020f700000004200 */
[----:B--2---:R-:W2:Y:S01]  /*90b0*/  LDSM.16.MT88.4 R140, [R194+0x1100] ;  /* 0x00110000c28c783b */ /* 0x004ea20000004200 */
[C---:B-1----:R-:W-:Y:S08]  /*90c0*/  HMMA.16816.F32.BF16 R116, R132.reuse, R148, R116 ;  /* 0x000000948474723c */ /* 0x042ff00000041874 */
[C---:B------:R-:W-:Y:S01]  /*90d0*/  HMMA.16816.F32.BF16 R120, R132.reuse, R150, R120 ;  /* 0x000000968478723c */ /* 0x040fe20000041878 */
[----:B------:R-:W1:Y:S07]  /*90e0*/  LDSM.16.MT88.4 R148, [R195+0x1100] ;  /* 0x00110000c394783b */ /* 0x000e6e0000004200 */
[C---:B------:R-:W-:Y:S08]  /*90f0*/  HMMA.16816.F32.BF16 R124, R132.reuse, R152, R124 ;  /* 0x00000098847c723c */ /* 0x040ff0000004187c */
[----:B------:R-:W-:Y:S01]  /*9100*/  HMMA.16816.F32.BF16 R128, R132, R154, R128 ;  /* 0x0000009a8480723c */ /* 0x000fe20000041880 */
[----:B------:R-:W-:Y:S06]  /*9110*/  LDSM.16.MT88.4 R152, [R194+0x3100] ;  /* 0x00310000c298783b */ /* 0x000fec0000004200 */
[----:B------:R-:W-:Y:S02]  /*9120*/  F2FP.BF16.PACK_AB R132, R231, R234 ;  /* 0x000000eae784723e */ /* 0x000fe400000010ff */
[----:B------:R-:W-:Y:S03]  /*9130*/  F2FP.BF16.PACK_AB R134, R186, R230 ;  /* 0x000000e6ba86723e */ /* 0x000fe600000010ff */
[----:B---3--:R-:W-:Y:S02]  /*9140*/  F2FP.BF16.PACK_AB R133, R176, R177 ;  /* 0x000000b1b085723e */ /* 0x008fe400000010ff */
[----:B------:R-:W-:Y:S07]  /*9150*/  F2FP.BF16.PACK_AB R135, R174, R175 ;  /* 0x000000afae87723e */ /* 0x000fee00000010ff */
[C---:B-----5:R-:W-:Y:S08]  /*9160*/  HMMA.16816.F32.BF16 R4, R132.reuse, R136, R4 ;  /* 0x000000888404723c */ /* 0x060ff00000041804 */
[C---:B------:R-:W-:Y:S01]  /*9170*/  HMMA.16816.F32.BF16 R8, R132.reuse, R138, R8 ;  /* 0x0000008a8408723c */ /* 0x040fe20000041808 */
[----:B------:R-:W3:Y:S07]  /*9180*/  LDSM.16.MT88.4 R136, [R193+0x3100] ;  /* 0x00310000c188783b */ /* 0x000eee0000004200 */
[C---:B--2---:R-:W-:Y:S08]  /*9190*/  HMMA.16816.F32.BF16 R12, R132.reuse, R140, R12 ;  /* 0x0000008c840c723c */ /* 0x044ff0000004180c */
[C---:B------:R-:W-:Y:S01]  /*91a0*/  HMMA.16816.F32.BF16 R16, R132.reuse, R142, R16 ;  /* 0x0000008e8410723c */ /* 0x040fe20000041810 */
[----:B------:R-:W2:Y:S07]  /*91b0*/  LDSM.16.MT88.4 R140, [R196+0x3100] ;  /* 0x00310000c48c783b */ /* 0x000eae0000004200 */
[C---:B------:R-:W-:Y:S08]  /*91c0*/  HMMA.16816.F32.BF16 R20, R132.reuse, R144, R20 ;  /* 0x000000908414723c */ /* 0x040ff00000041814 */
[C---:B------:R-:W-:Y:S01]  /*91d0*/  HMMA.16816.F32.BF16 R24, R132.reuse, R146, R24 ;  /* 0x000000928418723c */ /* 0x040fe20000041818 */
[----:B------:R-:W5:Y:S07]  /*91e0*/  LDSM.16.MT88.4 R144, [R195+0x3100] ;  /* 0x00310000c390783b */ /* 0x000f6e0000004200 */
[C---:B-1----:R-:W-:Y:S08]  /*91f0*/  HMMA.16816.F32.BF16 R28, R132.reuse, R148, R28 ;  /* 0x00000094841c723c */ /* 0x042ff0000004181c */
[C---:B------:R-:W-:Y:S01]  /*9200*/  HMMA.16816.F32.BF16 R32, R132.reuse, R150, R32 ;  /* 0x000000968420723c */ /* 0x040fe20000041820 */
[----:B------:R-:W-:Y:S07]  /*9210*/  LDSM.16.MT88.4 R148, [R194+0x5100] ;  /* 0x00510000c294783b */ /* 0x000fee0000004200 */
[C---:B---3--:R-:W-:Y:S08]  /*9220*/  HMMA.16816.F32.BF16 R36, R132.reuse, R136, R36 ;  /* 0x000000888424723c */ /* 0x048ff00000041824 */
[C---:B------:R-:W-:Y:S01]  /*9230*/  HMMA.16816.F32.BF16 R40, R132.reuse, R138, R40 ;  /* 0x0000008a8428723c */ /* 0x040fe20000041828 */
[----:B------:R-:W1:Y:S07]  /*9240*/  LDSM.16.MT88.4 R136, [R193+0x5100] ;  /* 0x00510000c188783b */ /* 0x000e6e0000004200 */
[C---:B------:R-:W-:Y:S08]  /*9250*/  HMMA.16816.F32.BF16 R44, R132.reuse, R152, R44 ;  /* 0x00000098842c723c */ /* 0x040ff0000004182c */
[C---:B------:R-:W-:Y:S01]  /*9260*/  HMMA.16816.F32.BF16 R48, R132.reuse, R154, R48 ;  /* 0x0000009a8430723c */ /* 0x040fe20000041830 */
[----:B------:R-:W3:Y:S07]  /*9270*/  LDSM.16.MT88.4 R152, [R196+0x5100] ;  /* 0x00510000c498783b */ /* 0x000eee0000004200 */
[C---:B--2---:R-:W-:Y:S08]  /*9280*/  HMMA.16816.F32.BF16 R52, R132.reuse, R140, R52 ;  /* 0x0000008c8434723c */ /* 0x044ff00000041834 */
[C---:B------:R-:W-:Y:S01]  /*9290*/  HMMA.16816.F32.BF16 R56, R132.reuse, R142, R56 ;  /* 0x0000008e8438723c */ /* 0x040fe20000041838 */
[----:B------:R-:W2:Y:S07]  /*92a0*/  LDSM.16.MT88.4 R140, [R195+0x5100] ;  /* 0x00510000c38c783b */ /* 0x000eae0000004200 */
[C---:B-----5:R-:W-:Y:S07]  /*92b0*/  HMMA.16816.F32.BF16 R60, R132.reuse, R144, R60 ;  /* 0x00000090843c723c */ /* 0x060fee000004183c */
[--C-:B------:R-:W-:Y:S01]  /*92c0*/  FFMA.FTZ R144, R220, c[0x0][0x2d0], -R172.reuse ;  /* 0x0000b400dc907a23 */ /* 0x100fe200000108ac */
[C---:B------:R-:W-:Y:S03]  /*92d0*/  HMMA.16816.F32.BF16 R64, R132.reuse, R146, R64 ;  /* 0x000000928440723c */ /* 0x040fe60000041840 */
[----:B------:R5:W-:Y:S05]  /*92e0*/  MUFU.EX2 R182, R144 ;  /* 0x0000009000b67308 */ /* 0x000bea0000000800 */
[C---:B-1----:R-:W-:Y:S07]  /*92f0*/  HMMA.16816.F32.BF16 R68, R132.reuse, R136, R68 ;  /* 0x000000888444723c */ /* 0x042fee0000041844 */
[--C-:B------:R-:W-:Y:S01]  /*9300*/  FFMA.FTZ R136, R191, c[0x0][0x2d0], -R172.reuse ;  /* 0x0000b400bf887a23 */ /* 0x100fe200000108ac */
[C---:B------:R-:W-:Y:S03]  /*9310*/  HMMA.16816.F32.BF16 R72, R132.reuse, R138, R72 ;  /* 0x0000008a8448723c */ /* 0x040fe60000041848 */
[----:B------:R1:W1:Y:S05]  /*9320*/  MUFU.EX2 R183, R136 ;  /* 0x0000008800b77308 */ /* 0x00026a0000000800 */
[C---:B------:R-:W-:Y:S01]  /*9330*/  HMMA.16816.F32.BF16 R76, R132.reuse, R148, R76 ;  /* 0x00000094844c723c */ /* 0x040fe2000004184c */
[----:B-----5:R-:W-:Y:S06]  /*9340*/  LDSM.16.MT88.4 R144, [R194+0x7100] ;  /* 0x00710000c290783b */ /* 0x020fec0000004200 */
[--C-:B------:R-:W-:Y:S01]  /*9350*/  FFMA.FTZ R148, R224, c[0x0][0x2d0], -R172.reuse ;  /* 0x0000b400e0947a23 */ /* 0x100fe200000108ac */
[C---:B------:R-:W-:Y:S03]  /*9360*/  HMMA.16816.F32.BF16 R80, R132.reuse, R150, R80 ;  /* 0x000000968450723c */ /* 0x040fe60000041850 */
[----:B------:R5:W-:Y:S01]  /*9370*/  MUFU.EX2 R181, R148 ;  /* 0x0000009400b57308 */ /* 0x000be20000000800 */
[----:B------:R-:W-:Y:S04]  /*9380*/  FFMA.FTZ R172, R225, c[0x0][0x2d0], -R172 ;  /* 0x0000b400e1ac7a23 */ /* 0x000fe800000108ac */
[C---:B---3--:R-:W-:Y:S01]  /*9390*/  HMMA.16816.F32.BF16 R84, R132.reuse, R152, R84 ;  /* 0x000000988454723c */ /* 0x048fe20000041854 */
[----:B-1----:R-:W1:Y:S03]  /*93a0*/  LDSM.16.MT88.4 R136, [R193+0x7100] ;  /* 0x00710000c188783b */ /* 0x002e660000004200 */
[----:B------:R-:W-:Y:S01]  /*93b0*/  F2FP.BF16.PACK_AB R168, R182, R183 ;  /* 0x000000b7b6a8723e */ /* 0x000fe200000010ff */
[----:B------:R-:W3:Y:S02]  /*93c0*/  MUFU.EX2 R180, R172 ;  /* 0x000000ac00b47308 */ /* 0x000ee40000000800 */
[--C-:B------:R-:W-:Y:S01]  /*93d0*/  FFMA.FTZ R152, R221, c[0x0][0x2d0], -R157.reuse ;  /* 0x0000b400dd987a23 */ /* 0x100fe2000001089d */
[C---:B------:R-:W-:Y:S07]  /*93e0*/  HMMA.16816.F32.BF16 R88, R132.reuse, R154, R88 ;  /* 0x0000009a8458723c */ /* 0x040fee0000041858 */
[----:B------:R1:W-:Y:S01]  /*93f0*/  MUFU.EX2 R172, R152 ;  /* 0x0000009800ac7308 */ /* 0x0003e20000000800 */
[C---:B--2---:R-:W-:Y:S01]  /*9400*/  HMMA.16816.F32.BF16 R92, R132.reuse, R140, R92 ;  /* 0x0000008c845c723c */ /* 0x044fe2000004185c */
[----:B-----5:R-:W2:Y:S06]  /*9410*/  LDSM.16.MT88.4 R148, [R196+0x7100] ;  /* 0x00710000c494783b */ /* 0x020eac0000004200 */
[--C-:B------:R-:W-:Y:S01]  /*9420*/  FFMA.FTZ R140, R219, c[0x0][0x2d0], -R157.reuse ;  /* 0x0000b400db8c7a23 */ /* 0x100fe2000001089d */
[C---:B------:R-:W-:Y:S03]  /*9430*/  HMMA.16816.F32.BF16 R96, R132.reuse, R142, R96 ;  /* 0x0000008e8460723c */ /* 0x040fe60000041860 */
[----:B------:R5:W5:Y:S01]  /*9440*/  MUFU.EX2 R173, R140 ;  /* 0x0000008c00ad7308 */ /* 0x000b620000000800 */
[----:B----4-:R-:W-:Y:S02]  /*9450*/  ISETP.GT.AND P0, PT, R222, R187, PT ;  /* 0x000000bbde00720c */ /* 0x010fe40003f04270 */
[----:B---3--:R-:W-:Y:S02]  /*9460*/  F2FP.BF16.PACK_AB R170, R180, R181 ;  /* 0x000000b5b4aa723e */ /* 0x008fe400000010ff */
[----:B------:R-:W-:Y:S04]  /*9470*/  IADD3 R219, R222, -0x1, RZ ;  /* 0xffffffffdedb7810 */ /* 0x000fe80007ffe0ff */
[----:B------:R-:W-:Y:S01]  /*9480*/  MOV R222, R219 ;  /* 0x000000db00de7202 */ /* 0x000fe20000000f00 */
[----:B-1----:R-:W-:Y:S01]  /*9490*/  LDSM.16.MT88.4 R152, [R195+0x1900] ;  /* 0x00190000c398783b */ /* 0x002fe20000004200 */
[C---:B------:R-:W-:Y:S07]  /*94a0*/  HMMA.16816.F32.BF16 R100, R132.reuse, R136, R100 ;  /* 0x000000888464723c */ /* 0x040fee0000041864 */
[--C-:B------:R-:W-:Y:S01]  /*94b0*/  FFMA.FTZ R136, R223, c[0x0][0x2d0], -R157.reuse ;  /* 0x0000b400df887a23 */ /* 0x100fe2000001089d */
[C---:B------:R-:W-:Y:S01]  /*94c0*/  HMMA.16816.F32.BF16 R104, R132.reuse, R138, R104 ;  /* 0x0000008a8468723c */ /* 0x040fe20000041868 */
[----:B-----5:R-:W1:Y:S02]  /*94d0*/  LDSM.16.MT88.4 R140, [R195+0x7100] ;  /* 0x00710000c38c783b */ /* 0x020e640000004200 */
[----:B------:R3:W-:Y:S01]  /*94e0*/  MUFU.EX2 R158, R136 ;  /* 0x00000088009e7308 */ /* 0x0007e20000000800 */
[----:B------:R-:W-:Y:S01]  /*94f0*/  F2FP.BF16.PACK_AB R169, R172, R173 ;  /* 0x000000adaca9723e */ /* 0x000fe200000010ff */
[----:B------:R-:W-:Y:S03]  /*9500*/  FFMA.FTZ R157, R159, c[0x0][0x2d0], -R157 ;  /* 0x0000b4009f9d7a23 */ /* 0x000fe6000001089d */
[C---:B------:R-:W-:Y:S05]  /*9510*/  HMMA.16816.F32.BF16 R108, R132.reuse, R144, R108 ;  /* 0x00000090846c723c */ /* 0x040fea000004186c */
[----:B------:R-:W4:Y:S03]  /*9520*/  MUFU.EX2 R157, R157 ;  /* 0x0000009d009d7308 */ /* 0x000f260000000800 */
[C---:B------:R-:W-:Y:S01]  /*9530*/  HMMA.16816.F32.BF16 R112, R132.reuse, R146, R112 ;  /* 0x000000928470723c */ /* 0x040fe20000041870 */
[----:B------:R-:W-:Y:S07]  /*9540*/  LDSM.16.MT88.4 R144, [R196+0x1900] ;  /* 0x00190000c490783b */ /* 0x000fee0000004200 */
[C---:B--2---:R-:W-:Y:S01]  /*9550*/  HMMA.16816.F32.BF16 R116, R132.reuse, R148, R116 ;  /* 0x000000948474723c */ /* 0x044fe20000041874 */
[----:B---3--:R-:W2:Y:S07]  /*9560*/  LDSM.16.MT88.4 R136, [R194+0x1900] ;  /* 0x00190000c288783b */ /* 0x008eae0000004200 */
[C---:B------:R-:W-:Y:S04]  /*9570*/  HMMA.16816.F32.BF16 R120, R132.reuse, R150, R120 ;  /* 0x000000968478723c */ /* 0x040fe80000041878 */
[----:B----4-:R-:W-:Y:S04]  /*9580*/  F2FP.BF16.PACK_AB R171, R157, R158 ;  /* 0x0000009e9dab723e */ /* 0x010fe800000010ff */
[C---:B-1----:R-:W-:Y:S08]  /*9590*/  HMMA.16816.F32.BF16 R124, R132.reuse, R140, R124 ;  /* 0x0000008c847c723c */ /* 0x042ff0000004187c */
[----:B------:R-:W-:Y:S08]  /*95a0*/  HMMA.16816.F32.BF16 R128, R132, R142, R128 ;  /* 0x0000008e8480723c */ /* 0x000ff00000041880 */
[C---:B------:R-:W-:Y:S01]  /*95b0*/  HMMA.16816.F32.BF16 R160, R168.reuse, R164, R4 ;  /* 0x000000a4a8a0723c */ /* 0x040fe20000041804 */
[----:B------:R-:W1:Y:S07]  /*95c0*/  LDSM.16.MT88.4 R4, [R193+0x3900] ;  /* 0x00390000c104783b */ /* 0x000e6e0000004200 */
[C---:B------:R-:W-:Y:S01]  /*95d0*/  HMMA.16816.F32.BF16 R164, R168.reuse, R166, R8 ;  /* 0x000000a6a8a4723c */ /* 0x040fe20000041808 */
[----:B------:R-:W3:Y:S07]  /*95e0*/  LDSM.16.MT88.4 R8, [R194+0x3900] ;  /* 0x00390000c208783b */ /* 0x000eee0000004200 */
[C---:B--2---:R-:W-:Y:S01]  /*95f0*/  HMMA.16816.F32.BF16 R132, R168.reuse, R136, R12 ;  /* 0x00000088a884723c */ /* 0x044fe2000004180c */
[----:B------:R-:W2:Y:S07]  /*9600*/  LDSM.16.MT88.4 R12, [R196+0x3900] ;  /* 0x00390000c40c783b */ /* 0x000eae0000004200 */
        /* <DEDUP_REMOVED lines=8> */
[C---:B------:R-:W-:Y:S01]  /*9690*/  HMMA.16816.F32.BF16 R40, R168.reuse, R6, R40 ;  /* 0x00000006a828723c */ /* 0x040fe20000041828 */
[----:B------:R-:W1:Y:S07]  /*96a0*/  LDSM.16.MT88.4 R4, [R194+0x5900] ;  /* 0x00590000c204783b */ /* 0x000e6e0000004200 */
[C---:B---3--:R-:W-:Y:S08]  /*96b0*/  HMMA.16816.F32.BF16 R44, R168.reuse, R8, R44 ;  /* 0x00000008a82c723c */ /* 0x048ff0000004182c */
[C---:B------:R-:W-:Y:S01]  /*96c0*/  HMMA.16816.F32.BF16 R48, R168.reuse, R10, R48 ;  /* 0x0000000aa830723c */ /* 0x040fe20000041830 */
[----:B------:R-:W3:Y:S07]  /*96d0*/  LDSM.16.MT88.4 R8, [R196+0x5900] ;  /* 0x00590000c408783b */ /* 0x000eee0000004200 */
[C---:B--2---:R-:W-:Y:S08]  /*96e0*/  HMMA.16816.F32.BF16 R52, R168.reuse, R12, R52 ;  /* 0x0000000ca834723c */ /* 0x044ff00000041834 */
[C---:B------:R-:W-:Y:S01]  /*96f0*/  HMMA.16816.F32.BF16 R56, R168.reuse, R14, R56 ;  /* 0x0000000ea838723c */ /* 0x040fe20000041838 */
[----:B------:R-:W2:Y:S07]  /*9700*/  LDSM.16.MT88.4 R12, [R195+0x5900] ;  /* 0x00590000c30c783b */ /* 0x000eae0000004200 */
[C---:B----4-:R-:W-:Y:S08]  /*9710*/  HMMA.16816.F32.BF16 R60, R168.reuse, R16, R60 ;  /* 0x00000010a83c723c */ /* 0x050ff0000004183c */
[C---:B------:R-:W-:Y:S01]  /*9720*/  HMMA.16816.F32.BF16 R64, R168.reuse, R18, R64 ;  /* 0x00000012a840723c */ /* 0x040fe20000041840 */
[----:B------:R-:W4:Y:S07]  /*9730*/  LDSM.16.MT88.4 R16, [R193+0x7900] ;  /* 0x00790000c110783b */ /* 0x000f2e0000004200 */
[C---:B-----5:R-:W-:Y:S08]  /*9740*/  HMMA.16816.F32.BF16 R68, R168.reuse, R20, R68 ;  /* 0x00000014a844723c */ /* 0x060ff00000041844 */
[C---:B------:R-:W-:Y:S01]  /*9750*/  HMMA.16816.F32.BF16 R72, R168.reuse, R22, R72 ;  /* 0x00000016a848723c */ /* 0x040fe20000041848 */
[----:B------:R-:W5:Y:S07]  /*9760*/  LDSM.16.MT88.4 R20, [R194+0x7900] ;  /* 0x00790000c214783b */ /* 0x000f6e0000004200 */
[C---:B-1----:R-:W-:Y:S08]  /*9770*/  HMMA.16816.F32.BF16 R76, R168.reuse, R4, R76 ;  /* 0x00000004a84c723c */ /* 0x042ff0000004184c */
[C---:B------:R-:W-:Y:S01]  /*9780*/  HMMA.16816.F32.BF16 R80, R168.reuse, R6, R80 ;  /* 0x00000006a850723c */ /* 0x040fe20000041850 */
[----:B------:R-:W1:Y:S07]  /*9790*/  LDSM.16.MT88.4 R4, [R196+0x7900] ;  /* 0x00790000c404783b */ /* 0x000e6e0000004200 */
[C---:B---3--:R-:W-:Y:S08]  /*97a0*/  HMMA.16816.F32.BF16 R84, R168.reuse, R8, R84 ;  /* 0x00000008a854723c */ /* 0x048ff00000041854 */
[C---:B------:R-:W-:Y:S01]  /*97b0*/  HMMA.16816.F32.BF16 R88, R168.reuse, R10, R88 ;  /* 0x0000000aa858723c */ /* 0x040fe20000041858 */
[----:B------:R-:W3:Y:S07]  /*97c0*/  LDSM.16.MT88.4 R8, [R195+0x7900] ;  /* 0x00790000c308783b */ /* 0x000eee0000004200 */
[C---:B--2---:R-:W-:Y:S07]  /*97d0*/  HMMA.16816.F32.BF16 R92, R168.reuse, R12, R92 ;  /* 0x0000000ca85c723c */ /* 0x044fee000004185c */
[----:B------:R-:W-:Y:S01]  /*97e0*/  FFMA.FTZ R12, R2, R243, R239 ;  /* 0x000000f3020c7223 */ /* 0x000fe200000100ef */
[C---:B------:R-:W-:Y:S04]  /*97f0*/  HMMA.16816.F32.BF16 R96, R168.reuse, R14, R96 ;  /* 0x0000000ea860723c */ /* 0x040fe80000041860 */
[----:B------:R-:W-:Y:S02]  /*9800*/  FFMA.FTZ R2, R0, R244, R229 ;  /* 0x000000f400027223 */ /* 0x000fe400000100e5 */
[----:B------:R-:W-:Y:S02]  /*9810*/  FADD.FTZ R0, R242, R12 ;  /* 0x0000000cf2007221 */ /* 0x000fe40000010000 */
[C---:B----4-:R-:W-:Y:S04]  /*9820*/  HMMA.16816.F32.BF16 R100, R168.reuse, R16, R100 ;  /* 0x00000010a864723c */ /* 0x050fe80000041864 */
[----:B------:R-:W-:Y:S02]  /*9830*/  FADD.FTZ R2, R228, R2 ;  /* 0x00000002e4027221 */ /* 0x000fe40000010000 */
[----:B------:R-:W-:Y:S02]  /*9840*/  FADD.FTZ R0, R241, R0 ;  /* 0x00000000f1007221 */ /* 0x000fe40000010000 */
[C---:B------:R-:W-:Y:S04]  /*9850*/  HMMA.16816.F32.BF16 R104, R168.reuse, R18, R104 ;  /* 0x00000012a868723c */ /* 0x040fe80000041868 */
[----:B------:R-:W-:Y:S02]  /*9860*/  FADD.FTZ R2, R227, R2 ;  /* 0x00000002e3027221 */ /* 0x000fe40000010000 */
[----:B------:R-:W-:Y:S02]  /*9870*/  FADD.FTZ R0, R240, R0 ;  /* 0x00000000f0007221 */ /* 0x000fe40000010000 */
[----:B------:R-:W-:Y:S01]  /*9880*/  FADD.FTZ R2, R226, R2 ;  /* 0x00000002e2027221 */ /* 0x000fe20000010000 */
[C---:B-----5:R-:W-:Y:S03]  /*9890*/  HMMA.16816.F32.BF16 R108, R168.reuse, R20, R108 ;  /* 0x00000014a86c723c */ /* 0x060fe6000004186c */
[----:B------:R-:W-:Y:S02]  /*98a0*/  FADD.FTZ R0, R238, R0 ;  /* 0x00000000ee007221 */ /* 0x000fe40000010000 */
[----:B------:R-:W-:Y:S02]  /*98b0*/  FADD.FTZ R2, R190, R2 ;  /* 0x00000002be027221 */ /* 0x000fe40000010000 */
[----:B------:R-:W-:Y:S01]  /*98c0*/  FADD.FTZ R0, R237, R0 ;  /* 0x00000000ed007221 */ /* 0x000fe20000010000 */
[C---:B------:R-:W-:Y:S04]  /*98d0*/  HMMA.16816.F32.BF16 R112, R168.reuse, R22, R112 ;  /* 0x00000016a870723c */ /* 0x040fe80000041870 */
[----:B------:R-:W-:Y:S02]  /*98e0*/  FADD.FTZ R2, R189, R2 ;  /* 0x00000002bd027221 */ /* 0x000fe40000010000 */
[----:B------:R-:W-:Y:S02]  /*98f0*/  FADD.FTZ R0, R236, R0 ;  /* 0x00000000ec007221 */ /* 0x000fe40000010000 */
[----:B------:R-:W-:Y:S01]  /*9900*/  FADD.FTZ R2, R179, R2 ;  /* 0x00000002b3027221 */ /* 0x000fe20000010000 */
[C---:B-1----:R-:W-:Y:S03]  /*9910*/  HMMA.16816.F32.BF16 R116, R168.reuse, R4, R116 ;  /* 0x00000004a874723c */ /* 0x042fe60000041874 */
[----:B------:R-:W-:Y:S02]  /*9920*/  FADD.FTZ R0, R235, R0 ;  /* 0x00000000eb007221 */ /* 0x000fe40000010000 */
[----:B------:R-:W-:Y:S02]  /*9930*/  FADD.FTZ R2, R178, R2 ;  /* 0x00000002b2027221 */ /* 0x000fe40000010000 */
[----:B------:R-:W-:Y:S01]  /*9940*/  FADD.FTZ R0, R234, R0 ;  /* 0x00000000ea007221 */ /* 0x000fe20000010000 */
[C---:B------:R-:W-:Y:S04]  /*9950*/  HMMA.16816.F32.BF16 R120, R168.reuse, R6, R120 ;  /* 0x00000006a878723c */ /* 0x040fe80000041878 */
[----:B------:R-:W-:Y:S02]  /*9960*/  FADD.FTZ R2, R177, R2 ;  /* 0x00000002b1027221 */ /* 0x000fe40000010000 */
[----:B------:R-:W-:Y:S02]  /*9970*/  FADD.FTZ R0, R231, R0 ;  /* 0x00000000e7007221 */ /* 0x000fe40000010000 */
[----:B------:R-:W-:Y:S01]  /*9980*/  FADD.FTZ R2, R176, R2 ;  /* 0x00000002b0027221 */ /* 0x000fe20000010000 */
[C---:B---3--:R-:W-:Y:S03]  /*9990*/  HMMA.16816.F32.BF16 R124, R168.reuse, R8, R124 ;  /* 0x00000008a87c723c */ /* 0x048fe6000004187c */
[----:B------:R-:W-:Y:S02]  /*99a0*/  FADD.FTZ R0, R230, R0 ;  /* 0x00000000e6007221 */ /* 0x000fe40000010000 */
[----:B------:R-:W-:Y:S02]  /*99b0*/  FADD.FTZ R2, R175, R2 ;  /* 0x00000002af027221 */ /* 0x000fe40000010000 */
[----:B------:R-:W-:Y:S01]  /*99c0*/  FADD.FTZ R0, R186, R0 ;  /* 0x00000000ba007221 */ /* 0x000fe20000010000 */
[----:B------:R-:W-:Y:S04]  /*99d0*/  HMMA.16816.F32.BF16 R128, R168, R10, R128 ;  /* 0x0000000aa880723c */ /* 0x000fe80000041880 */
[----:B------:R-:W-:Y:S02]  /*99e0*/  FADD.FTZ R4, R174, R2 ;  /* 0x00000002ae047221 */ /* 0x000fe40000010000 */
[----:B------:R-:W-:Y:S02]  /*99f0*/  FADD.FTZ R2, R183, R0 ;  /* 0x00000000b7027221 */ /* 0x000fe40000010000 */
[----:B------:R-:W-:Y:S04]  /*9a00*/  FADD.FTZ R0, R173, R4 ;  /* 0x00000004ad007221 */ /* 0x000fe80000010000 */
[----:B------:R-:W-:Y:S02]  /*9a10*/  FADD.FTZ R2, R182, R2 ;  /* 0x00000002b6027221 */ /* 0x000fe40000010000 */
[----:B------:R-:W-:Y:S02]  /*9a20*/  FADD.FTZ R0, R172, R0 ;  /* 0x00000000ac007221 */ /* 0x000fe40000010000 */
[----:B------:R-:W-:Y:S02]  /*9a30*/  FADD.FTZ R2, R181, R2 ;  /* 0x00000002b5027221 */ /* 0x000fe40000010000 */
[----:B------:R-:W-:Y:S01]  /*9a40*/  FADD.FTZ R0, R158, R0 ;  /* 0x000000009e007221 */ /* 0x000fe20000010000 */
[----:B------:R-:W-:Y:S01]  /*9a50*/  MOV R158, R3 ;  /* 0x00000003009e7202 */ /* 0x000fe20000000f00 */
[----:B------:R-:W-:Y:S02]  /*9a60*/  FADD.FTZ R243, R180, R2 ;  /* 0x00000002b4f37221 */ /* 0x000fe40000010000 */
[----:B------:R-:W-:Y:S01]  /*9a70*/  FADD.FTZ R244, R157, R0 ;  /* 0x000000009df47221 */ /* 0x000fe20000010000 */
[----:B------:R-:W-:Y:S01]  /*9a80*/  MOV R157, R156 ;  /* 0x0000009c009d7202 */ /* 0x000fe20000000f00 */
[----:B------:R-:W-:-:S05]  /*9a90*/  @P0 BRA `(.L_x_895) ;  /* 0xffffc1a000000947 */ /* 0x000fca000383ffff */
.L_x_886:
[----:B------:R-:W-:Y:S02]  /*9aa0*/  IMAD.MOV.U32 R0, RZ, RZ, c[0x0][0x2c4] ;  /* 0x0000b100ff007624 */ /* 0x000fe400078e00ff */
[----:B------:R-:W-:-:S02]  /*9ab0*/  IMAD.MOV.U32 R5, RZ, RZ, 0x1 ;  /* 0x00000001ff057424 */ /* 0x000fc400078e00ff */
[----:B-1----:R-:W-:Y:S01]  /*9ac0*/  IMAD.MOV.U32 R4, RZ, RZ, 0x1 ;  /* 0x00000001ff047424 */ /* 0x002fe200078e00ff */
[----:B------:R-:W-:Y:S02]  /*9ad0*/  ISETP.NE.AND P1, PT, R0, 0x1, PT ;  /* 0x000000010000780c */ /* 0x000fe40003f25270 */
[----:B------:R-:W1:Y:S01]  /*9ae0*/  S2R R0, SR_CTAID.X ;  /* 0x0000000000007919 */ /* 0x000e620000002500 */
[----:B------:R-:W-:Y:S02]  /*9af0*/  ISETP.LE.AND P0, PT, R5, c[0x0][0x32c], PT ;  /* 0x0000cb0005007a0c */ /* 0x000fe40003f03270 */
[----:B------:R-:W-:Y:S02]  /*9b00*/  IADD3 R4, R4, -c[0x0][0x168], RZ ;  /* 0x80005a0004047a10 */ /* 0x000fe40007ffe0ff */
[----:B-1----:R-:W-:-:S06]  /*9b10*/  LEA R0, R0, 0x7f, 0x7 ;  /* 0x0000007f00007811 */ /* 0x002fcc00078e38ff */
[----:B------:R-:W-:-:S05]  /*9b20*/  @P1 IMAD.HI.U32 R2, R0, c[0x0][0x2c8], RZ ;  /* 0x0000b20000021a27 */ /* 0x000fca00078e00ff */
[----:B------:R-:W-:-:S04]  /*9b30*/  @P1 SHF.R.U32.HI R0, RZ, c[0x0][0x2cc], R2 ;  /* 0x0000b300ff001a19 */ /* 0x000fc80000011602 */
[----:B------:R-:W-:-:S04]  /*9b40*/  IADD3 R0, R0, c[0x0][0x1d0], R4 ;  /* 0x0000740000007a10 */ /* 0x000fc80007ffe004 */
[----:B------:R-:W-:Y:S01]  /*9b50*/  IADD3 R2, R0, -c[0x0][0x324], RZ ;  /* 0x8000c90000027a10 */ /* 0x000fe20007ffe0ff */
        /* <DEDUP_REMOVED lines=10> */
.L_x_897:
[----:B------:R-:W-:-:S04]  /*9c00*/  MOV R4, c[0x0][0x32c] ;  /* 0x0000cb0000047a02 */ /* 0x000fc80000000f00 */
[----:B------:R-:W-:-:S13]  /*9c10*/  ISETP.NE.AND P0, PT, R4, 0x1, PT ;  /* 0x000000010400780c */ /* 0x000fda0003f05270 */
[----:B------:R-:W-:-:S05]  /*9c20*/  @P0 IMAD.HI.U32 R4, R0, c[0x0][0x330], RZ ;  /* 0x0000cc0000040a27 */ /* 0x000fca00078e00ff */
[----:B------:R-:W-:-:S05]  /*9c30*/  @P0 SHF.R.U32.HI R0, RZ, c[0x0][0x334], R4 ;  /* 0x0000cd00ff000a19 */ /* 0x000fca0000011604 */
.L_x_898:
[----:B------:R-:W-:-:S05]  /*9c40*/  IMAD R0, R0, c[0x0][0x32c], RZ ;  /* 0x0000cb0000007a24 */ /* 0x000fca00078e02ff */
[----:B------:R-:W-:-:S04]  /*9c50*/  IMNMX R2, R2, R0, !PT ;  /* 0x0000000002027217 */ /* 0x000fc80007800200 */
.L_x_896:
[----:B------:R-:W-:-:S04]  /*9c60*/  IADD3 R2, R2, 0x3f, RZ ;  /* 0x0000003f02027810 */ /* 0x000fc80007ffe0ff */
        /* <DEDUP_REMOVED lines=9> */
[----:B------:R-:W4:Y:S04]  /*9d00*/  LDL.64 R6, [R1+0x28] ;  /* 0x0000280001067983 */ /* 0x000f280000100a00 */
[----:B-1----:R-:W5:Y:S01]  /*9d10*/  LDL.64 R4, [R1+0x20] ;  /* 0x0000200001047983 */ /* 0x002f620000100a00 */
[----:B------:R-:W-:Y:S01]  /*9d20*/  IMAD.MOV.U32 R158, RZ, RZ, R3 ;  /* 0x000000ffff9e7224 */ /* 0x000fe200078e0003 */
[----:B------:R-:W-:Y:S01]  /*9d30*/  MOV R157, R156 ;  /* 0x0000009c009d7202 */ /* 0x000fe20000000f00 */
[----:B------:R-:W-:Y:S01]  /*9d40*/  IMAD.MOV.U32 R220, RZ, RZ, R219 ;  /* 0x000000ffffdc7224 */ /* 0x000fe200078e00db */
[----:B--2---:R-:W-:-:S05]  /*9d50*/  IADD3 R0, P0, R10, 0x40, RZ ;  /* 0x000000400a007810 */ /* 0x004fca0007f1e0ff */
[--C-:B---3--:R-:W-:Y:S01]  /*9d60*/  IMAD.X R252, RZ, RZ, R9.reuse, P0 ;  /* 0x000000fffffc7224 */ /* 0x108fe200000e0609 */
[C---:B------:R-:W-:Y:S01]  /*9d70*/  IADD3 R251, P0, R10.reuse, 0x80, RZ ;  /* 0x000000800afb7810 */ /* 0x040fe20007f1e0ff */
[----:B------:R1:W-:Y:S04]  /*9d80*/  STL [R1], R0 ;  /* 0x0000000001007387 */ /* 0x0003e80000100800 */
[----:B------:R-:W-:Y:S01]  /*9d90*/  IMAD.X R250, RZ, RZ, R9, P0 ;  /* 0x000000fffffa7224 */ /* 0x000fe200000e0609 */
[----:B------:R-:W-:-:S05]  /*9da0*/  IADD3 R249, P0, R10, 0xc0, RZ ;  /* 0x000000c00af97810 */ /* 0x000fca0007f1e0ff */
[----:B------:R-:W-:Y:S01]  /*9db0*/  IMAD.X R248, RZ, RZ, R9, P0 ;  /* 0x000000fffff87224 */ /* 0x000fe200000e0609 */
[----:B----4-:R-:W-:-:S04]  /*9dc0*/  IADD3 R247, P0, R6, 0x40, RZ ;  /* 0x0000004006f77810 */ /* 0x010fc80007f1e0ff */
[----:B-----5:R-:W-:Y:S02]  /*9dd0*/  IADD3.X R246, RZ, R5, RZ, P0, !PT ;  /* 0x00000005fff67210 */ /* 0x020fe400007fe4ff */
[----:B------:R-:W-:-:S05]  /*9de0*/  IADD3 R245, P0, R6, 0x80, RZ ;  /* 0x0000008006f57810 */ /* 0x000fca0007f1e0ff */
[----:B------:R-:W-:Y:S01]  /*9df0*/  IMAD.X R242, RZ, RZ, R5, P0 ;  /* 0x000000fffff27224 */ /* 0x000fe200000e0605 */
[----:B------:R-:W-:-:S04]  /*9e00*/  IADD3 R241, P0, R6, 0xc0, RZ ;  /* 0x000000c006f17810 */ /* 0x000fc80007f1e0ff */
[----:B-1----:R-:W-:Y:S02]  /*9e10*/  IADD3.X R240, RZ, R5, RZ, P0, !PT ;  /* 0x00000005fff07210 */ /* 0x002fe400007fe4ff */
.L_x_900:
[----:B------:R-:W2:Y:S01]  /*9e20*/  LDL.64 R14, [R1+0x30] ;  /* 0x00003000010e7983 */ /* 0x000ea20000100a00 */
[----:B------:R-:W-:Y:S01]  /*9e30*/  ISETP.GT.AND P1, PT, R232, R220, PT ;  /* 0x000000dce800720c */ /* 0x000fe20003f24270 */
[----:B------:R-:W-:Y:S04]  /*9e40*/  DEPBAR.LE SB0, 0x0 ;  /* 0x000080000000791a */ /* 0x000fe80000000000 */
[----:B------:R-:W3:Y:S01]  /*9e50*/  LDL R10, [R1] ;  /* 0x00000000010a7983 */ /* 0x000ee20000100800 */
[C---:B------:R-:W-:Y:S02]  /*9e60*/  IADD3 R219, R220.reuse, -0x1, RZ ;  /* 0xffffffffdcdb7810 */ /* 0x040fe40007ffe0ff */
[----:B------:R-:W-:Y:S02]  /*9e70*/  MOV R11, c[0x0][0x208] ;  /* 0x00008200000b7a02 */ /* 0x000fe40000000f00 */
[----:B------:R-:W-:Y:S01]  /*9e80*/  MOV R16, c[0x0][0x20c] ;  /* 0x0000830000107a02 */ /* 0x000fe20000000f00 */
[----:B------:R-:W4:Y:S01]  /*9e90*/  LDL.64 R12, [R1+0x8] ;  /* 0x00000800010c7983 */ /* 0x000f220000100a00 */
[----:B------:R-:W-:Y:S01]  /*9ea0*/  MOV R221, 0x5 ;  /* 0x0000000500dd7802 */ /* 0x000fe20000000f00 */
[----:B------:R-:W-:Y:S01]  /*9eb0*/  @!P1 IMAD.WIDE.U32 R4, R220, c[0x0][0x208], RZ ;  /* 0x00008200dc049a25 */ /* 0x000fe200078e00ff */
[----:B------:R-:W-:Y:S02]  /*9ec0*/  @!P1 SHF.R.S32.HI R0, RZ, 0x1f, R220 ;  /* 0x0000001fff009819 */ /* 0x000fe400000114dc */
[----:B------:R-:W-:Y:S01]  /*9ed0*/  MOV R159, c[0x0][0x1e0] ;  /* 0x00007800009f7a02 */ /* 0x000fe20000000f00 */
[----:B------:R-:W5:Y:S01]  /*9ee0*/  LDL.64 R224, [R1+0x28] ;  /* 0x0000280001e07983 */ /* 0x000f620000100a00 */
[----:B------:R-:W-:Y:S01]  /*9ef0*/  @!P1 SHF.L.U32 R2, R4, 0x6, RZ ;  /* 0x0000000604029819 */ /* 0x000fe200000006ff */
[----:B------:R-:W-:Y:S01]  /*9f00*/  @!P1 IMAD R0, R0, c[0x0][0x208], RZ ;  /* 0x0000820000009a24 */ /* 0x000fe200078e02ff */
[----:B------:R-:W-:Y:S02]  /*9f10*/  SHF.L.U64.HI R159, R159, R221, c[0x0][0x1e4] ;  /* 0x000079009f9f7619 */ /* 0x000fe400000102dd */
[----:B------:R-:W-:Y:S01]  /*9f20*/  MOV R236, c[0x0][0x1e0] ;  /* 0x0000780000ec7a02 */ /* 0x000fe20000000f00 */
[----:B------:R-:W5:Y:S01]  /*9f30*/  LDL.64 R222, [R1+0x20] ;  /* 0x0000200001de7983 */ /* 0x000f620000100a00 */
[----:B------:R-:W-:Y:S02]  /*9f40*/  @!P1 IMAD R0, R220, c[0x0][0x20c], R0 ;  /* 0x00008300dc009a24 */ /* 0x000fe400078e0200 */
[----:B------:R-:W-:Y:S03]  /*9f50*/  SHF.L.U32 R236, R236, 0x5, RZ ;  /* 0x00000005ecec7819 */ /* 0x000fe600000006ff */
[----:B------:R-:W-:Y:S01]  /*9f60*/  @!P1 IADD3 R0, R5, R0, RZ ;  /* 0x0000000005009210 */ /* 0x000fe20007ffe0ff */
[----:B------:R-:W-:Y:S03]  /*9f70*/  BAR.SYNC.DEFER_BLOCKING 0x0 ;  /* 0x0000000000007b1d */ /* 0x000fe60000010000 */
[----:B------:R-:W-:Y:S03]  /*9f80*/  @!P1 SHF.L.U64.HI R0, R4, 0x6, R0 ;  /* 0x0000000604009819 */ /* 0x000fe60000010200 */
[----:B------:R-:W-:Y:S06]  /*9f90*/  LDSM.16.M88.4 R32, [R199+0x10100] ;  /* 0x01010000c720783b */ /* 0x000fec0000000200 */
[----:B------:R-:W-:Y:S06]  /*9fa0*/  LDSM.16.M88.4 R24, [R192+0x9100] ;  /* 0x00910000c018783b */ /* 0x000fec0000000200 */
[----:B------:R-:W-:Y:S06]  /*9fb0*/  LDSM.16.M88.4 R168, [R192+0x9900] ;  /* 0x00990000c0a8783b */ /* 0x000fec0000000200 */
[----:B------:R-:W-:Y:S06]  /*9fc0*/  LDSM.16.M88.4 R172, [R200+0x10100] ;  /* 0x01010000c8ac783b */ /* 0x000fec0000000200 */
[----:B------:R-:W-:Y:S06]  /*9fd0*/  LDSM.16.M88.4 R176, [R203] ;  /* 0x00000000cbb0783b */ /* 0x000fec0000000200 */
[----:B------:R-:W-:Y:S06]  /*9fe0*/  LDSM.16.M88.4 R180, [R218] ;  /* 0x00000000dab4783b */ /* 0x000fec0000000200 */
[----:B------:R-:W-:Y:S06]  /*9ff0*/  LDSM.16.M88.4 R184, [R217] ;  /* 0x00000000d9b8783b */ /* 0x000fec0000000200 */
[----:B------:R-:W-:Y:S01]  /*a000*/  LDSM.16.M88.4 R188, [R216] ;  /* 0x00000000d8bc783b */ /* 0x000fe20000000200 */
[----:B--2---:R-:W-:Y:S04]  /*a010*/  @!P1 IADD3 R3, P0, R2, R14, RZ ;  /* 0x0000000e02039210 */ /* 0x004fe80007f1e0ff */
[----:B----4-:R-:W-:Y:S02]  /*a020*/  @!P1 IADD3.X R7, R0, R13, RZ, P0, !PT ;  /* 0x0000000d00079210 */ /* 0x010fe400007fe4ff */
[----:B---3--:R-:W-:Y:S04]  /*a030*/  @!P1 IADD3 R4, P0, R2, R10, RZ ;  /* 0x0000000a02049210 */ /* 0x008fe80007f1e0ff */
[----:B------:R-:W-:Y:S02]  /*a040*/  @!P1 IADD3.X R8, R0, R252, RZ, P0, !PT ;  /* 0x000000fc00089210 */ /* 0x000fe400007fe4ff */
[----:B------:R-:W-:Y:S04]  /*a050*/  @!P1 IADD3 R5, P0, R2, R251, RZ ;  /* 0x000000fb02059210 */ /* 0x000fe80007f1e0ff */
[----:B------:R-:W-:Y:S02]  /*a060*/  @!P1 IADD3.X R9, R0, R250, RZ, P0, !PT ;  /* 0x000000fa00099210 */ /* 0x000fe400007fe4ff */
[C---:B------:R-:W-:Y:S04]  /*a070*/  @!P1 LEA R6, P0, R3.reuse, c[0x0][0x1f8], 0x1 ;  /* 0x00007e0003069a11 */ /* 0x040fe800078008ff */
[----:B------:R-:W-:Y:S02]  /*a080*/  @!P1 LEA.HI.X R7, R3, c[0x0][0x1fc], R7, 0x1, P0 ;  /* 0x00007f0003079a11 */ /* 0x000fe400000f0c07 */
[C---:B------:R-:W-:Y:S04]  /*a090*/  @!P1 LEA R28, P0, R4.reuse, c[0x0][0x1f8], 0x1 ;  /* 0x00007e00041c9a11 */ /* 0x040fe800078008ff */
[----:B------:R-:W-:Y:S02]  /*a0a0*/  @!P1 LEA.HI.X R29, R4, c[0x0][0x1fc], R8, 0x1, P0 ;  /* 0x00007f00041d9a11 */ /* 0x000fe400000f0c08 */
[C---:B------:R-:W-:Y:S04]  /*a0b0*/  @!P1 LEA R22, P0, R5.reuse, c[0x0][0x1f8], 0x1 ;  /* 0x00007e0005169a11 */ /* 0x040fe800078008ff */
[----:B------:R-:W-:Y:S02]  /*a0c0*/  @!P1 LEA.HI.X R23, R5, c[0x0][0x1fc], R9, 0x1, P0 ;  /* 0x00007f0005179a11 */ /* 0x000fe400000f0c09 */
[----:B------:R-:W-:Y:S04]  /*a0d0*/  @!P1 IADD3 R3, P0, R2, R249, RZ ;  /* 0x000000f902039210 */ /* 0x000fe80007f1e0ff */
[----:B------:R-:W-:Y:S02]  /*a0e0*/  @!P1 IADD3.X R4, R0, R248, RZ, P0, !PT ;  /* 0x000000f800049210 */ /* 0x000fe400007fe4ff */
[C---:B------:R-:W-:Y:S04]  /*a0f0*/  @!P1 LEA R20, P0, R3.reuse, c[0x0][0x1f8], 0x1 ;  /* 0x00007e0003149a11 */ /* 0x040fe800078008ff */
[----:B------:R-:W-:Y:S02]  /*a100*/  @!P1 LEA.HI.X R21, R3, c[0x0][0x1fc], R4, 0x1, P0 ;  /* 0x00007f0003159a11 */ /* 0x000fe400000f0c04 */
[----:B------:R-:W-:Y:S11]  /*a110*/  ISETP.GT.AND P0, PT, R220, R232, PT ;  /* 0x000000e8dc00720c */ /* 0x000ff60003f04270 */
[----:B------:R-:W-:Y:S02]  /*a120*/  @!UPT UIADD3 URZ, URZ, URZ, URZ ;  /* 0x0000003f3f3ff290 */ /* 0x000fe4000fffe03f */
[----:B------:R-:W-:Y:S01]  /*a130*/  @P0 SHF.R.S32.HI R3, RZ, 0x1f, R219 ;  /* 0x0000001fff030819 */ /* 0x000fe200000114db */
[----:B------:R-:W-:Y:S04]  /*a140*/  @P0 IMAD.WIDE.U32 R4, R219, c[0x0][0x1e0], RZ ;  /* 0x00007800db040a25 */ /* 0x000fe800078e00ff */
[----:B------:R-:W-:Y:S01]  /*a150*/  @P0 IMAD R3, R3, c[0x0][0x1e0], RZ ;  /* 0x0000780003030a24 */ /* 0x000fe200078e02ff */
[C---:B------:R-:W-:Y:S03]  /*a160*/  @P0 SHF.L.U32 R156, R4.reuse, 0x6, RZ ;  /* 0x00000006049c0819 */ /* 0x040fe600000006ff */
[----:B------:R-:W-:Y:S05]  /*a170*/  @P0 IMAD R3, R219, c[0x0][0x1e4], R3 ;  /* 0x00007900db030a24 */ /* 0x000fea00078e0203 */
[----:B------:R-:W-:Y:S04]  /*a180*/  @P0 IADD3 R3, R5, R3, RZ ;  /* 0x0000000305030210 */ /* 0x000fe80007ffe0ff */
[----:B------:R-:W-:Y:S02]  /*a190*/  @P0 SHF.L.U64.HI R3, R4, 0x6, R3 ;  /* 0x0000000604030819 */ /* 0x000fe40000010203 */
[----:B-----5:R-:W-:Y:S04]  /*a1a0*/  @P0 IADD3 R4, P2, R156, R224, RZ ;  /* 0x000000e09c040210 */ /* 0x020fe80007f5e0ff */
[----:B------:R-:W-:Y:S02]  /*a1b0*/  @P0 IADD3.X R5, R3, R223, RZ, P2, !PT ;  /* 0x000000df03050210 */ /* 0x000fe400017fe4ff */
[C---:B------:R-:W-:Y:S04]  /*a1c0*/  @P0 LEA R234, P2, R4.reuse, c[0x0][0x1c8], 0x1 ;  /* 0x0000720004ea0a11 */ /* 0x040fe800078408ff */
[----:B------:R-:W-:Y:S02]  /*a1d0*/  @P0 LEA.HI.X R235, R4, c[0x0][0x1cc], R5, 0x1, P2 ;  /* 0x0000730004eb0a11 */ /* 0x000fe400010f0c05 */
[C---:B------:R-:W-:Y:S04]  /*a1e0*/  @!P1 LEA R2, P2, R11.reuse, R2, 0x5 ;  /* 0x000000020b029211 */ /* 0x040fe800078428ff */
[----:B------:R-:W-:Y:S02]  /*a1f0*/  @!P1 LEA.HI.X R0, R11, R0, R16, 0x5, P2 ;  /* 0x000000000b009211 */ /* 0x000fe400010f2c10 */
[----:B------:R-:W-:Y:S01]  /*a200*/  @!P1 IADD3 R4, P2, R2, R14, RZ ;  /* 0x0000000e02049210 */ /* 0x000fe20007f5e0ff */
[----:B------:R-:W-:Y:S03]  /*a210*/  LDSM.16.M88.4 R16, [R192+0x8900] ;  /* 0x00890000c010783b */ /* 0x000fe60000000200 */
[----:B------:R-:W-:Y:S02]  /*a220*/  @!P1 IADD3.X R5, R0, R13, RZ, P2, !PT ;  /* 0x0000000d00059210 */ /* 0x000fe400017fe4ff */
[C---:B------:R-:W-:Y:S04]  /*a230*/  @!P1 LEA R14, P2, R4.reuse, c[0x0][0x1f8], 0x1 ;  /* 0x00007e00040e9a11 */ /* 0x040fe800078408ff */
[----:B------:R-:W-:Y:S02]  /*a240*/  @!P1 LEA.HI.X R15, R4, c[0x0][0x1fc], R5, 0x1, P2 ;  /* 0x00007f00040f9a11 */ /* 0x000fe400010f0c05 */
[----:B------:R-:W-:Y:S02]  /*a250*/  @!P1 IADD3 R4, P2, R2, R10, RZ ;  /* 0x0000000a02049210 */ /* 0x000fe40007f5e0ff */
[----:B------:R-:W1:Y:S02]  /*a260*/  LDSM.16.M88.4 R8, [R192+0x8100] ;  /* 0x00810000c008783b */ /* 0x000e640000000200 */
[----:B------:R-:W-:Y:S02]  /*a270*/  @!P1 IADD3.X R5, R0, R252, RZ, P2, !PT ;  /* 0x000000fc00059210 */ /* 0x000fe400017fe4ff */
[C---:B------:R-:W-:Y:S02]  /*a280*/  @!P1 LEA R12, P2, R4.reuse, c[0x0][0x1f8], 0x1 ;  /* 0x00007e00040c9a11 */ /* 0x040fe400078408ff */
[----:B------:R-:W-:Y:S01]  /*a290*/  @!PT LDS RZ, [RZ] ;  /* 0x00000000fffff984 */ /* 0x000fe20000000800 */
[----:B------:R-:W-:Y:S01]  /*a2a0*/  @!PT LDS RZ, [RZ] ;  /* 0x00000000fffff984 */ /* 0x000fe20000000800 */
[----:B------:R-:W-:Y:S01]  /*a2b0*/  @!PT LDS RZ, [RZ] ;  /* 0x00000000fffff984 */ /* 0x000fe20000000800 */
[----:B------:R2:W-:Y:S02]  /*a2c0*/  @!P1 LDGSTS.E.BYPASS.LTC128B.128 [R233+0x100], [R6.64], !P3 ;  /* 0x0010000006e99fae */ /* 0x0005e4000d901d48 */
[----:B------:R-:W-:Y:S02]  /*a2d0*/  @!P1 LEA.HI.X R13, R4, c[0x0][0x1fc], R5, 0x1, P2 ;  /* 0x00007f00040d9a11 */ /* 0x000fe400010f0c05 */
[----:B------:R-:W-:Y:S02]  /*a2e0*/  @!P1 IADD3 R4, P2, R2, R251, RZ ;  /* 0x000000fb02049210 */ /* 0x000fe40007f5e0ff */
[----:B------:R3:W-:Y:S02]  /*a2f0*/  @!P1 LDGSTS.E.BYPASS.LTC128B.128 [R233+0x2100], [R28.64], !P6 ;  /* 0x021000001ce99fae */ /* 0x0007e4000f101d48 */
[----:B------:R-:W-:Y:S04]  /*a300*/  @!P1 IADD3.X R5, R0, R250, RZ, P2, !PT ;  /* 0x000000fa00059210 */ /* 0x000fe800017fe4ff */
[----:B------:R4:W-:Y:S06]  /*a310*/  @!P1 LDGSTS.E.BYPASS.LTC128B.128 [R233+0x4100], [R22.64], !P5 ;  /* 0x0410000016e99fae */ /* 0x0009ec000e901d48 */
[----:B------:R4:W-:Y:S06]  /*a320*/  @!P1 LDGSTS.E.BYPASS.LTC128B.128 [R233+0x6100], [R20.64], !P4 ;  /* 0x0610000014e99fae */ /* 0x0009ec000e101d48 */
[----:B------:R5:W-:Y:S01]  /*a330*/  @!P1 LDGSTS.E.BYPASS.LTC128B.128 [R233+0x1100], [R14.64], !P3 ;  /* 0x011000000ee99fae */ /* 0x000be2000d901d48 */
[C---:B--2---:R-:W-:Y:S05]  /*a340*/  @!P1 LEA R6, P2, R4.reuse, c[0x0][0x1f8], 0x1 ;  /* 0x00007e0004069a11 */ /* 0x044fea00078408ff */
[----:B------:R5:W-:Y:S01]  /*a350*/  @!P1 LDGSTS.E.BYPASS.LTC128B.128 [R233+0x3100], [R12.64], !P6 ;  /* 0x031000000ce99fae */ /* 0x000be2000f101d48 */
[----:B------:R-:W-:Y:S02]  /*a360*/  @!P1 LEA.HI.X R7, R4, c[0x0][0x1fc], R5, 0x1, P2 ;  /* 0x00007f0004079a11 */ /* 0x000fe400010f0c05 */
[----:B------:R-:W-:Y:S03]  /*a370*/  @!P1 IADD3 R2, P2, R2, R249, RZ ;  /* 0x000000f902029210 */ /* 0x000fe60007f5e0ff */
[----:B------:R1:W-:Y:S01]  /*a380*/  @!P1 LDGSTS.E.BYPASS.LTC128B.128 [R233+0x5100], [R6.64], !P5 ;  /* 0x0510000006e99fae */ /* 0x0003e2000e901d48 */
[----:B------:R-:W-:Y:S02]  /*a390*/  @!P1 IADD3.X R0, R0, R248, RZ, P2, !PT ;  /* 0x000000f800009210 */ /* 0x000fe400017fe4ff */
[C---:B------:R-:W-:Y:S04]  /*a3a0*/  @!P1 LEA R4, P2, R2.reuse, c[0x0][0x1f8], 0x1 ;  /* 0x00007e0002049a11 */ /* 0x040fe800078408ff */
[----:B------:R-:W-:Y:S05]  /*a3b0*/  @!P1 LEA.HI.X R5, R2, c[0x0][0x1fc], R0, 0x1, P2 ;  /* 0x00007f0002059a11 */ /* 0x000fea00010f0c00 */
[----:B------:R1:W-:Y:S01]  /*a3c0*/  @!P1 LDGSTS.E.BYPASS.LTC128B.128 [R233+0x7100], [R4.64], !P4 ;  /* 0x0710000004e99fae */ /* 0x0003e2000e101d48 */
[----:B------:R-:W-:Y:S04]  /*a3d0*/  @P0 IADD3 R0, P1, R156, R247, RZ ;  /* 0x000000f79c000210 */ /* 0x000fe80007f3e0ff */
[C---:B------:R-:W-:Y:S01]  /*a3e0*/  @P0 IADD3.X R2, R3.reuse, R246, RZ, P1, !PT ;  /* 0x000000f603020210 */ /* 0x040fe20000ffe4ff */
[----:B------:R-:W0:Y:S01]  /*a3f0*/  LDGDEPBAR ;  /* 0x00000000000079af */ /* 0x000e220000000000 */
[C---:B------:R-:W-:Y:S04]  /*a400*/  @P0 LEA R230, P1, R0.reuse, c[0x0][0x1c8], 0x1 ;  /* 0x0000720000e60a11 */ /* 0x040fe800078208ff */
[----:B------:R-:W-:Y:S02]  /*a410*/  @P0 LEA.HI.X R231, R0, c[0x0][0x1cc], R2, 0x1, P1 ;  /* 0x0000730000e70a11 */ /* 0x000fe400008f0c02 */
[----:B------:R-:W-:Y:S04]  /*a420*/  @P0 IADD3 R0, P1, R156, R245, RZ ;  /* 0x000000f59c000210 */ /* 0x000fe80007f3e0ff */
[C---:B------:R-:W-:Y:S02]  /*a430*/  @P0 IADD3.X R2, R3.reuse, R242, RZ, P1, !PT ;  /* 0x000000f203020210 */ /* 0x040fe40000ffe4ff */
[C---:B------:R-:W-:Y:S04]  /*a440*/  @P0 LEA R228, P1, R0.reuse, c[0x0][0x1c8], 0x1 ;  /* 0x0000720000e40a11 */ /* 0x040fe800078208ff */
[----:B------:R-:W-:Y:S02]  /*a450*/  @P0 LEA.HI.X R229, R0, c[0x0][0x1cc], R2, 0x1, P1 ;  /* 0x0000730000e50a11 */ /* 0x000fe400008f0c02 */
[----:B------:R-:W-:Y:S01]  /*a460*/  @P0 IADD3 R0, P1, R156, R241, RZ ;  /* 0x000000f19c000210 */ /* 0x000fe20007f3e0ff */
[C---:B-1----:R-:W-:Y:S03]  /*a470*/  HMMA.16816.F32.BF16 R4, R32.reuse, R8, RZ ;  /* 0x000000082004723c */ /* 0x042fe600000418ff */
[----:B------:R-:W-:Y:S02]  /*a480*/  @P0 IADD3.X R2, R3, R240, RZ, P1, !PT ;  /* 0x000000f003020210 */ /* 0x000fe40000ffe4ff */
[C---:B------:R-:W-:Y:S03]  /*a490*/  @P0 LEA R226, P1, R0.reuse, c[0x0][0x1c8], 0x1 ;  /* 0x0000720000e20a11 */ /* 0x040fe600078208ff */
[C---:B------:R-:W-:Y:S01]  /*a4a0*/  HMMA.16816.F32.BF16 R8, R32.reuse, R10, RZ ;  /* 0x0000000a2008723c */ /* 0x040fe200000418ff */
[----:B------:R-:W-:Y:S03]  /*a4b0*/  @P0 LEA.HI.X R227, R0, c[0x0][0x1cc], R2, 0x1, P1 ;  /* 0x0000730000e30a11 */ /* 0x000fe600008f0c02 */
[----:B------:R-:W-:Y:S04]  /*a4c0*/  @P0 IADD3 R0, P1, R236, R156, RZ ;  /* 0x0000009cec000210 */ /* 0x000fe80007f3e0ff */
[C---:B-----5:R-:W-:Y:S01]  /*a4d0*/  HMMA.16816.F32.BF16 R12, R32.reuse, R16, RZ ;  /* 0x00000010200c723c */ /* 0x060fe200000418ff */
[----:B------:R-:W-:Y:S03]  /*a4e0*/  @P0 IADD3.X R3, R159, R3, RZ, P1, !PT ;  /* 0x000000039f030210 */ /* 0x000fe60000ffe4ff */
[----:B------:R-:W-:Y:S04]  /*a4f0*/  @P0 IADD3 R2, P1, R0, R224, RZ ;  /* 0x000000e000020210 */ /* 0x000fe80007f3e0ff */
[C---:B------:R-:W-:Y:S01]  /*a500*/  HMMA.16816.F32.BF16 R16, R32.reuse, R18, RZ ;  /* 0x000000122010723c */ /* 0x040fe200000418ff */
[C---:B------:R-:W-:Y:S03]  /*a510*/  @P0 IADD3.X R156, R3.reuse, R223, RZ, P1, !PT ;  /* 0x000000df039c0210 */ /* 0x040fe60000ffe4ff */
[C---:B------:R-:W-:Y:S04]  /*a520*/  @P0 LEA R224, P1, R2.reuse, c[0x0][0x1c8], 0x1 ;  /* 0x0000720002e00a11 */ /* 0x040fe800078208ff */
[C---:B----4-:R-:W-:Y:S01]  /*a530*/  HMMA.16816.F32.BF16 R20, R32.reuse, R24, RZ ;  /* 0x000000182014723c */ /* 0x050fe200000418ff */
[----:B------:R-:W-:Y:S03]  /*a540*/  @P0 LEA.HI.X R225, R2, c[0x0][0x1cc], R156, 0x1, P1 ;  /* 0x0000730002e10a11 */ /* 0x000fe600008f0c9c */
[----:B------:R-:W-:Y:S04]  /*a550*/  @P0 IADD3 R2, P1, R0, R247, RZ ;  /* 0x000000f700020210 */ /* 0x000fe80007f3e0ff */
[C---:B------:R-:W-:Y:S01]  /*a560*/  HMMA.16816.F32.BF16 R24, R32.reuse, R26, RZ ;  /* 0x0000001a2018723c */ /* 0x040fe200000418ff */
[C---:B------:R-:W-:Y:S03]  /*a570*/  @P0 IADD3.X R156, R3.reuse, R246, RZ, P1, !PT ;  /* 0x000000f6039c0210 */ /* 0x040fe60000ffe4ff */
[C---:B------:R-:W-:Y:S04]  /*a580*/  @P0 LEA R222, P1, R2.reuse, c[0x0][0x1c8], 0x1 ;  /* 0x0000720002de0a11 */ /* 0x040fe800078208ff */
[C---:B---3--:R-:W-:Y:S01]  /*a590*/  HMMA.16816.F32.BF16 R28, R32.reuse, R168, RZ ;  /* 0x000000a8201c723c */ /* 0x048fe200000418ff */
[----:B------:R-:W-:Y:S03]  /*a5a0*/  @P0 LEA.HI.X R223, R2, c[0x0][0x1cc], R156, 0x1, P1 ;  /* 0x0000730002df0a11 */ /* 0x000fe600008f0c9c */
[----:B------:R-:W-:Y:S04]  /*a5b0*/  @P0 IADD3 R2, P1, R0, R245, RZ ;  /* 0x000000f500020210 */ /* 0x000fe80007f3e0ff */
[----:B------:R-:W-:Y:S01]  /*a5c0*/  HMMA.16816.F32.BF16 R32, R32, R170, RZ ;  /* 0x000000aa2020723c */ /* 0x000fe200000418ff */
[----:B------:R-:W-:Y:S03]  /*a5d0*/  LDSM.16.M88.4 R168, [R202+0x10100] ;  /* 0x01010000caa8783b */ /* 0x000fe60000000200 */
[C---:B------:R-:W-:Y:S04]  /*a5e0*/  @P0 IADD3.X R156, R3.reuse, R242, RZ, P1, !PT ;  /* 0x000000f2039c0210 */ /* 0x040fe80000ffe4ff */
[C---:B------:R-:W-:Y:S08]  /*a5f0*/  HMMA.16816.F32.BF16 R4, R172.reuse, R176, R4 ;  /* 0x000000b0ac04723c */ /* 0x040ff00000041804 */
[C---:B------:R-:W-:Y:S01]  /*a600*/  HMMA.16816.F32.BF16 R8, R172.reuse, R178, R8 ;  /* 0x000000b2ac08723c */ /* 0x040fe20000041808 */
[----:B------:R-:W-:Y:S07]  /*a610*/  LDSM.16.M88.4 R176, [R198+0x8900] ;  /* 0x00890000c6b0783b */ /* 0x000fee0000000200 */
[C---:B------:R-:W-:Y:S08]  /*a620*/  HMMA.16816.F32.BF16 R12, R172.reuse, R180, R12 ;  /* 0x000000b4ac0c723c */ /* 0x040ff0000004180c */
[C---:B------:R-:W-:Y:S08]  /*a630*/  HMMA.16816.F32.BF16 R16, R172.reuse, R182, R16 ;  /* 0x000000b6ac10723c */ /* 0x040ff00000041810 */
[C---:B------:R-:W-:Y:S07]  /*a640*/  HMMA.16816.F32.BF16 R20, R172.reuse, R184, R20 ;  /* 0x000000b8ac14723c */ /* 0x040fee0000041814 */
[C---:B------:R-:W-:Y:S01]  /*a650*/  @P0 LEA R184, P1, R2.reuse, c[0x0][0x1c8], 0x1 ;  /* 0x0000720002b80a11 */ /* 0x040fe200078208ff */
[C---:B------:R-:W-:Y:S04]  /*a660*/  HMMA.16816.F32.BF16 R24, R172.reuse, R186, R24 ;  /* 0x000000baac18723c */ /* 0x040fe80000041818 */
[----:B------:R-:W-:Y:S02]  /*a670*/  @P0 LEA.HI.X R185, R2, c[0x0][0x1cc], R156, 0x1, P1 ;  /* 0x0000730002b90a11 */ /* 0x000fe400008f0c9c */
[----:B------:R-:W-:Y:S02]  /*a680*/  @P0 IADD3 R0, P1, R0, R241, RZ ;  /* 0x000000f100000210 */ /* 0x000fe40007f3e0ff */
[C---:B------:R-:W-:Y:S04]  /*a690*/  HMMA.16816.F32.BF16 R28, R172.reuse, R188, R28 ;  /* 0x000000bcac1c723c */ /* 0x040fe8000004181c */
[----:B------:R-:W-:Y:S02]  /*a6a0*/  @P0 IADD3.X R3, R3, R240, RZ, P1, !PT ;  /* 0x000000f003030210 */ /* 0x000fe40000ffe4ff */
[C---:B------:R-:W-:Y:S02]  /*a6b0*/  @P0 LEA R182, P1, R0.reuse, c[0x0][0x1c8], 0x1 ;  /* 0x0000720000b60a11 */ /* 0x040fe400078208ff */
[----:B------:R-:W-:Y:S01]  /*a6c0*/  HMMA.16816.F32.BF16 R32, R172, R190, R32 ;  /* 0x000000beac20723c */ /* 0x000fe20000041820 */
[----:B------:R-:W1:Y:S03]  /*a6d0*/  LDSM.16.M88.4 R172, [R198+0x8100] ;  /* 0x00810000c6ac783b */ /* 0x000e660000000200 */
[----:B------:R-:W-:Y:S04]  /*a6e0*/  @P0 LEA.HI.X R183, R0, c[0x0][0x1cc], R3, 0x1, P1 ;  /* 0x0000730000b70a11 */ /* 0x000fe800008f0c03 */
[C---:B-1----:R-:W-:Y:S08]  /*a6f0*/  HMMA.16816.F32.BF16 R4, R168.reuse, R172, R4 ;  /* 0x000000aca804723c */ /* 0x042ff00000041804 */
[C---:B------:R-:W-:Y:S01]  /*a700*/  HMMA.16816.F32.BF16 R8, R168.reuse, R174, R8 ;  /* 0x000000aea808723c */ /* 0x040fe20000041808 */
[----:B------:R-:W1:Y:S07]  /*a710*/  LDSM.16.M88.4 R172, [R198+0x9100] ;  /* 0x00910000c6ac783b */ /* 0x000e6e0000000200 */
[C---:B------:R-:W-:Y:S08]  /*a720*/  HMMA.16816.F32.BF16 R12, R168.reuse, R176, R12 ;  /* 0x000000b0a80c723c */ /* 0x040ff0000004180c */
[C---:B------:R-:W-:Y:S01]  /*a730*/  HMMA.16816.F32.BF16 R16, R168.reuse, R178, R16 ;  /* 0x000000b2a810723c */ /* 0x040fe20000041810 */
[----:B------:R-:W2:Y:S07]  /*a740*/  LDSM.16.M88.4 R176, [R198+0x9900] ;  /* 0x00990000c6b0783b */ /* 0x000eae0000000200 */
[C---:B-1----:R-:W-:Y:S08]  /*a750*/  HMMA.16816.F32.BF16 R20, R168.reuse, R172, R20 ;  /* 0x000000aca814723c */ /* 0x042ff00000041814 */
[C---:B------:R-:W-:Y:S01]  /*a760*/  HMMA.16816.F32.BF16 R24, R168.reuse, R174, R24 ;  /* 0x000000aea818723c */ /* 0x040fe20000041818 */
[----:B------:R-:W-:Y:S07]  /*a770*/  LDSM.16.M88.4 R172, [R197] ;  /* 0x00000000c5ac783b */ /* 0x000fee0000000200 */
[C---:B--2---:R-:W-:Y:S08]  /*a780*/  HMMA.16816.F32.BF16 R28, R168.reuse, R176, R28 ;  /* 0x000000b0a81c723c */ /* 0x044ff0000004181c */
[----:B------:R-:W-:Y:S01]  /*a790*/  HMMA.16816.F32.BF16 R32, R168, R178, R32 ;  /* 0x000000b2a820723c */ /* 0x000fe20000041820 */
[----:B------:R-:W1:Y:S06]  /*a7a0*/  LDSM.16.M88.4 R168, [R201+0x10100] ;  /* 0x01010000c9a8783b */ /* 0x000e6c0000000200 */
[----:B------:R-:W2:Y:S01]  /*a7b0*/  LDSM.16.M88.4 R176, [R197+0x800] ;  /* 0x00080000c5b0783b */ /* 0x000ea20000000200 */
[C---:B-1----:R-:W-:Y:S08]  /*a7c0*/  HMMA.16816.F32.BF16 R4, R168.reuse, R172, R4 ;  /* 0x000000aca804723c */ /* 0x042ff00000041804 */
[C---:B------:R-:W-:Y:S01]  /*a7d0*/  HMMA.16816.F32.BF16 R8, R168.reuse, R174, R8 ;  /* 0x000000aea808723c */ /* 0x040fe20000041808 */
[----:B------:R-:W1:Y:S07]  /*a7e0*/  LDSM.16.M88.4 R172, [R197+0x1000] ;  /* 0x00100000c5ac783b */ /* 0x000e6e0000000200 */
[C---:B--2---:R-:W-:Y:S08]  /*a7f0*/  HMMA.16816.F32.BF16 R12, R168.reuse, R176, R12 ;  /* 0x000000b0a80c723c */ /* 0x044ff0000004180c */
[C---:B------:R-:W-:Y:S01]  /*a800*/  HMMA.16816.F32.BF16 R16, R168.reuse, R178, R16 ;  /* 0x000000b2a810723c */ /* 0x040fe20000041810 */
[----:B------:R-:W2:Y:S07]  /*a810*/  LDSM.16.M88.4 R176, [R197+0x1800] ;  /* 0x00180000c5b0783b */ /* 0x000eae0000000200 */
[C---:B-1----:R-:W-:Y:S08]  /*a820*/  HMMA.16816.F32.BF16 R20, R168.reuse, R172, R20 ;  /* 0x000000aca814723c */ /* 0x042ff00000041814 */
[C---:B------:R-:W-:Y:S01]  /*a830*/  HMMA.16816.F32.BF16 R24, R168.reuse, R174, R24 ;  /* 0x000000aea818723c */ /* 0x040fe20000041818 */
[----:B------:R-:W-:Y:S07]  /*a840*/  LDSM.16.M88.4 R172, [R192+0xa100] ;  /* 0x00a10000c0ac783b */ /* 0x000fee0000000200 */
        /* <DEDUP_REMOVED lines=16> */
[----:B------:R-:W2:Y:S01]  /*a950*/  LDSM.16.M88.4 R176, [R214] ;  /* 0x00000000d6b0783b */ /* 0x000ea20000000200 */
[C---:B-1----:R-:W-:Y:S08]  /*a960*/  HMMA.16816.F32.BF16 R4, R168.reuse, R172, R4 ;  /* 0x000000aca804723c */ /* 0x042ff00000041804 */
[C---:B------:R-:W-:Y:S01]  /*a970*/  HMMA.16816.F32.BF16 R8, R168.reuse, R174, R8 ;  /* 0x000000aea808723c */ /* 0x040fe20000041808 */
[----:B------:R-:W1:Y:S07]  /*a980*/  LDSM.16.M88.4 R172, [R213] ;  /* 0x00000000d5ac783b */ /* 0x000e6e0000000200 */
[C---:B--2---:R-:W-:Y:S08]  /*a990*/  HMMA.16816.F32.BF16 R12, R168.reuse, R176, R12 ;  /* 0x000000b0a80c723c */ /* 0x044ff0000004180c */
[C---:B------:R-:W-:Y:S01]  /*a9a0*/  HMMA.16816.F32.BF16 R16, R168.reuse, R178, R16 ;  /* 0x000000b2a810723c */ /* 0x040fe20000041810 */
[----:B------:R-:W2:Y:S07]  /*a9b0*/  LDSM.16.M88.4 R176, [R212] ;  /* 0x00000000d4b0783b */ /* 0x000eae0000000200 */
        /* <DEDUP_REMOVED lines=129> */
[----:B------:R-:W2:Y:S01]  /*b1d0*/  LDSM.16.M88.4 R176, [R197+0x7800] ;  /* 0x00780000c5b0783b */ /* 0x000ea20000000200 */
[----:B------:R-:W-:Y:S04]  /*b1e0*/  DEPBAR.LE SB0, 0x0 ;  /* 0x000080000000791a */ /* 0x000fe80000000000 */
[----:B------:R-:W-:Y:S01]  /*b1f0*/  FMNMX.FTZ R0, R4, R157, !PT ;  /* 0x0000009d04007209 */ /* 0x000fe20007810000 */
[----:B------:R-:W-:Y:S01]  /*b200*/  BAR.SYNC.DEFER_BLOCKING 0x0 ;  /* 0x0000000000007b1d */ /* 0x000fe20000010000 */
[----:B------:R-:W-:Y:S04]  /*b210*/  FMNMX.FTZ R2, R6, R158, !PT ;  /* 0x0000009e06027209 */ /* 0x000fe80007810000 */
[----:B------:R-:W-:Y:S02]  /*b220*/  FMNMX.FTZ R0, R5, R0, !PT ;  /* 0x0000000005007209 */ /* 0x000fe40007810000 */
[----:B------:R-:W-:Y:S02]  /*b230*/  FMNMX.FTZ R2, R7, R2, !PT ;  /* 0x0000000207027209 */ /* 0x000fe40007810000 */
[----:B------:R-:W-:Y:S02]  /*b240*/  FMNMX.FTZ R0, R8, R0, !PT ;  /* 0x0000000008007209 */ /* 0x000fe40007810000 */
[----:B------:R-:W-:Y:S02]  /*b250*/  FMNMX.FTZ R2, R10, R2, !PT ;  /* 0x000000020a027209 */ /* 0x000fe40007810000 */
[----:B------:R-:W-:Y:S02]  /*b260*/  FMNMX.FTZ R0, R9, R0, !PT ;  /* 0x0000000009007209 */ /* 0x000fe40007810000 */
[----:B------:R-:W-:Y:S02]  /*b270*/  FMNMX.FTZ R2, R11, R2, !PT ;  /* 0x000000020b027209 */ /* 0x000fe40007810000 */
[----:B------:R-:W-:Y:S01]  /*b280*/  FMNMX.FTZ R0, R12, R0, !PT ;  /* 0x000000000c007209 */ /* 0x000fe20007810000 */
[C---:B-1----:R-:W-:Y:S05]  /*b290*/  HMMA.16816.F32.BF16 R20, R168.reuse, R172, R20 ;  /* 0x000000aca814723c */ /* 0x042fea0000041814 */
[----:B------:R-:W-:Y:S01]  /*b2a0*/  FMNMX.FTZ R0, R13, R0, !PT ;  /* 0x000000000d007209 */ /* 0x000fe20007810000 */
[----:B------:R-:W-:Y:S01]  /*b2b0*/  @!PT LDS RZ, [RZ] ;  /* 0x00000000fffff984 */ /* 0x000fe20000000800 */
[----:B------:R-:W-:Y:S01]  /*b2c0*/  @!PT LDS RZ, [RZ] ;  /* 0x00000000fffff984 */ /* 0x000fe20000000800 */
[----:B------:R-:W-:Y:S01]  /*b2d0*/  @!PT LDS RZ, [RZ] ;  /* 0x00000000fffff984 */ /* 0x000fe20000000800 */
[----:B------:R1:W-:Y:S01]  /*b2e0*/  @P0 LDGSTS.E.BYPASS.LTC128B.128 [R233+0x8100], [R234.64], !P3 ;  /* 0x08100000eae90fae */ /* 0x0003e2000d901d48 */
[----:B------:R-:W-:Y:S01]  /*b2f0*/  FMNMX.FTZ R2, R14, R2, !PT ;  /* 0x000000020e027209 */ /* 0x000fe20007810000 */
[C---:B------:R-:W-:Y:S04]  /*b300*/  HMMA.16816.F32.BF16 R24, R168.reuse, R174, R24 ;  /* 0x000000aea818723c */ /* 0x040fe80000041818 */
[----:B------:R3:W-:Y:S01]  /*b310*/  @P0 LDGSTS.E.BYPASS.LTC128B.128 [R233+0xa100], [R230.64], !P6 ;  /* 0x0a100000e6e90fae */ /* 0x0007e2000f101d48 */
[----:B------:R-:W-:Y:S02]  /*b320*/  FMNMX.FTZ R0, R16, R0, !PT ;  /* 0x0000000010007209 */ /* 0x000fe40007810000 */
[----:B------:R-:W-:Y:S01]  /*b330*/  FMNMX.FTZ R2, R15, R2, !PT ;  /* 0x000000020f027209 */ /* 0x000fe20007810000 */
[C---:B--2---:R-:W-:Y:S02]  /*b340*/  HMMA.16816.F32.BF16 R28, R168.reuse, R176, R28 ;  /* 0x000000b0a81c723c */ /* 0x044fe4000004181c */
[----:B------:R3:W-:Y:S02]  /*b350*/  @P0 LDGSTS.E.BYPASS.LTC128B.128 [R233+0xc100], [R228.64], !P5 ;  /* 0x0c100000e4e90fae */ /* 0x0007e4000e901d48 */
[----:B------:R-:W-:Y:S02]  /*b360*/  FMNMX.FTZ R0, R17, R0, !PT ;  /* 0x0000000011007209 */ /* 0x000fe40007810000 */
[----:B------:R-:W-:Y:S02]  /*b370*/  FMNMX.FTZ R2, R18, R2, !PT ;  /* 0x0000000212027209 */ /* 0x000fe40007810000 */
[----:B------:R-:W-:Y:S01]  /*b380*/  HMMA.16816.F32.BF16 R32, R168, R178, R32 ;  /* 0x000000b2a820723c */ /* 0x000fe20000041820 */
[----:B------:R3:W-:Y:S03]  /*b390*/  @P0 LDGSTS.E.BYPASS.LTC128B.128 [R233+0xe100], [R226.64], !P4 ;  /* 0x0e100000e2e90fae */ /* 0x0007e6000e101d48 */
[----:B------:R-:W-:Y:S02]  /*b3a0*/  FMNMX.FTZ R0, R20, R0, !PT ;  /* 0x0000000014007209 */ /* 0x000fe40007810000 */
[----:B------:R-:W-:Y:S01]  /*b3b0*/  FMNMX.FTZ R2, R19, R2, !PT ;  /* 0x0000000213027209 */ /* 0x000fe20007810000 */
[----:B------:R3:W-:Y:S01]  /*b3c0*/  @P0 LDGSTS.E.BYPASS.LTC128B.128 [R233+0x9100], [R224.64], !P3 ;  /* 0x09100000e0e90fae */ /* 0x0007e2000d901d48 */
[----:B------:R-:W-:Y:S04]  /*b3d0*/  FMNMX.FTZ R0, R21, R0, !PT ;  /* 0x0000000015007209 */ /* 0x000fe80007810000 */
[----:B------:R-:W-:Y:S01]  /*b3e0*/  FMNMX.FTZ R0, R24, R0, !PT ;  /* 0x0000000018007209 */ /* 0x000fe20007810000 */
[----:B------:R3:W-:Y:S01]  /*b3f0*/  @P0 LDGSTS.E.BYPASS.LTC128B.128 [R233+0xb100], [R222.64], !P6 ;  /* 0x0b100000dee90fae */ /* 0x0007e2000f101d48 */
[----:B------:R-:W-:Y:S02]  /*b400*/  FMNMX.FTZ R2, R22, R2, !PT ;  /* 0x0000000216027209 */ /* 0x000fe40007810000 */
[----:B------:R-:W-:Y:S02]  /*b410*/  FMNMX.FTZ R0, R25, R0, !PT ;  /* 0x0000000019007209 */ /* 0x000fe40007810000 */
        /* <DEDUP_REMOVED lines=9> */
[----:B------:R-:W-:Y:S01]  /*b4b0*/  LDSM.16.MT88.4 R168, [R193+0x100] ;  /* 0x00010000c1a8783b */ /* 0x000fe20000004200 */
[----:B------:R-:W-:Y:S02]  /*b4c0*/  FMNMX.FTZ R156, R33, R156, !PT ;  /* 0x0000009c219c7209 */ /* 0x000fe40007810000 */
[----:B------:R-:W-:Y:S03]  /*b4d0*/  FMNMX.FTZ R0, R31, R2, !PT ;  /* 0x000000021f007209 */ /* 0x000fe60007810000 */
[----:B------:R-:W5:Y:S01]  /*b4e0*/  SHFL.BFLY PT, R3, R156, 0x2, 0x1f ;  /* 0x0c401f009c037f89 */ /* 0x000f6200000e0000 */
[----:B------:R-:W-:Y:S04]  /*b4f0*/  FMNMX.FTZ R0, R34, R0, !PT ;  /* 0x0000000022007209 */ /* 0x000fe80007810000 */
[----:B------:R-:W-:Y:S01]  /*b500*/  FMNMX.FTZ R0, R35, R0, !PT ;  /* 0x0000000023007209 */ /* 0x000fe20007810000 */
[----:B------:R-:W-:Y:S06]  /*b510*/  LDSM.16.MT88.4 R172, [R194+0x100] ;  /* 0x00010000c2ac783b */ /* 0x000fec0000004200 */
[----:B------:R-:W2:Y:S06]  /*b520*/  SHFL.BFLY PT, R2, R0, 0x2, 0x1f ;  /* 0x0c401f0000027f89 */ /* 0x000eac00000e0000 */
[----:B------:R-:W-:Y:S01]  /*b530*/  LDSM.16.MT88.4 R176, [R196+0x100] ;  /* 0x00010000c4b0783b */ /* 0x000fe20000004200 */
[----:B-----5:R-:W-:Y:S05]  /*b540*/  FMNMX.FTZ R156, R156, R3, !PT ;  /* 0x000000039c9c7209 */ /* 0x020fea0007810000 */
[----:B-1----:R-:W5:Y:S06]  /*b550*/  LDL R235, [R1+0x10] ;  /* 0x0000100001eb7983 */ /* 0x002f6c0000100800 */
[----:B------:R-:W1:Y:S01]  /*b560*/  SHFL.BFLY PT, R159, R156, 0x1, 0x1f ;  /* 0x0c201f009c9f7f89 */ /* 0x000e6200000e0000 */
[----:B--2---:R-:W-:Y:S05]  /*b570*/  FMNMX.FTZ R0, R0, R2, !PT ;  /* 0x0000000200007209 */ /* 0x004fea0007810000 */
[----:B------:R-:W0:Y:S06]  /*b580*/  LDGDEPBAR ;  /* 0x00000000000079af */ /* 0x000e2c0000000000 */
[----:B------:R-:W2:Y:S01]  /*b590*/  SHFL.BFLY PT, R3, R0, 0x1, 0x1f ;  /* 0x0c201f0000037f89 */ /* 0x000ea200000e0000 */
[----:B-1----:R-:W-:Y:S05]  /*b5a0*/  FMNMX.FTZ R156, R156, R159, !PT ;  /* 0x0000009f9c9c7209 */ /* 0x002fea0007810000 */
[C---:B------:R-:W-:Y:S02]  /*b5b0*/  FADD.FTZ R2, -R156.reuse, R157 ;  /* 0x0000009d9c027221 */ /* 0x040fe40000010100 */
[----:B------:R-:W-:Y:S04]  /*b5c0*/  FMUL.FTZ R181, R156, c[0x0][0x2d0] ;  /* 0x0000b4009cb57a20 */ /* 0x000fe80000410000 */
[--C-:B------:R-:W-:Y:S01]  /*b5d0*/  FFMA.FTZ R8, R8, c[0x0][0x2d0], -R181.reuse ;  /* 0x0000b40008087a23 */ /* 0x100fe200000108b5 */
[----:B--2---:R-:W-:Y:S01]  /*b5e0*/  FMNMX.FTZ R3, R0, R3, !PT ;  /* 0x0000000300037209 */ /* 0x004fe20007810000 */
[----:B------:R-:W-:Y:S02]  /*b5f0*/  FMUL.FTZ R0, R2, c[0x0][0x2d0] ;  /* 0x0000b40002007a20 */ /* 0x000fe40000410000 */
[--C-:B------:R-:W-:Y:S01]  /*b600*/  FFMA.FTZ R9, R9, c[0x0][0x2d0], -R181.reuse ;  /* 0x0000b40009097a23 */ /* 0x100fe200000108b5 */
[----:B------:R-:W-:Y:S01]  /*b610*/  MUFU.EX2 R238, R8 ;  /* 0x0000000800ee7308 */ /* 0x000fe20000000800 */
[----:B------:R-:W-:Y:S02]  /*b620*/  FMUL.FTZ R157, R3, c[0x0][0x2d0] ;  /* 0x0000b400039d7a20 */ /* 0x000fe40000410000 */
[----:B------:R-:W-:Y:S02]  /*b630*/  FFMA.FTZ R4, R4, c[0x0][0x2d0], -R181 ;  /* 0x0000b40004047a23 */ /* 0x000fe400000108b5 */
[--C-:B------:R-:W-:Y:S02]  /*b640*/  FFMA.FTZ R10, R10, c[0x0][0x2d0], -R157.reuse ;  /* 0x0000b4000a0a7a23 */ /* 0x100fe4000001089d */
[----:B------:R-:W-:Y:S02]  /*b650*/  FFMA.FTZ R11, R11, c[0x0][0x2d0], -R157 ;  /* 0x0000b4000b0b7a23 */ /* 0x000fe4000001089d */
[----:B------:R-:W-:Y:S01]  /*b660*/  FFMA.FTZ R5, R5, c[0x0][0x2d0], -R181 ;  /* 0x0000b40005057a23 */ /* 0x000fe200000108b5 */
[----:B------:R1:W2:Y:S01]  /*b670*/  MUFU.EX2 R2, R0 ;  /* 0x0000000000027308 */ /* 0x0002a20000000800 */
[--C-:B------:R-:W-:Y:S02]  /*b680*/  FFMA.FTZ R6, R6, c[0x0][0x2d0], -R157.reuse ;  /* 0x0000b40006067a23 */ /* 0x100fe4000001089d */
[----:B------:R-:W-:Y:S02]  /*b690*/  FFMA.FTZ R7, R7, c[0x0][0x2d0], -R157 ;  /* 0x0000b40007077a23 */ /* 0x000fe4000001089d */
[--C-:B------:R-:W-:Y:S02]  /*b6a0*/  FFMA.FTZ R12, R12, c[0x0][0x2d0], -R181.reuse ;  /* 0x0000b4000c0c7a23 */ /* 0x100fe400000108b5 */
[----:B------:R-:W-:Y:S02]  /*b6b0*/  FFMA.FTZ R13, R13, c[0x0][0x2d0], -R181 ;  /* 0x0000b4000d0d7a23 */ /* 0x000fe400000108b5 */
[--C-:B------:R-:W-:Y:S01]  /*b6c0*/  FFMA.FTZ R14, R14, c[0x0][0x2d0], -R157.reuse ;  /* 0x0000b4000e0e7a23 */ /* 0x100fe2000001089d */
[----:B------:R3:W-:Y:S01]  /*b6d0*/  MUFU.EX2 R236, R4 ;  /* 0x0000000400ec7308 */ /* 0x0007e20000000800 */
[----:B------:R-:W-:Y:S02]  /*b6e0*/  FFMA.FTZ R15, R15, c[0x0][0x2d0], -R157 ;  /* 0x0000b4000f0f7a23 */ /* 0x000fe4000001089d */
[--C-:B------:R-:W-:Y:S02]  /*b6f0*/  FFMA.FTZ R16, R16, c[0x0][0x2d0], -R181.reuse ;  /* 0x0000b40010107a23 */ /* 0x100fe400000108b5 */
[----:B------:R-:W-:Y:S02]  /*b700*/  FFMA.FTZ R17, R17, c[0x0][0x2d0], -R181 ;  /* 0x0000b40011117a23 */ /* 0x000fe400000108b5 */
[----:B------:R-:W-:Y:S02]  /*b710*/  FFMA.FTZ R18, R18, c[0x0][0x2d0], -R157 ;  /* 0x0000b40012127a23 */ /* 0x000fe4000001089d */
[--C-:B------:R-:W-:Y:S01]  /*b720*/  FFMA.FTZ R20, R20, c[0x0][0x2d0], -R181.reuse ;  /* 0x0000b40014147a23 */ /* 0x100fe200000108b5 */
[----:B------:R-:W4:Y:S01]  /*b730*/  MUFU.EX2 R239, R5 ;  /* 0x0000000500ef7308 */ /* 0x000f220000000800 */
[----:B------:R-:W-:Y:S02]  /*b740*/  FFMA.FTZ R21, R21, c[0x0][0x2d0], -R181 ;  /* 0x0000b40015157a23 */ /* 0x000fe400000108b5 */
[--C-:B------:R-:W-:Y:S02]  /*b750*/  FFMA.FTZ R22, R22, c[0x0][0x2d0], -R157.reuse ;  /* 0x0000b40016167a23 */ /* 0x100fe4000001089d */
[----:B-1----:R-:W-:Y:S02]  /*b760*/  FADD.FTZ R0, -R3, R158 ;  /* 0x0000009e03007221 */ /* 0x002fe40000010100 */
[----:B--2---:R-:W-:Y:S02]  /*b770*/  FMUL.FTZ R8, R2, R164 ;  /* 0x000000a402087220 */ /* 0x004fe40000410000 */
[----:B------:R-:W-:Y:S01]  /*b780*/  FMUL.FTZ R0, R0, c[0x0][0x2d0] ;  /* 0x0000b40000007a20 */ /* 0x000fe20000410000 */
[----:B------:R1:W-:Y:S01]  /*b790*/  MUFU.EX2 R237, R9 ;  /* 0x0000000900ed7308 */ /* 0x0003e20000000800 */
[C---:B------:R-:W-:Y:S02]  /*b7a0*/  FMUL.FTZ R132, R2.reuse, R132 ;  /* 0x0000008402847220 */ /* 0x040fe40000410000 */
[C---:B------:R-:W-:Y:S02]  /*b7b0*/  FMUL.FTZ R133, R2.reuse, R133 ;  /* 0x0000008502857220 */ /* 0x040fe40000410000 */
[C---:B---3--:R-:W-:Y:S02]  /*b7c0*/  FMUL.FTZ R4, R2.reuse, R160 ;  /* 0x000000a002047220 */ /* 0x048fe40000410000 */
[C---:B------:R-:W-:Y:S02]  /*b7d0*/  FMUL.FTZ R136, R2.reuse, R136 ;  /* 0x0000008802887220 */ /* 0x040fe40000410000 */
[C---:B------:R-:W-:Y:S01]  /*b7e0*/  FMUL.FTZ R137, R2.reuse, R137 ;  /* 0x0000008902897220 */ /* 0x040fe20000410000 */
[----:B------:R-:W2:Y:S01]  /*b7f0*/  MUFU.EX2 R0, R0 ;  /* 0x0000000000007308 */ /* 0x000ea20000000800 */
[C---:B------:R-:W-:Y:S02]  /*b800*/  FMUL.FTZ R140, R2.reuse, R140 ;  /* 0x0000008c028c7220 */ /* 0x040fe40000410000 */
[C---:B------:R-:W-:Y:S01]  /*b810*/  FMUL.FTZ R141, R2.reuse, R141 ;  /* 0x0000008d028d7220 */ /* 0x040fe20000410000 */
[----:B----4-:R-:W-:Y:S01]  /*b820*/  F2FP.BF16.PACK_AB R160, R239, R236 ;  /* 0x000000ecefa0723e */ /* 0x010fe200000010ff */
[C---:B------:R-:W-:Y:S02]  /*b830*/  FMUL.FTZ R5, R2.reuse, R161 ;  /* 0x000000a102057220 */ /* 0x040fe40000410000 */
[C---:B------:R-:W-:Y:S02]  /*b840*/  FMUL.FTZ R144, R2.reuse, R144 ;  /* 0x0000009002907220 */ /* 0x040fe40000410000 */
[C---:B------:R-:W-:Y:S01]  /*b850*/  FMUL.FTZ R145, R2.reuse, R145 ;  /* 0x0000009102917220 */ /* 0x040fe20000410000 */
[----:B------:R3:W-:Y:S01]  /*b860*/  MUFU.EX2 R186, R6 ;  /* 0x0000000600ba7308 */ /* 0x0007e20000000800 */
[--C-:B------:R-:W-:Y:S02]  /*b870*/  FFMA.FTZ R158, R19, c[0x0][0x2d0], -R157.reuse ;  /* 0x0000b400139e7a23 */ /* 0x100fe4000001089d */
[----:B------:R-:W-:Y:S02]  /*b880*/  FFMA.FTZ R23, R23, c[0x0][0x2d0], -R157 ;  /* 0x0000b40017177a23 */ /* 0x000fe4000001089d */
[----:B-1----:R-:W-:Y:S02]  /*b890*/  FMUL.FTZ R9, R2, R165 ;  /* 0x000000a502097220 */ /* 0x002fe40000410000 */
[--C-:B------:R-:W-:Y:S02]  /*b8a0*/  FFMA.FTZ R24, R24, c[0x0][0x2d0], -R181.reuse ;  /* 0x0000b40018187a23 */ /* 0x100fe400000108b5 */
[----:B------:R-:W-:Y:S01]  /*b8b0*/  FFMA.FTZ R25, R25, c[0x0][0x2d0], -R181 ;  /* 0x0000b40019197a23 */ /* 0x000fe200000108b5 */
[----:B------:R-:W1:Y:S01]  /*b8c0*/  MUFU.EX2 R187, R7 ;  /* 0x0000000700bb7308 */ /* 0x000e620000000800 */
[--C-:B------:R-:W-:Y:S02]  /*b8d0*/  FFMA.FTZ R26, R26, c[0x0][0x2d0], -R157.reuse ;  /* 0x0000b4001a1a7a23 */ /* 0x100fe4000001089d */
[----:B------:R-:W-:Y:S02]  /*b8e0*/  FFMA.FTZ R27, R27, c[0x0][0x2d0], -R157 ;  /* 0x0000b4001b1b7a23 */ /* 0x000fe4000001089d */
[C---:B--2---:R-:W-:Y:S02]  /*b8f0*/  FMUL.FTZ R134, R0.reuse, R134 ;  /* 0x0000008600867220 */ /* 0x044fe40000410000 */
[C---:B------:R-:W-:Y:S02]  /*b900*/  FMUL.FTZ R135, R0.reuse, R135 ;  /* 0x0000008700877220 */ /* 0x040fe40000410000 */
[C---:B------:R-:W-:Y:S01]  /*b910*/  FMUL.FTZ R138, R0.reuse, R138 ;  /* 0x0000008a008a7220 */ /* 0x040fe20000410000 */
[----:B------:R2:W-:Y:S01]  /*b920*/  MUFU.EX2 R183, R10 ;  /* 0x0000000a00b77308 */ /* 0x0005e20000000800 */
[C---:B------:R-:W-:Y:S02]  /*b930*/  FMUL.FTZ R139, R0.reuse, R139 ;  /* 0x0000008b008b7220 */ /* 0x040fe40000410000 */
[C---:B------:R-:W-:Y:S02]  /*b940*/  FMUL.FTZ R142, R0.reuse, R142 ;  /* 0x0000008e008e7220 */ /* 0x040fe40000410000 */
[C---:B---3--:R-:W-:Y:S01]  /*b950*/  FMUL.FTZ R6, R0.reuse, R162 ;  /* 0x000000a200067220 */ /* 0x048fe20000410000 */
[----:B------:R-:W-:Y:S01]  /*b960*/  F2FP.BF16.PACK_AB R162, R237, R238 ;  /* 0x000000eeeda2723e */ /* 0x000fe200000010ff */
[C---:B------:R-:W-:Y:S02]  /*b970*/  FMUL.FTZ R143, R0.reuse, R143 ;  /* 0x0000008f008f7220 */ /* 0x040fe40000410000 */
[C---:B------:R-:W-:Y:S01]  /*b980*/  FMUL.FTZ R146, R0.reuse, R146 ;  /* 0x0000009200927220 */ /* 0x040fe20000410000 */
[----:B------:R-:W3:Y:S01]  /*b990*/  MUFU.EX2 R182, R11 ;  /* 0x0000000b00b67308 */ /* 0x000ee20000000800 */
[----:B------:R-:W-:Y:S02]  /*b9a0*/  FMUL.FTZ R147, R0, R147 ;  /* 0x0000009300937220 */ /* 0x000fe40000410000 */
[--C-:B------:R-:W-:Y:S01]  /*b9b0*/  FFMA.FTZ R28, R28, c[0x0][0x2d0], -R181.reuse ;  /* 0x0000b4001c1c7a23 */ /* 0x100fe200000108b5 */
[----:B-1----:R-:W-:Y:S01]  /*b9c0*/  F2FP.BF16.PACK_AB R161, R187, R186 ;  /* 0x000000babba1723e */ /* 0x002fe200000010ff */
[----:B------:R-:W-:Y:S02]  /*b9d0*/  FMUL.FTZ R7, R0, R163 ;  /* 0x000000a300077220 */ /* 0x000fe40000410000 */
[----:B------:R-:W-:Y:S02]  /*b9e0*/  FFMA.FTZ R29, R29, c[0x0][0x2d0], -R181 ;  /* 0x0000b4001d1d7a23 */ /* 0x000fe400000108b5 */
[--C-:B------:R-:W-:Y:S01]  /*b9f0*/  FFMA.FTZ R30, R30, c[0x0][0x2d0], -R157.reuse ;  /* 0x0000b4001e1e7a23 */ /* 0x100fe2000001089d */
[----:B------:R-:W-:Y:S01]  /*ba00*/  MUFU.EX2 R221, R12 ;  /* 0x0000000c00dd7308 */ /* 0x000fe20000000800 */
[----:B------:R-:W-:Y:S02]  /*ba10*/  FFMA.FTZ R31, R31, c[0x0][0x2d0], -R157 ;  /* 0x0000b4001f1f7a23 */ /* 0x000fe4000001089d */
[----:B------:R-:W-:Y:S02]  /*ba20*/  FMUL.FTZ R148, R2, R148 ;  /* 0x0000009402947220 */ /* 0x000fe40000410000 */
[----:B--2---:R-:W-:Y:S02]  /*ba30*/  FMUL.FTZ R10, R0, R166 ;  /* 0x000000a6000a7220 */ /* 0x004fe40000410000 */
[----:B------:R-:W-:Y:S02]  /*ba40*/  FMUL.FTZ R149, R2, R149 ;  /* 0x0000009502957220 */ /* 0x000fe40000410000 */
[C---:B------:R-:W-:Y:S01]  /*ba50*/  FMUL.FTZ R150, R0.reuse, R150 ;  /* 0x0000009600967220 */ /* 0x040fe20000410000 */
[----:B------:R-:W1:Y:S01]  /*ba60*/  MUFU.EX2 R191, R13 ;  /* 0x0000000d00bf7308 */ /* 0x000e620000000800 */
[----:B------:R-:W-:Y:S02]  /*ba70*/  FMUL.FTZ R151, R0, R151 ;  /* 0x0000009700977220 */ /* 0x000fe40000410000 */
[----:B------:R-:W-:Y:S01]  /*ba80*/  FMUL.FTZ R152, R2, R152 ;  /* 0x0000009802987220 */ /* 0x000fe20000410000 */
[----:B---3--:R-:W-:Y:S01]  /*ba90*/  F2FP.BF16.PACK_AB R163, R182, R183 ;  /* 0x000000b7b6a3723e */ /* 0x008fe200000010ff */
[----:B------:R-:W-:Y:S02]  /*baa0*/  FMUL.FTZ R11, R0, R167 ;  /* 0x000000a7000b7220 */ /* 0x000fe40000410000 */
[----:B------:R-:W2:Y:S01]  /*bab0*/  LDSM.16.MT88.4 R164, [R195+0x100] ;  /* 0x00010000c3a4783b */ /* 0x000ea20000004200 */
[----:B------:R-:W-:Y:S02]  /*bac0*/  FMUL.FTZ R153, R2, R153 ;  /* 0x0000009902997220 */ /* 0x000fe40000410000 */
[----:B------:R-:W-:Y:S01]  /*bad0*/  MUFU.EX2 R180, R14 ;  /* 0x0000000e00b47308 */ /* 0x000fe20000000800 */
[C---:B------:R-:W-:Y:S05]  /*bae0*/  HMMA.16816.F32.BF16 R4, R160.reuse, R168, R4 ;  /* 0x000000a8a004723c */ /* 0x040fea0000041804 */
[C---:B------:R-:W-:Y:S02]  /*baf0*/  FMUL.FTZ R154, R0.reuse, R154 ;  /* 0x0000009a009a7220 */ /* 0x040fe40000410000 */
[----:B------:R-:W-:Y:S01]  /*bb00*/  FMUL.FTZ R155, R0, R155 ;  /* 0x0000009b009b7220 */ /* 0x000fe20000410000 */
[C---:B------:R-:W-:Y:S01]  /*bb10*/  HMMA.16816.F32.BF16 R8, R160.reuse, R170, R8 ;  /* 0x000000aaa008723c */ /* 0x040fe20000041808 */
[----:B------:R-:W3:Y:S01]  /*bb20*/  LDSM.16.MT88.4 R168, [R193+0x2100] ;  /* 0x00210000c1a8783b */ /* 0x000ee20000004200 */
[----:B------:R-:W-:Y:S02]  /*bb30*/  MUFU.EX2 R190, R16 ;  /* 0x0000001000be7308 */ /* 0x000fe40000000800 */
[C---:B------:R-:W-:Y:S02]  /*bb40*/  FMUL.FTZ R36, R2.reuse, R36 ;  /* 0x0000002402247220 */ /* 0x040fe40000410000 */
[----:B------:R-:W-:Y:S02]  /*bb50*/  FMUL.FTZ R37, R2, R37 ;  /* 0x0000002502257220 */ /* 0x000fe40000410000 */
[C---:B------:R-:W-:Y:S04]  /*bb60*/  HMMA.16816.F32.BF16 R132, R160.reuse, R172, R132 ;  /* 0x000000aca084723c */ /* 0x040fe80000041884 */
[----:B------:R-:W-:Y:S01]  /*bb70*/  MUFU.EX2 R189, R17 ;  /* 0x0000001100bd7308 */ /* 0x000fe20000000800 */
[C---:B------:R-:W-:Y:S02]  /*bb80*/  FMUL.FTZ R38, R0.reuse, R38 ;  /* 0x0000002600267220 */ /* 0x040fe40000410000 */
[----:B------:R-:W-:Y:S01]  /*bb90*/  FMUL.FTZ R39, R0, R39 ;  /* 0x0000002700277220 */ /* 0x000fe20000410000 */
[C---:B------:R-:W-:Y:S01]  /*bba0*/  HMMA.16816.F32.BF16 R136, R160.reuse, R174, R136 ;  /* 0x000000aea088723c */ /* 0x040fe20000041888 */
[----:B------:R-:W4:Y:S03]  /*bbb0*/  LDSM.16.MT88.4 R172, [R194+0x2100] ;  /* 0x00210000c2ac783b */ /* 0x000f260000004200 */
[C---:B------:R-:W-:Y:S02]  /*bbc0*/  FMUL.FTZ R40, R2.reuse, R40 ;  /* 0x0000002802287220 */ /* 0x040fe40000410000 */
[----:B------:R-:W-:Y:S01]  /*bbd0*/  MUFU.EX2 R188, R20 ;  /* 0x0000001400bc7308 */ /* 0x000fe20000000800 */
[----:B------:R-:W-:Y:S01]  /*bbe0*/  FMUL.FTZ R41, R2, R41 ;  /* 0x0000002902297220 */ /* 0x000fe20000410000 */
[C---:B------:R-:W-:Y:S04]  /*bbf0*/  HMMA.16816.F32.BF16 R140, R160.reuse, R176, R140 ;  /* 0x000000b0a08c723c */ /* 0x040fe8000004188c */
[C---:B------:R-:W-:Y:S02]  /*bc00*/  FMUL.FTZ R42, R0.reuse, R42 ;  /* 0x0000002a002a7220 */ /* 0x040fe40000410000 */
[----:B------:R-:W-:Y:S02]  /*bc10*/  FMUL.FTZ R43, R0, R43 ;  /* 0x0000002b002b7220 */ /* 0x000fe40000410000 */
[C---:B------:R-:W-:Y:S01]  /*bc20*/  HMMA.16816.F32.BF16 R144, R160.reuse, R178, R144 ;  /* 0x000000b2a090723c */ /* 0x040fe20000041890 */
[----:B------:R1:W1:Y:S03]  /*bc30*/  MUFU.EX2 R179, R15 ;  /* 0x0000000f00b37308 */ /* 0x0002660000000800 */
[C---:B------:R-:W-:Y:S02]  /*bc40*/  FMUL.FTZ R44, R2.reuse, R44 ;  /* 0x0000002c022c7220 */ /* 0x040fe40000410000 */
[----:B------:R-:W-:Y:S02]  /*bc50*/  FMUL.FTZ R45, R2, R45 ;  /* 0x0000002d022d7220 */ /* 0x000fe40000410000 */
[C---:B--2---:R-:W-:Y:S03]  /*bc60*/  HMMA.16816.F32.BF16 R148, R160.reuse, R164, R148 ;  /* 0x000000a4a094723c */ /* 0x044fe60000041894 */
[----:B------:R2:W-:Y:S01]  /*bc70*/  MUFU.EX2 R178, R18 ;  /* 0x0000001200b27308 */ /* 0x0005e20000000800 */
[C---:B------:R-:W-:Y:S02]  /*bc80*/  FMUL.FTZ R46, R0.reuse, R46 ;  /* 0x0000002e002e7220 */ /* 0x040fe40000410000 */
[----:B------:R-:W-:Y:S02]  /*bc90*/  FMUL.FTZ R47, R0, R47 ;  /* 0x0000002f002f7220 */ /* 0x000fe40000410000 */
[C---:B------:R-:W-:Y:S01]  /*bca0*/  HMMA.16816.F32.BF16 R152, R160.reuse, R166, R152 ;  /* 0x000000a6a098723c */ /* 0x040fe20000041898 */
[----:B------:R-:W4:Y:S03]  /*bcb0*/  LDSM.16.MT88.4 R164, [R196+0x2100] ;  /* 0x00210000c4a4783b */ /* 0x000f260000004200 */
[C---:B------:R-:W-:Y:S01]  /*bcc0*/  FMUL.FTZ R48, R2.reuse, R48 ;  /* 0x0000003002307220 */ /* 0x040fe20000410000 */
[----:B------:R-:W-:Y:S01]  /*bcd0*/  MUFU.EX2 R185, R21 ;  /* 0x0000001500b97308 */ /* 0x000fe20000000800 */
[----:B------:R-:W-:Y:S02]  /*bce0*/  FMUL.FTZ R49, R2, R49 ;  /* 0x0000003102317220 */ /* 0x000fe40000410000 */
[C---:B---3--:R-:W-:Y:S01]  /*bcf0*/  HMMA.16816.F32.BF16 R36, R160.reuse, R168, R36 ;  /* 0x000000a8a024723c */ /* 0x048fe20000041824 */
[----:B-1----:R-:W-:Y:S03]  /*bd00*/  LDSM.16.MT88.4 R12, [R195+0x6100] ;  /* 0x00610000c30c783b */ /* 0x002fe60000004200 */
[C---:B------:R-:W-:Y:S02]  /*bd10*/  FMUL.FTZ R50, R0.reuse, R50 ;  /* 0x0000003200327220 */ /* 0x040fe40000410000 */
[----:B------:R-:W-:Y:S01]  /*bd20*/  FMUL.FTZ R51, R0, R51 ;  /* 0x0000003300337220 */ /* 0x000fe20000410000 */
[----:B------:R-:W-:Y:S01]  /*bd30*/  MUFU.EX2 R176, R22 ;  /* 0x0000001600b07308 */ /* 0x000fe20000000800 */
[C---:B------:R-:W-:Y:S01]  /*bd40*/  HMMA.16816.F32.BF16 R40, R160.reuse, R170, R40 ;  /* 0x000000aaa028723c */ /* 0x040fe20000041828 */
[----:B------:R-:W1:Y:S03]  /*bd50*/  LDSM.16.MT88.4 R168, [R195+0x2100] ;  /* 0x00210000c3a8783b */ /* 0x000e660000004200 */
[C---:B------:R-:W-:Y:S02]  /*bd60*/  FMUL.FTZ R52, R2.reuse, R52 ;  /* 0x0000003402347220 */ /* 0x040fe40000410000 */
[----:B------:R-:W-:Y:S01]  /*bd70*/  FMUL.FTZ R53, R2, R53 ;  /* 0x0000003502357220 */ /* 0x000fe20000410000 */
[----:B--2---:R-:W-:Y:S01]  /*bd80*/  LDSM.16.MT88.4 R16, [R194+0x900] ;  /* 0x00090000c210783b */ /* 0x004fe20000004200 */
[C---:B----4-:R-:W-:Y:S01]  /*bd90*/  HMMA.16816.F32.BF16 R44, R160.reuse, R172, R44 ;  /* 0x000000aca02c723c */ /* 0x050fe2000004182c */
[----:B------:R-:W-:Y:S03]  /*bda0*/  MUFU.EX2 R184, R24 ;  /* 0x0000001800b87308 */ /* 0x000fe60000000800 */
[C---:B------:R-:W-:Y:S02]  /*bdb0*/  FMUL.FTZ R54, R0.reuse, R54 ;  /* 0x0000003600367220 */ /* 0x040fe40000410000 */
[----:B------:R-:W-:Y:S02]  /*bdc0*/  FMUL.FTZ R55, R0, R55 ;  /* 0x0000003700377220 */ /* 0x000fe40000410000 */
[C---:B------:R-:W-:Y:S01]  /*bdd0*/  HMMA.16816.F32.BF16 R48, R160.reuse, R174, R48 ;  /* 0x000000aea030723c */ /* 0x040fe20000041830 */
[----:B------:R-:W2:Y:S02]  /*bde0*/  LDSM.16.MT88.4 R172, [R193+0x4100] ;  /* 0x00410000c1ac783b */ /* 0x000ea40000004200 */
[----:B------:R-:W-:Y:S01]  /*bdf0*/  MUFU.EX2 R159, R30 ;  /* 0x0000001e009f7308 */ /* 0x000fe20000000800 */
[C---:B------:R-:W-:Y:S02]  /*be00*/  FMUL.FTZ R56, R2.reuse, R56 ;  /* 0x0000003802387220 */ /* 0x040fe40000410000 */
[----:B------:R-:W-:Y:S02]  /*be10*/  FMUL.FTZ R57, R2, R57 ;  /* 0x0000003902397220 */ /* 0x000fe40000410000 */
[C---:B------:R-:W-:Y:S01]  /*be20*/  FMUL.FTZ R58, R0.reuse, R58 ;  /* 0x0000003a003a7220 */ /* 0x040fe20000410000 */
[C---:B------:R-:W-:Y:S03]  /*be30*/  HMMA.16816.F32.BF16 R52, R160.reuse, R164, R52 ;  /* 0x000000a4a034723c */ /* 0x040fe60000041834 */
[----:B------:R-:W-:Y:S01]  /*be40*/  FMUL.FTZ R59, R0, R59 ;  /* 0x0000003b003b7220 */ /* 0x000fe20000410000 */
[----:B------:R-:W3:Y:S01]  /*be50*/  MUFU.EX2 R177, R158 ;  /* 0x0000009e00b17308 */ /* 0x000ee20000000800 */
[C---:B------:R-:W-:Y:S02]  /*be60*/  FMUL.FTZ R60, R2.reuse, R60 ;  /* 0x0000003c023c7220 */ /* 0x040fe40000410000 */
[----:B------:R-:W-:Y:S02]  /*be70*/  FMUL.FTZ R61, R2, R61 ;  /* 0x0000003d023d7220 */ /* 0x000fe40000410000 */
[C---:B------:R-:W-:Y:S01]  /*be80*/  FMUL.FTZ R62, R0.reuse, R62 ;  /* 0x0000003e003e7220 */ /* 0x040fe20000410000 */
[C---:B------:R-:W-:Y:S01]  /*be90*/  HMMA.16816.F32.BF16 R56, R160.reuse, R166, R56 ;  /* 0x000000a6a038723c */ /* 0x040fe20000041838 */
[----:B------:R-:W4:Y:S02]  /*bea0*/  LDSM.16.MT88.4 R164, [R194+0x4100] ;  /* 0x00410000c2a4783b */ /* 0x000f240000004200 */
[----:B------:R-:W-:Y:S01]  /*beb0*/  FMUL.FTZ R63, R0, R63 ;  /* 0x0000003f003f7220 */ /* 0x000fe20000410000 */
[----:B------:R-:W-:Y:S01]  /*bec0*/  MUFU.EX2 R158, R31 ;  /* 0x0000001f009e7308 */ /* 0x000fe20000000800 */
[C---:B------:R-:W-:Y:S02]  /*bed0*/  FMUL.FTZ R64, R2.reuse, R64 ;  /* 0x0000004002407220 */ /* 0x040fe40000410000 */
[----:B------:R-:W-:Y:S02]  /*bee0*/  FMUL.FTZ R65, R2, R65 ;  /* 0x0000004102417220 */ /* 0x000fe40000410000 */
[C---:B------:R-:W-:Y:S01]  /*bef0*/  FMUL.FTZ R66, R0.reuse, R66 ;  /* 0x0000004200427220 */ /* 0x040fe20000410000 */
[C---:B-1----:R-:W-:Y:S03]  /*bf00*/  HMMA.16816.F32.BF16 R60, R160.reuse, R168, R60 ;  /* 0x000000a8a03c723c */ /* 0x042fe6000004183c */
[----:B------:R-:W-:Y:S02]  /*bf10*/  FMUL.FTZ R67, R0, R67 ;  /* 0x0000004300437220 */ /* 0x000fe40000410000 */
[C---:B------:R-:W-:Y:S02]  /*bf20*/  FMUL.FTZ R68, R2.reuse, R68 ;  /* 0x0000004402447220 */ /* 0x040fe40000410000 */
[----:B------:R-:W-:Y:S02]  /*bf30*/  FMUL.FTZ R69, R2, R69 ;  /* 0x0000004502457220 */ /* 0x000fe40000410000 */
[C---:B------:R-:W-:Y:S01]  /*bf40*/  FMUL.FTZ R70, R0.reuse, R70 ;  /* 0x0000004600467220 */ /* 0x040fe20000410000 */
[C---:B------:R-:W-:Y:S01]  /*bf50*/  HMMA.16816.F32.BF16 R64, R160.reuse, R170, R64 ;  /* 0x000000aaa040723c */ /* 0x040fe20000041840 */
[----:B------:R-:W1:Y:S02]  /*bf60*/  LDSM.16.MT88.4 R168, [R196+0x4100] ;  /* 0x00410000c4a8783b */ /* 0x000e640000004200 */
[----:B------:R-:W-:Y:S02]  /*bf70*/  FMUL.FTZ R71, R0, R71 ;  /* 0x0000004700477220 */ /* 0x000fe40000410000 */
[----:B------:R-:W-:Y:S01]  /*bf80*/  FMUL.FTZ R72, R2, R72 ;  /* 0x0000004802487220 */ /* 0x000fe20000410000 */
[----:B-----5:R-:W-:Y:S01]  /*bf90*/  ISETP.GT.AND P0, PT, R220, R235, PT ;  /* 0x000000ebdc00720c */ /* 0x020fe20003f04270 */
[----:B------:R-:W-:Y:S01]  /*bfa0*/  FMUL.FTZ R73, R2, R73 ;  /* 0x0000004902497220 */ /* 0x000fe20000410000 */
[----:B------:R-:W-:Y:S01]  /*bfb0*/  MOV R220, R219 ;  /* 0x000000db00dc7202 */ /* 0x000fe20000000f00 */
[C---:B------:R-:W-:Y:S01]  /*bfc0*/  FMUL.FTZ R74, R0.reuse, R74 ;  /* 0x0000004a004a7220 */ /* 0x040fe20000410000 */
[C---:B--2---:R-:W-:Y:S03]  /*bfd0*/  HMMA.16816.F32.BF16 R68, R160.reuse, R172, R68 ;  /* 0x000000aca044723c */ /* 0x044fe60000041844 */
[----:B------:R-:W-:Y:S02]  /*bfe0*/  FMUL.FTZ R75, R0, R75 ;  /* 0x0000004b004b7220 */ /* 0x000fe40000410000 */
[C---:B------:R-:W-:Y:S02]  /*bff0*/  FMUL.FTZ R76, R2.reuse, R76 ;  /* 0x0000004c024c7220 */ /* 0x040fe40000410000 */
[----:B------:R-:W-:Y:S02]  /*c000*/  FMUL.FTZ R77, R2, R77 ;  /* 0x0000004d024d7220 */ /* 0x000fe40000410000 */
[C---:B------:R-:W-:Y:S01]  /*c010*/  FMUL.FTZ R78, R0.reuse, R78 ;  /* 0x0000004e004e7220 */ /* 0x040fe20000410000 */
[C---:B------:R-:W-:Y:S01]  /*c020*/  HMMA.16816.F32.BF16 R72, R160.reuse, R174, R72 ;  /* 0x000000aea048723c */ /* 0x040fe20000041848 */
[----:B------:R-:W2:Y:S02]  /*c030*/  LDSM.16.MT88.4 R172, [R195+0x4100] ;  /* 0x00410000c3ac783b */ /* 0x000ea40000004200 */
[----:B------:R-:W-:Y:S02]  /*c040*/  FMUL.FTZ R79, R0, R79 ;  /* 0x0000004f004f7220 */ /* 0x000fe40000410000 */
[C---:B------:R-:W-:Y:S02]  /*c050*/  FMUL.FTZ R80, R2.reuse, R80 ;  /* 0x0000005002507220 */ /* 0x040fe40000410000 */
[----:B------:R-:W-:Y:S02]  /*c060*/  FMUL.FTZ R81, R2, R81 ;  /* 0x0000005102517220 */ /* 0x000fe40000410000 */
[C---:B------:R-:W-:Y:S01]  /*c070*/  FMUL.FTZ R82, R0.reuse, R82 ;  /* 0x0000005200527220 */ /* 0x040fe20000410000 */
[C---:B----4-:R-:W-:Y:S03]  /*c080*/  HMMA.16816.F32.BF16 R76, R160.reuse, R164, R76 ;  /* 0x000000a4a04c723c */ /* 0x050fe6000004184c */
[----:B------:R-:W-:Y:S02]  /*c090*/  FMUL.FTZ R83, R0, R83 ;  /* 0x0000005300537220 */ /* 0x000fe40000410000 */
[C---:B------:R-:W-:Y:S02]  /*c0a0*/  FMUL.FTZ R84, R2.reuse, R84 ;  /* 0x0000005402547220 */ /* 0x040fe40000410000 */
[----:B------:R-:W-:Y:S02]  /*c0b0*/  FMUL.FTZ R85, R2, R85 ;  /* 0x0000005502557220 */ /* 0x000fe40000410000 */
[C---:B------:R-:W-:Y:S01]  /*c0c0*/  FMUL.FTZ R86, R0.reuse, R86 ;  /* 0x0000005600567220 */ /* 0x040fe20000410000 */
[C---:B------:R-:W-:Y:S01]  /*c0d0*/  HMMA.16816.F32.BF16 R80, R160.reuse, R166, R80 ;  /* 0x000000a6a050723c */ /* 0x040fe20000041850 */
[----:B------:R-:W4:Y:S02]  /*c0e0*/  LDSM.16.MT88.4 R164, [R193+0x6100] ;  /* 0x00610000c1a4783b */ /* 0x000f240000004200 */
[----:B------:R-:W-:Y:S02]  /*c0f0*/  FMUL.FTZ R87, R0, R87 ;  /* 0x0000005700577220 */ /* 0x000fe40000410000 */
        /* <DEDUP_REMOVED lines=11> */
[C---:B------:R-:W-:Y:S02]  /*c1b0*/  FMUL.FTZ R96, R2.reuse, R96 ;  /* 0x0000006002607220 */ /* 0x040fe40000410000 */
[----:B------:R-:W-:Y:S02]  /*c1c0*/  FMUL.FTZ R97, R2, R97 ;  /* 0x0000006102617220 */ /* 0x000fe40000410000 */
        /* <DEDUP_REMOVED lines=40> */
[----:B------:R-:W-:Y:S02]  /*c450*/  LDSM.16.MT88.4 R172, [R194+0x2900] ;  /* 0x00290000c2ac783b */ /* 0x000fe40000004200 */
[----:B------:R-:W-:Y:S02]  /*c460*/  FMUL.FTZ R127, R0, R127 ;  /* 0x0000007f007f7220 */ /* 0x000fe40000410000 */
[C---:B------:R-:W-:Y:S02]  /*c470*/  FMUL.FTZ R128, R2.reuse, R128 ;  /* 0x0000008002807220 */ /* 0x040fe40000410000 */
[----:B------:R-:W-:Y:S02]  /*c480*/  FMUL.FTZ R129, R2, R129 ;  /* 0x0000008102817220 */ /* 0x000fe40000410000 */
[C---:B------:R-:W-:Y:S01]  /*c490*/  FMUL.FTZ R130, R0.reuse, R130 ;  /* 0x0000008200827220 */ /* 0x040fe20000410000 */
[C---:B------:R-:W-:Y:S03]  /*c4a0*/  HMMA.16816.F32.BF16 R124, R160.reuse, R12, R124 ;  /* 0x0000000ca07c723c */ /* 0x040fe6000004187c */
[----:B------:R-:W-:Y:S02]  /*c4b0*/  FMUL.FTZ R131, R0, R131 ;  /* 0x0000008300837220 */ /* 0x000fe40000410000 */
[--C-:B------:R-:W-:Y:S02]  /*c4c0*/  FFMA.FTZ R32, R32, c[0x0][0x2d0], -R181.reuse ;  /* 0x0000b40020207a23 */ /* 0x100fe400000108b5 */
[----:B------:R-:W-:Y:S01]  /*c4d0*/  F2FP.BF16.PACK_AB R12, R191, R221 ;  /* 0x000000ddbf0c723e */ /* 0x000fe200000010ff */
[----:B------:R-:W-:Y:S01]  /*c4e0*/  FFMA.FTZ R33, R33, c[0x0][0x2d0], -R181 ;  /* 0x0000b40021217a23 */ /* 0x000fe200000108b5 */
[----:B------:R-:W-:Y:S01]  /*c4f0*/  F2FP.BF16.PACK_AB R13, R179, R180 ;  /* 0x000000b4b30d723e */ /* 0x000fe200000010ff */
[----:B------:R-:W-:Y:S01]  /*c500*/  HMMA.16816.F32.BF16 R128, R160, R14, R128 ;  /* 0x0000000ea080723c */ /* 0x000fe20000041880 */
[----:B------:R-:W2:Y:S01]  /*c510*/  LDSM.16.MT88.4 R160, [R195+0x900] ;  /* 0x00090000c3a0783b */ /* 0x000ea20000004200 */
[----:B------:R-:W-:Y:S01]  /*c520*/  MUFU.EX2 R32, R32 ;  /* 0x0000002000207308 */ /* 0x000fe20000000800 */
[--C-:B------:R-:W-:Y:S02]  /*c530*/  FFMA.FTZ R34, R34, c[0x0][0x2d0], -R157.reuse ;  /* 0x0000b40022227a23 */ /* 0x100fe4000001089d */
[----:B------:R-:W-:Y:S02]  /*c540*/  FFMA.FTZ R157, R35, c[0x0][0x2d0], -R157 ;  /* 0x0000b400239d7a23 */ /* 0x000fe4000001089d */
[----:B------:R-:W-:Y:S01]  /*c550*/  F2FP.BF16.PACK_AB R14, R189, R190 ;  /* 0x000000bebd0e723e */ /* 0x000fe200000010ff */
[----:B------:R-:W-:Y:S01]  /*c560*/  FFMA.FTZ R2, R2, R243, R236 ;  /* 0x000000f302027223 */ /* 0x000fe200000100ec */
[----:B---3--:R-:W-:Y:S03]  /*c570*/  F2FP.BF16.PACK_AB R15, R177, R178 ;  /* 0x000000b2b10f723e */ /* 0x008fe600000010ff */
[----:B------:R-:W-:Y:S01]  /*c580*/  MUFU.EX2 R33, R33 ;  /* 0x0000002100217308 */ /* 0x000fe20000000800 */
[----:B------:R-:W-:Y:S02]  /*c590*/  FFMA.FTZ R0, R0, R244, R186 ;  /* 0x000000f400007223 */ /* 0x000fe400000100ba */
[----:B------:R-:W-:Y:S01]  /*c5a0*/  FADD.FTZ R2, R239, R2 ;  /* 0x00000002ef027221 */ /* 0x000fe20000010000 */
[C---:B----4-:R-:W-:Y:S05]  /*c5b0*/  HMMA.16816.F32.BF16 R4, R12.reuse, R164, R4 ;  /* 0x000000a40c04723c */ /* 0x050fea0000041804 */
[----:B------:R-:W-:Y:S01]  /*c5c0*/  FADD.FTZ R0, R187, R0 ;  /* 0x00000000bb007221 */ /* 0x000fe20000010000 */
[----:B------:R-:W-:Y:S01]  /*c5d0*/  MUFU.EX2 R34, R34 ;  /* 0x0000002200227308 */ /* 0x000fe20000000800 */
[----:B------:R-:W-:Y:S01]  /*c5e0*/  FADD.FTZ R2, R238, R2 ;  /* 0x00000002ee027221 */ /* 0x000fe20000010000 */
[C---:B------:R-:W-:Y:S01]  /*c5f0*/  HMMA.16816.F32.BF16 R8, R12.reuse, R166, R8 ;  /* 0x000000a60c08723c */ /* 0x040fe20000041808 */
[----:B------:R-:W3:Y:S03]  /*c600*/  LDSM.16.MT88.4 R164, [R193+0x2900] ;  /* 0x00290000c1a4783b */ /* 0x000ee60000004200 */
[----:B------:R-:W-:Y:S02]  /*c610*/  FADD.FTZ R0, R183, R0 ;  /* 0x00000000b7007221 */ /* 0x000fe40000010000 */
[----:B------:R-:W-:Y:S02]  /*c620*/  FADD.FTZ R2, R237, R2 ;  /* 0x00000002ed027221 */ /* 0x000fe40000010000 */
[C---:B------:R-:W-:Y:S01]  /*c630*/  HMMA.16816.F32.BF16 R132, R12.reuse, R16, R132 ;  /* 0x000000100c84723c */ /* 0x040fe20000041884 */
[----:B------:R-:W-:Y:S03]  /*c640*/  MUFU.EX2 R157, R157 ;  /* 0x0000009d009d7308 */ /* 0x000fe60000000800 */
[----:B------:R-:W-:Y:S02]  /*c650*/  FADD.FTZ R0, R182, R0 ;  /* 0x00000000b6007221 */ /* 0x000fe40000010000 */
[----:B------:R-:W-:Y:S02]  /*c660*/  FADD.FTZ R2, R221, R2 ;  /* 0x00000002dd027221 */ /* 0x000fe40000010000 */
[C---:B------:R-:W-:Y:S01]  /*c670*/  HMMA.16816.F32.BF16 R136, R12.reuse, R18, R136 ;  /* 0x000000120c88723c */ /* 0x040fe20000041888 */
[----:B------:R-:W4:Y:S03]  /*c680*/  LDSM.16.MT88.4 R16, [R196+0x2900] ;  /* 0x00290000c410783b */ /* 0x000f260000004200 */
        /* <DEDUP_REMOVED lines=16> */
[C---:B---3--:R-:W-:Y:S04]  /*c790*/  HMMA.16816.F32.BF16 R36, R12.reuse, R164, R36 ;  /* 0x000000a40c24723c */ /* 0x048fe80000041824 */
[----:B------:R-:W-:Y:S04]  /*c7a0*/  FADD.FTZ R2, R184, R2 ;  /* 0x00000002b8027221 */ /* 0x000fe80000010000 */
[C---:B------:R-:W-:Y:S01]  /*c7b0*/  HMMA.16816.F32.BF16 R40, R12.reuse, R166, R40 ;  /* 0x000000a60c28723c */ /* 0x040fe20000041828 */
[----:B------:R-:W3:Y:S07]  /*c7c0*/  LDSM.16.MT88.4 R164, [R194+0x4900] ;  /* 0x00490000c2a4783b */ /* 0x000eee0000004200 */
[C---:B------:R-:W-:Y:S08]  /*c7d0*/  HMMA.16816.F32.BF16 R44, R12.reuse, R172, R44 ;  /* 0x000000ac0c2c723c */ /* 0x040ff0000004182c */
[C---:B------:R-:W-:Y:S01]  /*c7e0*/  HMMA.16816.F32.BF16 R48, R12.reuse, R174, R48 ;  /* 0x000000ae0c30723c */ /* 0x040fe20000041830 */
[----:B------:R-:W5:Y:S07]  /*c7f0*/  LDSM.16.MT88.4 R172, [R196+0x4900] ;  /* 0x00490000c4ac783b */ /* 0x000f6e0000004200 */
[C---:B----4-:R-:W-:Y:S08]  /*c800*/  HMMA.16816.F32.BF16 R52, R12.reuse, R16, R52 ;  /* 0x000000100c34723c */ /* 0x050ff00000041834 */
[C---:B------:R-:W-:Y:S01]  /*c810*/  HMMA.16816.F32.BF16 R56, R12.reuse, R18, R56 ;  /* 0x000000120c38723c */ /* 0x040fe20000041838 */
[----:B------:R-:W4:Y:S07]  /*c820*/  LDSM.16.MT88.4 R16, [R195+0x4900] ;  /* 0x00490000c310783b */ /* 0x000f2e0000004200 */
[C---:B-1----:R-:W-:Y:S08]  /*c830*/  HMMA.16816.F32.BF16 R60, R12.reuse, R168, R60 ;  /* 0x000000a80c3c723c */ /* 0x042ff0000004183c */
[C---:B------:R-:W-:Y:S01]  /*c840*/  HMMA.16816.F32.BF16 R64, R12.reuse, R170, R64 ;  /* 0x000000aa0c40723c */ /* 0x040fe20000041840 */
[----:B------:R-:W-:Y:S07]  /*c850*/  LDSM.16.MT88.4 R168, [R194+0x1100] ;  /* 0x00110000c2a8783b */ /* 0x000fee0000004200 */
[C---:B--2---:R-:W-:Y:S08]  /*c860*/  HMMA.16816.F32.BF16 R68, R12.reuse, R160, R68 ;  /* 0x000000a00c44723c */ /* 0x044ff00000041844 */
[C---:B------:R-:W-:Y:S01]  /*c870*/  HMMA.16816.F32.BF16 R72, R12.reuse, R162, R72 ;  /* 0x000000a20c48723c */ /* 0x040fe20000041848 */
[----:B------:R-:W1:Y:S07]  /*c880*/  LDSM.16.MT88.4 R160, [R193+0x6900] ;  /* 0x00690000c1a0783b */ /* 0x000e6e0000004200 */
[C---:B---3--:R-:W-:Y:S08]  /*c890*/  HMMA.16816.F32.BF16 R76, R12.reuse, R164, R76 ;  /* 0x000000a40c4c723c */ /* 0x048ff0000004184c */
[C---:B------:R-:W-:Y:S01]  /*c8a0*/  HMMA.16816.F32.BF16 R80, R12.reuse, R166, R80 ;  /* 0x000000a60c50723c */ /* 0x040fe20000041850 */
[----:B------:R-:W2:Y:S07]  /*c8b0*/  LDSM.16.MT88.4 R164, [R194+0x6900] ;  /* 0x00690000c2a4783b */ /* 0x000eae0000004200 */
[C---:B-----5:R-:W-:Y:S01]  /*c8c0*/  HMMA.16816.F32.BF16 R84, R12.reuse, R172, R84 ;  /* 0x000000ac0c54723c */ /* 0x060fe20000041854 */
[----:B------:R-:W-:Y:S07]  /*c8d0*/  MUFU.EX2 R173, R26 ;  /* 0x0000001a00ad7308 */ /* 0x000fee0000000800 */
[C---:B------:R-:W-:Y:S03]  /*c8e0*/  HMMA.16816.F32.BF16 R88, R12.reuse, R174, R88 ;  /* 0x000000ae0c58723c */ /* 0x040fe60000041858 */
[----:B------:R3:W5:Y:S05]  /*c8f0*/  MUFU.EX2 R174, R23 ;  /* 0x0000001700ae7308 */ /* 0x00076a0000000800 */
[C---:B----4-:R-:W-:Y:S05]  /*c900*/  HMMA.16816.F32.BF16 R92, R12.reuse, R16, R92 ;  /* 0x000000100c5c723c */ /* 0x050fea000004185c */
[----:B------:R-:W4:Y:S03]  /*c910*/  MUFU.EX2 R175, R25 ;  /* 0x0000001900af7308 */ /* 0x000f260000000800 */
[C---:B------:R-:W-:Y:S01]  /*c920*/  HMMA.16816.F32.BF16 R96, R12.reuse, R18, R96 ;  /* 0x000000120c60723c */ /* 0x040fe20000041860 */
[----:B------:R-:W-:Y:S06]  /*c930*/  LDSM.16.MT88.4 R16, [R195+0x6900] ;  /* 0x00690000c310783b */ /* 0x000fec0000004200 */
[----:B------:R2:W2:Y:S01]  /*c940*/  MUFU.EX2 R172, R27 ;  /* 0x0000001b00ac7308 */ /* 0x0004a20000000800 */
[C---:B-1----:R-:W-:Y:S01]  /*c950*/  HMMA.16816.F32.BF16 R100, R12.reuse, R160, R100 ;  /* 0x000000a00c64723c */ /* 0x042fe20000041864 */
[----:B---3--:R-:W1:Y:S03]  /*c960*/  LDSM.16.MT88.4 R20, [R196+0x6900] ;  /* 0x00690000c414783b */ /* 0x008e660000004200 */
[----:B-----5:R-:W-:Y:S04]  /*c970*/  FADD.FTZ R0, R174, R0 ;  /* 0x00000000ae007221 */ /* 0x020fe80000010000 */
[C---:B------:R-:W-:Y:S01]  /*c980*/  HMMA.16816.F32.BF16 R104, R12.reuse, R162, R104 ;  /* 0x000000a20c68723c */ /* 0x040fe20000041868 */
[----:B------:R-:W3:Y:S03]  /*c990*/  LDSM.16.MT88.4 R160, [R193+0x1100] ;  /* 0x00110000c1a0783b */ /* 0x000ee60000004200 */
[----:B------:R-:W-:Y:S02]  /*c9a0*/  FADD.FTZ R0, R173, R0 ;  /* 0x00000000ad007221 */ /* 0x000fe40000010000 */
[----:B----4-:R-:W-:Y:S02]  /*c9b0*/  FADD.FTZ R2, R175, R2 ;  /* 0x00000002af027221 */ /* 0x010fe40000010000 */
[C---:B--2---:R-:W-:Y:S01]  /*c9c0*/  HMMA.16816.F32.BF16 R108, R12.reuse, R164, R108 ;  /* 0x000000a40c6c723c */ /* 0x044fe2000004186c */
[----:B------:R-:W2:Y:S07]  /*c9d0*/  LDSM.16.MT88.4 R24, [R196+0x1100] ;  /* 0x00110000c418783b */ /* 0x000eae0000004200 */
[C---:B------:R-:W-:Y:S04]  /*c9e0*/  HMMA.16816.F32.BF16 R112, R12.reuse, R166, R112 ;  /* 0x000000a60c70723c */ /* 0x040fe80000041870 */
[----:B------:R-:W-:Y:S01]  /*c9f0*/  FADD.FTZ R0, R172, R0 ;  /* 0x00000000ac007221 */ /* 0x000fe20000010000 */
[----:B------:R-:W-:Y:S03]  /*ca00*/  LDSM.16.MT88.4 R164, [R196+0x3100] ;  /* 0x00310000c4a4783b */ /* 0x000fe60000004200 */
[C---:B-1----:R-:W-:Y:S08]  /*ca10*/  HMMA.16816.F32.BF16 R116, R12.reuse, R20, R116 ;  /* 0x000000140c74723c */ /* 0x042ff00000041874 */
[C---:B------:R-:W-:Y:S01]  /*ca20*/  HMMA.16816.F32.BF16 R120, R12.reuse, R22, R120 ;  /* 0x000000160c78723c */ /* 0x040fe20000041878 */
[----:B------:R-:W-:Y:S07]  /*ca30*/  LDSM.16.MT88.4 R20, [R193+0x3100] ;  /* 0x00310000c114783b */ /* 0x000fee0000004200 */
[C---:B------:R-:W-:Y:S08]  /*ca40*/  HMMA.16816.F32.BF16 R124, R12.reuse, R16, R124 ;  /* 0x000000100c7c723c */ /* 0x040ff0000004187c */
[----:B------:R-:W-:Y:S01]  /*ca50*/  HMMA.16816.F32.BF16 R128, R12, R18, R128 ;  /* 0x000000120c80723c */ /* 0x000fe20000041880 */
[----:B------:R-:W1:Y:S06]  /*ca60*/  LDSM.16.MT88.4 R16, [R195+0x1100] ;  /* 0x00110000c310783b */ /* 0x000e6c0000004200 */
[----:B------:R-:W-:Y:S02]  /*ca70*/  F2FP.BF16.PACK_AB R12, R185, R188 ;  /* 0x000000bcb90c723e */ /* 0x000fe400000010ff */
[----:B------:R-:W-:Y:S03]  /*ca80*/  F2FP.BF16.PACK_AB R13, R174, R176 ;  /* 0x000000b0ae0d723e */ /* 0x000fe600000010ff */
[----:B------:R-:W-:Y:S02]  /*ca90*/  F2FP.BF16.PACK_AB R14, R175, R184 ;  /* 0x000000b8af0e723e */ /* 0x000fe400000010ff */
[----:B------:R-:W-:Y:S07]  /*caa0*/  F2FP.BF16.PACK_AB R15, R172, R173 ;  /* 0x000000adac0f723e */ /* 0x000fee00000010ff */
[C---:B---3--:R-:W-:Y:S08]  /*cab0*/  HMMA.16816.F32.BF16 R4, R12.reuse, R160, R4 ;  /* 0x000000a00c04723c */ /* 0x048ff00000041804 */
[C---:B------:R-:W-:Y:S01]  /*cac0*/  HMMA.16816.F32.BF16 R8, R12.reuse, R162, R8 ;  /* 0x000000a20c08723c */ /* 0x040fe20000041808 */
[----:B------:R-:W3:Y:S07]  /*cad0*/  LDSM.16.MT88.4 R160, [R194+0x3100] ;  /* 0x00310000c2a0783b */ /* 0x000eee0000004200 */
[C---:B------:R-:W-:Y:S01]  /*cae0*/  HMMA.16816.F32.BF16 R132, R12.reuse, R168, R132 ;  /* 0x000000a80c84723c */ /* 0x040fe20000041884 */
[----:B------:R-:W4:Y:S07]  /*caf0*/  MUFU.EX2 R169, R28 ;  /* 0x0000001c00a97308 */ /* 0x000f2e0000000800 */
[C---:B------:R-:W-:Y:S03]  /*cb00*/  HMMA.16816.F32.BF16 R136, R12.reuse, R170, R136 ;  /* 0x000000aa0c88723c */ /* 0x040fe60000041888 */
[----:B------:R5:W3:Y:S05]  /*cb10*/  MUFU.EX2 R168, R29 ;  /* 0x0000001d00a87308 */ /* 0x000aea0000000800 */
[C---:B--2---:R-:W-:Y:S08]  /*cb20*/  HMMA.16816.F32.BF16 R140, R12.reuse, R24, R140 ;  /* 0x000000180c8c723c */ /* 0x044ff0000004188c */
[C---:B------:R-:W-:Y:S01]  /*cb30*/  HMMA.16816.F32.BF16 R144, R12.reuse, R26, R144 ;  /* 0x0000001a0c90723c */ /* 0x040fe20000041890 */
[----:B------:R-:W2:Y:S03]  /*cb40*/  LDSM.16.MT88.4 R24, [R195+0x3100] ;  /* 0x00310000c318783b */ /* 0x000ea60000004200 */
[----:B----4-:R-:W-:Y:S04]  /*cb50*/  FADD.FTZ R2, R169, R2 ;  /* 0x00000002a9027221 */ /* 0x010fe80000010000 */
[C---:B-1----:R-:W-:Y:S01]  /*cb60*/  HMMA.16816.F32.BF16 R148, R12.reuse, R16, R148 ;  /* 0x000000100c94723c */ /* 0x042fe20000041894 */
[----:B-----5:R-:W-:Y:S07]  /*cb70*/  LDSM.16.MT88.4 R28, [R195+0x7100] ;  /* 0x00710000c31c783b */ /* 0x020fee0000004200 */
[C---:B------:R-:W-:Y:S01]  /*cb80*/  HMMA.16816.F32.BF16 R152, R12.reuse, R18, R152 ;  /* 0x000000120c98723c */ /* 0x040fe20000041898 */
[----:B------:R-:W1:Y:S07]  /*cb90*/  LDSM.16.MT88.4 R16, [R193+0x5100] ;  /* 0x00510000c110783b */ /* 0x000e6e0000004200 */
        /* <DEDUP_REMOVED lines=8> */
[----:B------:R-:W5:Y:S07]  /*cc20*/  LDSM.16.MT88.4 R164, [R195+0x5100] ;  /* 0x00510000c3a4783b */ /* 0x000f6e0000004200 */
[C---:B--2---:R-:W-:Y:S08]  /*cc30*/  HMMA.16816.F32.BF16 R60, R12.reuse, R24, R60 ;  /* 0x000000180c3c723c */ /* 0x044ff0000004183c */
[C---:B------:R-:W-:Y:S01]  /*cc40*/  HMMA.16816.F32.BF16 R64, R12.reuse, R26, R64 ;  /* 0x0000001a0c40723c */ /* 0x040fe20000041840 */
[----:B------:R-:W-:Y:S07]  /*cc50*/  LDSM.16.MT88.4 R24, [R196+0x7100] ;  /* 0x00710000c418783b */ /* 0x000fee0000004200 */
[C---:B-1----:R-:W-:Y:S08]  /*cc60*/  HMMA.16816.F32.BF16 R68, R12.reuse, R16, R68 ;  /* 0x000000100c44723c */ /* 0x042ff00000041844 */
[C---:B------:R-:W-:Y:S01]  /*cc70*/  HMMA.16816.F32.BF16 R72, R12.reuse, R18, R72 ;  /* 0x000000120c48723c */ /* 0x040fe20000041848 */
[----:B------:R-:W1:Y:S07]  /*cc80*/  LDSM.16.MT88.4 R16, [R193+0x7100] ;  /* 0x00710000c110783b */ /* 0x000e6e0000004200 */
[C---:B----4-:R-:W-:Y:S08]  /*cc90*/  HMMA.16816.F32.BF16 R76, R12.reuse, R20, R76 ;  /* 0x000000140c4c723c */ /* 0x050ff0000004184c */
[C---:B------:R-:W-:Y:S01]  /*cca0*/  HMMA.16816.F32.BF16 R80, R12.reuse, R22, R80 ;  /* 0x000000160c50723c */ /* 0x040fe20000041850 */
[----:B------:R-:W2:Y:S07]  /*ccb0*/  LDSM.16.MT88.4 R20, [R194+0x7100] ;  /* 0x00710000c214783b */ /* 0x000eae0000004200 */
[C---:B---3--:R-:W-:Y:S08]  /*ccc0*/  HMMA.16816.F32.BF16 R84, R12.reuse, R160, R84 ;  /* 0x000000a00c54723c */ /* 0x048ff00000041854 */
[C---:B------:R-:W-:Y:S08]  /*ccd0*/  HMMA.16816.F32.BF16 R88, R12.reuse, R162, R88 ;  /* 0x000000a20c58723c */ /* 0x040ff00000041858 */
[C---:B-----5:R-:W-:Y:S08]  /*cce0*/  HMMA.16816.F32.BF16 R92, R12.reuse, R164, R92 ;  /* 0x000000a40c5c723c */ /* 0x060ff0000004185c */
        /* <DEDUP_REMOVED lines=8> */
[C---:B------:R-:W-:Y:S08]  /*cd70*/  HMMA.16816.F32.BF16 R116, R12.reuse, R24, R116 ;  /* 0x000000180c74723c */ /* 0x040ff00000041874 */
[C---:B------:R-:W-:Y:S01]  /*cd80*/  HMMA.16816.F32.BF16 R120, R12.reuse, R26, R120 ;  /* 0x0000001a0c78723c */ /* 0x040fe20000041878 */
[----:B------:R-:W4:Y:S07]  /*cd90*/  LDSM.16.MT88.4 R24, [R195+0x1900] ;  /* 0x00190000c318783b */ /* 0x000f2e0000004200 */
[C---:B------:R-:W-:Y:S08]  /*cda0*/  HMMA.16816.F32.BF16 R124, R12.reuse, R28, R124 ;  /* 0x0000001c0c7c723c */ /* 0x040ff0000004187c */
[----:B------:R-:W-:Y:S07]  /*cdb0*/  HMMA.16816.F32.BF16 R128, R12, R30, R128 ;  /* 0x0000001e0c80723c */ /* 0x000fee0000041880 */
[----:B------:R-:W-:Y:S02]  /*cdc0*/  F2FP.BF16.PACK_AB R12, R168, R169 ;  /* 0x000000a9a80c723e */ /* 0x000fe400000010ff */
[----:B------:R-:W-:Y:S03]  /*cdd0*/  F2FP.BF16.PACK_AB R13, R158, R159 ;  /* 0x0000009f9e0d723e */ /* 0x000fe600000010ff */
[----:B------:R-:W-:Y:S02]  /*cde0*/  F2FP.BF16.PACK_AB R14, R33, R32 ;  /* 0x00000020210e723e */ /* 0x000fe400000010ff */
[----:B------:R-:W-:Y:S07]  /*cdf0*/  F2FP.BF16.PACK_AB R15, R157, R34 ;  /* 0x000000229d0f723e */ /* 0x000fee00000010ff */
[C---:B---3--:R-:W-:Y:S01]  /*ce00*/  HMMA.16816.F32.BF16 R160, R12.reuse, R164, R4 ;  /* 0x000000a40ca0723c */ /* 0x048fe20000041804 */
[----:B------:R-:W3:Y:S07]  /*ce10*/  LDSM.16.MT88.4 R4, [R193+0x3900] ;  /* 0x00390000c104783b */ /* 0x000eee0000004200 */
[C---:B------:R-:W-:Y:S01]  /*ce20*/  HMMA.16816.F32.BF16 R164, R12.reuse, R166, R8 ;  /* 0x000000a60ca4723c */ /* 0x040fe20000041808 */
[----:B------:R-:W5:Y:S07]  /*ce30*/  LDSM.16.MT88.4 R8, [R194+0x3900] ;  /* 0x00390000c208783b */ /* 0x000f6e0000004200 */
[C---:B-1----:R-:W-:Y:S08]  /*ce40*/  HMMA.16816.F32.BF16 R132, R12.reuse, R16, R132 ;  /* 0x000000100c84723c */ /* 0x042ff00000041884 */
        /* <DEDUP_REMOVED lines=10> */
[----:B------:R-:W3:Y:S07]  /*cef0*/  LDSM.16.MT88.4 R4, [R194+0x5900] ;  /* 0x00590000c204783b */ /* 0x000eee0000004200 */
[C---:B-----5:R-:W-:Y:S08]  /*cf00*/  HMMA.16816.F32.BF16 R44, R12.reuse, R8, R44 ;  /* 0x000000080c2c723c */ /* 0x060ff0000004182c */
        /* <DEDUP_REMOVED lines=18> */
[C---:B------:R-:W-:Y:S08]  /*d030*/  HMMA.16816.F32.BF16 R96, R12.reuse, R18, R96 ;  /* 0x000000120c60723c */ /* 0x040ff00000041860 */
[C---:B--2---:R-:W-:Y:S08]  /*d040*/  HMMA.16816.F32.BF16 R100, R12.reuse, R20, R100 ;  /* 0x000000140c64723c */ /* 0x044ff00000041864 */
[C---:B------:R-:W-:Y:S08]  /*d050*/  HMMA.16816.F32.BF16 R104, R12.reuse, R22, R104 ;  /* 0x000000160c68723c */ /* 0x040ff00000041868 */
[C---:B----4-:R-:W-:Y:S08]  /*d060*/  HMMA.16816.F32.BF16 R108, R12.reuse, R24, R108 ;  /* 0x000000180c6c723c */ /* 0x050ff0000004186c */
[C---:B------:R-:W-:Y:S08]  /*d070*/  HMMA.16816.F32.BF16 R112, R12.reuse, R26, R112 ;  /* 0x0000001a0c70723c */ /* 0x040ff00000041870 */
[C---:B---3--:R-:W-:Y:S07]  /*d080*/  HMMA.16816.F32.BF16 R116, R12.reuse, R4, R116 ;  /* 0x000000040c74723c */ /* 0x048fee0000041874 */
[----:B------:R-:W-:Y:S01]  /*d090*/  FADD.FTZ R4, R159, R0 ;  /* 0x000000009f047221 */ /* 0x000fe20000010000 */
[C---:B------:R-:W-:Y:S04]  /*d0a0*/  HMMA.16816.F32.BF16 R120, R12.reuse, R6, R120 ;  /* 0x000000060c78723c */ /* 0x040fe80000041878 */
[----:B------:R-:W-:Y:S02]  /*d0b0*/  FADD.FTZ R0, R168, R2 ;  /* 0x00000002a8007221 */ /* 0x000fe40000010000 */
[----:B------:R-:W-:Y:S01]  /*d0c0*/  FADD.FTZ R4, R158, R4 ;  /* 0x000000049e047221 */ /* 0x000fe20000010000 */
[----:B------:R-:W-:Y:S01]  /*d0d0*/  MOV R158, R3 ;  /* 0x00000003009e7202 */ /* 0x000fe20000000f00 */
[C---:B-----5:R-:W-:Y:S04]  /*d0e0*/  HMMA.16816.F32.BF16 R124, R12.reuse, R8, R124 ;  /* 0x000000080c7c723c */ /* 0x060fe8000004187c */
[----:B------:R-:W-:Y:S02]  /*d0f0*/  FADD.FTZ R2, R32, R0 ;  /* 0x0000000020027221 */ /* 0x000fe40000010000 */
[----:B------:R-:W-:Y:S02]  /*d100*/  FADD.FTZ R0, R34, R4 ;  /* 0x0000000422007221 */ /* 0x000fe40000010000 */
[----:B------:R-:W-:Y:S04]  /*d110*/  HMMA.16816.F32.BF16 R128, R12, R10, R128 ;  /* 0x0000000a0c80723c */ /* 0x000fe80000041880 */
[----:B------:R-:W-:Y:S02]  /*d120*/  FADD.FTZ R243, R33, R2 ;  /* 0x0000000221f37221 */ /* 0x000fe40000010000 */
[----:B------:R-:W-:Y:S01]  /*d130*/  FADD.FTZ R244, R157, R0 ;  /* 0x000000009df47221 */ /* 0x000fe20000010000 */
[----:B------:R-:W-:Y:S01]  /*d140*/  MOV R157, R156 ;  /* 0x0000009c009d7202 */ /* 0x000fe20000000f00 */
[----:B------:R-:W-:-:S05]  /*d150*/  @P0 BRA `(.L_x_900) ;  /* 0xffffccc000000947 */ /* 0x000fca000383ffff */
.L_x_899:
[----:B------:R-:W-:-:S13]  /*d160*/  ISETP.GE.AND P0, PT, R219, R232, PT ;  /* 0x000000e8db00720c */ /* 0x000fda0003f06270 */
[----:B------:R-:W-:Y:S05]  /*d170*/  @!P0 BRA `(.L_x_901) ;  /* 0x00003f9000008947 */ /* 0x000fea0003800000 */
[----:B------:R-:W2:Y:S01]  /*d180*/  LDL.64 R6, [R1+0x30] ;  /* 0x0000300001067983 */ /* 0x000ea20000100a00 */
[----:B------:R-:W-:-:S03]  /*d190*/  ULDC.64 UR4, c[0x0][0x208] ;  /* 0x0000820000047ab9 */ /* 0x000fc60000000a00 */
[----:B-1----:R-:W3:Y:S04]  /*d1a0*/  LDL.64 R4, [R1+0x8] ;  /* 0x0000080001047983 */ /* 0x002ee80000100a00 */
[----:B------:R-:W4:Y:S04]  /*d1b0*/  LDL.64 R10, [R1+0x28] ;  /* 0x00002800010a7983 */ /* 0x000f280000100a00 */
[----:B------:R-:W5:Y:S04]  /*d1c0*/  LDL.64 R8, [R1+0x20] ;  /* 0x0000200001087983 */ /* 0x000f680000100a00 */
[----:B------:R-:W4:Y:S01]  /*d1d0*/  LDL R0, [R1+0x3c] ;  /* 0x00003c0001007983 */ /* 0x000f220000100800 */
[----:B------:R-:W-:-:S05]  /*d1e0*/  IMAD.MOV.U32 R2, RZ, RZ, c[0x0][0x2c4] ;  /* 0x0000b100ff027624 */ /* 0x000fca00078e00ff */
[----:B------:R-:W-:Y:S01]  /*d1f0*/  ISETP.NE.AND P1, PT, R2, 0x1, PT ;  /* 0x000000010200780c */ /* 0x000fe20003f25270 */
[----:B------:R-:W-:Y:S01]  /*d200*/  IMAD.MOV.U32 R158, RZ, RZ, R3 ;  /* 0x000000ffff9e7224 */ /* 0x000fe200078e0003 */
[----:B------:R-:W-:Y:S01]  /*d210*/  MOV R157, R156 ;  /* 0x0000009c009d7202 */ /* 0x000fe20000000f00 */
[----:B------:R-:W-:Y:S02]  /*d220*/  USHF.L.U64.HI UR5, UR4, 0x5, UR5 ;  /* 0x0000000504057899 */ /* 0x000fe40008010205 */
[----:B------:R-:W-:Y:S01]  /*d230*/  USHF.L.U32 UR4, UR4, 0x5, URZ ;  /* 0x0000000504047899 */ /* 0x000fe2000800063f */
[----:B--2---:R-:W-:-:S05]  /*d240*/  IADD3 R238, P0, R6, 0x40, RZ ;  /* 0x0000004006ee7810 */ /* 0x004fca0007f1e0ff */
[----:B---3--:R-:W-:Y:S01]  /*d250*/  IMAD.X R239, RZ, RZ, R5, P0 ;  /* 0x000000ffffef7224 */ /* 0x008fe200000e0605 */
[----:B------:R-:W-:Y:S02]  /*d260*/  IADD3 R236, P0, R6, 0x80, RZ ;  /* 0x0000008006ec7810 */ /* 0x000fe40007f1e0ff */
[----:B------:R-:W-:-:S03]  /*d270*/  MOV R4, R6 ;  /* 0x0000000600047202 */ /* 0x000fc60000000f00 */
[--C-:B------:R-:W-:Y:S01]  /*d280*/  IMAD.X R237, RZ, RZ, R5.reuse, P0 ;  /* 0x000000ffffed7224 */ /* 0x100fe200000e0605 */
[----:B------:R-:W-:Y:S01]  /*d290*/  IADD3 R234, P0, R6, 0xc0, RZ ;  /* 0x000000c006ea7810 */ /* 0x000fe20007f1e0ff */
[----:B------:R1:W-:Y:S04]  /*d2a0*/  STL.64 [R1+0x8], R4 ;  /* 0x0000080401007387 */ /* 0x0003e80000100a00 */
[----:B------:R-:W-:Y:S01]  /*d2b0*/  IMAD.X R235, RZ, RZ, R5, P0 ;  /* 0x000000ffffeb7224 */ /* 0x000fe200000e0605 */
[----:B----4-:R-:W-:-:S04]  /*d2c0*/  IADD3 R248, P0, R10, 0x40, RZ ;  /* 0x000000400af87810 */ /* 0x010fc80007f1e0ff */
[----:B-----5:R-:W-:Y:S02]  /*d2d0*/  IADD3.X R247, RZ, R9, RZ, P0, !PT ;  /* 0x00000009fff77210 */ /* 0x020fe400007fe4ff */
[----:B------:R-:W-:-:S05]  /*d2e0*/  IADD3 R246, P0, R10, 0x80, RZ ;  /* 0x000000800af67810 */ /* 0x000fca0007f1e0ff */
[----:B------:R-:W-:Y:S01]  /*d2f0*/  IMAD.X R245, RZ, RZ, R9, P0 ;  /* 0x000000fffff57224 */ /* 0x000fe200000e0609 */
[----:B------:R-:W-:Y:S01]  /*d300*/  IADD3 R242, P0, R10, 0xc0, RZ ;  /* 0x000000c00af27810 */ /* 0x000fe20007f1e0ff */
[----:B------:R-:W-:-:S04]  /*d310*/  @P1 IMAD.HI.U32 R249, R0, c[0x0][0x2c8], RZ ;  /* 0x0000b20000f91a27 */ /* 0x000fc800078e00ff */
[----:B------:R-:W-:Y:S02]  /*d320*/  IMAD.X R241, RZ, RZ, R9, P0 ;  /* 0x000000fffff17224 */ /* 0x000fe400000e0609 */
.L_x_910:
[----:B------:R-:W2:Y:S01]  /*d330*/  LDL.64 R8, [R1+0x8] ;  /* 0x0000080001087983 */ /* 0x000ea20000100a00 */
[----:B------:R-:W-:Y:S01]  /*d340*/  IMAD.MOV.U32 R3, RZ, RZ, 0x6 ;  /* 0x00000006ff037424 */ /* 0x000fe200078e00ff */
[----:B------:R-:W-:Y:S01]  /*d350*/  SHF.R.S32.HI R2, RZ, 0x1f, R219 ;  /* 0x0000001fff027819 */ /* 0x000fe200000114db */
[----:B------:R-:W-:Y:S01]  /*d360*/  IMAD.MOV.U32 R0, RZ, RZ, c[0x0][0x208] ;  /* 0x00008200ff007624 */ /* 0x000fe200078e00ff */
[----:B------:R-:W3:Y:S01]  /*d370*/  LDL.64 R10, [R1+0x30] ;  /* 0x00003000010a7983 */ /* 0x000ee20000100a00 */
[----:B------:R-:W-:Y:S01]  /*d380*/  IMAD.MOV.U32 R16, RZ, RZ, c[0x0][0x208] ;  /* 0x00008200ff107624 */ /* 0x000fe200078e00ff */
[----:B------:R-:W-:Y:S04]  /*d390*/  DEPBAR.LE SB0, 0x0 ;  /* 0x000080000000791a */ /* 0x000fe80000000000 */
[----:B------:R-:W-:Y:S01]  /*d3a0*/  SHF.L.U64.HI R0, R0, R3, c[0x0][0x20c] ;  /* 0x0000830000007619 */ /* 0x000fe20000010203 */
[----:B------:R-:W-:Y:S01]  /*d3b0*/  IMAD.SHL.U32 R16, R16, 0x40, RZ ;  /* 0x0000004010107824 */ /* 0x000fe200078e00ff */
[----:B------:R-:W-:Y:S01]  /*d3c0*/  BAR.SYNC.DEFER_BLOCKING 0x0 ;  /* 0x0000000000007b1d */ /* 0x000fe20000010000 */
[----:B------:R-:W-:Y:S02]  /*d3d0*/  IMAD.MOV.U32 R252, RZ, RZ, c[0x0][0x1e0] ;  /* 0x00007800fffc7624 */ /* 0x000fe400078e00ff */
[----:B------:R-:W-:Y:S02]  /*d3e0*/  IMAD R0, R0, R219, RZ ;  /* 0x000000db00007224 */ /* 0x000fe400078e02ff */
[CC--:B------:R-:W-:Y:S04]  /*d3f0*/  IMAD.WIDE.U32 R6, R219.reuse, R16.reuse, R236 ;  /* 0x00000010db067225 */ /* 0x0c0fe800078e00ec */
[-C--:B------:R-:W-:Y:S02]  /*d400*/  IMAD R0, R2, R16.reuse, R0 ;  /* 0x0000001002007224 */ /* 0x080fe400078e0200 */
[----:B------:R-:W-:Y:S04]  /*d410*/  IMAD.WIDE.U32 R2, R219, R16, R238 ;  /* 0x00000010db027225 */ /* 0x000fe800078e00ee */
[----:B------:R-:W-:Y:S02]  /*d420*/  IMAD.IADD R3, R0, 0x1, R3 ;  /* 0x0000000100037824 */ /* 0x000fe400078e0203 */
[----:B------:R-:W-:Y:S02]  /*d430*/  IMAD.MOV.U32 R240, RZ, RZ, 0x5 ;  /* 0x00000005fff07424 */ /* 0x000fe400078e00ff */
[----:B------:R-:W-:Y:S02]  /*d440*/  IMAD.MOV.U32 R159, RZ, RZ, c[0x0][0x1e0] ;  /* 0x00007800ff9f7624 */ /* 0x000fe400078e00ff */
[----:B------:R-:W-:Y:S01]  /*d450*/  IMAD.SHL.U32 R252, R252, 0x20, RZ ;  /* 0x00000020fcfc7824 */ /* 0x000fe200078e00ff */
[----:B------:R-:W-:Y:S02]  /*d460*/  LDSM.16.M88.4 R32, [R199+0x10100] ;  /* 0x01010000c720783b */ /* 0x000fe40000000200 */
[----:B------:R-:W-:Y:S02]  /*d470*/  SHF.L.U64.HI R159, R159, R240, c[0x0][0x1e4] ;  /* 0x000079009f9f7619 */ /* 0x000fe400000102f0 */
[----:B------:R-:W-:Y:S04]  /*d480*/  LDSM.16.M88.4 R24, [R192+0x9100] ;  /* 0x00910000c018783b */ /* 0x000fe80000000200 */
[----:B------:R-:W-:Y:S04]  /*d490*/  LDSM.16.M88.4 R168, [R192+0x9900] ;  /* 0x00990000c0a8783b */ /* 0x000fe80000000200 */
[----:B------:R-:W-:Y:S04]  /*d4a0*/  LDSM.16.M88.4 R172, [R200+0x10100] ;  /* 0x01010000c8ac783b */ /* 0x000fe80000000200 */
[----:B------:R-:W-:Y:S04]  /*d4b0*/  LDSM.16.M88.4 R176, [R203] ;  /* 0x00000000cbb0783b */ /* 0x000fe80000000200 */
[----:B------:R-:W-:Y:S04]  /*d4c0*/  LDSM.16.M88.4 R180, [R218] ;  /* 0x00000000dab4783b */ /* 0x000fe80000000200 */
[----:B------:R-:W-:Y:S04]  /*d4d0*/  LDSM.16.M88.4 R184, [R217] ;  /* 0x00000000d9b8783b */ /* 0x000fe80000000200 */
[----:B------:R-:W-:Y:S04]  /*d4e0*/  LDSM.16.M88.4 R188, [R216] ;  /* 0x00000000d8bc783b */ /* 0x000fe80000000200 */
[----:B------:R-:W4:Y:S01]  /*d4f0*/  LDL.64 R250, [R1+0x20] ;  /* 0x0000200001fa7983 */ /* 0x000f220000100a00 */
[-C--:B-12---:R-:W-:Y:S04]  /*d500*/  IMAD.WIDE.U32 R4, R219, R16.reuse, R8 ;  /* 0x00000010db047225 */ /* 0x086fe800078e0008 */
[----:B------:R-:W-:Y:S01]  /*d510*/  IMAD.IADD R5, R5, 0x1, R0 ;  /* 0x0000000105057824 */ /* 0x000fe200078e0200 */
[C---:B------:R-:W-:Y:S04]  /*d520*/  LEA R14, P0, R4.reuse, c[0x0][0x1f8], 0x1 ;  /* 0x00007e00040e7a11 */ /* 0x040fe800078008ff */
[----:B------:R-:W-:Y:S01]  /*d530*/  LEA.HI.X R15, R4, c[0x0][0x1fc], R5, 0x1, P0 ;  /* 0x00007f00040f7a11 */ /* 0x000fe200000f0c05 */
[----:B------:R-:W-:Y:S01]  /*d540*/  IMAD.IADD R4, R0, 0x1, R7 ;  /* 0x0000000100047824 */ /* 0x000fe200078e0207 */
[C---:B------:R-:W-:Y:S04]  /*d550*/  LEA R12, P0, R2.reuse, c[0x0][0x1f8], 0x1 ;  /* 0x00007e00020c7a11 */ /* 0x040fe800078008ff */
[----:B------:R-:W-:Y:S01]  /*d560*/  LEA.HI.X R13, R2, c[0x0][0x1fc], R3, 0x1, P0 ;  /* 0x00007f00020d7a11 */ /* 0x000fe200000f0c03 */
[CC--:B------:R-:W-:Y:S01]  /*d570*/  IMAD.WIDE.U32 R2, R219.reuse, R16.reuse, R234 ;  /* 0x00000010db027225 */ /* 0x0c0fe200078e00ea */
[----:B------:R-:W-:Y:S03]  /*d580*/  LEA R230, P0, R6, c[0x0][0x1f8], 0x1 ;  /* 0x00007e0006e67a11 */ /* 0x000fe600078008ff */
[----:B------:R-:W-:Y:S01]  /*d590*/  IMAD.IADD R3, R0, 0x1, R3 ;  /* 0x0000000100037824 */ /* 0x000fe200078e0203 */
[----:B------:R-:W-:Y:S01]  /*d5a0*/  LEA.HI.X R231, R6, c[0x0][0x1fc], R4, 0x1, P0 ;  /* 0x00007f0006e77a11 */ /* 0x000fe200000f0c04 */
[C---:B------:R-:W-:Y:S01]  /*d5b0*/  IMAD.WIDE.U32 R4, R219.reuse, R16, UR4 ;  /* 0x00000004db047e25 */ /* 0x040fe2000f8e0010 */
[----:B------:R-:W-:Y:S01]  /*d5c0*/  LEA R228, P0, R2, c[0x0][0x1f8], 0x1 ;  /* 0x00007e0002e47a11 */ /* 0x000fe200078008ff */
[----:B------:R-:W-:Y:S02]  /*d5d0*/  LDSM.16.M88.4 R16, [R192+0x8900] ;  /* 0x00890000c010783b */ /* 0x000fe40000000200 */
[----:B------:R-:W-:Y:S01]  /*d5e0*/  IMAD.IADD R0, R0, 0x1, R5 ;  /* 0x0000000100007824 */ /* 0x000fe200078e0205 */
[----:B------:R-:W-:Y:S02]  /*d5f0*/  LEA.HI.X R229, R2, c[0x0][0x1fc], R3, 0x1, P0 ;  /* 0x00007f0002e57a11 */ /* 0x000fe400000f0c03 */
[-C--:B---3--:R-:W-:Y:S05]  /*d600*/  IADD3 R2, P0, R10, R4.reuse, RZ ;  /* 0x000000040a027210 */ /* 0x088fea0007f1e0ff */
[----:B------:R-:W-:Y:S01]  /*d610*/  IMAD.X R3, R0, 0x1, R9, P0 ;  /* 0x0000000100037824 */ /* 0x000fe200000e0609 */
[C---:B------:R-:W-:Y:S01]  /*d620*/  LEA R226, P0, R2.reuse, c[0x0][0x1f8], 0x1 ;  /* 0x00007e0002e27a11 */ /* 0x040fe200078008ff */
[----:B------:R-:W1:Y:S03]  /*d630*/  LDSM.16.M88.4 R8, [R192+0x8100] ;  /* 0x00810000c008783b */ /* 0x000e660000000200 */
[----:B------:R-:W-:Y:S01]  /*d640*/  LEA.HI.X R227, R2, c[0x0][0x1fc], R3, 0x1, P0 ;  /* 0x00007f0002e37a11 */ /* 0x000fe200000f0c03 */
[----:B------:R-:W-:Y:S01]  /*d650*/  @!PT LDS RZ, [RZ] ;  /* 0x00000000fffff984 */ /* 0x000fe20000000800 */
[----:B------:R-:W-:Y:S01]  /*d660*/  @!PT LDS RZ, [RZ] ;  /* 0x00000000fffff984 */ /* 0x000fe20000000800 */
[----:B------:R-:W-:Y:S01]  /*d670*/  @!PT LDS RZ, [RZ] ;  /* 0x00000000fffff984 */ /* 0x000fe20000000800 */
[----:B------:R2:W-:Y:S01]  /*d680*/  LDGSTS.E.BYPASS.LTC128B.128 [R233+0x100], [R14.64], !P3 ;  /* 0x001000000ee97fae */ /* 0x0005e2000d901d48 */
[-C--:B------:R-:W-:Y:S03]  /*d690*/  IADD3 R2, P0, R238, R4.reuse, RZ ;  /* 0x00000004ee027210 */ /* 0x080fe60007f1e0ff */
[----:B------:R2:W-:Y:S02]  /*d6a0*/  LDGSTS.E.BYPASS.LTC128B.128 [R233+0x2100], [R12.64], !P6 ;  /* 0x021000000ce97fae */ /* 0x0005e4000f101d48 */
[----:B------:R-:W-:Y:S01]  /*d6b0*/  IMAD.X R3, R0, 0x1, R239, P0 ;  /* 0x0000000100037824 */ /* 0x000fe200000e06ef */
[C---:B------:R-:W-:Y:S01]  /*d6c0*/  LEA R224, P0, R2.reuse, c[0x0][0x1f8], 0x1 ;  /* 0x00007e0002e07a11 */ /* 0x040fe200078008ff */
[----:B------:R3:W-:Y:S03]  /*d6d0*/  LDGSTS.E.BYPASS.LTC128B.128 [R233+0x4100], [R230.64], !P5 ;  /* 0x04100000e6e97fae */ /* 0x0007e6000e901d48 */
[----:B------:R-:W-:Y:S01]  /*d6e0*/  LEA.HI.X R225, R2, c[0x0][0x1fc], R3, 0x1, P0 ;  /* 0x00007f0002e17a11 */ /* 0x000fe200000f0c03 */
[----:B------:R3:W-:Y:S01]  /*d6f0*/  LDGSTS.E.BYPASS.LTC128B.128 [R233+0x6100], [R228.64], !P4 ;  /* 0x06100000e4e97fae */ /* 0x0007e2000e101d48 */
[-C--:B------:R-:W-:Y:S03]  /*d700*/  IADD3 R2, P0, R236, R4.reuse, RZ ;  /* 0x00000004ec027210 */ /* 0x080fe60007f1e0ff */
[----:B------:R3:W-:Y:S02]  /*d710*/  LDGSTS.E.BYPASS.LTC128B.128 [R233+0x1100], [R226.64], !P3 ;  /* 0x01100000e2e97fae */ /* 0x0007e4000d901d48 */
[----:B------:R-:W-:Y:S01]  /*d720*/  IMAD.X R3, R0, 0x1, R237, P0 ;  /* 0x0000000100037824 */ /* 0x000fe200000e06ed */
[C---:B------:R-:W-:Y:S01]  /*d730*/  LEA R222, P0, R2.reuse, c[0x0][0x1f8], 0x1 ;  /* 0x00007e0002de7a11 */ /* 0x040fe200078008ff */
[----:B------:R5:W-:Y:S03]  /*d740*/  LDGSTS.E.BYPASS.LTC128B.128 [R233+0x3100], [R224.64], !P6 ;  /* 0x03100000e0e97fae */ /* 0x000be6000f101d48 */
[----:B------:R-:W-:Y:S02]  /*d750*/  LEA.HI.X R223, R2, c[0x0][0x1fc], R3, 0x1, P0 ;  /* 0x00007f0002df7a11 */ /* 0x000fe400000f0c03 */
[----:B------:R-:W-:Y:S03]  /*d760*/  IADD3 R4, P0, R234, R4, RZ ;  /* 0x00000004ea047210 */ /* 0x000fe60007f1e0ff */
[----:B------:R3:W-:Y:S02]  /*d770*/  LDGSTS.E.BYPASS.LTC128B.128 [R233+0x5100], [R222.64], !P5 ;  /* 0x05100000dee97fae */ /* 0x0007e4000e901d48 */
[----:B------:R-:W-:Y:S01]  /*d780*/  IMAD.X R0, R0, 0x1, R235, P0 ;  /* 0x0000000100007824 */ /* 0x000fe200000e06eb */
[C---:B------:R-:W-:Y:S04]  /*d790*/  LEA R220, P0, R4.reuse, c[0x0][0x1f8], 0x1 ;  /* 0x00007e0004dc7a11 */ /* 0x040fe800078008ff */
[----:B------:R-:W-:Y:S02]  /*d7a0*/  LEA.HI.X R221, R4, c[0x0][0x1fc], R0, 0x1, P0 ;  /* 0x00007f0004dd7a11 */ /* 0x000fe400000f0c00 */
[C---:B-1----:R-:W-:Y:S03]  /*d7b0*/  HMMA.16816.F32.BF16 R4, R32.reuse, R8, RZ ;  /* 0x000000082004723c */ /* 0x042fe600000418ff */
[----:B------:R3:W-:Y:S01]  /*d7c0*/  LDGSTS.E.BYPASS.LTC128B.128 [R233+0x7100], [R220.64], !P4 ;  /* 0x07100000dce97fae */ /* 0x0007e2000e101d48 */
[C---:B------:R-:W-:Y:S03]  /*d7d0*/  ISETP.GT.AND P0, PT, R219.reuse, R232, PT ;  /* 0x000000e8db00720c */ /* 0x040fe60003f04270 */
[----:B------:R-:W0:Y:S01]  /*d7e0*/  LDGDEPBAR ;  /* 0x00000000000079af */ /* 0x000e220000000000 */
[C---:B------:R-:W-:Y:S03]  /*d7f0*/  HMMA.16816.F32.BF16 R8, R32.reuse, R10, RZ ;  /* 0x0000000a2008723c */ /* 0x040fe600000418ff */
[----:B-----5:R-:W5:Y:S01]  /*d800*/  LDL R224, [R1+0x4] ;  /* 0x0000040001e07983 */ /* 0x020f620000100800 */
[----:B------:R-:W-:Y:S04]  /*d810*/  IMAD.MOV.U32 R225, RZ, RZ, 0x1 ;  /* 0x00000001ffe17424 */ /* 0x000fe800078e00ff */
[C---:B--2---:R-:W-:Y:S08]  /*d820*/  HMMA.16816.F32.BF16 R12, R32.reuse, R16, RZ ;  /* 0x00000010200c723c */ /* 0x044ff000000418ff */
[C---:B------:R-:W-:Y:S08]  /*d830*/  HMMA.16816.F32.BF16 R16, R32.reuse, R18, RZ ;  /* 0x000000122010723c */ /* 0x040ff000000418ff */
[C---:B------:R-:W-:Y:S08]  /*d840*/  HMMA.16816.F32.BF16 R20, R32.reuse, R24, RZ ;  /* 0x000000182014723c */ /* 0x040ff000000418ff */
[C---:B------:R-:W-:Y:S08]  /*d850*/  HMMA.16816.F32.BF16 R24, R32.reuse, R26, RZ ;  /* 0x0000001a2018723c */ /* 0x040ff000000418ff */
[C---:B------:R-:W-:Y:S07]  /*d860*/  HMMA.16816.F32.BF16 R28, R32.reuse, R168, RZ ;  /* 0x000000a8201c723c */ /* 0x040fee00000418ff */
[----:B------:R-:W-:Y:S01]  /*d870*/  @P0 IADD3 R168, R219, -0x1, RZ ;  /* 0xffffffffdba80810 */ /* 0x000fe20007ffe0ff */
[----:B------:R-:W-:Y:S01]  /*d880*/  HMMA.16816.F32.BF16 R32, R32, R170, RZ ;  /* 0x000000aa2020723c */ /* 0x000fe200000418ff */
[----:B------:R-:W2:Y:S03]  /*d890*/  LDL.64 R170, [R1+0x28] ;  /* 0x0000280001aa7983 */ /* 0x000ea60000100a00 */
[----:B------:R-:W-:Y:S04]  /*d8a0*/  @P0 SHF.R.S32.HI R0, RZ, 0x1f, R168 ;  /* 0x0000001fff000819 */ /* 0x000fe800000114a8 */
[C---:B------:R-:W-:Y:S05]  /*d8b0*/  HMMA.16816.F32.BF16 R4, R172.reuse, R176, R4 ;  /* 0x000000b0ac04723c */ /* 0x040fea0000041804 */
[----:B------:R-:W-:Y:S03]  /*d8c0*/  @P0 IMAD R0, R0, c[0x0][0x1e0], RZ ;  /* 0x0000780000000a24 */ /* 0x000fe600078e02ff */
[C---:B------:R-:W-:Y:S04]  /*d8d0*/  HMMA.16816.F32.BF16 R8, R172.reuse, R178, R8 ;  /* 0x000000b2ac08723c */ /* 0x040fe80000041808 */
[C---:B------:R-:W-:Y:S02]  /*d8e0*/  @P0 IMAD R0, R168.reuse, c[0x0][0x1e4], R0 ;  /* 0x00007900a8000a24 */ /* 0x040fe400078e0200 */
[----:B------:R-:W-:Y:S02]  /*d8f0*/  @P0 IMAD.WIDE.U32 R168, R168, c[0x0][0x1e0], RZ ;  /* 0x00007800a8a80a25 */ /* 0x000fe400078e00ff */
[C---:B------:R-:W-:Y:S04]  /*d900*/  HMMA.16816.F32.BF16 R12, R172.reuse, R180, R12 ;  /* 0x000000b4ac0c723c */ /* 0x040fe8000004180c */
[----:B------:R-:W-:Y:S02]  /*d910*/  @P0 IMAD.IADD R0, R169, 0x1, R0 ;  /* 0x00000001a9000824 */ /* 0x000fe400078e0200 */
[C---:B------:R-:W-:Y:S02]  /*d920*/  @P0 IMAD.SHL.U32 R2, R168.reuse, 0x40, RZ ;  /* 0x00000040a8020824 */ /* 0x040fe400078e00ff */
[C---:B------:R-:W-:Y:S04]  /*d930*/  HMMA.16816.F32.BF16 R16, R172.reuse, R182, R16 ;  /* 0x000000b6ac10723c */ /* 0x040fe80000041810 */
[----:B------:R-:W-:Y:S04]  /*d940*/  @P0 SHF.L.U64.HI R0, R168, 0x6, R0 ;  /* 0x00000006a8000819 */ /* 0x000fe80000010200 */
[C---:B------:R-:W-:Y:S08]  /*d950*/  HMMA.16816.F32.BF16 R20, R172.reuse, R184, R20 ;  /* 0x000000b8ac14723c */ /* 0x040ff00000041814 */
[C---:B------:R-:W-:Y:S08]  /*d960*/  HMMA.16816.F32.BF16 R24, R172.reuse, R186, R24 ;  /* 0x000000baac18723c */ /* 0x040ff00000041818 */
[C---:B------:R-:W-:Y:S08]  /*d970*/  HMMA.16816.F32.BF16 R28, R172.reuse, R188, R28 ;  /* 0x000000bcac1c723c */ /* 0x040ff0000004181c */
[----:B------:R-:W-:Y:S01]  /*d980*/  HMMA.16816.F32.BF16 R32, R172, R190, R32 ;  /* 0x000000beac20723c */ /* 0x000fe20000041820 */
[----:B------:R-:W-:Y:S03]  /*d990*/  LDSM.16.M88.4 R172, [R198+0x8100] ;  /* 0x00810000c6ac783b */ /* 0x000fe60000000200 */
[----:B--2---:R-:W-:Y:S05]  /*d9a0*/  @P0 IADD3 R3, P1, R2, R170, RZ ;  /* 0x000000aa02030210 */ /* 0x004fea0007f3e0ff */
[----:B----4-:R-:W-:Y:S03]  /*d9b0*/  @P0 IMAD.X R156, R0, 0x1, R251, P1 ;  /* 0x00000001009c0824 */ /* 0x010fe600008e06fb */
[C---:B------:R-:W-:Y:S04]  /*d9c0*/  @P0 LEA R176, P1, R3.reuse, c[0x0][0x1c8], 0x1 ;  /* 0x0000720003b00a11 */ /* 0x040fe800078208ff */
[----:B------:R-:W-:Y:S02]  /*d9d0*/  @P0 LEA.HI.X R177, R3, c[0x0][0x1cc], R156, 0x1, P1 ;  /* 0x0000730003b10a11 */ /* 0x000fe400008f0c9c */
[----:B------:R-:W-:Y:S05]  /*d9e0*/  @P0 IADD3 R3, P1, R2, R248, RZ ;  /* 0x000000f802030210 */ /* 0x000fea0007f3e0ff */
[----:B------:R-:W-:Y:S01]  /*d9f0*/  @P0 IMAD.X R156, R0, 0x1, R247, P1 ;  /* 0x00000001009c0824 */ /* 0x000fe200008e06f7 */
        /* <DEDUP_REMOVED lines=12> */
[----:B------:R-:W-:Y:S01]  /*dac0*/  @P0 IADD3 R0, P1, R156, R170, RZ ;  /* 0x000000aa9c000210 */ /* 0x000fe20007f3e0ff */
[----:B------:R-:W-:Y:S01]  /*dad0*/  IMAD.MOV.U32 R159, RZ, RZ, c[0x0][0x2c4] ;  /* 0x0000b100ff9f7624 */ /* 0x000fe200078e00ff */
[----:B------:R-:W1:Y:S03]  /*dae0*/  LDSM.16.M88.4 R168, [R202+0x10100] ;  /* 0x01010000caa8783b */ /* 0x000e660000000200 */
[----:B------:R-:W-:Y:S01]  /*daf0*/  @P0 IMAD.X R2, R3, 0x1, R251, P1 ;  /* 0x0000000103020824 */ /* 0x000fe200008e06fb */
[----:B------:R-:W-:Y:S02]  /*db00*/  ISETP.NE.AND P2, PT, R159, 0x1, PT ;  /* 0x000000019f00780c */ /* 0x000fe40003f45270 */
[----:B------:R3:W2:Y:S01]  /*db10*/  LDL R159, [R1+0x3c] ;  /* 0x00003c00019f7983 */ /* 0x0006a20000100800 */
[C---:B------:R-:W-:Y:S04]  /*db20*/  @P0 LEA R180, P1, R0.reuse, c[0x0][0x1c8], 0x1 ;  /* 0x0000720000b40a11 */ /* 0x040fe800078208ff */
[----:B------:R-:W-:Y:S02]  /*db30*/  @P0 LEA.HI.X R181, R0, c[0x0][0x1cc], R2, 0x1, P1 ;  /* 0x0000730000b50a11 */ /* 0x000fe400008f0c02 */
[----:B------:R-:W-:Y:S05]  /*db40*/  @P0 IADD3 R0, P1, R156, R248, RZ ;  /* 0x000000f89c000210 */ /* 0x000fea0007f3e0ff */
[C---:B------:R-:W-:Y:S01]  /*db50*/  @P0 IMAD.X R2, R3.reuse, 0x1, R247, P1 ;  /* 0x0000000103020824 */ /* 0x040fe200008e06f7 */
[C---:B------:R-:W-:Y:S04]  /*db60*/  @P0 LEA R182, P1, R0.reuse, c[0x0][0x1c8], 0x1 ;  /* 0x0000720000b60a11 */ /* 0x040fe800078208ff */
[----:B------:R-:W-:Y:S02]  /*db70*/  @P0 LEA.HI.X R183, R0, c[0x0][0x1cc], R2, 0x1, P1 ;  /* 0x0000730000b70a11 */ /* 0x000fe400008f0c02 */
[----:B------:R-:W-:Y:S05]  /*db80*/  @P0 IADD3 R0, P1, R156, R246, RZ ;  /* 0x000000f69c000210 */ /* 0x000fea0007f3e0ff */
[----:B------:R-:W-:Y:S01]  /*db90*/  @P0 IMAD.X R2, R3, 0x1, R245, P1 ;  /* 0x0000000103020824 */ /* 0x000fe200008e06f5 */
[C---:B------:R-:W-:Y:S04]  /*dba0*/  @P0 LEA R178, P1, R0.reuse, c[0x0][0x1c8], 0x1 ;  /* 0x0000720000b20a11 */ /* 0x040fe800078208ff */
[----:B------:R-:W-:Y:S02]  /*dbb0*/  @P0 LEA.HI.X R179, R0, c[0x0][0x1cc], R2, 0x1, P1 ;  /* 0x0000730000b30a11 */ /* 0x000fe400008f0c02 */
[----:B------:R-:W-:Y:S01]  /*dbc0*/  @P0 IADD3 R0, P1, R156, R242, RZ ;  /* 0x000000f29c000210 */ /* 0x000fe20007f3e0ff */
[----:B------:R-:W-:Y:S01]  /*dbd0*/  IMAD.SHL.U32 R156, R219, 0x40, RZ ;  /* 0x00000040db9c7824 */ /* 0x000fe200078e00ff */
[C---:B-1----:R-:W-:Y:S05]  /*dbe0*/  HMMA.16816.F32.BF16 R4, R168.reuse, R172, R4 ;  /* 0x000000aca804723c */ /* 0x042fea0000041804 */
[----:B------:R-:W-:Y:S03]  /*dbf0*/  @P0 IMAD.X R2, R3, 0x1, R241, P1 ;  /* 0x0000000103020824 */ /* 0x000fe600008e06f1 */
        /* <DEDUP_REMOVED lines=10> */
[----:B------:R-:W-:Y:S04]  /*dca0*/  LDSM.16.M88.4 R168, [R201+0x10100] ;  /* 0x01010000c9a8783b */ /* 0x000fe80000000200 */
[----:B------:R-:W1:Y:S03]  /*dcb0*/  LDSM.16.M88.4 R172, [R197] ;  /* 0x00000000c5ac783b */ /* 0x000e660000000200 */
[C---:B-1----:R-:W-:Y:S08]  /*dcc0*/  HMMA.16816.F32.BF16 R4, R168.reuse, R172, R4 ;  /* 0x000000aca804723c */ /* 0x042ff00000041804 */
[C---:B------:R-:W-:Y:S01]  /*dcd0*/  HMMA.16816.F32.BF16 R8, R168.reuse, R174, R8 ;  /* 0x000000aea808723c */ /* 0x040fe20000041808 */
[----:B------:R-:W1:Y:S07]  /*dce0*/  LDSM.16.M88.4 R172, [R197+0x800] ;  /* 0x00080000c5ac783b */ /* 0x000e6e0000000200 */
[C---:B-1----:R-:W-:Y:S08]  /*dcf0*/  HMMA.16816.F32.BF16 R12, R168.reuse, R172, R12 ;  /* 0x000000aca80c723c */ /* 0x042ff0000004180c */
[C---:B------:R-:W-:Y:S01]  /*dd00*/  HMMA.16816.F32.BF16 R16, R168.reuse, R174, R16 ;  /* 0x000000aea810723c */ /* 0x040fe20000041810 */
[----:B------:R-:W1:Y:S03]  /*dd10*/  LDSM.16.M88.4 R172, [R197+0x1000] ;  /* 0x00100000c5ac783b */ /* 0x000e660000000200 */
[----:B--2---:R-:W-:Y:S02]  /*dd20*/  @P2 SHF.R.U32.HI R159, RZ, c[0x0][0x2cc], R249 ;  /* 0x0000b300ff9f2a19 */ /* 0x004fe400000116f9 */
[----:B------:R-:W-:Y:S03]  /*dd30*/  ISETP.LE.AND P2, PT, R225, c[0x0][0x32c], PT ;  /* 0x0000cb00e1007a0c */ /* 0x000fe60003f43270 */
[----:B------:R-:W-:Y:S01]  /*dd40*/  SHFL.IDX PT, R3, R159, RZ, 0x1c1f ;  /* 0x001c1fff9f037589 */ /* 0x000fe200000e0000 */
[C---:B-1----:R-:W-:Y:S08]  /*dd50*/  HMMA.16816.F32.BF16 R20, R168.reuse, R172, R20 ;  /* 0x000000aca814723c */ /* 0x042ff00000041814 */
[C---:B------:R-:W-:Y:S01]  /*dd60*/  HMMA.16816.F32.BF16 R24, R168.reuse, R174, R24 ;  /* 0x000000aea818723c */ /* 0x040fe20000041818 */
[----:B------:R-:W1:Y:S07]  /*dd70*/  LDSM.16.M88.4 R172, [R197+0x1800] ;  /* 0x00180000c5ac783b */ /* 0x000e6e0000000200 */
[C---:B-1----:R-:W-:Y:S08]  /*dd80*/  HMMA.16816.F32.BF16 R28, R168.reuse, R172, R28 ;  /* 0x000000aca81c723c */ /* 0x042ff0000004181c */
[----:B------:R-:W-:Y:S01]  /*dd90*/  HMMA.16816.F32.BF16 R32, R168, R174, R32 ;  /* 0x000000aea820723c */ /* 0x000fe20000041820 */
[----:B------:R-:W-:Y:S04]  /*dda0*/  LDSM.16.M88.4 R168, [R199+0x14100] ;  /* 0x01410000c7a8783b */ /* 0x000fe80000000200 */
[----:B------:R-:W1:Y:S03]  /*ddb0*/  LDSM.16.M88.4 R172, [R192+0xa100] ;  /* 0x00a10000c0ac783b */ /* 0x000e660000000200 */
        /* <DEDUP_REMOVED lines=15> */
[----:B------:R-:W1:Y:S07]  /*deb0*/  LDSM.16.M88.4 R172, [R214] ;  /* 0x00000000d6ac783b */ /* 0x000e6e0000000200 */
[C---:B-1----:R-:W-:Y:S08]  /*dec0*/  HMMA.16816.F32.BF16 R12, R168.reuse, R172, R12 ;  /* 0x000000aca80c723c */ /* 0x042ff0000004180c */
[C---:B------:R-:W-:Y:S01]  /*ded0*/  HMMA.16816.F32.BF16 R16, R168.reuse, R174, R16 ;  /* 0x000000aea810723c */ /* 0x040fe20000041810 */
[----:B------:R-:W1:Y:S07]  /*dee0*/  LDSM.16.M88.4 R172, [R213] ;  /* 0x00000000d5ac783b */ /* 0x000e6e0000000200 */
[C---:B-1----:R-:W-:Y:S08]  /*def0*/  HMMA.16816.F32.BF16 R20, R168.reuse, R172, R20 ;  /* 0x000000aca814723c */ /* 0x042ff00000041814 */
[C---:B------:R-:W-:Y:S01]  /*df00*/  HMMA.16816.F32.BF16 R24, R168.reuse, R174, R24 ;  /* 0x000000aea818723c */ /* 0x040fe20000041818 */
[----:B------:R-:W1:Y:S07]  /*df10*/  LDSM.16.M88.4 R172, [R212] ;  /* 0x00000000d4ac783b */ /* 0x000e6e0000000200 */
        /* <DEDUP_REMOVED lines=130> */
[----:B------:R-:W-:Y:S04]  /*e740*/  DEPBAR.LE SB0, 0x0 ;  /* 0x000080000000791a */ /* 0x000fe80000000000 */
[----:B------:R-:W-:Y:S06]  /*e750*/  BAR.SYNC.DEFER_BLOCKING 0x0 ;  /* 0x0000000000007b1d */ /* 0x000fec0000010000 */
[----:B------:R-:W-:Y:S01]  /*e760*/  @!PT LDS RZ, [RZ] ;  /* 0x00000000fffff984 */ /* 0x000fe20000000800 */
[----:B------:R-:W-:Y:S01]  /*e770*/  @!PT LDS RZ, [RZ] ;  /* 0x00000000fffff984 */ /* 0x000fe20000000800 */
[----:B------:R-:W-:Y:S01]  /*e780*/  @!PT LDS RZ, [RZ] ;  /* 0x00000000fffff984 */ /* 0x000fe20000000800 */
[----:B------:R2:W-:Y:S04]  /*e790*/  @P0 LDGSTS.E.BYPASS.LTC128B.128 [R233+0x8100], [R176.64], !P3 ;  /* 0x08100000b0e90fae */ /* 0x0005e8000d901d48 */
[----:B------:R3:W-:Y:S04]  /*e7a0*/  @P0 LDGSTS.E.BYPASS.LTC128B.128 [R233+0xa100], [R188.64], !P6 ;  /* 0x0a100000bce90fae */ /* 0x0007e8000f101d48 */
[----:B------:R3:W-:Y:S01]  /*e7b0*/  @P0 LDGSTS.E.BYPASS.LTC128B.128 [R233+0xc100], [R186.64], !P5 ;  /* 0x0c100000bae90fae */ /* 0x0007e2000e901d48 */
[C---:B-1----:R-:W-:Y:S03]  /*e7c0*/  HMMA.16816.F32.BF16 R28, R168.reuse, R172, R28 ;  /* 0x000000aca81c723c */ /* 0x042fe6000004181c */
[----:B------:R3:W-:Y:S04]  /*e7d0*/  @P0 LDGSTS.E.BYPASS.LTC128B.128 [R233+0xe100], [R184.64], !P4 ;  /* 0x0e100000b8e90fae */ /* 0x0007e8000e101d48 */
[----:B------:R3:W-:Y:S01]  /*e7e0*/  @P0 LDGSTS.E.BYPASS.LTC128B.128 [R233+0x9100], [R180.64], !P3 ;  /* 0x09100000b4e90fae */ /* 0x0007e2000d901d48 */
[----:B------:R-:W-:Y:S03]  /*e7f0*/  HMMA.16816.F32.BF16 R32, R168, R174, R32 ;  /* 0x000000aea820723c */ /* 0x000fe60000041820 */
[----:B------:R3:W-:Y:S04]  /*e800*/  @P0 LDGSTS.E.BYPASS.LTC128B.128 [R233+0xb100], [R182.64], !P6 ;  /* 0x0b100000b6e90fae */ /* 0x0007e8000f101d48 */
[----:B------:R3:W-:Y:S01]  /*e810*/  @P0 LDGSTS.E.BYPASS.LTC128B.128 [R233+0xd100], [R178.64], !P5 ;  /* 0x0d100000b2e90fae */ /* 0x0007e2000e901d48 */
[C---:B--2---:R-:W-:Y:S04]  /*e820*/  @P0 LEA R176, P1, R0.reuse, c[0x0][0x1c8], 0x1 ;  /* 0x0000720000b00a11 */ /* 0x044fe800078208ff */
[----:B------:R-:W-:Y:S02]  /*e830*/  @P0 LEA.HI.X R177, R0, c[0x0][0x1cc], R2, 0x1, P1 ;  /* 0x0000730000b10a11 */ /* 0x000fe400008f0c02 */
[----:B-----5:R-:W-:Y:S03]  /*e840*/  IADD3 R0, -R224, 0x1, -R156 ;  /* 0x00000001e0007810 */ /* 0x020fe60007ffe99c */
[----:B------:R3:W-:Y:S01]  /*e850*/  @P0 LDGSTS.E.BYPASS.LTC128B.128 [R233+0xf100], [R176.64], !P4 ;  /* 0x0f100000b0e90fae */ /* 0x0007e2000e101d48 */
[----:B------:R-:W-:Y:S03]  /*e860*/  IADD3 R0, R0, c[0x0][0x1d0], RZ ;  /* 0x0000740000007a10 */ /* 0x000fe60007ffe0ff */
[----:B------:R-:W0:Y:S01]  /*e870*/  LDGDEPBAR ;  /* 0x00000000000079af */ /* 0x000e220000000000 */
[----:B------:R-:W-:Y:S04]  /*e880*/  IADD3 R0, R0, -c[0x0][0x168], RZ ;  /* 0x80005a0000007a10 */ /* 0x000fe80007ffe0ff */
[C---:B------:R-:W-:Y:S02]  /*e890*/  IADD3 R169, R0.reuse, c[0x0][0x328], RZ ;  /* 0x0000ca0000a97a10 */ /* 0x040fe40007ffe0ff */
[----:B------:R-:W-:Y:S03]  /*e8a0*/  IADD3 R168, R0, UR6, RZ ;  /* 0x0000000600a87c10 */ /* 0x000fe6000fffe0ff */
[--C-:B------:R-:W-:Y:S02]  /*e8b0*/  IMAD.IADD R2, R169, 0x1, R3.reuse ;  /* 0x00000001a9027824 */ /* 0x100fe400078e0203 */
        /* <DEDUP_REMOVED lines=16> */
.L_x_904:
[----:B------:R-:W-:Y:S04]  /*e9c0*/  MOV R170, c[0x0][0x32c] ;  /* 0x0000cb0000aa7a02 */ /* 0x000fe80000000f00 */
[----:B------:R-:W-:Y:S11]  /*e9d0*/  ISETP.NE.AND P0, PT, R170, 0x1, PT ;  /* 0x00000001aa00780c */ /* 0x000ff60003f05270 */
[----:B------:R-:W-:Y:S02]  /*e9e0*/  @!UPT UIADD3 URZ, URZ, URZ, URZ ;  /* 0x0000003f3f3ff290 */ /* 0x000fe4000fffe03f */
[----:B------:R-:W-:Y:S05]  /*e9f0*/  @P0 IMAD.HI.U32 R170, R3, c[0x0][0x330], RZ ;  /* 0x0000cc0003aa0a27 */ /* 0x000fea00078e00ff */
[----:B------:R-:W-:Y:S02]  /*ea00*/  @P0 SHF.R.U32.HI R3, RZ, c[0x0][0x334], R170 ;  /* 0x0000cd00ff030a19 */ /* 0x000fe400000116aa */
.L_x_905:
[----:B------:R-:W-:Y:S05]  /*ea10*/  BSYNC B0 ;  /* 0x0000000000007941 */ /* 0x000fea0003800000 */
.L_x_903:
[----:B------:R-:W-:Y:S04]  /*ea20*/  IMAD R3, R3, c[0x0][0x32c], -R156 ;  /* 0x0000cb0003037a24 */ /* 0x000fe800078e0a9c */
[----:B------:R-:W-:Y:S05]  /*ea30*/  IMAD.IADD R3, R3, 0x1, -R224 ;  /* 0x0000000103037824 */ /* 0x000fea00078e0ae0 */
[----:B------:R-:W-:Y:S02]  /*ea40*/  IADD3 R170, R3, c[0x0][0x32c], RZ ;  /* 0x0000cb0003aa7a10 */ /* 0x000fe40007ffe0ff */
[----:B------:R-:W-:Y:S02]  /*ea50*/  IMNMX R0, R0, R3, !PT ;  /* 0x0000000300007217 */ /* 0x000fe40007800200 */
[----:B------:R-:W-:Y:S02]  /*ea60*/  IMNMX R2, R2, R170, PT ;  /* 0x000000aa02027217 */ /* 0x000fe40003800200 */
.L_x_902:
[----:B------:R-:W-:Y:S01]  /*ea70*/  ISETP.GT.AND P1, PT, R219, -0x1, PT ;  /* 0xffffffffdb00780c */ /* 0x000fe20003f24270 */
[----:B------:R-:W1:Y:S03]  /*ea80*/  SHFL.IDX PT, R3, R159, 0x1, 0x1c1f ;  /* 0x003c1f009f037f89 */ /* 0x000e6600000e0000 */
        /* <DEDUP_REMOVED lines=29> */
[----:B---3--:R-:W-:Y:S02]  /*ec60*/  FSEL R177, R21, -INF , !P0 ;  /* 0xff80000015b17808 */ /* 0x008fe40004000000 */
        /* <DEDUP_REMOVED lines=16> */
[--C-:B-1----:R-:W-:Y:S03]  /*ed70*/  IMAD.IADD R0, R168, 0x1, R3.reuse ;  /* 0x00000001a8007824 */ /* 0x102fe600078e0203 */
        /* <DEDUP_REMOVED lines=18> */
.L_x_908:
[----:B------:R-:W-:Y:S04]  /*eea0*/  MOV R12, c[0x0][0x32c] ;  /* 0x0000cb00000c7a02 */ /* 0x000fe80000000f00 */
[----:B------:R-:W-:Y:S11]  /*eeb0*/  ISETP.NE.AND P0, PT, R12, 0x1, PT ;  /* 0x000000010c00780c */ /* 0x000ff60003f05270 */
[----:B------:R-:W-:Y:S02]  /*eec0*/  @!UPT UIADD3 URZ, URZ, URZ, URZ ;  /* 0x0000003f3f3ff290 */ /* 0x000fe4000fffe03f */
[----:B------:R-:W-:Y:S05]  /*eed0*/  @P0 IMAD.HI.U32 R12, R3, c[0x0][0x330], RZ ;  /* 0x0000cc00030c0a27 */ /* 0x000fea00078e00ff */
[----:B------:R-:W-:Y:S02]  /*eee0*/  @P0 SHF.R.U32.HI R3, RZ, c[0x0][0x334], R12 ;  /* 0x0000cd00ff030a19 */ /* 0x000fe4000001160c */
.L_x_909:
[----:B------:R-:W-:Y:S05]  /*eef0*/  BSYNC B0 ;  /* 0x0000000000007941 */ /* 0x000fea0003800000 */
.L_x_907:
[----:B------:R-:W-:Y:S04]  /*ef00*/  IMAD R156, R3, c[0x0][0x32c], -R156 ;  /* 0x0000cb00039c7a24 */ /* 0x000fe800078e0a9c */
[----:B------:R-:W-:Y:S05]  /*ef10*/  IMAD.IADD R156, R156, 0x1, -R224 ;  /* 0x000000019c9c7824 */ /* 0x000fea00078e0ae0 */
[----:B------:R-:W-:Y:S02]  /*ef20*/  IADD3 R3, R156, c[0x0][0x32c], RZ ;  /* 0x0000cb009c037a10 */ /* 0x000fe40007ffe0ff */
[----:B------:R-:W-:Y:S02]  /*ef30*/  IMNMX R0, R0, R156, !PT ;  /* 0x0000009c00007217 */ /* 0x000fe40007800200 */
[----:B------:R-:W-:Y:S02]  /*ef40*/  IMNMX R2, R2, R3, PT ;  /* 0x0000000302027217 */ /* 0x000fe40003800200 */
.L_x_906:
        /* <DEDUP_REMOVED lines=66> */
[----:B------:R-:W-:Y:S01]  /*f370*/  FSEL R183, R30, -INF , !P0 ;  /* 0xff8000001eb77808 */ /* 0x000fe20004000000 */
[----:B------:R-:W-:Y:S01]  /*f380*/  SHFL.BFLY PT, R13, R3, 0x2, 0x1f ;  /* 0x0c401f00030d7f89 */ /* 0x000fe200000e0000 */
        /* <DEDUP_REMOVED lines=18> */
[----:B------:R-:W-:Y:S05]  /*f4b0*/  FMNMX.FTZ R3, R3, R13, !PT ;  /* 0x0000000d03037209 */ /* 0x000fea0007810000 */
        /* <DEDUP_REMOVED lines=13> */
[--C-:B------:R-:W-:Y:S02]  /*f590*/  FFMA.FTZ R5, R5, c[0x0][0x2d0], -R13.reuse ;  /* 0x0000b40005057a23 */ /* 0x100fe4000001080d */
[--C-:B------:R-:W-:Y:S01]  /*f5a0*/  FFMA.FTZ R15, R170, c[0x0][0x2d0], -R13.reuse ;  /* 0x0000b400aa0f7a23 */ /* 0x100fe2000001080d */
[----:B-1----:R-:W-:Y:S04]  /*f5b0*/  FMNMX.FTZ R3, R2, R3, !PT ;  /* 0x0000000302037209 */ /* 0x002fe80007810000 */
        /* <DEDUP_REMOVED lines=8> */
[----:B------:R-:W-:Y:S02]  /*f640*/  FFMA.FTZ R7, R7, c[0x0][0x2d0], -R14 ;  /* 0x0000b40007077a23 */ /* 0x000fe4000001080e */
[----:B------:R-:W-:Y:S01]  /*f650*/  MUFU.EX2 R191, R10 ;  /* 0x0000000a00bf7308 */ /* 0x000fe20000000800 */
[----:B-1----:R-:W-:Y:S01]  /*f660*/  FSEL R0, R3, RZ, P0 ;  /* 0x000000ff03007208 */ /* 0x002fe20000000000 */
[C---:B--2---:R-:W-:Y:S01]  /*f670*/  FMUL.FTZ R8, R2.reuse, R164 ;  /* 0x000000a402087220 */ /* 0x044fe20000410000 */
[----:B------:R-:W-:Y:S01]  /*f680*/  ISETP.GT.AND P0, PT, R219, R232, PT ;  /* 0x000000e8db00720c */ /* 0x000fe20003f04270 */
        /* <DEDUP_REMOVED lines=36> */
[C---:B------:R-:W-:Y:S02]  /*f8d0*/  FMUL.FTZ R143, R0.reuse, R143 ;  /* 0x0000008f008f7220 */ /* 0x040fe40000410000 */
[----:B------:R-:W-:Y:S01]  /*f8e0*/  FMUL.FTZ R146, R0, R146 ;  /* 0x0000009200927220 */ /* 0x000fe20000410000 */
[----:B-1----:R-:W-:Y:S01]  /*f8f0*/  F2FP.BF16.PACK_AB R16, R240, R229 ;  /* 0x000000e5f010723e */ /* 0x002fe200000010ff */
[----:B------:R-:W-:Y:S02]  /*f900*/  FMUL.FTZ R5, R2, R161 ;  /* 0x000000a102057220 */ /* 0x000fe40000410000 */
[C---:B------:R-:W-:Y:S02]  /*f910*/  FMUL.FTZ R147, R0.reuse, R147 ;  /* 0x0000009300937220 */ /* 0x040fe40000410000 */
[C---:B------:R-:W-:Y:S01]  /*f920*/  FMUL.FTZ R150, R0.reuse, R150 ;  /* 0x0000009600967220 */ /* 0x040fe20000410000 */
[----:B------:R1:W-:Y:S01]  /*f930*/  MUFU.EX2 R228, R15 ;  /* 0x0000000f00e47308 */ /* 0x0003e20000000800 */
        /* <DEDUP_REMOVED lines=8> */
[C---:B------:R-:W-:Y:S02]  /*f9c0*/  FMUL.FTZ R7, R0.reuse, R163 ;  /* 0x000000a300077220 */ /* 0x040fe40000410000 */
[----:B------:R-:W-:Y:S02]  /*f9d0*/  FMUL.FTZ R43, R0, R43 ;  /* 0x0000002b002b7220 */ /* 0x000fe40000410000 */
[C---:B------:R-:W-:Y:S02]  /*f9e0*/  FMUL.FTZ R44, R2.reuse, R44 ;  /* 0x0000002c022c7220 */ /* 0x040fe40000410000 */
[----:B------:R-:W-:Y:S01]  /*f9f0*/  FMUL.FTZ R45, R2, R45 ;  /* 0x0000002d022d7220 */ /* 0x000fe20000410000 */
[C---:B------:R-:W-:Y:S05]  /*fa00*/  HMMA.16816.F32.BF16 R4, R16.reuse, R20, R4 ;  /* 0x000000141004723c */ /* 0x040fea0000041804 */
[C---:B------:R-:W-:Y:S02]  /*fa10*/  FMUL.FTZ R46, R0.reuse, R46 ;  /* 0x0000002e002e7220 */ /* 0x040fe40000410000 */
[----:B------:R-:W-:Y:S01]  /*fa20*/  FMUL.FTZ R47, R0, R47 ;  /* 0x0000002f002f7220 */ /* 0x000fe20000410000 */
[C---:B------:R-:W-:Y:S01]  /*fa30*/  HMMA.16816.F32.BF16 R8, R16.reuse, R22, R8 ;  /* 0x000000161008723c */ /* 0x040fe20000041808 */
[----:B------:R-:W2:Y:S03]  /*fa40*/  LDSM.16.MT88.4 R20, [R195+0x100] ;  /* 0x00010000c314783b */ /* 0x000ea60000004200 */
[C---:B------:R-:W-:Y:S02]  /*fa50*/  FMUL.FTZ R48, R2.reuse, R48 ;  /* 0x0000003002307220 */ /* 0x040fe40000410000 */
[----:B------:R-:W-:Y:S02]  /*fa60*/  FMUL.FTZ R49, R2, R49 ;  /* 0x0000003102317220 */ /* 0x000fe40000410000 */
[C---:B------:R-:W-:Y:S04]  /*fa70*/  HMMA.16816.F32.BF16 R132, R16.reuse, R24, R132 ;  /* 0x000000181084723c */ /* 0x040fe80000041884 */
[C---:B------:R-:W-:Y:S02]  /*fa80*/  FMUL.FTZ R50, R0.reuse, R50 ;  /* 0x0000003200327220 */ /* 0x040fe40000410000 */
[----:B------:R-:W-:Y:S02]  /*fa90*/  FMUL.FTZ R51, R0, R51 ;  /* 0x0000003300337220 */ /* 0x000fe40000410000 */
[C---:B------:R-:W-:Y:S01]  /*faa0*/  HMMA.16816.F32.BF16 R136, R16.reuse, R26, R136 ;  /* 0x0000001a1088723c */ /* 0x040fe20000041888 */
[----:B------:R-:W3:Y:S03]  /*fab0*/  LDSM.16.MT88.4 R24, [R193+0x2100] ;  /* 0x00210000c118783b */ /* 0x000ee60000004200 */
[C---:B------:R-:W-:Y:S02]  /*fac0*/  FMUL.FTZ R52, R2.reuse, R52 ;  /* 0x0000003402347220 */ /* 0x040fe40000410000 */
[----:B------:R-:W-:Y:S02]  /*fad0*/  FMUL.FTZ R53, R2, R53 ;  /* 0x0000003502357220 */ /* 0x000fe40000410000 */
[C---:B------:R-:W-:Y:S04]  /*fae0*/  HMMA.16816.F32.BF16 R140, R16.reuse, R28, R140 ;  /* 0x0000001c108c723c */ /* 0x040fe8000004188c */
[C---:B------:R-:W-:Y:S02]  /*faf0*/  FMUL.FTZ R54, R0.reuse, R54 ;  /* 0x0000003600367220 */ /* 0x040fe40000410000 */
[----:B------:R-:W-:Y:S02]  /*fb00*/  FMUL.FTZ R55, R0, R55 ;  /* 0x0000003700377220 */ /* 0x000fe40000410000 */
[C---:B------:R-:W-:Y:S01]  /*fb10*/  HMMA.16816.F32.BF16 R144, R16.reuse, R30, R144 ;  /* 0x0000001e1090723c */ /* 0x040fe20000041890 */
[----:B------:R-:W4:Y:S03]  /*fb20*/  LDSM.16.MT88.4 R28, [R194+0x2100] ;  /* 0x00210000c21c783b */ /* 0x000f260000004200 */
[C---:B------:R-:W-:Y:S02]  /*fb30*/  FMUL.FTZ R56, R2.reuse, R56 ;  /* 0x0000003802387220 */ /* 0x040fe40000410000 */
[----:B------:R-:W-:Y:S02]  /*fb40*/  FMUL.FTZ R57, R2, R57 ;  /* 0x0000003902397220 */ /* 0x000fe40000410000 */
[C---:B------:R-:W-:Y:S01]  /*fb50*/  FMUL.FTZ R58, R0.reuse, R58 ;  /* 0x0000003a003a7220 */ /* 0x040fe20000410000 */
[C---:B--2---:R-:W-:Y:S03]  /*fb60*/  HMMA.16816.F32.BF16 R148, R16.reuse, R20, R148 ;  /* 0x000000141094723c */ /* 0x044fe60000041894 */
[----:B------:R-:W-:Y:S02]  /*fb70*/  FMUL.FTZ R59, R0, R59 ;  /* 0x0000003b003b7220 */ /* 0x000fe40000410000 */
[C---:B------:R-:W-:Y:S02]  /*fb80*/  FMUL.FTZ R60, R2.reuse, R60 ;  /* 0x0000003c023c7220 */ /* 0x040fe40000410000 */
[----:B------:R-:W-:Y:S01]  /*fb90*/  FMUL.FTZ R61, R2, R61 ;  /* 0x0000003d023d7220 */ /* 0x000fe20000410000 */
[C---:B------:R-:W-:Y:S01]  /*fba0*/  HMMA.16816.F32.BF16 R152, R16.reuse, R22, R152 ;  /* 0x000000161098723c */ /* 0x040fe20000041898 */
[----:B------:R-:W2:Y:S03]  /*fbb0*/  LDSM.16.MT88.4 R20, [R196+0x2100] ;  /* 0x00210000c414783b */ /* 0x000ea60000004200 */
[--C-:B-1----:R-:W-:Y:S02]  /*fbc0*/  FFMA.FTZ R15, R171, c[0x0][0x2d0], -R13.reuse ;  /* 0x0000b400ab0f7a23 */ /* 0x102fe4000001080d */
[C---:B------:R-:W-:Y:S02]  /*fbd0*/  FMUL.FTZ R62, R0.reuse, R62 ;  /* 0x0000003e003e7220 */ /* 0x040fe40000410000 */
[C---:B---3--:R-:W-:Y:S01]  /*fbe0*/  HMMA.16816.F32.BF16 R36, R16.reuse, R24, R36 ;  /* 0x000000181024723c */ /* 0x048fe20000041824 */
[----:B------:R1:W3:Y:S03]  /*fbf0*/  MUFU.EX2 R227, R15 ;  /* 0x0000000f00e37308 */ /* 0x0002e60000000800 */
[----:B------:R-:W-:Y:S02]  /*fc00*/  FMUL.FTZ R63, R0, R63 ;  /* 0x0000003f003f7220 */ /* 0x000fe40000410000 */
[C---:B------:R-:W-:Y:S02]  /*fc10*/  FMUL.FTZ R64, R2.reuse, R64 ;  /* 0x0000004002407220 */ /* 0x040fe40000410000 */
[C---:B------:R-:W-:Y:S01]  /*fc20*/  HMMA.16816.F32.BF16 R40, R16.reuse, R26, R40 ;  /* 0x0000001a1028723c */ /* 0x040fe20000041828 */
[----:B------:R-:W5:Y:S03]  /*fc30*/  LDSM.16.MT88.4 R24, [R195+0x2100] ;  /* 0x00210000c318783b */ /* 0x000f660000004200 */
[----:B------:R-:W-:Y:S02]  /*fc40*/  FMUL.FTZ R65, R2, R65 ;  /* 0x0000004102417220 */ /* 0x000fe40000410000 */
[C---:B------:R-:W-:Y:S02]  /*fc50*/  FMUL.FTZ R66, R0.reuse, R66 ;  /* 0x0000004200427220 */ /* 0x040fe40000410000 */
[C---:B----4-:R-:W-:Y:S04]  /*fc60*/  HMMA.16816.F32.BF16 R44, R16.reuse, R28, R44 ;  /* 0x0000001c102c723c */ /* 0x050fe8000004182c */
[----:B------:R-:W-:Y:S02]  /*fc70*/  FMUL.FTZ R67, R0, R67 ;  /* 0x0000004300437220 */ /* 0x000fe40000410000 */
[----:B------:R-:W-:Y:S02]  /*fc80*/  FMUL.FTZ R68, R2, R68 ;  /* 0x0000004402447220 */ /* 0x000fe40000410000 */
[C---:B------:R-:W-:Y:S01]  /*fc90*/  HMMA.16816.F32.BF16 R48, R16.reuse, R30, R48 ;  /* 0x0000001e1030723c */ /* 0x040fe20000041830 */
[----:B------:R-:W4:Y:S03]  /*fca0*/  LDSM.16.MT88.4 R28, [R193+0x4100] ;  /* 0x00410000c11c783b */ /* 0x000f260000004200 */
[--C-:B-1----:R-:W-:Y:S02]  /*fcb0*/  FFMA.FTZ R15, R172, c[0x0][0x2d0], -R13.reuse ;  /* 0x0000b400ac0f7a23 */ /* 0x102fe4000001080d */
[----:B------:R-:W-:Y:S02]  /*fcc0*/  FMUL.FTZ R69, R2, R69 ;  /* 0x0000004502457220 */ /* 0x000fe40000410000 */
[----:B------:R1:W-:Y:S01]  /*fcd0*/  MUFU.EX2 R226, R15 ;  /* 0x0000000f00e27308 */ /* 0x0003e20000000800 */
[C---:B--2---:R-:W-:Y:S03]  /*fce0*/  HMMA.16816.F32.BF16 R52, R16.reuse, R20, R52 ;  /* 0x000000141034723c */ /* 0x044fe60000041834 */
[C---:B------:R-:W-:Y:S02]  /*fcf0*/  FMUL.FTZ R70, R0.reuse, R70 ;  /* 0x0000004600467220 */ /* 0x040fe40000410000 */
[----:B------:R-:W-:Y:S02]  /*fd00*/  FMUL.FTZ R71, R0, R71 ;  /* 0x0000004700477220 */ /* 0x000fe40000410000 */
[C---:B------:R-:W-:Y:S01]  /*fd10*/  FMUL.FTZ R72, R2.reuse, R72 ;  /* 0x0000004802487220 */ /* 0x040fe20000410000 */
[C---:B------:R-:W-:Y:S01]  /*fd20*/  HMMA.16816.F32.BF16 R56, R16.reuse, R22, R56 ;  /* 0x000000161038723c */ /* 0x040fe20000041838 */
[----:B------:R-:W2:Y:S03]  /*fd30*/  LDSM.16.MT88.4 R20, [R194+0x4100] ;  /* 0x00410000c214783b */ /* 0x000ea60000004200 */
[----:B------:R-:W-:Y:S02]  /*fd40*/  FMUL.FTZ R73, R2, R73 ;  /* 0x0000004902497220 */ /* 0x000fe40000410000 */
[C---:B------:R-:W-:Y:S02]  /*fd50*/  FMUL.FTZ R74, R0.reuse, R74 ;  /* 0x0000004a004a7220 */ /* 0x040fe40000410000 */
[C---:B-----5:R-:W-:Y:S04]  /*fd60*/  HMMA.16816.F32.BF16 R60, R16.reuse, R24, R60 ;  /* 0x00000018103c723c */ /* 0x060fe8000004183c */
[----:B------:R-:W-:Y:S02]  /*fd70*/  FMUL.FTZ R75, R0, R75 ;  /* 0x0000004b004b7220 */ /* 0x000fe40000410000 */
[C---:B------:R-:W-:Y:S02]  /*fd80*/  FMUL.FTZ R76, R2.reuse, R76 ;  /* 0x0000004c024c7220 */ /* 0x040fe40000410000 */
[C---:B------:R-:W-:Y:S01]  /*fd90*/  HMMA.16816.F32.BF16 R64, R16.reuse, R26, R64 ;  /* 0x0000001a1040723c */ /* 0x040fe20000041840 */
[----:B------:R-:W5:Y:S03]  /*fda0*/  LDSM.16.MT88.4 R24, [R196+0x4100] ;  /* 0x00410000c418783b */ /* 0x000f660000004200 */
[--C-:B-1----:R-:W-:Y:S02]  /*fdb0*/  FFMA.FTZ R15, R173, c[0x0][0x2d0], -R13.reuse ;  /* 0x0000b400ad0f7a23 */ /* 0x102fe4000001080d */
[----:B------:R-:W-:Y:S02]  /*fdc0*/  FMUL.FTZ R77, R2, R77 ;  /* 0x0000004d024d7220 */ /* 0x000fe40000410000 */
[C---:B----4-:R-:W-:Y:S01]  /*fdd0*/  HMMA.16816.F32.BF16 R68, R16.reuse, R28, R68 ;  /* 0x0000001c1044723c */ /* 0x050fe20000041844 */
[----:B------:R1:W4:Y:S03]  /*fde0*/  MUFU.EX2 R225, R15 ;  /* 0x0000000f00e17308 */ /* 0x0003260000000800 */
[C---:B------:R-:W-:Y:S02]  /*fdf0*/  FMUL.FTZ R78, R0.reuse, R78 ;  /* 0x0000004e004e7220 */ /* 0x040fe40000410000 */
[----:B------:R-:W-:Y:S02]  /*fe00*/  FMUL.FTZ R79, R0, R79 ;  /* 0x0000004f004f7220 */ /* 0x000fe40000410000 */
[C---:B------:R-:W-:Y:S01]  /*fe10*/  HMMA.16816.F32.BF16 R72, R16.reuse, R30, R72 ;  /* 0x0000001e1048723c */ /* 0x040fe20000041848 */
[----:B------:R-:W3:Y:S03]  /*fe20*/  LDSM.16.MT88.4 R28, [R195+0x4100] ;  /* 0x00410000c31c783b */ /* 0x000ee60000004200 */
[C---:B------:R-:W-:Y:S02]  /*fe30*/  FMUL.FTZ R80, R2.reuse, R80 ;  /* 0x0000005002507220 */ /* 0x040fe40000410000 */
[----:B------:R-:W-:Y:S02]  /*fe40*/  FMUL.FTZ R81, R2, R81 ;  /* 0x0000005102517220 */ /* 0x000fe40000410000 */
[C---:B------:R-:W-:Y:S01]  /*fe50*/  FMUL.FTZ R82, R0.reuse, R82 ;  /* 0x0000005200527220 */ /* 0x040fe20000410000 */
[C---:B--2---:R-:W-:Y:S03]  /*fe60*/  HMMA.16816.F32.BF16 R76, R16.reuse, R20, R76 ;  /* 0x00000014104c723c */ /* 0x044fe6000004184c */
[----:B------:R-:W-:Y:S02]  /*fe70*/  FMUL.FTZ R83, R0, R83 ;  /* 0x0000005300537220 */ /* 0x000fe40000410000 */
[C---:B------:R-:W-:Y:S02]  /*fe80*/  FMUL.FTZ R84, R2.reuse, R84 ;  /* 0x0000005402547220 */ /* 0x040fe40000410000 */
[----:B------:R-:W-:Y:S02]  /*fe90*/  FMUL.FTZ R85, R2, R85 ;  /* 0x0000005502557220 */ /* 0x000fe40000410000 */
[--C-:B-1----:R-:W-:Y:S01]  /*fea0*/  FFMA.FTZ R15, R32, c[0x0][0x2d0], -R14.reuse ;  /* 0x0000b400200f7a23 */ /* 0x102fe2000001080e */
[C---:B------:R-:W-:Y:S01]  /*feb0*/  HMMA.16816.F32.BF16 R80, R16.reuse, R22, R80 ;  /* 0x000000161050723c */ /* 0x040fe20000041850 */
[----:B------:R-:W1:Y:S02]  /*fec0*/  LDSM.16.MT88.4 R20, [R193+0x6100] ;  /* 0x00610000c114783b */ /* 0x000e640000004200 */
[----:B------:R2:W-:Y:S01]  /*fed0*/  MUFU.EX2 R182, R15 ;  /* 0x0000000f00b67308 */ /* 0x0005e20000000800 */
[C---:B------:R-:W-:Y:S02]  /*fee0*/  FMUL.FTZ R86, R0.reuse, R86 ;  /* 0x0000005600567220 */ /* 0x040fe40000410000 */
[----:B------:R-:W-:Y:S02]  /*fef0*/  FMUL.FTZ R87, R0, R87 ;  /* 0x0000005700577220 */ /* 0x000fe40000410000 */
[C---:B------:R-:W-:Y:S04]  /*ff00*/  FMUL.FTZ R88, R2.reuse, R88 ;  /* 0x0000005802587220 */ /* 0x040fe80000410000 */
[----:B------:R-:W-:Y:S01]  /*ff10*/  FMUL.FTZ R89, R2, R89 ;  /* 0x0000005902597220 */ /* 0x000fe20000410000 */
[C---:B-----5:R-:W-:Y:S03]  /*ff20*/  HMMA.16816.F32.BF16 R84, R16.reuse, R24, R84 ;  /* 0x000000181054723c */ /* 0x060fe60000041854 */
[C---:B------:R-:W-:Y:S02]  /*ff30*/  FMUL.FTZ R90, R0.reuse, R90 ;  /* 0x0000005a005a7220 */ /* 0x040fe40000410000 */
[----:B------:R-:W-:Y:S02]  /*ff40*/  FMUL.FTZ R91, R0, R91 ;  /* 0x0000005b005b7220 */ /* 0x000fe40000410000 */
[C---:B------:R-:W-:Y:S02]  /*ff50*/  FMUL.FTZ R92, R2.reuse, R92 ;  /* 0x0000005c025c7220 */ /* 0x040fe40000410000 */
[----:B------:R-:W-:Y:S03]  /*ff60*/  FMUL.FTZ R93, R2, R93 ;  /* 0x0000005d025d7220 */ /* 0x000fe60000410000 */
[C---:B------:R-:W-:Y:S01]  /*ff70*/  HMMA.16816.F32.BF16 R88, R16.reuse, R26, R88 ;  /* 0x0000001a1058723c */ /* 0x040fe20000041858 */
[----:B------:R-:W5:Y:S02]  /*ff80*/  LDSM.16.MT88.4 R24, [R194+0x6100] ;  /* 0x00610000c218783b */ /* 0x000f640000004200 */
[C---:B------:R-:W-:Y:S02]  /*ff90*/  FMUL.FTZ R94, R0.reuse, R94 ;  /* 0x0000005e005e7220 */ /* 0x040fe40000410000 */
[----:B------:R-:W-:Y:S02]  /*ffa0*/  FMUL.FTZ R95, R0, R95 ;  /* 0x0000005f005f7220 */ /* 0x000fe40000410000 */
[--C-:B--2---:R-:W-:Y:S02]  /*ffb0*/  FFMA.FTZ R15, R33, c[0x0][0x2d0], -R14.reuse ;  /* 0x0000b400210f7a23 */ /* 0x104fe4000001080e */
[----:B------:R-:W-:Y:S02]  /*ffc0*/  LDSM.16.MT88.4 R32, [R196+0x900] ;  /* 0x00090000c420783b */ /* 0x000fe40000004200 */
[----:B------:R2:W1:Y:S01]  /*ffd0*/  MUFU.EX2 R181, R15 ;  /* 0x0000000f00b57308 */ /* 0x0004620000000800 */
[C---:B---3--:R-:W-:Y:S03]  /*ffe0*/  HMMA.16816.F32.BF16 R92, R16.reuse, R28, R92 ;  /* 0x0000001c105c723c */ /* 0x048fe6000004185c */
[C---:B------:R-:W-:Y:S02]  /*fff0*/  FMUL.FTZ R96, R2.reuse, R96 ;  /* 0x0000006002607220 */ /* 0x040fe40000410000 */
[----:B------:R-:W-:Y:S02]  /*10000*/  FMUL.FTZ R97, R2, R97 ;  /* 0x0000006102617220 */ /* 0x000fe40000410000 */
[C---:B------:R-:W-:Y:S02]  /*10010*/  FMUL.FTZ R98, R0.reuse, R98 ;  /* 0x0000006200627220 */ /* 0x040fe40000410000 */
[----:B------:R-:W-:Y:S03]  /*10020*/  FMUL.FTZ R99, R0, R99 ;  /* 0x0000006300637220 */ /* 0x000fe60000410000 */
[C---:B------:R-:W-:Y:S02]  /*10030*/  FMUL.FTZ R100, R2.reuse, R100 ;  /* 0x0000006402647220 */ /* 0x040fe40000410000 */
[----:B------:R-:W-:Y:S02]  /*10040*/  FMUL.FTZ R101, R2, R101 ;  /* 0x0000006502657220 */ /* 0x000fe40000410000 */
[C---:B------:R-:W-:Y:S01]  /*10050*/  HMMA.16816.F32.BF16 R96, R16.reuse, R30, R96 ;  /* 0x0000001e1060723c */ /* 0x040fe20000041860 */
[----:B------:R-:W3:Y:S02]  /*10060*/  LDSM.16.MT88.4 R28, [R196+0x6100] ;  /* 0x00610000c41c783b */ /* 0x000ee40000004200 */
[C---:B------:R-:W-:Y:S02]  /*10070*/  FMUL.FTZ R102, R0.reuse, R102 ;  /* 0x0000006600667220 */ /* 0x040fe40000410000 */
[----:B------:R-:W-:Y:S02]  /*10080*/  FMUL.FTZ R103, R0, R103 ;  /* 0x0000006700677220 */ /* 0x000fe40000410000 */
[C---:B------:R-:W-:Y:S02]  /*10090*/  FMUL.FTZ R104, R2.reuse, R104 ;  /* 0x0000006802687220 */ /* 0x040fe40000410000 */
[----:B------:R-:W-:Y:S03]  /*100a0*/  FMUL.FTZ R105, R2, R105 ;  /* 0x0000006902697220 */ /* 0x000fe60000410000 */
[C---:B-1----:R-:W-:Y:S03]  /*100b0*/  HMMA.16816.F32.BF16 R100, R16.reuse, R20, R100 ;  /* 0x000000141064723c */ /* 0x042fe60000041864 */
[C---:B------:R-:W-:Y:S02]  /*100c0*/  FMUL.FTZ R106, R0.reuse, R106 ;  /* 0x0000006a006a7220 */ /* 0x040fe40000410000 */
[----:B------:R-:W-:Y:S02]  /*100d0*/  FMUL.FTZ R107, R0, R107 ;  /* 0x0000006b006b7220 */ /* 0x000fe40000410000 */
[--C-:B--2---:R-:W-:Y:S02]  /*100e0*/  FFMA.FTZ R15, R159, c[0x0][0x2d0], -R14.reuse ;  /* 0x0000b4009f0f7a23 */ /* 0x104fe4000001080e */
[C---:B------:R-:W-:Y:S02]  /*100f0*/  FMUL.FTZ R108, R2.reuse, R108 ;  /* 0x0000006c026c7220 */ /* 0x040fe40000410000 */
[----:B------:R1:W-:Y:S01]  /*10100*/  MUFU.EX2 R173, R15 ;  /* 0x0000000f00ad7308 */ /* 0x0003e20000000800 */
[C---:B------:R-:W-:Y:S01]  /*10110*/  HMMA.16816.F32.BF16 R104, R16.reuse, R22, R104 ;  /* 0x000000161068723c */ /* 0x040fe20000041868 */
[----:B------:R-:W2:Y:S02]  /*10120*/  LDSM.16.MT88.4 R20, [R195+0x6100] ;  /* 0x00610000c314783b */ /* 0x000ea40000004200 */
[----:B------:R-:W-:Y:S02]  /*10130*/  FMUL.FTZ R109, R2, R109 ;  /* 0x0000006d026d7220 */ /* 0x000fe40000410000 */
[C---:B------:R-:W-:Y:S02]  /*10140*/  FMUL.FTZ R110, R0.reuse, R110 ;  /* 0x0000006e006e7220 */ /* 0x040fe40000410000 */
[----:B------:R-:W-:Y:S02]  /*10150*/  FMUL.FTZ R111, R0, R111 ;  /* 0x0000006f006f7220 */ /* 0x000fe40000410000 */
[C---:B------:R-:W-:Y:S03]  /*10160*/  FMUL.FTZ R112, R2.reuse, R112 ;  /* 0x0000007002707220 */ /* 0x040fe60000410000 */
[----:B------:R-:W-:Y:S02]  /*10170*/  FMUL.FTZ R113, R2, R113 ;  /* 0x0000007102717220 */ /* 0x000fe40000410000 */
        /* <DEDUP_REMOVED lines=9> */
[C---:B------:R-:W-:Y:S02]  /*10210*/  FMUL.FTZ R120, R2.reuse, R120 ;  /* 0x0000007802787220 */ /* 0x040fe40000410000 */
[----:B------:R-:W-:Y:S03]  /*10220*/  FMUL.FTZ R121, R2, R121 ;  /* 0x0000007902797220 */ /* 0x000fe60000410000 */
[C---:B---3--:R-:W-:Y:S03]  /*10230*/  HMMA.16816.F32.BF16 R116, R16.reuse, R28, R116 ;  /* 0x0000001c1074723c */ /* 0x048fe60000041874 */
[C---:B------:R-:W-:Y:S02]  /*10240*/  FMUL.FTZ R122, R0.reuse, R122 ;  /* 0x0000007a007a7220 */ /* 0x040fe40000410000 */
[----:B------:R-:W-:Y:S02]  /*10250*/  FMUL.FTZ R123, R0, R123 ;  /* 0x0000007b007b7220 */ /* 0x000fe40000410000 */
[--C-:B-1----:R-:W-:Y:S02]  /*10260*/  FFMA.FTZ R15, R168, c[0x0][0x2d0], -R14.reuse ;  /* 0x0000b400a80f7a23 */ /* 0x102fe4000001080e */
[C---:B------:R-:W-:Y:S02]  /*10270*/  FMUL.FTZ R124, R2.reuse, R124 ;  /* 0x0000007c027c7220 */ /* 0x040fe40000410000 */
[----:B------:R1:W3:Y:S01]  /*10280*/  MUFU.EX2 R172, R15 ;  /* 0x0000000f00ac7308 */ /* 0x0002e20000000800 */
[C---:B------:R-:W-:Y:S01]  /*10290*/  HMMA.16816.F32.BF16 R120, R16.reuse, R30, R120 ;  /* 0x0000001e1078723c */ /* 0x040fe20000041878 */
[----:B------:R-:W5:Y:S02]  /*102a0*/  LDSM.16.MT88.4 R28, [R194+0x900] ;  /* 0x00090000c21c783b */ /* 0x000f640000004200 */
[----:B------:R-:W-:Y:S02]  /*102b0*/  FMUL.FTZ R125, R2, R125 ;  /* 0x0000007d027d7220 */ /* 0x000fe40000410000 */
[C---:B------:R-:W-:Y:S02]  /*102c0*/  FMUL.FTZ R126, R0.reuse, R126 ;  /* 0x0000007e007e7220 */ /* 0x040fe40000410000 */
[----:B------:R-:W-:Y:S02]  /*102d0*/  FMUL.FTZ R127, R0, R127 ;  /* 0x0000007f007f7220 */ /* 0x000fe40000410000 */
[C---:B------:R-:W-:Y:S03]  /*102e0*/  FMUL.FTZ R128, R2.reuse, R128 ;  /* 0x0000008002807220 */ /* 0x040fe60000410000 */
[----:B------:R-:W-:Y:S02]  /*102f0*/  FMUL.FTZ R129, R2, R129 ;  /* 0x0000008102817220 */ /* 0x000fe40000410000 */
[C---:B--2---:R-:W-:Y:S03]  /*10300*/  HMMA.16816.F32.BF16 R124, R16.reuse, R20, R124 ;  /* 0x00000014107c723c */ /* 0x044fe6000004187c */
[C---:B------:R-:W-:Y:S02]  /*10310*/  FMUL.FTZ R130, R0.reuse, R130 ;  /* 0x0000008200827220 */ /* 0x040fe40000410000 */
[----:B------:R-:W-:Y:S02]  /*10320*/  FMUL.FTZ R131, R0, R131 ;  /* 0x0000008300837220 */ /* 0x000fe40000410000 */
[--C-:B-1----:R-:W-:Y:S05]  /*10330*/  FFMA.FTZ R15, R174, c[0x0][0x2d0], -R13.reuse ;  /* 0x0000b400ae0f7a23 */ /* 0x102fea000001080d */
[----:B------:R-:W-:Y:S01]  /*10340*/  HMMA.16816.F32.BF16 R128, R16, R22, R128 ;  /* 0x000000161080723c */ /* 0x000fe20000041880 */
[----:B------:R-:W1:Y:S01]  /*10350*/  LDSM.16.MT88.4 R20, [R195+0x900] ;  /* 0x00090000c314783b */ /* 0x000e620000004200 */
[----:B------:R2:W-:Y:S05]  /*10360*/  MUFU.EX2 R224, R15 ;  /* 0x0000000f00e07308 */ /* 0x0005ea0000000800 */
[----:B------:R-:W-:Y:S02]  /*10370*/  F2FP.BF16.PACK_AB R16, R227, R228 ;  /* 0x000000e4e310723e */ /* 0x000fe400000010ff */
[----:B----4-:R-:W-:Y:S03]  /*10380*/  F2FP.BF16.PACK_AB R18, R225, R226 ;  /* 0x000000e2e112723e */ /* 0x010fe600000010ff */
[----:B------:R-:W-:Y:S02]  /*10390*/  F2FP.BF16.PACK_AB R17, R181, R182 ;  /* 0x000000b6b511723e */ /* 0x000fe400000010ff */
[----:B---3--:R-:W-:Y:S07]  /*103a0*/  F2FP.BF16.PACK_AB R19, R172, R173 ;  /* 0x000000adac13723e */ /* 0x008fee00000010ff */
[C---:B-----5:R-:W-:Y:S03]  /*103b0*/  HMMA.16816.F32.BF16 R4, R16.reuse, R24, R4 ;  /* 0x000000181004723c */ /* 0x060fe60000041804 */
[--C-:B--2---:R-:W-:Y:S05]  /*103c0*/  FFMA.FTZ R15, R177, c[0x0][0x2d0], -R13.reuse ;  /* 0x0000b400b10f7a23 */ /* 0x104fea000001080d */
[C---:B------:R-:W-:Y:S01]  /*103d0*/  HMMA.16816.F32.BF16 R8, R16.reuse, R26, R8 ;  /* 0x0000001a1008723c */ /* 0x040fe20000041808 */
[----:B------:R-:W2:Y:S01]  /*103e0*/  LDSM.16.MT88.4 R24, [R193+0x2900] ;  /* 0x00290000c118783b */ /* 0x000ea20000004200 */
[----:B------:R3:W4:Y:S06]  /*103f0*/  MUFU.EX2 R223, R15 ;  /* 0x0000000f00df7308 */ /* 0x00072c0000000800 */
[C---:B------:R-:W-:Y:S08]  /*10400*/  HMMA.16816.F32.BF16 R132, R16.reuse, R28, R132 ;  /* 0x0000001c1084723c */ /* 0x040ff00000041884 */
[C---:B------:R-:W-:Y:S01]  /*10410*/  HMMA.16816.F32.BF16 R136, R16.reuse, R30, R136 ;  /* 0x0000001e1088723c */ /* 0x040fe20000041888 */
[----:B------:R-:W5:Y:S07]  /*10420*/  LDSM.16.MT88.4 R28, [R194+0x2900] ;  /* 0x00290000c21c783b */ /* 0x000f6e0000004200 */
[C---:B------:R-:W-:Y:S04]  /*10430*/  HMMA.16816.F32.BF16 R140, R16.reuse, R32, R140 ;  /* 0x00000020108c723c */ /* 0x040fe8000004188c */
[--C-:B---3--:R-:W-:Y:S04]  /*10440*/  FFMA.FTZ R15, R178, c[0x0][0x2d0], -R13.reuse ;  /* 0x0000b400b20f7a23 */ /* 0x108fe8000001080d */
[C---:B------:R-:W-:Y:S01]  /*10450*/  HMMA.16816.F32.BF16 R144, R16.reuse, R34, R144 ;  /* 0x000000221090723c */ /* 0x040fe20000041890 */
[----:B------:R-:W3:Y:S01]  /*10460*/  LDSM.16.MT88.4 R32, [R196+0x2900] ;  /* 0x00290000c420783b */ /* 0x000ee20000004200 */
[----:B------:R4:W-:Y:S06]  /*10470*/  MUFU.EX2 R222, R15 ;  /* 0x0000000f00de7308 */ /* 0x0009ec0000000800 */
[C---:B-1----:R-:W-:Y:S08]  /*10480*/  HMMA.16816.F32.BF16 R148, R16.reuse, R20, R148 ;  /* 0x000000141094723c */ /* 0x042ff00000041894 */
[C---:B------:R-:W-:Y:S01]  /*10490*/  HMMA.16816.F32.BF16 R152, R16.reuse, R22, R152 ;  /* 0x000000161098723c */ /* 0x040fe20000041898 */
[----:B------:R-:W1:Y:S07]  /*104a0*/  LDSM.16.MT88.4 R20, [R195+0x2900] ;  /* 0x00290000c314783b */ /* 0x000e6e0000004200 */
[C---:B--2---:R-:W-:Y:S04]  /*104b0*/  HMMA.16816.F32.BF16 R36, R16.reuse, R24, R36 ;  /* 0x000000181024723c */ /* 0x044fe80000041824 */
[--C-:B----4-:R-:W-:Y:S04]  /*104c0*/  FFMA.FTZ R15, R179, c[0x0][0x2d0], -R13.reuse ;  /* 0x0000b400b30f7a23 */ /* 0x110fe8000001080d */
[C---:B------:R-:W-:Y:S01]  /*104d0*/  HMMA.16816.F32.BF16 R40, R16.reuse, R26, R40 ;  /* 0x0000001a1028723c */ /* 0x040fe20000041828 */
[----:B------:R-:W2:Y:S01]  /*104e0*/  LDSM.16.MT88.4 R24, [R193+0x4900] ;  /* 0x00490000c118783b */ /* 0x000ea20000004200 */
[----:B------:R4:W1:Y:S06]  /*104f0*/  MUFU.EX2 R178, R15 ;  /* 0x0000000f00b27308 */ /* 0x00086c0000000800 */
[C---:B-----5:R-:W-:Y:S08]  /*10500*/  HMMA.16816.F32.BF16 R44, R16.reuse, R28, R44 ;  /* 0x0000001c102c723c */ /* 0x060ff0000004182c */
[C---:B------:R-:W-:Y:S01]  /*10510*/  HMMA.16816.F32.BF16 R48, R16.reuse, R30, R48 ;  /* 0x0000001e1030723c */ /* 0x040fe20000041830 */
[----:B------:R-:W5:Y:S07]  /*10520*/  LDSM.16.MT88.4 R28, [R194+0x4900] ;  /* 0x00490000c21c783b */ /* 0x000f6e0000004200 */
[C---:B---3--:R-:W-:Y:S04]  /*10530*/  HMMA.16816.F32.BF16 R52, R16.reuse, R32, R52 ;  /* 0x000000201034723c */ /* 0x048fe80000041834 */
[--C-:B----4-:R-:W-:Y:S04]  /*10540*/  FFMA.FTZ R15, R169, c[0x0][0x2d0], -R14.reuse ;  /* 0x0000b400a90f7a23 */ /* 0x110fe8000001080e */
        /* <DEDUP_REMOVED lines=36> */
[----:B------:R-:W-:Y:S01]  /*10790*/  HMMA.16816.F32.BF16 R128, R16, R22, R128 ;  /* 0x000000161080723c */ /* 0x000fe20000041880 */
[----:B------:R-:W1:Y:S06]  /*107a0*/  LDSM.16.MT88.4 R20, [R195+0x1100] ;  /* 0x00110000c314783b */ /* 0x000e6c0000004200 */
[----:B------:R-:W-:Y:S02]  /*107b0*/  F2FP.BF16.PACK_AB R16, R223, R224 ;  /* 0x000000e0df10723e */ /* 0x000fe400000010ff */
[----:B------:R-:W-:Y:S03]  /*107c0*/  F2FP.BF16.PACK_AB R18, R178, R222 ;  /* 0x000000deb212723e */ /* 0x000fe600000010ff */
[----:B------:R-:W-:Y:S01]  /*107d0*/  F2FP.BF16.PACK_AB R17, R170, R171 ;  /* 0x000000abaa11723e */ /* 0x000fe200000010ff */
[--C-:B----4-:R-:W-:Y:S01]  /*107e0*/  FFMA.FTZ R15, R185, c[0x0][0x2d0], -R13.reuse ;  /* 0x0000b400b90f7a23 */ /* 0x110fe2000001080d */
[----:B------:R-:W-:Y:S03]  /*107f0*/  F2FP.BF16.PACK_AB R19, R168, R169 ;  /* 0x000000a9a813723e */ /* 0x000fe600000010ff */
[----:B------:R4:W1:Y:S04]  /*10800*/  MUFU.EX2 R176, R15 ;  /* 0x0000000f00b07308 */ /* 0x0008680000000800 */
[C---:B--2---:R-:W-:Y:S08]  /*10810*/  HMMA.16816.F32.BF16 R4, R16.reuse, R24, R4 ;  /* 0x000000181004723c */ /* 0x044ff00000041804 */
[C---:B------:R-:W-:Y:S01]  /*10820*/  HMMA.16816.F32.BF16 R8, R16.reuse, R26, R8 ;  /* 0x0000001a1008723c */ /* 0x040fe20000041808 */
[----:B------:R-:W2:Y:S07]  /*10830*/  LDSM.16.MT88.4 R24, [R193+0x3100] ;  /* 0x00310000c118783b */ /* 0x000eae0000004200 */
[C---:B-----5:R-:W-:Y:S04]  /*10840*/  HMMA.16816.F32.BF16 R132, R16.reuse, R28, R132 ;  /* 0x0000001c1084723c */ /* 0x060fe80000041884 */
[--C-:B----4-:R-:W-:Y:S02]  /*10850*/  FFMA.FTZ R15, R188, c[0x0][0x2d0], -R13.reuse ;  /* 0x0000b400bc0f7a23 */ /* 0x110fe4000001080d */
[----:B------:R-:W-:Y:S02]  /*10860*/  FFMA.FTZ R13, R189, c[0x0][0x2d0], -R13 ;  /* 0x0000b400bd0d7a23 */ /* 0x000fe4000001080d */
[C---:B------:R-:W-:Y:S01]  /*10870*/  HMMA.16816.F32.BF16 R136, R16.reuse, R30, R136 ;  /* 0x0000001e1088723c */ /* 0x040fe20000041888 */
[----:B------:R-:W4:Y:S01]  /*10880*/  LDSM.16.MT88.4 R28, [R194+0x3100] ;  /* 0x00310000c21c783b */ /* 0x000f220000004200 */
[----:B------:R5:W-:Y:S06]  /*10890*/  MUFU.EX2 R174, R13 ;  /* 0x0000000d00ae7308 */ /* 0x000bec0000000800 */
[C---:B---3--:R-:W-:Y:S04]  /*108a0*/  HMMA.16816.F32.BF16 R140, R16.reuse, R32, R140 ;  /* 0x00000020108c723c */ /* 0x048fe8000004188c */
[----:B------:R-:W-:Y:S04]  /*108b0*/  MUFU.EX2 R175, R15 ;  /* 0x0000000f00af7308 */ /* 0x000fe80000000800 */
[C---:B------:R-:W-:Y:S01]  /*108c0*/  HMMA.16816.F32.BF16 R144, R16.reuse, R34, R144 ;  /* 0x000000221090723c */ /* 0x040fe20000041890 */
[----:B------:R-:W3:Y:S07]  /*108d0*/  LDSM.16.MT88.4 R32, [R196+0x3100] ;  /* 0x00310000c420783b */ /* 0x000eee0000004200 */
[C---:B-1----:R-:W-:Y:S04]  /*108e0*/  HMMA.16816.F32.BF16 R148, R16.reuse, R20, R148 ;  /* 0x000000141094723c */ /* 0x042fe80000041894 */
[--C-:B-----5:R-:W-:Y:S04]  /*108f0*/  FFMA.FTZ R13, R183, c[0x0][0x2d0], -R14.reuse ;  /* 0x0000b400b70d7a23 */ /* 0x120fe8000001080e */
[C---:B------:R-:W-:Y:S01]  /*10900*/  HMMA.16816.F32.BF16 R152, R16.reuse, R22, R152 ;  /* 0x000000161098723c */ /* 0x040fe20000041898 */
[----:B------:R-:W1:Y:S01]  /*10910*/  LDSM.16.MT88.4 R20, [R195+0x3100] ;  /* 0x00310000c314783b */ /* 0x000e620000004200 */
[----:B------:R5:W-:Y:S06]  /*10920*/  MUFU.EX2 R159, R13 ;  /* 0x0000000d009f7308 */ /* 0x000bec0000000800 */
[C---:B--2---:R-:W-:Y:S08]  /*10930*/  HMMA.16816.F32.BF16 R36, R16.reuse, R24, R36 ;  /* 0x000000181024723c */ /* 0x044ff00000041824 */
[C---:B------:R-:W-:Y:S01]  /*10940*/  HMMA.16816.F32.BF16 R40, R16.reuse, R26, R40 ;  /* 0x0000001a1028723c */ /* 0x040fe20000041828 */
[----:B------:R-:W2:Y:S07]  /*10950*/  LDSM.16.MT88.4 R24, [R193+0x5100] ;  /* 0x00510000c118783b */ /* 0x000eae0000004200 */
[C---:B----4-:R-:W-:Y:S04]  /*10960*/  HMMA.16816.F32.BF16 R44, R16.reuse, R28, R44 ;  /* 0x0000001c102c723c */ /* 0x050fe8000004182c */
[--C-:B-----5:R-:W-:Y:S04]  /*10970*/  FFMA.FTZ R13, R186, c[0x0][0x2d0], -R14.reuse ;  /* 0x0000b400ba0d7a23 */ /* 0x120fe8000001080e */
[C---:B------:R-:W-:Y:S01]  /*10980*/  HMMA.16816.F32.BF16 R48, R16.reuse, R30, R48 ;  /* 0x0000001e1030723c */ /* 0x040fe20000041830 */
[----:B------:R-:W4:Y:S01]  /*10990*/  LDSM.16.MT88.4 R28, [R194+0x5100] ;  /* 0x00510000c21c783b */ /* 0x000f220000004200 */
[----:B------:R5:W2:Y:S06]  /*109a0*/  MUFU.EX2 R158, R13 ;  /* 0x0000000d009e7308 */ /* 0x000aac0000000800 */
[C---:B---3--:R-:W-:Y:S08]  /*109b0*/  HMMA.16816.F32.BF16 R52, R16.reuse, R32, R52 ;  /* 0x000000201034723c */ /* 0x048ff00000041834 */
[C---:B------:R-:W-:Y:S01]  /*109c0*/  HMMA.16816.F32.BF16 R56, R16.reuse, R34, R56 ;  /* 0x000000221038723c */ /* 0x040fe20000041838 */
[----:B------:R-:W3:Y:S07]  /*109d0*/  LDSM.16.MT88.4 R32, [R196+0x5100] ;  /* 0x00510000c420783b */ /* 0x000eee0000004200 */
[C---:B-1----:R-:W-:Y:S04]  /*109e0*/  HMMA.16816.F32.BF16 R60, R16.reuse, R20, R60 ;  /* 0x00000014103c723c */ /* 0x042fe8000004183c */
[--C-:B-----5:R-:W-:Y:S02]  /*109f0*/  FFMA.FTZ R13, R187, c[0x0][0x2d0], -R14.reuse ;  /* 0x0000b400bb0d7a23 */ /* 0x120fe4000001080e */
[----:B------:R-:W-:Y:S01]  /*10a00*/  FFMA.FTZ R14, R12, c[0x0][0x2d0], -R14 ;  /* 0x0000b4000c0e7a23 */ /* 0x000fe2000001080e */
[----:B------:R-:W-:Y:S01]  /*10a10*/  F2FP.BF16.PACK_AB R12, R176, R177 ;  /* 0x000000b1b00c723e */ /* 0x000fe200000010ff */
[C---:B------:R-:W-:Y:S01]  /*10a20*/  HMMA.16816.F32.BF16 R64, R16.reuse, R22, R64 ;  /* 0x000000161040723c */ /* 0x040fe20000041840 */
[----:B------:R-:W1:Y:S01]  /*10a30*/  LDSM.16.MT88.4 R20, [R195+0x5100] ;  /* 0x00510000c314783b */ /* 0x000e620000004200 */
[----:B------:R5:W-:Y:S06]  /*10a40*/  MUFU.EX2 R157, R13 ;  /* 0x0000000d009d7308 */ /* 0x000bec0000000800 */
[C---:B--2---:R-:W-:Y:S08]  /*10a50*/  HMMA.16816.F32.BF16 R68, R16.reuse, R24, R68 ;  /* 0x000000181044723c */ /* 0x044ff00000041844 */
[C---:B------:R-:W-:Y:S01]  /*10a60*/  HMMA.16816.F32.BF16 R72, R16.reuse, R26, R72 ;  /* 0x0000001a1048723c */ /* 0x040fe20000041848 */
[----:B------:R-:W2:Y:S07]  /*10a70*/  LDSM.16.MT88.4 R24, [R193+0x7100] ;  /* 0x00710000c118783b */ /* 0x000eae0000004200 */
[C---:B----4-:R-:W-:Y:S04]  /*10a80*/  HMMA.16816.F32.BF16 R76, R16.reuse, R28, R76 ;  /* 0x0000001c104c723c */ /* 0x050fe8000004184c */
[----:B-----5:R-:W-:Y:S04]  /*10a90*/  F2FP.BF16.PACK_AB R13, R158, R159 ;  /* 0x0000009f9e0d723e */ /* 0x020fe800000010ff */
        /* <DEDUP_REMOVED lines=8> */
[C---:B--2---:R-:W-:Y:S08]  /*10b20*/  HMMA.16816.F32.BF16 R100, R16.reuse, R24, R100 ;  /* 0x000000181064723c */ /* 0x044ff00000041864 */
[C---:B------:R-:W-:Y:S01]  /*10b30*/  HMMA.16816.F32.BF16 R104, R16.reuse, R26, R104 ;  /* 0x0000001a1068723c */ /* 0x040fe20000041868 */
[----:B------:R-:W2:Y:S07]  /*10b40*/  LDSM.16.MT88.4 R24, [R194+0x1900] ;  /* 0x00190000c218783b */ /* 0x000eae0000004200 */
[C---:B----4-:R-:W-:Y:S01]  /*10b50*/  HMMA.16816.F32.BF16 R108, R16.reuse, R28, R108 ;  /* 0x0000001c106c723c */ /* 0x050fe2000004186c */
[----:B------:R3:W4:Y:S07]  /*10b60*/  MUFU.EX2 R28, R14 ;  /* 0x0000000e001c7308 */ /* 0x00072e0000000800 */
[C---:B------:R-:W-:Y:S08]  /*10b70*/  HMMA.16816.F32.BF16 R112, R16.reuse, R30, R112 ;  /* 0x0000001e1070723c */ /* 0x040ff00000041870 */
[C---:B-1----:R-:W-:Y:S08]  /*10b80*/  HMMA.16816.F32.BF16 R116, R16.reuse, R20, R116 ;  /* 0x000000141074723c */ /* 0x042ff00000041874 */
[C---:B------:R-:W-:Y:S01]  /*10b90*/  HMMA.16816.F32.BF16 R120, R16.reuse, R22, R120 ;  /* 0x000000161078723c */ /* 0x040fe20000041878 */
[----:B------:R-:W-:Y:S03]  /*10ba0*/  LDSM.16.MT88.4 R20, [R194+0x3900] ;  /* 0x00390000c214783b */ /* 0x000fe60000004200 */
[----:B---3--:R-:W-:Y:S02]  /*10bb0*/  F2FP.BF16.PACK_AB R14, R174, R175 ;  /* 0x000000afae0e723e */ /* 0x008fe400000010ff */
[----:B----4-:R-:W-:Y:S02]  /*10bc0*/  F2FP.BF16.PACK_AB R15, R28, R157 ;  /* 0x0000009d1c0f723e */ /* 0x010fe400000010ff */
[C---:B------:R-:W-:Y:S08]  /*10bd0*/  HMMA.16816.F32.BF16 R124, R16.reuse, R32, R124 ;  /* 0x00000020107c723c */ /* 0x040ff0000004187c */
[----:B------:R-:W-:Y:S01]  /*10be0*/  HMMA.16816.F32.BF16 R128, R16, R34, R128 ;  /* 0x000000221080723c */ /* 0x000fe20000041880 */
[----:B------:R-:W1:Y:S07]  /*10bf0*/  LDSM.16.MT88.4 R16, [R196+0x1900] ;  /* 0x00190000c410783b */ /* 0x000e6e0000004200 */
[C---:B------:R-:W-:Y:S01]  /*10c00*/  HMMA.16816.F32.BF16 R160, R12.reuse, R164, R4 ;  /* 0x000000a40ca0723c */ /* 0x040fe20000041804 */
[----:B------:R-:W3:Y:S07]  /*10c10*/  LDSM.16.MT88.4 R4, [R195+0x1900] ;  /* 0x00190000c304783b */ /* 0x000eee0000004200 */
[C---:B------:R-:W-:Y:S01]  /*10c20*/  HMMA.16816.F32.BF16 R164, R12.reuse, R166, R8 ;  /* 0x000000a60ca4723c */ /* 0x040fe20000041808 */
[----:B------:R-:W4:Y:S07]  /*10c30*/  LDSM.16.MT88.4 R8, [R193+0x3900] ;  /* 0x00390000c108783b */ /* 0x000f2e0000004200 */
[C---:B--2---:R-:W-:Y:S08]  /*10c40*/  HMMA.16816.F32.BF16 R132, R12.reuse, R24, R132 ;  /* 0x000000180c84723c */ /* 0x044ff00000041884 */
[C---:B------:R-:W-:Y:S08]  /*10c50*/  HMMA.16816.F32.BF16 R136, R12.reuse, R26, R136 ;  /* 0x0000001a0c88723c */ /* 0x040ff00000041888 */
[C---:B-1----:R-:W-:Y:S08]  /*10c60*/  HMMA.16816.F32.BF16 R140, R12.reuse, R16, R140 ;  /* 0x000000100c8c723c */ /* 0x042ff0000004188c */
[C---:B------:R-:W-:Y:S01]  /*10c70*/  HMMA.16816.F32.BF16 R144, R12.reuse, R18, R144 ;  /* 0x000000120c90723c */ /* 0x040fe20000041890 */
[----:B------:R-:W1:Y:S07]  /*10c80*/  LDSM.16.MT88.4 R16, [R196+0x3900] ;  /* 0x00390000c410783b */ /* 0x000e6e0000004200 */
[C---:B---3--:R-:W-:Y:S08]  /*10c90*/  HMMA.16816.F32.BF16 R148, R12.reuse, R4, R148 ;  /* 0x000000040c94723c */ /* 0x048ff00000041894 */
[C---:B------:R-:W-:Y:S01]  /*10ca0*/  HMMA.16816.F32.BF16 R152, R12.reuse, R6, R152 ;  /* 0x000000060c98723c */ /* 0x040fe20000041898 */
[----:B------:R-:W2:Y:S07]  /*10cb0*/  LDSM.16.MT88.4 R4, [R195+0x3900] ;  /* 0x00390000c304783b */ /* 0x000eae0000004200 */
[C---:B----4-:R-:W-:Y:S08]  /*10cc0*/  HMMA.16816.F32.BF16 R36, R12.reuse, R8, R36 ;  /* 0x000000080c24723c */ /* 0x050ff00000041824 */
[C---:B------:R-:W-:Y:S01]  /*10cd0*/  HMMA.16816.F32.BF16 R40, R12.reuse, R10, R40 ;  /* 0x0000000a0c28723c */ /* 0x040fe20000041828 */
[----:B------:R-:W3:Y:S07]  /*10ce0*/  LDSM.16.MT88.4 R8, [R193+0x5900] ;  /* 0x00590000c108783b */ /* 0x000eee0000004200 */
[C---:B------:R-:W-:Y:S08]  /*10cf0*/  HMMA.16816.F32.BF16 R44, R12.reuse, R20, R44 ;  /* 0x000000140c2c723c */ /* 0x040ff0000004182c */
[C---:B------:R-:W-:Y:S01]  /*10d00*/  HMMA.16816.F32.BF16 R48, R12.reuse, R22, R48 ;  /* 0x000000160c30723c */ /* 0x040fe20000041830 */
[----:B------:R-:W4:Y:S07]  /*10d10*/  LDSM.16.MT88.4 R20, [R194+0x5900] ;  /* 0x00590000c214783b */ /* 0x000f2e0000004200 */
        /* <DEDUP_REMOVED lines=18> */
[C---:B---3--:R-:W-:Y:S07]  /*10e40*/  HMMA.16816.F32.BF16 R100, R12.reuse, R8, R100 ;  /* 0x000000080c64723c */ /* 0x048fee0000041864 */
[----:B------:R-:W-:Y:S01]  /*10e50*/  FFMA.FTZ R8, R2, R243, R229 ;  /* 0x000000f302087223 */ /* 0x000fe200000100e5 */
[C---:B------:R-:W-:Y:S04]  /*10e60*/  HMMA.16816.F32.BF16 R104, R12.reuse, R10, R104 ;  /* 0x0000000a0c68723c */ /* 0x040fe80000041868 */
[----:B------:R-:W-:Y:S02]  /*10e70*/  FFMA.FTZ R2, R0, R244, R221 ;  /* 0x000000f400027223 */ /* 0x000fe400000100dd */
[----:B------:R-:W-:Y:S02]  /*10e80*/  FADD.FTZ R0, R240, R8 ;  /* 0x00000008f0007221 */ /* 0x000fe40000010000 */
[----:B------:R-:W-:Y:S01]  /*10e90*/  FADD.FTZ R2, R220, R2 ;  /* 0x00000002dc027221 */ /* 0x000fe20000010000 */
[C---:B----4-:R-:W-:Y:S03]  /*10ea0*/  HMMA.16816.F32.BF16 R108, R12.reuse, R20, R108 ;  /* 0x000000140c6c723c */ /* 0x050fe6000004186c */
        /* <DEDUP_REMOVED lines=15> */
[C---:B--2---:R-:W-:Y:S03]  /*10fa0*/  HMMA.16816.F32.BF16 R124, R12.reuse, R4, R124 ;  /* 0x000000040c7c723c */ /* 0x044fe6000004187c */
        /* <DEDUP_REMOVED lines=15> */
[----:B------:R-:W-:Y:S01]  /*110a0*/  FADD.FTZ R2, R157, R0 ;  /* 0x000000009d027221 */ /* 0x000fe20000010000 */
[----:B------:R-:W-:Y:S01]  /*110b0*/  IADD3 R0, R219, -0x1, RZ ;  /* 0xffffffffdb007810 */ /* 0x000fe20007ffe0ff */
[----:B------:R-:W-:Y:S01]  /*110c0*/  FADD.FTZ R243, R174, R4 ;  /* 0x00000004aef37221 */ /* 0x000fe20000010000 */
[----:B------:R-:W-:Y:S01]  /*110d0*/  MOV R157, R156 ;  /* 0x0000009c009d7202 */ /* 0x000fe20000000f00 */
[----:B------:R-:W-:Y:S01]  /*110e0*/  FADD.FTZ R244, R28, R2 ;  /* 0x000000021cf47221 */ /* 0x000fe20000010000 */
[----:B------:R-:W-:Y:S01]  /*110f0*/  MOV R219, R0 ;  /* 0x0000000000db7202 */ /* 0x000fe20000000f00 */
[----:B------:R-:W-:-:S05]  /*11100*/  @P0 BRA `(.L_x_910) ;  /* 0xffffc22000000947 */ /* 0x000fca000383ffff */
.L_x_901:
[----:B------:R-:W2:Y:S01]  /*11110*/  SHFL.BFLY PT, R6, R243, 0x2, 0x1f ;  /* 0x0c401f00f3067f89 */ /* 0x000ea200000e0000 */
[----:B------:R-:W-:-:S03]  /*11120*/  PLOP3.LUT P2, PT, PT, PT, PT, 0x8, 0x0 ;  /* 0x000000000000781c */ /* 0x000fc60003f4e170 */
[----:B------:R-:W3:Y:S01]  /*11130*/  SHFL.BFLY PT, R0, R244, 0x2, 0x1f ;  /* 0x0c401f00f4007f89 */ /* 0x000ee200000e0000 */
[----:B--2---:R-:W-:Y:S02]  /*11140*/  FADD.FTZ R6, R6, R243 ;  /* 0x000000f306067221 */ /* 0x004fe40000010000 */
[----:B---3--:R-:W-:-:S03]  /*11150*/  FADD.FTZ R0, R0, R244 ;  /* 0x000000f400007221 */ /* 0x008fc60000010000 */
[----:B------:R-:W2:Y:S04]  /*11160*/  SHFL.BFLY PT, R2, R6, 0x1, 0x1f ;  /* 0x0c201f0006027f89 */ /* 0x000ea800000e0000 */
[----:B------:R-:W3:Y:S01]  /*11170*/  SHFL.BFLY PT, R7, R0, 0x1, 0x1f ;  /* 0x0c201f0000077f89 */ /* 0x000ee200000e0000 */
[----:B--2---:R-:W-:Y:S01]  /*11180*/  FADD.FTZ R6, R6, R2 ;  /* 0x0000000206067221 */ /* 0x004fe20000010000 */
[----:B------:R-:W-:Y:S01]  /*11190*/  MOV R2, RZ ;  /* 0x000000ff00027202 */ /* 0x000fe20000000f00 */
[----:B---3--:R-:W-:-:S03]  /*111a0*/  FADD.FTZ R7, R0, R7 ;  /* 0x0000000700077221 */ /* 0x008fc60000010000 */
[----:B------:R-:W-:Y:S02]  /*111b0*/  FSETP.NE.FTZ.AND P1, PT, R6, RZ, PT ;  /* 0x000000ff0600720b */ /* 0x000fe40003f35000 */
[----:B------:R-:W-:Y:S02]  /*111c0*/  MOV R0, RZ ;  /* 0x000000ff00007202 */ /* 0x000fe40000000f00 */
[----:B------:R-:W-:-:S09]  /*111d0*/  FSETP.NE.FTZ.AND P0, PT, R7, RZ, PT ;  /* 0x000000ff0700720b */ /* 0x000fd20003f15000 */
[----:B------:R-:W2:Y:S01]  /*111e0*/  @P1 MUFU.RCP R2, R6 ;  /* 0x0000000600021308 */ /* 0x000ea20000001000 */
[----:B-1----:R-:W-:-:S05]  /*111f0*/  @P1 MOV R4, 0x3f317218 ;  /* 0x3f31721800041802 */ /* 0x002fca0000000f00 */
[----:B------:R-:W-:Y:S02]  /*11200*/  @P1 FMUL.FTZ R5, R4, c[0x0][0x2d0] ;  /* 0x0000b40004051a20 */ /* 0x000fe40000410000 */
[----:B------:R-:W-:Y:S08]  /*11210*/  @P0 MUFU.RCP R0, R7 ;  /* 0x0000000700000308 */ /* 0x000ff00000001000 */
[----:B------:R-:W1:Y:S01]  /*11220*/  @P1 MUFU.LG2 R6, R6 ;  /* 0x0000000600061308 */ /* 0x000e620000000c00 */
[----:B--2---:R-:W-:-:S02]  /*11230*/  FMUL.FTZ R10, R2, R40 ;  /* 0x00000028020a7220 */ /* 0x004fc40000410000 */
[C---:B------:R-:W-:Y:S02]  /*11240*/  FMUL.FTZ R8, R2.reuse, R44 ;  /* 0x0000002c02087220 */ /* 0x040fe40000410000 */
[C---:B------:R-:W-:Y:S02]  /*11250*/  FMUL.FTZ R160, R2.reuse, R160 ;  /* 0x000000a002a07220 */ /* 0x040fe40000410000 */
[C---:B------:R-:W-:Y:S01]  /*11260*/  FMUL.FTZ R161, R2.reuse, R161 ;  /* 0x000000a102a17220 */ /* 0x040fe20000410000 */
[----:B------:R-:W2:Y:S01]  /*11270*/  @P0 MUFU.LG2 R7, R7 ;  /* 0x0000000700070308 */ /* 0x000ea20000000c00 */
        /* <DEDUP_REMOVED lines=61> */
[----:B------:R-:W-:Y:S01]  /*11650*/  FMUL.FTZ R22, R2, R129 ;  /* 0x0000008102167220 */ /* 0x000fe20000410000 */
[----:B------:R-:W-:Y:S01]  /*11660*/  @P0 MOV R2, 0x3f317218 ;  /* 0x3f31721800020802 */ /* 0x000fe20000000f00 */
[----:B-1----:R-:W-:Y:S02]  /*11670*/  @P1 FMUL.FTZ R6, R6, 0.69314718246459960938 ;  /* 0x3f31721806061820 */ /* 0x002fe40000410000 */
[----:B--2---:R-:W-:Y:S02]  /*11680*/  @P0 FMUL.FTZ R4, R7, 0.69314718246459960938 ;  /* 0x3f31721807040820 */ /* 0x004fe40000410000 */
[----:B------:R-:W-:Y:S02]  /*11690*/  @P0 FMUL.FTZ R2, R2, c[0x0][0x2d0] ;  /* 0x0000b40002020a20 */ /* 0x000fe40000410000 */
        /* <DEDUP_REMOVED lines=63> */
[----:B------:R-:W-:Y:S02]  /*11a90*/  FMUL.FTZ R131, R0, R131 ;  /* 0x0000008300837220 */ /* 0x000fe40000410000 */
[----:B------:R-:W-:Y:S02]  /*11aa0*/  @P1 FFMA.FTZ R36, R5, R156, R6 ;  /* 0x0000009c05241223 */ /* 0x000fe40000010006 */
[----:B------:R-:W-:Y:S02]  /*11ab0*/  @P0 FFMA.FTZ R37, R2, R3, R4 ;  /* 0x0000000302250223 */ /* 0x000fe40000010004 */
.L_x_874:
        /* <DEDUP_REMOVED lines=9> */
[----:B------:R-:W-:Y:S01]  /*11b50*/  F2FP.BF16.PACK_AB R34, R34, R80 ;  /* 0x000000502222723e */ /* 0x000fe200000010ff */
[----:B------:R-:W-:Y:S01]  /*11b60*/  IMAD.MOV.U32 R80, RZ, RZ, c[0x0][0x4e8] ;  /* 0x00013a00ff507624 */ /* 0x000fe200078e00ff */
[----:B------:R-:W-:Y:S01]  /*11b70*/  F2FP.BF16.PACK_AB R41, R161, R160 ;  /* 0x000000a0a129723e */ /* 0x000fe200000010ff */
[----:B------:R-:W4:Y:S01]  /*11b80*/  S2R R83, SR_CTAID.X ;  /* 0x0000000000537919 */ /* 0x000f220000002500 */
[----:B------:R-:W-:Y:S02]  /*11b90*/  F2FP.BF16.PACK_AB R162, R163, R162 ;  /* 0x000000a2a3a2723e */ /* 0x000fe400000010ff */
[C---:B------:R-:W-:Y:S01]  /*11ba0*/  ISETP.NE.AND P3, PT, R80.reuse, 0x1, PT ;  /* 0x000000015000780c */ /* 0x040fe20003f65270 */
[----:B------:R-:W-:Y:S01]  /*11bb0*/  IMAD R80, R80, c[0x0][0x388], RZ ;  /* 0x0000e20050507a24 */ /* 0x000fe200078e02ff */
[----:B------:R-:W-:Y:S01]  /*11bc0*/  BAR.SYNC.DEFER_BLOCKING 0x1, 0x100 ;  /* 0x0044000000007b1d */ /* 0x000fe20000010000 */
[----:B------:R-:W-:-:S02]  /*11bd0*/  F2FP.BF16.PACK_AB R53, R165, R164 ;  /* 0x000000a4a535723e */ /* 0x000fc400000010ff */
[----:B------:R-:W-:Y:S02]  /*11be0*/  F2FP.BF16.PACK_AB R166, R167, R166 ;  /* 0x000000a6a7a6723e */ /* 0x000fe400000010ff */
        /* <DEDUP_REMOVED lines=59> */
[C---:B------:R-:W-:Y:S01]  /*11fa0*/  LOP3.LUT R4, R8.reuse, 0x1, RZ, 0xc0, !PT ;  /* 0x0000000108047812 */ /* 0x040fe200078ec0ff */
[----:B------:R-:W-:Y:S01]  /*11fb0*/  IMAD.SHL.U32 R5, R8, 0x40, RZ ;  /* 0x0000004008057824 */ /* 0x000fe200078e00ff */
[----:B------:R-:W-:Y:S01]  /*11fc0*/  LOP3.LUT R10, R2, R3, RZ, 0x3c, !PT ;  /* 0x00000003020a7212 */ /* 0x000fe200078e3cff */
[----:B------:R-:W-:Y:S01]  /*11fd0*/  @P3 IMAD.HI.U32 R3, R7, c[0x0][0x4ec], RZ ;  /* 0x00013b0007033a27 */ /* 0x000fe200078e00ff */
[----:B------:R-:W-:-:S02]  /*11fe0*/  ISETP.NE.U32.AND P4, PT, R4, 0x1, PT ;  /* 0x000000010400780c */ /* 0x000fc40003f85070 */
[----:B------:R-:W-:Y:S01]  /*11ff0*/  SHF.R.S32.HI R4, RZ, 0x2, R15 ;  /* 0x00000002ff047819 */ /* 0x000fe2000001140f */
[----:B------:R-:W-:Y:S01]  /*12000*/  IMAD.MOV.U32 R2, RZ, RZ, R7 ;  /* 0x000000ffff027224 */ /* 0x000fe200078e0007 */
[----:B------:R-:W-:Y:S02]  /*12010*/  @P3 SHF.R.U32.HI R2, RZ, c[0x0][0x4f0], R3 ;  /* 0x00013c00ff023a19 */ /* 0x000fe40000011603 */
[----:B------:R-:W-:Y:S01]  /*12020*/  LOP3.LUT R8, R5, 0x1c0, RZ, 0xc0, !PT ;  /* 0x000001c005087812 */ /* 0x000fe200078ec0ff */
[----:B------:R-:W-:Y:S01]  /*12030*/  IMAD R3, R6, 0x10, R4 ;  /* 0x0000001006037824 */ /* 0x000fe200078e0204 */
[----:B------:R-:W-:Y:S01]  /*12040*/  F2FP.BF16.PACK_AB R141, R141, R140 ;  /* 0x0000008c8d8d723e */ /* 0x000fe200000010ff */
[----:B------:R-:W-:Y:S01]  /*12050*/  IMAD.SHL.U32 R6, R20, 0x8, RZ ;  /* 0x0000000814067824 */ /* 0x000fe200078e00ff */
[----:B------:R-:W-:Y:S01]  /*12060*/  LEA.HI R9, R8, R8, RZ, 0x1d ;  /* 0x0000000808097211 */ /* 0x000fe200078fe8ff */
[----:B------:R-:W-:Y:S01]  /*12070*/  IMAD.IADD R5, R13, 0x1, R18 ;  /* 0x000000010d057824 */ /* 0x000fe200078e0212 */
[----:B------:R-:W-:Y:S01]  /*12080*/  F2FP.BF16.PACK_AB R142, R143, R142 ;  /* 0x0000008e8f8e723e */ /* 0x000fe200000010ff */
[----:B------:R-:W-:Y:S01]  /*12090*/  IMAD.MOV R8, RZ, RZ, -R2 ;  /* 0x000000ffff087224 */ /* 0x000fe200078e0a02 */
[----:B------:R-:W-:Y:S01]  /*120a0*/  LOP3.LUT R18, R10, 0x7ffffe00, R6, 0xf8, !PT ;  /* 0x7ffffe000a127812 */ /* 0x000fe200078ef806 */
[----:B------:R-:W-:Y:S01]  /*120b0*/  IMAD.MOV.U32 R4, RZ, RZ, R12 ;  /* 0x000000ffff047224 */ /* 0x000fe200078e000c */
[----:B------:R-:W-:Y:S01]  /*120c0*/  SHF.R.S32.HI R6, RZ, 0x1f, R2 ;  /* 0x0000001fff067819 */ /* 0x000fe20000011402 */
[----:B------:R-:W-:Y:S01]  /*120d0*/  IMAD R12, R8, c[0x0][0x4e8], R7 ;  /* 0x00013a00080c7a24 */ /* 0x000fe200078e0207 */
[----:B------:R-:W-:Y:S01]  /*120e0*/  F2FP.BF16.PACK_AB R144, R145, R144 ;  /* 0x000000909190723e */ /* 0x000fe200000010ff */
[----:B------:R-:W-:Y:S01]  /*120f0*/  IMAD R8, R11, 0x8, R3 ;  /* 0x000000080b087824 */ /* 0x000fe200078e0203 */
[----:B------:R-:W-:Y:S01]  /*12100*/  F2FP.BF16.PACK_AB R146, R147, R146 ;  /* 0x000000929392723e */ /* 0x000fe200000010ff */
[----:B------:R-:W-:Y:S01]  /*12110*/  IMAD.U32 R10, R14, 0x2, R9 ;  /* 0x000000020e0a7824 */ /* 0x000fe200078e0009 */
[----:B------:R-:W-:Y:S01]  /*12120*/  F2FP.BF16.PACK_AB R148, R149, R148 ;  /* 0x000000949594723e */ /* 0x000fe200000010ff */
[----:B------:R-:W-:Y:S01]  /*12130*/  IMAD R9, R6, c[0x0][0x3e0], RZ ;  /* 0x0000f80006097a24 */ /* 0x000fe200078e02ff */
[----:B------:R-:W-:Y:S01]  /*12140*/  F2FP.BF16.PACK_AB R150, R151, R150 ;  /* 0x000000969796723e */ /* 0x000fe200000010ff */
[----:B------:R-:W-:Y:S01]  /*12150*/  IMAD.WIDE.U32 R6, R2, c[0x0][0x3e0], R4 ;  /* 0x0000f80002067a25 */ /* 0x000fe200078e0004 */
[----:B------:R-:W-:-:S02]  /*12160*/  F2FP.BF16.PACK_AB R152, R153, R152 ;  /* 0x000000989998723e */ /* 0x000fc400000010ff */
[----:B------:R-:W-:Y:S01]  /*12170*/  F2FP.BF16.PACK_AB R154, R155, R154 ;  /* 0x0000009a9b9a723e */ /* 0x000fe200000010ff */
[----:B------:R-:W-:Y:S01]  /*12180*/  IMAD R5, R83, 0x80, R8 ;  /* 0x0000008053057824 */ /* 0x000fe200078e0208 */
[----:B------:R-:W-:Y:S01]  /*12190*/  F2FP.BF16.PACK_AB R81, R39, R38 ;  /* 0x000000262751723e */ /* 0x000fe200000010ff */
[----:B------:R-:W-:Y:S01]  /*121a0*/  IMAD R3, R83, 0x80, R3 ;  /* 0x0000008053037824 */ /* 0x000fe200078e0203 */
[----:B------:R-:W-:Y:S01]  /*121b0*/  F2FP.BF16.PACK_AB R65, R43, R42 ;  /* 0x0000002a2b41723e */ /* 0x000fe200000010ff */
[----:B------:R-:W-:Y:S01]  /*121c0*/  @P3 IMAD.HI.U32 R8, R5, c[0x0][0x4ec], RZ ;  /* 0x00013b0005083a27 */ /* 0x000fe200078e00ff */
[----:B------:R-:W-:Y:S02]  /*121d0*/  F2FP.BF16.PACK_AB R46, R47, R46 ;  /* 0x0000002e2f2e723e */ /* 0x000fe400000010ff */
[CC--:B------:R-:W-:Y:S01]  /*121e0*/  ISETP.GE.OR P6, PT, R3.reuse, R80.reuse, P0 ;  /* 0x000000500300720c */ /* 0x0c0fe200007c6670 */
[----:B------:R-:W-:Y:S01]  /*121f0*/  IMAD.MOV.U32 R4, RZ, RZ, R5 ;  /* 0x000000ffff047224 */ /* 0x000fe200078e0005 */
[----:B------:R-:W-:Y:S01]  /*12200*/  IADD3 R3, R3, 0x8, RZ ;  /* 0x0000000803037810 */ /* 0x000fe20007ffe0ff */
[----:B------:R-:W-:Y:S01]  /*12210*/  IMAD R9, R2, c[0x0][0x3e4], R9 ;  /* 0x0000f90002097a24 */ /* 0x000fe200078e0209 */
[----:B------:R-:W-:Y:S01]  /*12220*/  @P3 SHF.R.U32.HI R4, RZ, c[0x0][0x4f0], R8 ;  /* 0x00013c00ff043a19 */ /* 0x000fe20000011608 */
[----:B------:R-:W-:Y:S01]  /*12230*/  IMAD.SHL.U32 R2, R10, 0x2, RZ ;  /* 0x000000020a027824 */ /* 0x000fe200078e00ff */
[----:B------:R-:W-:Y:S01]  /*12240*/  ISETP.GE.OR P5, PT, R3, R80, P0 ;  /* 0x000000500300720c */ /* 0x000fe200007a6670 */
[----:B------:R-:W-:Y:S01]  /*12250*/  IMAD.IADD R7, R7, 0x1, R9 ;  /* 0x0000000107077824 */ /* 0x000fe200078e0209 */
[--C-:B------:R-:W-:Y:S01]  /*12260*/  SHF.R.S32.HI R8, RZ, 0x1f, R4.reuse ;  /* 0x0000001fff087819 */ /* 0x100fe20000011404 */
[----:B------:R-:W-:Y:S01]  /*12270*/  IMAD.MOV.U32 R14, RZ, RZ, 0x40 ;  /* 0x00000040ff0e7424 */ /* 0x000fe200078e00ff */
[----:B------:R-:W-:Y:S01]  /*12280*/  IADD3 R10, P0, R4, R16, RZ ;  /* 0x00000010040a7210 */ /* 0x000fe20007f1e0ff */
[----:B------:R-:W-:Y:S01]  /*12290*/  IMAD.MOV R4, RZ, RZ, -R4 ;  /* 0x000000ffff047224 */ /* 0x000fe200078e0a04 */
[----:B------:R-:W-:Y:S01]  /*122a0*/  IADD3 R9, R2, 0x80, RZ ;  /* 0x0000008002097810 */ /* 0x000fe20007ffe0ff */
[----:B------:R-:W-:Y:S01]  /*122b0*/  STS [R2+0x80], R41 ;  /* 0x0000802902007388 */ /* 0x000fe20000000800 */
[----:B------:R-:W-:Y:S01]  /*122c0*/  IADD3.X R11, R8, R17, R21, P0, !PT ;  /* 0x00000011080b7210 */ /* 0x000fe200007fe415 */
[----:B------:R-:W-:Y:S01]  /*122d0*/  IMAD.MOV.U32 R8, RZ, RZ, 0x20 ;  /* 0x00000020ff087424 */ /* 0x000fe200078e00ff */
[----:B------:R-:W-:Y:S01]  /*122e0*/  IADD3 R3, R2, 0x70, RZ ;  /* 0x0000007002037810 */ /* 0x000fe20007ffe0ff */
[----:B------:R-:W-:Y:S01]  /*122f0*/  IMAD R5, R4, c[0x0][0x4e8], R5 ;  /* 0x00013a0004057a24 */ /* 0x000fe200078e0205 */
[----:B------:R-:W-:Y:S01]  /*12300*/  @P4 IADD3 R3, R9, 0x10, RZ ;  /* 0x0000001009034810 */ /* 0x000fe20007ffe0ff */
[----:B------:R-:W-:Y:S01]  /*12310*/  STS [R2+0x480], R162 ;  /* 0x000480a202007388 */ /* 0x000fe20000000800 */
[----:B------:R-:W-:-:S02]  /*12320*/  SHF.R.S32.HI R9, RZ, 0x1f, R12 ;  /* 0x0000001fff097819 */ /* 0x000fc4000001140c */
[----:B------:R-:W-:Y:S01]  /*12330*/  SEL R8, R8, 0xffffffe0, !P1 ;  /* 0xffffffe008087807 */ /* 0x000fe20004800000 */
[----:B------:R-:W-:Y:S01]  /*12340*/  STS [R3], R53 ;  /* 0x0000003503007388 */ /* 0x000fe20000000800 */
[----:B------:R-:W-:Y:S01]  /*12350*/  F2FP.BF16.PACK_AB R49, R49, R48 ;  /* 0x000000303131723e */ /* 0x000fe200000010ff */
[----:B------:R-:W-:Y:S01]  /*12360*/  IMAD R9, R9, c[0x0][0x3d8], RZ ;  /* 0x0000f60009097a24 */ /* 0x000fe200078e02ff */
[----:B------:R-:W-:Y:S01]  /*12370*/  F2FP.BF16.PACK_AB R50, R51, R50 ;  /* 0x000000323332723e */ /* 0x000fe200000010ff */
[----:B------:R-:W-:Y:S01]  /*12380*/  IMAD.IADD R4, R2, 0x1, R8 ;  /* 0x0000000102047824 */ /* 0x000fe200078e0208 */
[----:B------:R-:W-:Y:S01]  /*12390*/  STS [R3+0x400], R166 ;  /* 0x000400a603007388 */ /* 0x000fe20000000800 */
[----:B------:R-:W-:Y:S01]  /*123a0*/  IMAD.IADD R15, R8, 0x1, R3 ;  /* 0x00000001080f7824 */ /* 0x000fe200078e0203 */
[----:B------:R-:W-:Y:S01]  /*123b0*/  SHF.R.S32.HI R8, RZ, 0x1f, R5 ;  /* 0x0000001fff087819 */ /* 0x000fe20000011405 */
[C---:B------:R-:W-:Y:S01]  /*123c0*/  IMAD R17, R12.reuse, c[0x0][0x3dc], R9 ;  /* 0x0000f7000c117a24 */ /* 0x040fe200078e0209 */
[----:B------:R-:W-:Y:S01]  /*123d0*/  STS [R4+0x80], R132 ;  /* 0x0000808404007388 */ /* 0x000fe20000000800 */
[----:B------:R-:W-:Y:S01]  /*123e0*/  IMAD.WIDE.U32 R12, R12, c[0x0][0x3d8], R6 ;  /* 0x0000f6000c0c7a25 */ /* 0x000fe200078e0006 */
[----:B------:R-:W-:-:S02]  /*123f0*/  SEL R7, R14, 0xffffffc0, !P2 ;  /* 0xffffffc00e077807 */ /* 0x000fc40005000000 */
[----:B------:R-:W-:Y:S01]  /*12400*/  STS [R4+0x480], R134 ;  /* 0x0004808604007388 */ /* 0x000fe20000000800 */
[----:B------:R-:W-:Y:S01]  /*12410*/  IMAD R14, R8, c[0x0][0x488], RZ ;  /* 0x00012200080e7a24 */ /* 0x000fe200078e02ff */
[----:B------:R-:W-:Y:S01]  /*12420*/  F2FP.BF16.PACK_AB R44, R44, R52 ;  /* 0x000000342c2c723e */ /* 0x000fe200000010ff */
[----:B------:R-:W-:Y:S01]  /*12430*/  IMAD.WIDE.U32 R8, R5, c[0x0][0x488], R10 ;  /* 0x0001220005087a25 */ /* 0x000fe200078e000a */
[----:B------:R-:W-:Y:S01]  /*12440*/  STS [R15], R136 ;  /* 0x000000880f007388 */ /* 0x000fe20000000800 */
[----:B------:R-:W-:Y:S02]  /*12450*/  F2FP.BF16.PACK_AB R54, R55, R54 ;  /* 0x000000363736723e */ /* 0x000fe400000010ff */
[----:B------:R-:W-:Y:S01]  /*12460*/  IMAD.IADD R6, R2, 0x1, R7 ;  /* 0x0000000102067824 */ /* 0x000fe200078e0207 */
[----:B------:R-:W-:Y:S01]  /*12470*/  STS [R15+0x400], R138 ;  /* 0x0004008a0f007388 */ /* 0x000fe20000000800 */
[----:B------:R-:W-:Y:S01]  /*12480*/  IMAD R10, R5, c[0x0][0x48c], R14 ;  /* 0x00012300050a7a24 */ /* 0x000fe200078e020e */
[----:B------:R-:W-:Y:S01]  /*12490*/  F2FP.BF16.PACK_AB R43, R57, R56 ;  /* 0x00000038392b723e */ /* 0x000fe200000010ff */
[C---:B------:R-:W-:Y:S01]  /*124a0*/  IMAD.IADD R14, R7.reuse, 0x1, R3 ;  /* 0x00000001070e7824 */ /* 0x040fe200078e0203 */
[----:B------:R-:W-:Y:S01]  /*124b0*/  STS [R6+0x80], R141 ;  /* 0x0000808d06007388 */ /* 0x000fe20000000800 */
[----:B------:R-:W-:Y:S01]  /*124c0*/  IMAD.IADD R5, R7, 0x1, R4 ;  /* 0x0000000107057824 */ /* 0x000fe200078e0204 */
[----:B------:R-:W-:Y:S01]  /*124d0*/  F2FP.BF16.PACK_AB R58, R59, R58 ;  /* 0x0000003a3b3a723e */ /* 0x000fe200000010ff */
[----:B------:R-:W-:Y:S01]  /*124e0*/  IMAD.IADD R7, R15, 0x1, R7 ;  /* 0x000000010f077824 */ /* 0x000fe200078e0207 */
[----:B------:R-:W-:Y:S01]  /*124f0*/  STS [R6+0x480], R142 ;  /* 0x0004808e06007388 */ /* 0x000fe20000000800 */
[----:B------:R-:W-:Y:S01]  /*12500*/  F2FP.BF16.PACK_AB R42, R61, R60 ;  /* 0x0000003c3d2a723e */ /* 0x000fe200000010ff */
[----:B------:R-:W-:Y:S01]  /*12510*/  IMAD.IADD R9, R9, 0x1, R10 ;  /* 0x0000000109097824 */ /* 0x000fe200078e020a */
        /* <DEDUP_REMOVED lines=41> */
[----:B------:R-:W-:Y:S02]  /*127b0*/  LEA R16, P0, R8, c[0x0][0x450], 0x2 ;  /* 0x0001140008107a11 */ /* 0x000fe400078010ff */
        /* <DEDUP_REMOVED lines=9> */
[----:B------:R-:W-:Y:S01]  /*12850*/  LEA.HI.X R9, R8, c[0x0][0x454], R9, 0x2, P0 ;  /* 0x0001150008097a11 */ /* 0x000fe200000f1409 */
        /* <DEDUP_REMOVED lines=22> */
[----:B------:R2:W-:Y:S04]  /*129c0*/  STS [R2+0xc480], R102 ;  /* 0x00c4806602007388 */ /* 0x0005e80000000800 */
[----:B------:R3:W-:Y:S04]  /*129d0*/  STS [R3+0xc000], R28 ;  /* 0x00c0001c03007388 */ /* 0x0007e80000000800 */
[----:B------:R4:W-:Y:S04]  /*129e0*/  STS [R3+0xc400], R106 ;  /* 0x00c4006a03007388 */ /* 0x0009e80000000800 */
[----:B------:R-:W-:Y:S01]  /*129f0*/  STS [R4+0xc080], R27 ;  /* 0x00c0801b04007388 */ /* 0x000fe20000000800 */
[----:B-1----:R-:W-:-:S03]  /*12a00*/  LEA R30, P0, R12, c[0x0][0x380], 0x1 ;  /* 0x0000e0000c1e7a11 */ /* 0x002fc600078008ff */
[----:B------:R-:W-:Y:S04]  /*12a10*/  STS [R4+0xc480], R110 ;  /* 0x00c4806e04007388 */ /* 0x000fe80000000800 */
[----:B------:R-:W-:Y:S04]  /*12a20*/  STS [R15+0xc000], R26 ;  /* 0x00c0001a0f007388 */ /* 0x000fe80000000800 */
[----:B------:R-:W-:Y:S01]  /*12a30*/  STS [R15+0xc400], R114 ;  /* 0x00c400720f007388 */ /* 0x000fe20000000800 */
[----:B--2---:R-:W-:-:S03]  /*12a40*/  IMAD.SHL.U32 R2, R18, 0x2, RZ ;  /* 0x0000000212027824 */ /* 0x004fc600078e00ff */
[----:B------:R-:W-:Y:S01]  /*12a50*/  STS [R6+0xc080], R25 ;  /* 0x00c0801906007388 */ /* 0x000fe20000000800 */
[----:B---3--:R-:W-:-:S03]  /*12a60*/  IMAD R28, R83, 0x80, R19 ;  /* 0x00000080531c7824 */ /* 0x008fc600078e0213 */
[----:B------:R-:W-:Y:S01]  /*12a70*/  STS [R6+0xc480], R118 ;  /* 0x00c4807606007388 */ /* 0x000fe20000000800 */
[----:B----4-:R-:W-:-:S03]  /*12a80*/  IMAD.IADD R3, R13, 0x1, R17 ;  /* 0x000000010d037824 */ /* 0x010fc600078e0211 */
[----:B------:R-:W-:Y:S02]  /*12a90*/  STS [R14+0xc000], R24 ;  /* 0x00c000180e007388 */ /* 0x000fe40000000800 */
[----:B------:R-:W-:Y:S02]  /*12aa0*/  LEA.HI.X R29, R12, c[0x0][0x384], R3, 0x1, P0 ;  /* 0x0000e1000c1d7a11 */ /* 0x000fe400000f0c03 */
[----:B------:R-:W-:Y:S01]  /*12ab0*/  STS [R14+0xc400], R122 ;  /* 0x00c4007a0e007388 */ /* 0x000fe20000000800 */
[----:B------:R-:W-:-:S03]  /*12ac0*/  ISETP.GE.AND P0, PT, R28, R80, PT ;  /* 0x000000501c00720c */ /* 0x000fc60003f06270 */
        /* <DEDUP_REMOVED lines=9> */
[----:B------:R3:W4:Y:S04]  /*12b60*/  SHFL.IDX PT, R4, R30, RZ, 0x181f ;  /* 0x00181fff1e047589 */ /* 0x00072800000e0000 */
[----:B------:R3:W3:Y:S04]  /*12b70*/  SHFL.IDX PT, R5, R29, RZ, 0x181f ;  /* 0x00181fff1d057589 */ /* 0x0006e800000e0000 */
[----:B-1----:R1:W-:Y:S04]  /*12b80*/  @!P6 ST.E [R10.64], R36 ;  /* 0x000000240a00e985 */ /* 0x0023e8000c101908 */
[----:B--2---:R1:W-:Y:S04]  /*12b90*/  @!P5 ST.E [R8.64], R37 ;  /* 0x000000250800d985 */ /* 0x0043e8000c101908 */
[----:B------:R1:W2:Y:S04]  /*12ba0*/  LDS.128 R44, [R2+0x1080] ;  /* 0x00108000022c7984 */ /* 0x0002a80000000c00 */
        /* <DEDUP_REMOVED lines=40> */
.L_x_913:
[----:B--234-:R-:W-:Y:S05]  /*12e30*/  BSYNC B0 ;  /* 0x0000000000007941 */ /* 0x01cfea0003800000 */
.L_x_912:
[----:B------:R-:W-:Y:S01]  /*12e40*/  IADD3 R4, R28, 0x20, RZ ;  /* 0x000000201c047810 */ /* 0x000fe20007ffe0ff */
[----:B------:R2:W3:Y:S01]  /*12e50*/  SHFL.IDX PT, R3, R29, 0x1, 0x181f ;  /* 0x00381f001d037f89 */ /* 0x0004e200000e0000 */
[----:B------:R-:W-:Y:S02]  /*12e60*/  BSSY B0, `(.L_x_914) ;  /* 0x000001c000007945 */ /* 0x000fe40003800000 */
[----:B------:R-:W-:Y:S01]  /*12e70*/  ISETP.GE.AND P0, PT, R4, R80, PT ;  /* 0x000000500400720c */ /* 0x000fe20003f06270 */
[----:B-1----:R2:W1:-:S12]  /*12e80*/  SHFL.IDX PT, R2, R30, 0x1, 0x181f ;  /* 0x00381f001e027f89 */ /* 0x00245800000e0000 */
        /* <DEDUP_REMOVED lines=14> */
[----:B-1-3--:R-:W-:Y:S01]  /*12f70*/  @!P3 IMAD.WIDE R8, R0, 0x2, R2 ;  /* 0x000000020008b825 */ /* 0x00afe200078e0202 */
        /* <DEDUP_REMOVED lines=10> */
.L_x_915:
[----:B------:R-:W-:Y:S05]  /*13020*/  BSYNC B0 ;  /* 0x0000000000007941 */ /* 0x000fea0003800000 */
.L_x_914:
[----:B-1----:R-:W-:Y:S01]  /*13030*/  IADD3 R4, R28, 0x40, RZ ;  /* 0x000000401c047810 */ /* 0x002fe20007ffe0ff */
[----:B---3--:R1:W3:Y:S01]  /*13040*/  SHFL.IDX PT, R3, R29, 0x2, 0x181f ;  /* 0x00581f001d037f89 */ /* 0x0082e200000e0000 */
        /* <DEDUP_REMOVED lines=28> */
.L_x_917:
[----:B------:R-:W-:Y:S05]  /*13210*/  BSYNC B0 ;  /* 0x0000000000007941 */ /* 0x000fea0003800000 */
.L_x_916:
[----:B---3--:R-:W-:Y:S01]  /*13220*/  IADD3 R4, R28, 0x60, RZ ;  /* 0x000000601c047810 */ /* 0x008fe20007ffe0ff */
[----:B------:R3:W1:Y:S03]  /*13230*/  SHFL.IDX PT, R3, R29, 0x3, 0x181f ;  /* 0x00781f001d037f89 */ /* 0x00066600000e0000 */
[----:B------:R-:W-:Y:S01]  /*13240*/  ISETP.GE.AND P0, PT, R4, R80, PT ;  /* 0x000000500400720c */ /* 0x000fe20003f06270 */
[----:B----4-:R3:W4:-:S12]  /*13250*/  SHFL.IDX PT, R2, R30, 0x3, 0x181f ;  /* 0x00781f001e027f89 */ /* 0x01071800000e0000 */
        /* <DEDUP_REMOVED lines=27> */
.L_x_911:
        /* <DEDUP_REMOVED lines=40> */
.L_x_919:
[----:B------:R-:W-:Y:S05]  /*13690*/  BSYNC B0 ;  /* 0x0000000000007941 */ /* 0x000fea0003800000 */
.L_x_918:
        /* <DEDUP_REMOVED lines=70> */
.L_x_921:
[----:B------:R-:W-:Y:S05]  /*13b00*/  BSYNC B0 ;  /* 0x0000000000007941 */ /* 0x000fea0003800000 */
.L_x_920:
        /* <DEDUP_REMOVED lines=27> */
.L_x_923:
[----:B------:R-:W-:Y:S05]  /*13cc0*/  BSYNC B0 ;  /* 0x0000000000007941 */ /* 0x000fea0003800000 */
.L_x_922:
        /* <DEDUP_REMOVED lines=27> */
.L_x_925:
[----:B------:R-:W-:Y:S05]  /*13e80*/  BSYNC B0 ;  /* 0x0000000000007941 */ /* 0x000fea0003800000 */
.L_x_924:
        /* <DEDUP_REMOVED lines=28> */
.L_x_926:
        /* <DEDUP_REMOVED lines=11> */
.L_x_1542:


//--------------------- .text._ZN7cutlass13device_kernelIN5flash19enable_sm80_to_sm89INS1_16FlashAttnFwdSm80INS1_25CollectiveMainloopFwdSm80ILi8ELi1ELb0EN4cute5tupleIJNS5_1CILi128EEENS7_ILi64EEENS7_ILi256EEEEEELi256ENS_10bfloat16_tEfNS_4arch4Sm80ELb0ELb1ELb0ELb1ELb0ELb0ELb1ELb0EEENS1_21CollectiveEpilogueFwdINS6_IJS8_SA_S9_EEENS6_IJNS7_ILi1EEESI_SI_EEESC_SE_Li256ELb1ELb1ELb0ELb0EEENS1_19SingleTileSchedulerILb1ELb0ELb1ELi128EEEEEEEEEvNT_6ParamsE --------------------------
	.section	.text._ZN7cutlass13device_kernelIN5flash19enable_sm80_to_sm89INS1_16FlashAttnFwdSm80INS1_25CollectiveMainloopFwdSm80ILi8ELi1ELb0EN4cute5tupleIJNS5_1CILi128EEENS7_ILi64EEENS7_ILi256EEEEEELi256ENS_10bfloat16_tEfNS_4arch4Sm80ELb0ELb1ELb0ELb1ELb0ELb0ELb1ELb0EEENS1_21CollectiveEpilogueFwdINS6_IJS8_SA_S9_EEENS6_IJNS7_ILi1EEESI_SI_EEESC_SE_Li256ELb1ELb1ELb0ELb0EEENS1_19SingleTileSchedulerILb1ELb0ELb1ELi128EEEEEEEEEvNT_6ParamsE,"ax",@progbits
	.sectioninfo	@"SHI_REGISTERS=255"
	.align	128
.text._ZN7cutlass13device_kernelIN5flash19enable_sm80_to_sm89INS1_16FlashAttnFwdSm80INS1_25CollectiveMainloopFwdSm80ILi8ELi1ELb0EN4cute5tupleIJNS5_1CILi128EEENS7_ILi64EEENS7_ILi256EEEEEELi256ENS_10bfloat16_tEfNS_4arch4Sm80ELb0ELb1ELb0ELb1ELb0ELb0ELb1ELb0EEENS1_21CollectiveEpilogueFwdINS6_IJS8_SA_S9_EEENS6_IJNS7_ILi1EEESI_SI_EEESC_SE_Li256ELb1ELb1ELb0ELb0EEENS1_19SingleTileSchedulerILb1ELb0ELb1ELi128EEEEEEEEEvNT_6ParamsE:
        .type           _ZN7cutlass13device_kernelIN5flash19enable_sm80_to_sm89INS1_16FlashAttnFwdSm80INS1_25CollectiveMainloopFwdSm80ILi8ELi1ELb0EN4cute5tupleIJNS5_1CILi128EEENS7_ILi64EEENS7_ILi256EEEEEELi256ENS_10bfloat16_tEfNS_4arch4Sm80ELb0ELb1ELb0ELb1ELb0ELb0ELb1ELb0EEENS1_21CollectiveEpilogueFwdINS6_IJS8_SA_S9_EEENS6_IJNS7_ILi1EEESI_SI_EEESC_SE_Li256ELb1ELb1ELb0ELb0EEENS1_19SingleTileSchedulerILb1ELb0ELb1ELi128EEEEEEEEEvNT_6ParamsE,@function
        .size           _ZN7cutlass13device_kernelIN5flash19enable_sm80_to_sm89INS1_16FlashAttnFwdSm80INS1_25CollectiveMainloopFwdSm80ILi8ELi1ELb0EN4cute5tupleIJNS5_1CILi128EEENS7_ILi64EEENS7_ILi256EEEEEELi256ENS_10bfloat16_tEfNS_4arch4Sm80ELb0ELb1ELb0ELb1ELb0ELb0ELb1ELb0EEENS1_21CollectiveEpilogueFwdINS6_IJS8_SA_S9_EEENS6_IJNS7_ILi1EEESI_SI_EEESC_SE_Li256ELb1ELb1ELb0ELb0EEENS1_19SingleTileSchedulerILb1ELb0ELb1ELi128EEEEEEEEEvNT_6ParamsE,(.L_x_1543 - _ZN7cutlass13device_kernelIN5flash19enable_sm80_to_sm89INS1_16FlashAttnFwdSm80INS1_25CollectiveMainloopFwdSm80ILi8ELi1ELb0EN4cute5tupleIJNS5_1CILi128EEENS7_ILi64EEENS7_ILi256EEEEEELi256ENS_10bfloat16_tEfNS_4arch4Sm80ELb0ELb1ELb0ELb1ELb0ELb0ELb1ELb0EEENS1_21CollectiveEpilogueFwdINS6_IJS8_SA_S9_EEENS6_IJNS7_ILi1EEESI_SI_EEESC_SE_Li256ELb1ELb1ELb0ELb0EEENS1_19SingleTileSchedulerILb1ELb0ELb1ELi128EEEEEEEEEvNT_6ParamsE)
        .other          _ZN7cutlass13device_kernelIN5flash19enable_sm80_to_sm89INS1_16FlashAttnFwdSm80INS1_25CollectiveMainloopFwdSm80ILi8ELi1ELb0EN4cute5tupleIJNS5_1CILi128EEENS7_ILi64EEENS7_ILi256EEEEEELi256ENS_10bfloat16_tEfNS_4arch4Sm80ELb0ELb1ELb0ELb1ELb0ELb0ELb1ELb0EEENS1_21CollectiveEpilogueFwdINS6_IJS8_SA_S9_EEENS6_IJNS7_ILi1EEESI_SI_EEESC_SE_Li256ELb1ELb1ELb0ELb0EEENS1_19SingleTileSchedulerILb1ELb0ELb1ELi128EEEEEEEEEvNT_6ParamsE,@"STO_CUDA_ENTRY STV_DEFAULT"
_ZN7cutlass13device_kernelIN5flash19enable_sm80_to_sm89INS1_16FlashAttnFwdSm80INS1_25CollectiveMainloopFwdSm80ILi8ELi1ELb0EN4cute5tupleIJNS5_1CILi128EEENS7_ILi64EEENS7_ILi256EEEEEELi256ENS_10bfloat16_tEfNS_4arch4Sm80ELb0ELb1ELb0ELb1ELb0ELb0ELb1ELb0EEENS1_21CollectiveEpilogueFwdINS6_IJS8_SA_S9_EEENS6_IJNS7_ILi1EEESI_SI_EEESC_SE_Li256ELb1ELb1ELb0ELb0EEENS1_19SingleTileSchedulerILb1ELb0ELb1ELi128EEEEEEEEEvNT_6ParamsE:
        /* <DEDUP_REMOVED lines=17> */
.L_x_928:
        /* <DEDUP_REMOVED lines=8> */
.L_x_930:
[----:B------:R-:W-:-:S04]  /*0190*/  MOV R0, c[0x0][0x54c] ;  /* 0x0001530000007a02 */ /* 0x000fc80000000f00 */
.L_x_929:
[----:B------:R-:W-:Y:S01]  /*01a0*/  USHF.L.U32 UR7, UR7, 0x7, URZ ;  /* 0x0000000707077899 */ /* 0x000fe2000800063f */
[----:B-----5:R-:W-:-:S05]  /*01b0*/  IMAD R0, R0, c[0x0][0x548], RZ ;  /* 0x0001520000007a24 */ /* 0x020fca00078e02ff */
[----:B------:R-:W-:-:S04]  /*01c0*/  ISETP.LE.AND P0, PT, R0, UR7, PT ;  /* 0x0000000700007c0c */ /* 0x000fc8000bf03270 */
[----:B------:R-:W-:Y:S01]  /*01d0*/  SEL R232, R232, 0xffffffff, !P0 ;  /* 0xffffffffe8e87807 */ /* 0x000fe20004000000 */
[----:B------:R-:W-:Y:S05]  /*01e0*/  BRA `(.L_x_931) ;  /* 0x0000012000007947 */ /* 0x000fea0003800000 */
.L_x_927:
[----:B------:R-:W-:-:S04]  /*01f0*/  ISETP.NE.U32.AND P0, PT, RZ, c[0x0][0x568], PT ;  /* 0x00015a00ff007a0c */ /* 0x000fc80003f05070 */
[----:B------:R-:W-:-:S13]  /*0200*/  ISETP.NE.AND.EX P0, PT, RZ, c[0x0][0x56c], PT, P0 ;  /* 0x00015b00ff007a0c */ /* 0x000fda0003f05300 */
[----:B------:R-:W-:Y:S05]  /*0210*/  @!P0 BRA `(.L_x_932) ;  /* 0x0000002000008947 */ /* 0x000fea0003800000 */
[----:B------:R1:W5:Y:S01]  /*0220*/  LDG.E R0, [R2.64] ;  /* 0x0000001202007981 */ /* 0x000362000c1e1900 */
[----:B------:R-:W-:Y:S05]  /*0230*/  BRA `(.L_x_933) ;  /* 0x0000009000007947 */ /* 0x000fea0003800000 */
.L_x_932:
        /* <DEDUP_REMOVED lines=8> */
.L_x_934:
[----:B------:R-:W-:-:S04]  /*02c0*/  MOV R0, c[0x0][0x54c] ;  /* 0x0001530000007a02 */ /* 0x000fc80000000f00 */
.L_x_933:
[----:B------:R-:W-:Y:S01]  /*02d0*/  USHF.L.U32 UR7, UR7, 0x7, URZ ;  /* 0x0000000707077899 */ /* 0x000fe2000800063f */
[----:B-----5:R-:W-:-:S05]  /*02e0*/  IMAD R0, R0, c[0x0][0x548], RZ ;  /* 0x0001520000007a24 */ /* 0x020fca00078e02ff */
[----:B------:R-:W-:-:S04]  /*02f0*/  ISETP.LE.AND P0, PT, R0, UR7, PT ;  /* 0x0000000700007c0c */ /* 0x000fc8000bf03270 */
[----:B------:R-:W-:-:S04]  /*0300*/  SEL R232, R232, 0xffffffff, !P0 ;  /* 0xffffffffe8e87807 */ /* 0x000fc80004000000 */
.L_x_931:
[----:B------:R-:W-:-:S13]  /*0310*/  ISETP.GE.AND P0, PT, R232, RZ, PT ;  /* 0x000000ffe800720c */ /* 0x000fda0003f06270 */
        /* <DEDUP_REMOVED lines=10> */
[----:B------:R-:W-:Y:S01]  /*03c0*/  @P0 IMAD.WIDE R12, R232, R5, c[0x0][0x360] ;  /* 0x0000d800e80c0625 */ /* 0x000fe200078e0205 */
[----:B------:R-:W2:Y:S01]  /*03d0*/  @P1 LDG.E R4, [R14.64] ;  /* 0x000000120e041981 */ /* 0x000ea2000c1e1900 */
[----:B-1----:R-:W-:-:S03]  /*03e0*/  CS2R R2, SRZ ;  /* 0x0000000000027805 */ /* 0x002fc6000001ff00 */
[----:B------:R-:W3:Y:S01]  /*03f0*/  @P0 LDG.E R0, [R12.64] ;  /* 0x000000120c000981 */ /* 0x000ee2000c1e1900 */
[----:B------:R-:W-:-:S04]  /*0400*/  IMAD.WIDE R10, R232, R5, c[0x0][0x348] ;  /* 0x0000d200e80a7625 */ /* 0x000fc800078e0205 */
[----:B------:R-:W-:Y:S01]  /*0410*/  IMAD.WIDE R8, R232, R5, c[0x0][0x350] ;  /* 0x0000d400e8087625 */ /* 0x000fe200078e0205 */
[----:B------:R1:W5:Y:S04]  /*0420*/  @P2 LDG.E R2, [R10.64] ;  /* 0x000000120a022981 */ /* 0x000368000c1e1900 */
[----:B------:R1:W5:Y:S01]  /*0430*/  @P4 LDG.E R3, [R8.64] ;  /* 0x0000001208034981 */ /* 0x000362000c1e1900 */
[----:B------:R-:W-:Y:S02]  /*0440*/  UMOV UR6, URZ ;  /* 0x0000003f00067c82 */ /* 0x000fe40008000000 */
[----:B------:R-:W-:Y:S02]  /*0450*/  ULDC UR16, c[0x0][0x168] ;  /* 0x00005a0000107ab9 */ /* 0x000fe40000000800 */
[----:B------:R-:W-:Y:S01]  /*0460*/  ULDC UR9, c[0x0][0x1d0] ;  /* 0x0000740000097ab9 */ /* 0x000fe20000000800 */
[----:B--2---:R1:W2:Y:S08]  /*0470*/  @P1 R2UR UR6, R4 ;  /* 0x00000000040613c2 */ /* 0x0042b000000e0000 */
[----:B---3--:R1:W3:Y:S02]  /*0480*/  @P0 R2UR UR16, R0 ;  /* 0x00000000001003c2 */ /* 0x0082e400000e0000 */
[----:B-12---:R-:W-:Y:S05]  /*0490*/  @P0 BRA `(.L_x_935) ;  /* 0x0000006000000947 */ /* 0x006fea0003800000 */
[----:B------:R-:W-:Y:S05]  /*04a0*/  @!P2 BRA `(.L_x_935) ;  /* 0x000000500000a947 */ /* 0x000fea0003800000 */
[----:B------:R-:W2:Y:S04]  /*04b0*/  LDG.E R0, [R10.64] ;  /* 0x000000120a007981 */ /* 0x000ea8000c1e1900 */
[----:B------:R-:W4:Y:S01]  /*04c0*/  LDG.E R4, [R10.64+0x4] ;  /* 0x000004120a047981 */ /* 0x000f22000c1e1900 */
[----:B--23--:R-:W1:Y:S08]  /*04d0*/  R2UR UR16, R0 ;  /* 0x00000000001073c2 */ /* 0x00ce7000000e0000 */
[----:B----4-:R-:W1:Y:S02]  /*04e0*/  R2UR UR4, R4 ;  /* 0x00000000040473c2 */ /* 0x010e6400000e0000 */
[----:B-1----:R-:W-:-:S06]  /*04f0*/  UIADD3 UR16, -UR16, UR4, URZ ;  /* 0x0000000410107290 */ /* 0x002fcc000fffe13f */
.L_x_935:
[----:B------:R-:W-:-:S04]  /*0500*/  ISETP.NE.U32.AND P0, PT, RZ, c[0x0][0x368], PT ;  /* 0x0000da00ff007a0c */ /* 0x000fc80003f05070 */
[----:B------:R-:W-:-:S13]  /*0510*/  ISETP.NE.AND.EX P0, PT, RZ, c[0x0][0x36c], PT, P0 ;  /* 0x0000db00ff007a0c */ /* 0x000fda0003f05300 */
[----:B------:R-:W-:Y:S05]  /*0520*/  @!P0 BRA `(.L_x_936) ;  /* 0x0000004000008947 */ /* 0x000fea0003800000 */
[----:B------:R-:W-:-:S05]  /*0530*/  IMAD.WIDE R8, R232, R5, c[0x0][0x368] ;  /* 0x0000da00e8087625 */ /* 0x000fca00078e0205 */
[----:B------:R-:W2:Y:S02]  /*0540*/  LDG.E R0, [R8.64] ;  /* 0x0000001208007981 */ /* 0x000ea4000c1e1900 */
[----:B--2---:R1:W2:Y:S02]  /*0550*/  R2UR UR9, R0 ;  /* 0x00000000000973c2 */ /* 0x0042a400000e0000 */
[----:B-12---:R-:W-:Y:S05]  /*0560*/  BRA `(.L_x_937) ;  /* 0x0000006000007947 */ /* 0x006fea0003800000 */
.L_x_936:
[----:B------:R-:W-:Y:S05]  /*0570*/  @!P4 BRA `(.L_x_937) ;  /* 0x000000500000c947 */ /* 0x000fea0003800000 */
[----:B------:R-:W2:Y:S04]  /*0580*/  LDG.E R0, [R8.64] ;  /* 0x0000001208007981 */ /* 0x000ea8000c1e1900 */
[----:B------:R-:W4:Y:S01]  /*0590*/  LDG.E R4, [R8.64+0x4] ;  /* 0x0000041208047981 */ /* 0x000f22000c1e1900 */
[----:B--2---:R-:W1:Y:S08]  /*05a0*/  R2UR UR9, R0 ;  /* 0x00000000000973c2 */ /* 0x004e7000000e0000 */
[----:B----4-:R-:W1:Y:S02]  /*05b0*/  R2UR UR4, R4 ;  /* 0x00000000040473c2 */ /* 0x010e6400000e0000 */
[----:B-1----:R-:W-:-:S06]  /*05c0*/  UIADD3 UR9, -UR9, UR4, URZ ;  /* 0x0000000409097290 */ /* 0x002fcc000fffe13f */
.L_x_937:
[----:B------:R-:W-:Y:S01]  /*05d0*/  ULDC UR4, c[0x0][0x2c4] ;  /* 0x0000b10000047ab9 */ /* 0x000fe20000000800 */
[----:B-----5:R-:W-:Y:S01]  /*05e0*/  IADD3 R0, R3, UR6, RZ ;  /* 0x0000000603007c10 */ /* 0x020fe2000fffe0ff */
[----:B------:R-:W-:-:S02]  /*05f0*/  UISETP.NE.AND UP2, UPT, UR4, 0x1, UPT ;  /* 0x000000010400788c */ /* 0x000fc4000bf45270 */
[----:B------:R-:W-:Y:S02]  /*0600*/  ULDC.64 UR10, c[0x0][0x2c8] ;  /* 0x0000b200000a7ab9 */ /* 0x000fe40000000a00 */
[----:B------:R-:W-:Y:S02]  /*0610*/  ULDC.64 UR4, c[0x0][0x328] ;  /* 0x0000ca0000047ab9 */ /* 0x000fe40000000a00 */
[----:B------:R-:W-:Y:S02]  /*0620*/  UISETP.GE.AND UP1, UPT, UR5, 0x1, UPT ;  /* 0x000000010500788c */ /* 0x000fe4000bf26270 */
[----:B------:R-:W-:-:S03]  /*0630*/  UIADD3 UR9, -UR6, UR9, URZ ;  /* 0x0000000906097290 */ /* 0x000fc6000fffe13f */
[----:B------:R-:W-:Y:S01]  /*0640*/  @UP2 UIADD3 UR12, UR7, 0x7f, URZ ;  /* 0x0000007f070c2890 */ /* 0x000fe2000fffe03f */
[----:B------:R-:W-:Y:S01]  /*0650*/  PLOP3.LUT P0, PT, PT, PT, UP1, 0x40, 0x0 ;  /* 0x000000000000781c */ /* 0x000fe20003f0e818 */
[----:B---3--:R-:W-:Y:S02]  /*0660*/  UIADD3 UR8, UR9, 0x1, -UR16 ;  /* 0x0000000109087890 */ /* 0x008fe4000fffe810 */
[----:B------:R-:W-:Y:S02]  /*0670*/  UIMAD.WIDE.U32 UR12, UR12, UR10, URZ ;  /* 0x0000000a0c0c72a5 */ /* 0x000fe4000f8e003f */
[----:B------:R-:W-:Y:S02]  /*0680*/  UIADD3 UR10, UR7, 0x7f, URZ ;  /* 0x0000007f070a7890 */ /* 0x000fe4000fffe03f */
[----:B------:R-:W-:-:S04]  /*0690*/  @UP2 USHF.R.U32.HI UR10, URZ, UR11, UR13 ;  /* 0x0000000b3f0a2299 */ /* 0x000fc8000801160d */
[----:B------:R-:W-:-:S04]  /*06a0*/  UIADD3 UR8, UR8, UR10, URZ ;  /* 0x0000000a08087290 */ /* 0x000fc8000fffe03f */
[----:B------:R-:W-:Y:S01]  /*06b0*/  UIADD3 UR4, UR8, UR4, URZ ;  /* 0x0000000408047290 */ /* 0x000fe2000fffe03f */
[----:B------:R-:W-:Y:S05]  /*06c0*/  @P0 BRA `(.L_x_938) ;  /* 0x0000012000000947 */ /* 0x000fea0003800000 */
[----:B------:R-:W-:Y:S01]  /*06d0*/  ISETP.LT.AND P0, PT, RZ, UR8, PT ;  /* 0x00000008ff007c0c */ /* 0x000fe2000bf01270 */
[----:B------:R-:W-:-:S12]  /*06e0*/  UIADD3 UR6, UR8, -0x1, URZ ;  /* 0xffffffff08067890 */ /* 0x000fd8000fffe03f */
        /* <DEDUP_REMOVED lines=8> */
.L_x_939:
[----:B------:R-:W-:Y:S02]  /*0770*/  UISETP.NE.AND UP0, UPT, UR5, 0x1, UPT ;  /* 0x000000010500788c */ /* 0x000fe4000bf05270 */
[----:B------:R-:W-:Y:S02]  /*0780*/  ULDC.64 UR10, c[0x0][0x330] ;  /* 0x0000cc00000a7ab9 */ /* 0x000fe40000000a00 */
[----:B------:R-:W-:-:S07]  /*0790*/  UIMAD.WIDE.U32 UR12, UR6, UR10, URZ ;  /* 0x0000000a060c72a5 */ /* 0x000fce000f8e003f */
[----:B------:R-:W-:Y:S02]  /*07a0*/  @UP0 USHF.R.U32.HI UR6, URZ, UR11, UR13 ;  /* 0x0000000b3f060299 */ /* 0x000fe4000801160d */
.L_x_940:
[----:B------:R-:W-:Y:S02]  /*07b0*/  ULDC UR8, c[0x0][0x32c] ;  /* 0x0000cb0000087ab9 */ /* 0x000fe40000000800 */
[----:B------:R-:W-:-:S04]  /*07c0*/  UIMAD UR8, UR6, UR5, UR8 ;  /* 0x00000005060872a4 */ /* 0x000fc8000f8e0208 */
[----:B------:R-:W-:-:S04]  /*07d0*/  UISETP.LT.AND UP0, UPT, UR4, UR8, UPT ;  /* 0x000000080400728c */ /* 0x000fc8000bf01270 */
[----:B------:R-:W-:Y:S02]  /*07e0*/  USEL UR4, UR4, UR8, UP0 ;  /* 0x0000000804047287 */ /* 0x000fe40008000000 */
.L_x_938:
[----:B------:R-:W-:Y:S01]  /*07f0*/  UIADD3 UR12, UR9, 0x3f, URZ ;  /* 0x0000003f090c7890 */ /* 0x000fe2000fffe03f */
[----:B------:R-:W-:Y:S01]  /*0800*/  PLOP3.LUT P0, PT, PT, PT, UP1, 0x40, 0x0 ;  /* 0x000000000000781c */ /* 0x000fe20003f0e818 */
[----:B------:R-:W-:Y:S02]  /*0810*/  UIADD3 UR6, UR4, 0x3f, URZ ;  /* 0x0000003f04067890 */ /* 0x000fe4000fffe03f */
[----:B------:R-:W-:Y:S02]  /*0820*/  ULDC.64 UR10, c[0x0][0x2c8] ;  /* 0x0000b200000a7ab9 */ /* 0x000fe40000000a00 */
[----:B------:R-:W-:Y:S02]  /*0830*/  UIMAD.WIDE.U32 UR14, UR7, UR10, URZ ;  /* 0x0000000a070e72a5 */ /* 0x000fe4000f8e003f */
[----:B------:R-:W-:Y:S02]  /*0840*/  USHF.R.S32.HI UR8, URZ, 0x1f, UR12 ;  /* 0x0000001f3f087899 */ /* 0x000fe4000801140c */
[----:B------:R-:W-:-:S02]  /*0850*/  USHF.R.S32.HI UR10, URZ, 0x1f, UR6 ;  /* 0x0000001f3f0a7899 */ /* 0x000fc40008011406 */
[----:B------:R-:W-:Y:S02]  /*0860*/  ULEA.HI UR8, UR8, UR12, URZ, 0x6 ;  /* 0x0000000c08087291 */ /* 0x000fe4000f8f303f */
[----:B------:R-:W-:Y:S02]  /*0870*/  ULEA.HI UR10, UR10, UR6, URZ, 0x6 ;  /* 0x000000060a0a7291 */ /* 0x000fe4000f8f303f */
[----:B------:R-:W-:Y:S02]  /*0880*/  UMOV UR4, UR7 ;  /* 0x0000000700047c82 */ /* 0x000fe40008000000 */
[----:B------:R-:W-:Y:S02]  /*0890*/  @UP2 USHF.R.U32.HI UR4, URZ, UR11, UR15 ;  /* 0x0000000b3f042299 */ /* 0x000fe4000801160f */
[----:B------:R-:W-:Y:S02]  /*08a0*/  USHF.R.S32.HI UR14, URZ, 0x6, UR8 ;  /* 0x000000063f0e7899 */ /* 0x000fe40008011408 */
[----:B------:R-:W-:-:S02]  /*08b0*/  USHF.R.S32.HI UR11, URZ, 0x6, UR10 ;  /* 0x000000063f0b7899 */ /* 0x000fc4000801140a */
[----:B------:R-:W-:Y:S02]  /*08c0*/  UIADD3 UR6, UR9, -UR16, URZ ;  /* 0x8000001009067290 */ /* 0x000fe4000fffe03f */
[----:B------:R-:W-:Y:S02]  /*08d0*/  UISETP.LT.AND UP0, UPT, UR14, UR11, UPT ;  /* 0x0000000b0e00728c */ /* 0x000fe4000bf01270 */
[----:B------:R-:W-:Y:S02]  /*08e0*/  UIADD3 UR10, UR6, UR4, URZ ;  /* 0x00000004060a7290 */ /* 0x000fe4000fffe03f */
[----:B------:R-:W-:Y:S02]  /*08f0*/  ULDC UR8, c[0x0][0x324] ;  /* 0x0000c90000087ab9 */ /* 0x000fe40000000800 */
[----:B------:R-:W-:Y:S02]  /*0900*/  USEL UR14, UR14, UR11, UP0 ;  /* 0x0000000b0e0e7287 */ /* 0x000fe40008000000 */
        /* <DEDUP_REMOVED lines=13> */
.L_x_942:
[----:B------:R-:W-:-:S03]  /*09e0*/  UISETP.NE.AND UP0, UPT, UR5, 0x1, UPT ;  /* 0x000000010500788c */ /* 0x000fc6000bf05270 */
[----:B------:R-:W-:Y:S02]  /*09f0*/  ULDC.64 UR4, c[0x0][0x330] ;  /* 0x0000cc0000047ab9 */ /* 0x000fe40000000a00 */
[----:B------:R-:W-:-:S07]  /*0a00*/  UIMAD.WIDE.U32 UR12, UR10, UR4, URZ ;  /* 0x000000040a0c72a5 */ /* 0x000fce000f8e003f */
[----:B------:R-:W-:Y:S02]  /*0a10*/  @UP0 UMOV UR11, UR13 ;  /* 0x0000000d000b0c82 */ /* 0x000fe40008000000 */
[----:B------:R-:W-:Y:S02]  /*0a20*/  @UP0 USHF.R.U32.HI UR10, URZ, UR5, UR11 ;  /* 0x000000053f0a0299 */ /* 0x000fe4000801160b */
.L_x_943:
[----:B------:R-:W-:Y:S02]  /*0a30*/  ULDC UR4, c[0x0][0x32c] ;  /* 0x0000cb0000047ab9 */ /* 0x000fe40000000800 */
[----:B------:R-:W-:-:S04]  /*0a40*/  UIMAD UR4, UR10, UR4, URZ ;  /* 0x000000040a0472a4 */ /* 0x000fc8000f8e023f */
[----:B------:R-:W-:-:S04]  /*0a50*/  UISETP.LT.AND UP0, UPT, UR8, UR4, UPT ;  /* 0x000000040800728c */ /* 0x000fc8000bf01270 */
[----:B------:R-:W-:-:S04]  /*0a60*/  USEL UR8, UR8, UR4, !UP0 ;  /* 0x0000000408087287 */ /* 0x000fc8000c000000 */
.L_x_941:
        /* <DEDUP_REMOVED lines=76> */
[----:B------:R-:W-:-:S04]  /*0f30*/  ISETP.NE.U32.AND P3, PT, RZ, c[0x0][0x340], PT ;  /* 0x0000d000ff007a0c */ /* 0x000fc80003f65070 */
[----:B------:R-:W-:-:S13]  /*0f40*/  ISETP.NE.AND.EX P3, PT, RZ, c[0x0][0x344], PT, P3 ;  /* 0x0000d100ff007a0c */ /* 0x000fda0003f65330 */
[----:B------:R-:W-:-:S06]  /*0f50*/  @P3 IMAD.WIDE R4, R232, R5, c[0x0][0x340] ;  /* 0x0000d000e8043625 */ /* 0x000fcc00078e0205 */
[----:B------:R1:W2:Y:S01]  /*0f60*/  @P3 LDG.E R4, [R4.64] ;  /* 0x0000001204043981 */ /* 0x0002a2000c1e1900 */
[----:B------:R-:W-:Y:S01]  /*0f70*/  SHF.R.S32.HI R3, RZ, 0x1f, R2 ;  /* 0x0000001fff037819 */ /* 0x000fe20000011402 */
[----:B------:R-:W-:Y:S01]  /*0f80*/  ULDC UR4, c[0x0][0x2c4] ;  /* 0x0000b10000047ab9 */ /* 0x000fe20000000800 */
[----:B------:R-:W-:Y:S01]  /*0f90*/  SHF.R.S32.HI R85, RZ, 0x1f, R6 ;  /* 0x0000001fff557819 */ /* 0x000fe20000011406 */
[----:B------:R-:W3:Y:S01]  /*0fa0*/  S2R R22, SR_CTAID.Y ;  /* 0x0000000000167919 */ /* 0x000ee20000002600 */
[----:B------:R-:W-:Y:S01]  /*0fb0*/  PLOP3.LUT P1, PT, PT, PT, UP2, 0x80, 0x0 ;  /* 0x000000000000781c */ /* 0x000fe20003f2f028 */
[----:B------:R-:W-:Y:S01]  /*0fc0*/  IMAD R3, R3, c[0x0][0x178], RZ ;  /* 0x00005e0003037a24 */ /* 0x000fe200078e02ff */
[-C--:B------:R-:W-:Y:S01]  /*0fd0*/  LEA.HI R12, R85, R6.reuse, RZ, 0x3 ;  /* 0x00000006550c7211 */ /* 0x080fe200078f18ff */
[----:B------:R-:W-:Y:S01]  /*0fe0*/  UIMAD UR4, UR16, UR4, URZ ;  /* 0x00000004100472a4 */ /* 0x000fe2000f8e023f */
[----:B------:R-:W-:Y:S01]  /*0ff0*/  PLOP3.LUT P0, PT, PT, PT, UP2, 0x80, 0x0 ;  /* 0x000000000000781c */ /* 0x000fe20003f0f028 */
[----:B------:R-:W-:Y:S01]  /*1000*/  IMAD R14, R2, c[0x0][0x17c], R3 ;  /* 0x00005f00020e7a24 */ /* 0x000fe200078e0203 */
[----:B------:R-:W-:Y:S01]  /*1010*/  LOP3.LUT R9, R12, 0xfffffff8, RZ, 0xc0, !PT ;  /* 0xfffffff80c097812 */ /* 0x000fe200078ec0ff */
[----:B------:R-:W-:Y:S01]  /*1020*/  IMAD.WIDE.U32 R2, R2, c[0x0][0x178], RZ ;  /* 0x00005e0002027a25 */ /* 0x000fe200078e00ff */
[----:B------:R-:W-:Y:S01]  /*1030*/  SHF.R.S32.HI R12, RZ, 0x3, R12 ;  /* 0x00000003ff0c7819 */ /* 0x000fe2000001140c */
[----:B------:R-:W-:Y:S01]  /*1040*/  BSSY B0, `(.L_x_945) ;  /* 0x00000b0000007945 */ /* 0x000fe20003800000 */
[----:B------:R-:W-:Y:S01]  /*1050*/  SHF.R.S32.HI R11, RZ, 0x1f, R232 ;  /* 0x0000001fff0b7819 */ /* 0x000fe200000114e8 */
[----:B------:R-:W-:Y:S01]  /*1060*/  IMAD.IADD R15, R3, 0x1, R14 ;  /* 0x00000001030f7824 */ /* 0x000fe200078e020e */
[----:B------:R-:W-:Y:S01]  /*1070*/  SEL R24, R232, RZ, !P2 ;  /* 0x000000ffe8187207 */ /* 0x000fe20005000000 */
[----:B------:R-:W-:Y:S01]  /*1080*/  IMAD.IADD R9, R6, 0x1, -R9 ;  /* 0x0000000106097824 */ /* 0x000fe200078e0a09 */
[----:B------:R-:W-:Y:S01]  /*1090*/  SEL R17, R11, RZ, !P2 ;  /* 0x000000ff0b117207 */ /* 0x000fe20005000000 */
[----:B------:R-:W-:Y:S01]  /*10a0*/  IMAD.MOV.U32 R14, RZ, RZ, R2 ;  /* 0x000000ffff0e7224 */ /* 0x000fe200078e0002 */
[----:B------:R-:W-:Y:S01]  /*10b0*/  LEA.HI R7, R85, R6, RZ, 0x4 ;  /* 0x0000000655077211 */ /* 0x000fe200078f20ff */
[----:B------:R-:W-:-:S02]  /*10c0*/  IMAD R2, R9, 0x20, R12 ;  /* 0x0000002009027824 */ /* 0x000fc400078e020c */
[----:B------:R-:W-:Y:S01]  /*10d0*/  IMAD R17, R17, c[0x0][0x1c0], RZ ;  /* 0x0000700011117a24 */ /* 0x000fe200078e02ff */
[----:B------:R-:W-:Y:S01]  /*10e0*/  SHF.R.S32.HI R8, RZ, 0x4, R7 ;  /* 0x00000004ff087819 */ /* 0x000fe20000011407 */
[----:B------:R-:W-:Y:S01]  /*10f0*/  IMAD.SHL.U32 R231, R12, 0x40, RZ ;  /* 0x000000400ce77824 */ /* 0x000fe200078e00ff */
[----:B------:R-:W-:Y:S01]  /*1100*/  IADD3 R2, R2, UR7, RZ ;  /* 0x0000000702027c10 */ /* 0x000fe2000fffe0ff */
[----:B---3--:R-:W-:Y:S01]  /*1110*/  IMAD.WIDE.U32 R14, R22, c[0x0][0x1b8], R14 ;  /* 0x00006e00160e7a25 */ /* 0x008fe200078e000e */
[----:B------:R-:W-:Y:S02]  /*1120*/  SHF.R.S32.HI R3, RZ, 0x1f, R22 ;  /* 0x0000001fff037819 */ /* 0x000fe40000011416 */
[----:B------:R-:W-:Y:S01]  /*1130*/  LEA.HI R229, R7, R8, RZ, 0x1 ;  /* 0x0000000807e57211 */ /* 0x000fe200078f08ff */
[----:B------:R-:W-:Y:S01]  /*1140*/  IMAD.MOV.U32 R18, RZ, RZ, R2 ;  /* 0x000000ffff127224 */ /* 0x000fe200078e0002 */
[----:B------:R-:W-:Y:S01]  /*1150*/  LOP3.LUT R231, R231, 0x1c0, RZ, 0xc0, !PT ;  /* 0x000001c0e7e77812 */ /* 0x000fe200078ec0ff */
[----:B-1----:R-:W-:Y:S01]  /*1160*/  IMAD R5, R3, c[0x0][0x1b8], RZ ;  /* 0x00006e0003057a24 */ /* 0x002fe200078e02ff */
[----:B------:R-:W-:Y:S01]  /*1170*/  LOP3.LUT R7, R7, 0xfffffff0, RZ, 0xc0, !PT ;  /* 0xfffffff007077812 */ /* 0x000fe200078ec0ff */
[----:B------:R-:W-:Y:S01]  /*1180*/  IMAD R17, R24, c[0x0][0x1c4], R17 ;  /* 0x0000710018117a24 */ /* 0x000fe200078e0211 */
[----:B------:R-:W-:Y:S01]  /*1190*/  LOP3.LUT R229, R229, 0xfffffffe, RZ, 0xc0, !PT ;  /* 0xfffffffee5e57812 */ /* 0x000fe200078ec0ff */
[----:B------:R-:W-:-:S02]  /*11a0*/  IMAD R5, R22, c[0x0][0x1bc], R5 ;  /* 0x00006f0016057a24 */ /* 0x000fc400078e0205 */
[----:B------:R-:W-:Y:S02]  /*11b0*/  IMAD.SHL.U32 R20, R9, 0x8, RZ ;  /* 0x0000000809147824 */ /* 0x000fe400078e00ff */
[----:B------:R-:W-:Y:S02]  /*11c0*/  IMAD.IADD R15, R15, 0x1, R5 ;  /* 0x000000010f0f7824 */ /* 0x000fe400078e0205 */
[----:B------:R-:W-:Y:S01]  /*11d0*/  @P1 IMAD.HI.U32 R5, R2, c[0x0][0x2c8], RZ ;  /* 0x0000b20002051a27 */ /* 0x000fe200078e00ff */
[----:B------:R-:W-:Y:S02]  /*11e0*/  IADD3 R31, P1, R0, R12, RZ ;  /* 0x0000000c001f7210 */ /* 0x000fe40007f3e0ff */
[----:B------:R-:W-:Y:S01]  /*11f0*/  LOP3.LUT R10, R231, 0x38, R20, 0xf8, !PT ;  /* 0x00000038e70a7812 */ /* 0x000fe200078ef814 */
[----:B------:R-:W-:Y:S01]  /*1200*/  IMAD.WIDE.U32 R24, R24, c[0x0][0x1c0], R14 ;  /* 0x0000700018187a25 */ /* 0x000fe200078e000e */
[----:B------:R-:W-:Y:S02]  /*1210*/  @P0 SHF.R.U32.HI R18, RZ, c[0x0][0x2cc], R5 ;  /* 0x0000b300ff120a19 */ /* 0x000fe40000011605 */
[----:B------:R-:W-:Y:S01]  /*1220*/  IADD3 R5, R12, UR7, RZ ;  /* 0x000000070c057c10 */ /* 0x000fe2000fffe0ff */
[----:B------:R-:W-:Y:S01]  /*1230*/  IMAD.IADD R25, R25, 0x1, R17 ;  /* 0x0000000119197824 */ /* 0x000fe200078e0211 */
[--C-:B------:R-:W-:Y:S01]  /*1240*/  SHF.R.S32.HI R15, RZ, 0x1f, R18.reuse ;  /* 0x0000001fff0f7819 */ /* 0x100fe20000011412 */
[----:B------:R-:W-:Y:S01]  /*1250*/  IMAD.MOV R13, RZ, RZ, -R18 ;  /* 0x000000ffff0d7224 */ /* 0x000fe200078e0a12 */
[----:B------:R-:W-:Y:S01]  /*1260*/  SHF.R.U32.HI R231, RZ, 0x3, R231 ;  /* 0x00000003ffe77819 */ /* 0x000fe200000116e7 */
[----:B------:R-:W-:Y:S01]  /*1270*/  IMAD.IADD R229, R8, 0x1, -R229 ;  /* 0x0000000108e57824 */ /* 0x000fe200078e0ae5 */
[----:B------:R-:W-:Y:S01]  /*1280*/  IADD3 R8, R5, 0x20, RZ ;  /* 0x0000002005087810 */ /* 0x000fe20007ffe0ff */
[----:B------:R-:W-:Y:S01]  /*1290*/  IMAD R16, R13, c[0x0][0x2c4], R2 ;  /* 0x0000b1000d107a24 */ /* 0x000fe200078e0202 */
[----:B------:R-:W-:Y:S01]  /*12a0*/  SHF.R.S32.HI R13, RZ, 0x1f, R0 ;  /* 0x0000001fff0d7819 */ /* 0x000fe20000011400 */
[----:B------:R-:W-:Y:S01]  /*12b0*/  IMAD R15, R15, c[0x0][0x1b0], RZ ;  /* 0x00006c000f0f7a24 */ /* 0x000fe200078e02ff */
[----:B------:R-:W-:-:S02]  /*12c0*/  LOP3.LUT R231, R10, R231, RZ, 0x3c, !PT ;  /* 0x000000e70ae77212 */ /* 0x000fc400078e3cff */
[----:B------:R-:W-:Y:S01]  /*12d0*/  SHF.R.S32.HI R2, RZ, 0x1f, R16 ;  /* 0x0000001fff027819 */ /* 0x000fe20000011410 */
[----:B------:R-:W-:Y:S01]  /*12e0*/  IMAD R15, R18, c[0x0][0x1b4], R15 ;  /* 0x00006d00120f7a24 */ /* 0x000fe200078e020f */
[----:B------:R-:W-:Y:S01]  /*12f0*/  LEA.HI.X.SX32 R0, R12, R13, 0x1, P1 ;  /* 0x0000000d0c007211 */ /* 0x000fe200008f0eff */
[----:B------:R-:W-:Y:S01]  /*1300*/  IMAD.WIDE.U32 R18, R18, c[0x0][0x1b0], R24 ;  /* 0x00006c0012127a25 */ /* 0x000fe200078e0018 */
[----:B------:R-:W-:Y:S02]  /*1310*/  ISETP.GE.AND P1, PT, R5, UR4, PT ;  /* 0x0000000405007c0c */ /* 0x000fe4000bf26270 */
[----:B------:R-:W-:Y:S01]  /*1320*/  ISETP.GE.AND P0, PT, R8, UR4, PT ;  /* 0x0000000408007c0c */ /* 0x000fe2000bf06270 */
[----:B------:R-:W-:Y:S01]  /*1330*/  IMAD.IADD R19, R19, 0x1, R15 ;  /* 0x0000000113137824 */ /* 0x000fe200078e020f */
[----:B------:R-:W-:Y:S01]  /*1340*/  IADD3 R8, R20, 0x80, RZ ;  /* 0x0000008014087810 */ /* 0x000fe20007ffe0ff */
[----:B------:R-:W-:Y:S01]  /*1350*/  IMAD R15, R2, c[0x0][0x1a8], RZ ;  /* 0x00006a00020f7a24 */ /* 0x000fe200078e02ff */
[----:B------:R-:W-:Y:S01]  /*1360*/  SHF.R.S32.HI R21, RZ, 0x1f, R20 ;  /* 0x0000001fff157819 */ /* 0x000fe20000011414 */
[----:B------:R-:W-:Y:S01]  /*1370*/  IMAD R24, R0, c[0x0][0x1e0], RZ ;  /* 0x0000780000187a24 */ /* 0x000fe200078e02ff */
[----:B------:R-:W-:Y:S01]  /*1380*/  ISETP.GE.AND P2, PT, R8, c[0x0][0x1d4], PT ;  /* 0x0000750008007a0c */ /* 0x000fe20003f46270 */
[----:B------:R-:W-:-:S02]  /*1390*/  IMAD R15, R16, c[0x0][0x1ac], R15 ;  /* 0x00006b00100f7a24 */ /* 0x000fc400078e020f */
[----:B------:R-:W-:-:S04]  /*13a0*/  IMAD.WIDE.U32 R16, R16, c[0x0][0x1a8], R18 ;  /* 0x00006a0010107a25 */ /* 0x000fc800078e0012 */
[----:B------:R-:W-:Y:S01]  /*13b0*/  IMAD.IADD R14, R17, 0x1, R15 ;  /* 0x00000001110e7824 */ /* 0x000fe200078e020f */
[----:B------:R-:W-:Y:S01]  /*13c0*/  LEA R15, P5, R16, c[0x0][0x160], 0x1 ;  /* 0x00005800100f7a11 */ /* 0x000fe200078a08ff */
[----:B------:R-:W-:Y:S01]  /*13d0*/  IMAD R18, R0, c[0x0][0x208], RZ ;  /* 0x0000820000127a24 */ /* 0x000fe200078e02ff */
[----:B------:R-:W-:Y:S01]  /*13e0*/  LEA.HI R0, R85, R6, RZ, 0x6 ;  /* 0x0000000655007211 */ /* 0x000fe200078f30ff */
[----:B------:R-:W-:Y:S01]  /*13f0*/  IMAD.IADD R2, R6, 0x1, -R7 ;  /* 0x0000000106027824 */ /* 0x000fe200078e0a07 */
[----:B------:R-:W-:Y:S01]  /*1400*/  LEA.HI.X R14, R16, c[0x0][0x164], R14, 0x1, P5 ;  /* 0x00005900100e7a11 */ /* 0x000fe200028f0c0e */
[----:B------:R-:W-:Y:S01]  /*1410*/  SHFL.IDX PT, R26, R15, RZ, 0x181f ;  /* 0x00181fff0f1a7589 */ /* 0x000fe200000e0000 */
[----:B------:R-:W-:Y:S01]  /*1420*/  IMAD.SHL.U32 R13, R9, 0x8, RZ ;  /* 0x00000008090d7824 */ /* 0x000fe200078e00ff */
[----:B------:R-:W-:Y:S01]  /*1430*/  IADD3 R16, R20, 0x40, RZ ;  /* 0x0000004014107810 */ /* 0x000fe20007ffe0ff */
[----:B------:R-:W-:Y:S01]  /*1440*/  IMAD.SHL.U32 R0, R0, 0x8, RZ ;  /* 0x0000000800007824 */ /* 0x000fe200078e00ff */
[----:B------:R-:W1:Y:S01]  /*1450*/  SHFL.IDX PT, R27, R14, RZ, 0x181f ;  /* 0x00181fff0e1b7589 */ /* 0x000e6200000e0000 */
[----:B------:R-:W-:Y:S01]  /*1460*/  SHF.R.S32.HI R7, RZ, 0x1f, R2 ;  /* 0x0000001fff077819 */ /* 0x000fe20000011402 */
[----:B------:R-:W-:Y:S01]  /*1470*/  IMAD R24, R31, c[0x0][0x1e4], R24 ;  /* 0x000079001f187a24 */ /* 0x000fe200078e0218 */
[----:B------:R-:W-:Y:S01]  /*1480*/  IADD3 R10, R13, 0x80, RZ ;  /* 0x000000800d0a7810 */ /* 0x000fe20007ffe0ff */
[----:B------:R-:W-:Y:S01]  /*1490*/  IMAD R18, R31, c[0x0][0x20c], R18 ;  /* 0x000083001f127a24 */ /* 0x000fe200078e0212 */
[----:B------:R-:W-:Y:S01]  /*14a0*/  LOP3.LUT R231, R231, 0xfffffe00, R0, 0xf8, !PT ;  /* 0xfffffe00e7e77812 */ /* 0x000fe200078ef800 */
[----:B------:R-:W-:Y:S01]  /*14b0*/  IMAD.WIDE.U32 R32, R31, c[0x0][0x1e0], R20 ;  /* 0x000078001f207a25 */ /* 0x000fe200078e0014 */
[----:B------:R-:W-:-:S02]  /*14c0*/  LEA.HI R0, R7, R2, RZ, 0x3 ;  /* 0x0000000207007211 */ /* 0x000fc400078f18ff */
[----:B------:R-:W-:Y:S01]  /*14d0*/  @!P1 SHF.R.S32.HI R17, RZ, 0x1f, R10 ;  /* 0x0000001fff119819 */ /* 0x000fe2000001140a */
[----:B------:R-:W-:Y:S01]  /*14e0*/  IMAD.WIDE.U32 R30, R31, c[0x0][0x208], R20 ;  /* 0x000082001f1e7a25 */ /* 0x000fe200078e0014 */
[----:B------:R-:W-:Y:S02]  /*14f0*/  LOP3.LUT R7, R0, 0xfffffff8, RZ, 0xc0, !PT ;  /* 0xfffffff800077812 */ /* 0x000fe400078ec0ff */
[----:B------:R-:W-:Y:S01]  /*1500*/  IADD3 R8, R13, 0xc0, RZ ;  /* 0x000000c00d087810 */ /* 0x000fe20007ffe0ff */
[----:B------:R-:W-:Y:S01]  /*1510*/  IMAD.IADD R25, R33, 0x1, R24 ;  /* 0x0000000121197824 */ /* 0x000fe200078e0218 */
[----:B------:R-:W-:Y:S01]  /*1520*/  ISETP.GE.AND P6, PT, R10, c[0x0][0x198], PT ;  /* 0x000066000a007a0c */ /* 0x000fe20003fc6270 */
[----:B------:R-:W-:Y:S01]  /*1530*/  IMAD.IADD R7, R2, 0x1, -R7 ;  /* 0x0000000102077824 */ /* 0x000fe200078e0a07 */
[----:B------:R-:W-:Y:S01]  /*1540*/  @!P1 LEA.HI R10, R17, R10, RZ, 0x3 ;  /* 0x0000000a110a9211 */ /* 0x000fe200078f18ff */
[----:B------:R-:W-:Y:S01]  /*1550*/  IMAD.IADD R19, R31, 0x1, R18 ;  /* 0x000000011f137824 */ /* 0x000fe200078e0212 */
[----:B------:R-:W-:Y:S01]  /*1560*/  @!P1 SHF.R.S32.HI R17, RZ, 0x1f, R8 ;  /* 0x0000001fff119819 */ /* 0x000fe20000011408 */
[----:B------:R-:W-:Y:S01]  /*1570*/  IMAD.MOV.U32 R24, RZ, RZ, R32 ;  /* 0x000000ffff187224 */ /* 0x000fe200078e0020 */
[----:B------:R-:W-:Y:S01]  /*1580*/  ISETP.GE.AND P5, PT, R8, c[0x0][0x198], PT ;  /* 0x0000660008007a0c */ /* 0x000fe20003fa6270 */
[----:B------:R-:W-:Y:S01]  /*1590*/  IMAD.MOV.U32 R18, RZ, RZ, R30 ;  /* 0x000000ffff127224 */ /* 0x000fe200078e001e */
[----:B------:R-:W-:Y:S01]  /*15a0*/  @!P1 LEA.HI R8, R17, R8, RZ, 0x3 ;  /* 0x0000000811089211 */ /* 0x000fe200078f18ff */
[----:B------:R-:W-:Y:S01]  /*15b0*/  IMAD.WIDE.U32 R24, R22, c[0x0][0x1e8], R24 ;  /* 0x00007a0016187a25 */ /* 0x000fe200078e0018 */
[----:B------:R-:W-:-:S02]  /*15c0*/  @!P1 LOP3.LUT R10, R10, 0xfffffff8, RZ, 0xc0, !PT ;  /* 0xfffffff80a0a9812 */ /* 0x000fc400078ec0ff */
[----:B------:R-:W-:-:S03]  /*15d0*/  @!P1 LOP3.LUT R8, R8, 0xfffffff8, RZ, 0xc0, !PT ;  /* 0xfffffff808089812 */ /* 0x000fc600078ec0ff */
[----:B-1----:R-:W-:-:S04]  /*15e0*/  @!P1 IMAD.WIDE R32, R10, 0x2, R26 ;  /* 0x000000020a209825 */ /* 0x002fc800078e021a */
[----:B------:R-:W-:Y:S01]  /*15f0*/  IMAD.MOV.U32 R10, RZ, RZ, 0x10 ;  /* 0x00000010ff0a7424 */ /* 0x000fe200078e00ff */
[--C-:B--2---:R-:W-:Y:S01]  /*1600*/  @P3 SHF.R.S32.HI R29, RZ, 0x1f, R4.reuse ;  /* 0x0000001fff1d3819 */ /* 0x104fe20000011404 */
[----:B------:R-:W-:Y:S02]  /*1610*/  @P3 IMAD.MOV.U32 R28, RZ, RZ, R4 ;  /* 0x000000ffff1c3224 */ /* 0x000fe400078e0004 */
[----:B------:R-:W-:Y:S02]  /*1620*/  @!P3 IMAD.MOV.U32 R29, RZ, RZ, R11 ;  /* 0x000000ffff1db224 */ /* 0x000fe400078e000b */
[----:B------:R-:W-:Y:S02]  /*1630*/  @!P3 IMAD.MOV.U32 R28, RZ, RZ, R232 ;  /* 0x000000ffff1cb224 */ /* 0x000fe400078e00e8 */
[----:B------:R-:W-:Y:S01]  /*1640*/  IMAD R11, R3, c[0x0][0x1e8], RZ ;  /* 0x00007a00030b7a24 */ /* 0x000fe200078e02ff */
[----:B------:R-:W-:Y:S01]  /*1650*/  SEL R4, R29, RZ, !P4 ;  /* 0x000000ff1d047207 */ /* 0x000fe20006000000 */
[----:B------:R-:W-:Y:S01]  /*1660*/  IMAD R3, R3, c[0x0][0x210], RZ ;  /* 0x0000840003037a24 */ /* 0x000fe200078e02ff */
[----:B------:R-:W-:Y:S01]  /*1670*/  SEL R234, R28, RZ, !P4 ;  /* 0x000000ff1cea7207 */ /* 0x000fe20006000000 */
[C---:B------:R-:W-:Y:S01]  /*1680*/  IMAD R2, R22.reuse, c[0x0][0x1ec], R11 ;  /* 0x00007b0016027a24 */ /* 0x040fe200078e020b */
[----:B------:R-:W-:Y:S01]  /*1690*/  @!P1 SHF.R.S32.HI R11, RZ, 0x1f, R16 ;  /* 0x0000001fff0b9819 */ /* 0x000fe20000011410 */
[C---:B------:R-:W-:Y:S01]  /*16a0*/  IMAD R3, R22.reuse, c[0x0][0x214], R3 ;  /* 0x0000850016037a24 */ /* 0x040fe200078e0203 */
[----:B------:R-:W-:Y:S01]  /*16b0*/  @!P1 LEA R28, P3, R13, R26, 0x1 ;  /* 0x0000001a0d1c9211 */ /* 0x000fe200078608ff */
[----:B------:R-:W-:Y:S01]  /*16c0*/  IMAD.WIDE.U32 R22, R22, c[0x0][0x210], R18 ;  /* 0x0000840016167a25 */ /* 0x000fe200078e0012 */
[----:B------:R-:W-:-:S02]  /*16d0*/  @!P1 LEA.HI R11, R11, R16, RZ, 0x3 ;  /* 0x000000100b0b9211 */ /* 0x000fc400078f18ff */
[----:B------:R-:W-:Y:S01]  /*16e0*/  @!P1 LEA.HI.X R29, R13, R27, R21, 0x1, P3 ;  /* 0x0000001b0d1d9211 */ /* 0x000fe200018f0c15 */
[----:B------:R-:W-:Y:S01]  /*16f0*/  @!P1 IMAD.SHL.U32 R18, R231, 0x2, RZ ;  /* 0x00000002e7129824 */ /* 0x000fe200078e00ff */
[----:B------:R-:W-:Y:S01]  /*1700*/  ISETP.GE.AND P4, PT, R13, c[0x0][0x198], PT ;  /* 0x000066000d007a0c */ /* 0x000fe20003f86270 */
[----:B------:R-:W-:Y:S01]  /*1710*/  IMAD.IADD R25, R25, 0x1, R2 ;  /* 0x0000000119197824 */ /* 0x000fe200078e0202 */
[----:B------:R-:W-:Y:S01]  /*1720*/  ISETP.GE.AND P3, PT, R13, c[0x0][0x198], PT ;  /* 0x000066000d007a0c */ /* 0x000fe20003f66270 */
[----:B------:R-:W-:Y:S01]  /*1730*/  IMAD R243, R4, c[0x0][0x1f0], RZ ;  /* 0x00007c0004f37a24 */ /* 0x000fe200078e02ff */
[----:B------:R-:W-:Y:S01]  /*1740*/  ISETP.GE.AND P4, PT, R16, c[0x0][0x198], PT ;  /* 0x0000660010007a0c */ /* 0x000fe20003f86270 */
[----:B------:R-:W-:Y:S01]  /*1750*/  IMAD R239, R4, c[0x0][0x218], RZ ;  /* 0x0000860004ef7a24 */ /* 0x000fe200078e02ff */
[----:B------:R-:W-:Y:S01]  /*1760*/  @!P1 LOP3.LUT R11, R11, 0xfffffff8, RZ, 0xc0, !PT ;  /* 0xfffffff80b0b9812 */ /* 0x000fe200078ec0ff */
[C---:B------:R-:W-:Y:S01]  /*1770*/  IMAD R243, R234.reuse, c[0x0][0x1f4], R243 ;  /* 0x00007d00eaf37a24 */ /* 0x040fe200078e02f3 */
[----:B------:R-:W-:Y:S01]  /*1780*/  P2R R17, PR, RZ, 0x10 ;  /* 0x00000010ff117803 */ /* 0x000fe20000000000 */
[----:B------:R-:W-:-:S02]  /*1790*/  IMAD R239, R234, c[0x0][0x21c], R239 ;  /* 0x00008700eaef7a24 */ /* 0x000fc400078e02ef */
[----:B------:R-:W-:-:S04]  /*17a0*/  @!P1 IMAD.WIDE R30, R11, 0x2, R26 ;  /* 0x000000020b1e9825 */ /* 0x000fc800078e021a */
[----:B------:R-:W-:Y:S01]  /*17b0*/  @!P1 IMAD.WIDE R26, R8, 0x2, R26 ;  /* 0x00000002081a9825 */ /* 0x000fe200078e021a */
[----:B------:R-:W-:Y:S01]  /*17c0*/  @!PT LDS RZ, [RZ] ;  /* 0x00000000fffff984 */ /* 0x000fe20000000800 */
[----:B------:R1:W-:Y:S01]  /*17d0*/  @!P1 LDGSTS.E.BYPASS.LTC128B.128 [R18+0x10100], [R28.64], !P3 ;  /* 0x101000001c129fae */ /* 0x0003e2000d901d52 */
[----:B------:R-:W-:Y:S02]  /*17e0*/  ISETP.GE.AND P3, PT, R16, c[0x0][0x1d4], PT ;  /* 0x0000750010007a0c */ /* 0x000fe40003f66270 */
[----:B------:R-:W-:Y:S01]  /*17f0*/  IMAD.SHL.U32 R8, R7, 0x40, RZ ;  /* 0x0000004007087824 */ /* 0x000fe200078e00ff */
[----:B------:R2:W-:Y:S01]  /*1800*/  @!P1 LDGSTS.E.BYPASS.LTC128B.128 [R18+0x14100], [R30.64], !P4 ;  /* 0x141000001e129fae */ /* 0x0005e2000e101d52 */
[----:B------:R-:W-:Y:S01]  /*1810*/  IMAD.SHL.U32 R11, R229, 0x8, RZ ;  /* 0x00000008e50b7824 */ /* 0x000fe200078e00ff */
[----:B------:R-:W-:Y:S01]  /*1820*/  ISETP.GE.AND P4, PT, R20, c[0x0][0x1d4], PT ;  /* 0x0000750014007a0c */ /* 0x000fe20003f86270 */
[----:B------:R-:W-:Y:S01]  /*1830*/  IMAD.WIDE.U32 R236, R234, c[0x0][0x1f0], R24 ;  /* 0x00007c00eaec7a25 */ /* 0x000fe200078e0018 */
[----:B------:R-:W-:Y:S01]  /*1840*/  LOP3.LUT R8, R8, 0x1c0, RZ, 0xc0, !PT ;  /* 0x000001c008087812 */ /* 0x000fe200078ec0ff */
[----:B------:R2:W-:Y:S02]  /*1850*/  @!P1 LDGSTS.E.BYPASS.LTC128B.128 [R18+0x18100], [R32.64], !P6 ;  /* 0x1810000020129fae */ /* 0x0005e4000f101d52 */
[----:B------:R-:W-:Y:S01]  /*1860*/  IMAD.SHL.U32 R4, R0, 0x40, RZ ;  /* 0x0000004000047824 */ /* 0x000fe200078e00ff */
[----:B------:R-:W-:Y:S01]  /*1870*/  LOP3.LUT R11, R8, 0x8, R11, 0xf8, !PT ;  /* 0x00000008080b7812 */ /* 0x000fe200078ef80b */
[----:B------:R2:W-:Y:S01]  /*1880*/  @!P1 LDGSTS.E.BYPASS.LTC128B.128 [R18+0x1c100], [R26.64], !P5 ;  /* 0x1c1000001a129fae */ /* 0x0005e2000e901d52 */
[----:B------:R-:W-:Y:S01]  /*1890*/  LOP3.LUT P1, RZ, R7, 0x2, RZ, 0xc0, !PT ;  /* 0x0000000207ff7812 */ /* 0x000fe2000782c0ff */
[----:B------:R-:W-:Y:S01]  /*18a0*/  IMAD.IADD R243, R237, 0x1, R243 ;  /* 0x00000001edf37824 */ /* 0x000fe200078e02f3 */
[----:B------:R-:W-:-:S02]  /*18b0*/  SHF.R.U32.HI R8, RZ, 0x3, R8 ;  /* 0x00000003ff087819 */ /* 0x000fc40000011608 */
[----:B------:R-:W-:Y:S02]  /*18c0*/  SEL R2, R10, 0xfffffff0, !P1 ;  /* 0xfffffff00a027807 */ /* 0x000fe40004800000 */
[----:B------:R-:W-:Y:S02]  /*18d0*/  LOP3.LUT P1, RZ, R7, 0x4, RZ, 0xc0, !PT ;  /* 0x0000000407ff7812 */ /* 0x000fe4000782c0ff */
[----:B------:R-:W-:Y:S02]  /*18e0*/  LOP3.LUT R7, R11, R8, RZ, 0x3c, !PT ;  /* 0x000000080b077212 */ /* 0x000fe400078e3cff */
[----:B------:R-:W-:Y:S02]  /*18f0*/  IADD3 R0, R20, 0xc0, RZ ;  /* 0x000000c014007810 */ /* 0x000fe40007ffe0ff */
[----:B------:R-:W-:Y:S01]  /*1900*/  LOP3.LUT R4, R7, 0xfffffe00, R4, 0xf8, !PT ;  /* 0xfffffe0007047812 */ /* 0x000fe200078ef804 */
[----:B-1----:R-:W-:Y:S02]  /*1910*/  IMAD.IADD R29, R23, 0x1, R3 ;  /* 0x00000001171d7824 */ /* 0x002fe400078e0203 */
[----:B------:R-:W-:Y:S01]  /*1920*/  IMAD.MOV.U32 R28, RZ, RZ, R22 ;  /* 0x000000ffff1c7224 */ /* 0x000fe200078e0016 */
[----:B------:R2:W1:Y:S01]  /*1930*/  SHFL.IDX PT, R23, R14, 0x1, 0x181f ;  /* 0x00381f000e177f89 */ /* 0x00046200000e0000 */
[----:B------:R-:W-:-:S02]  /*1940*/  IMAD.MOV.U32 R3, RZ, RZ, 0x20 ;  /* 0x00000020ff037424 */ /* 0x000fc400078e00ff */
[----:B------:R-:W-:Y:S01]  /*1950*/  IMAD.WIDE.U32 R234, R234, c[0x0][0x218], R28 ;  /* 0x00008600eaea7a25 */ /* 0x000fe200078e001c */
[----:B------:R2:W3:Y:S02]  /*1960*/  SHFL.IDX PT, R22, R15, 0x1, 0x181f ;  /* 0x00381f000f167f89 */ /* 0x0004e400000e0000 */
[----:B------:R-:W-:Y:S01]  /*1970*/  SEL R3, R3, 0xffffffe0, !P1 ;  /* 0xffffffe003037807 */ /* 0x000fe20004800000 */
[----:B------:R-:W-:Y:S01]  /*1980*/  IMAD.IADD R239, R235, 0x1, R239 ;  /* 0x00000001ebef7824 */ /* 0x000fe200078e02ef */
[----:B------:R-:W-:Y:S01]  /*1990*/  ISETP.GE.AND P1, PT, R0, c[0x0][0x1d4], PT ;  /* 0x0000750000007a0c */ /* 0x000fe20003f26270 */
[----:B------:R-:W-:Y:S07]  /*19a0*/  @P0 BRA `(.L_x_946) ;  /* 0x0000019000000947 */ /* 0x000fee0003800000 */
[C---:B------:R-:W-:Y:S02]  /*19b0*/  IADD3 R11, R13.reuse, 0x80, RZ ;  /* 0x000000800d0b7810 */ /* 0x040fe40007ffe0ff */
[C---:B------:R-:W-:Y:S02]  /*19c0*/  IADD3 R7, R13.reuse, 0xc0, RZ ;  /* 0x000000c00d077810 */ /* 0x040fe40007ffe0ff */
[----:B---3--:R-:W-:-:S02]  /*19d0*/  LEA R24, P0, R13, R22, 0x1 ;  /* 0x000000160d187211 */ /* 0x008fc400078008ff */
[----:B------:R-:W-:Y:S02]  /*19e0*/  SHF.R.S32.HI R19, RZ, 0x1f, R16 ;  /* 0x0000001fff137819 */ /* 0x000fe40000011410 */
[----:B------:R-:W-:Y:S02]  /*19f0*/  SHF.R.S32.HI R8, RZ, 0x1f, R11 ;  /* 0x0000001fff087819 */ /* 0x000fe4000001140b */
[----:B------:R-:W-:Y:S02]  /*1a00*/  SHF.R.S32.HI R0, RZ, 0x1f, R7 ;  /* 0x0000001fff007819 */ /* 0x000fe40000011407 */
[----:B--2---:R-:W-:Y:S02]  /*1a10*/  P2R R18, PR, RZ, 0x2 ;  /* 0x00000002ff127803 */ /* 0x004fe40000000000 */
[----:B-1----:R-:W-:Y:S02]  /*1a20*/  LEA.HI.X R25, R13, R23, R21, 0x1, P0 ;  /* 0x000000170d197211 */ /* 0x002fe400000f0c15 */
[----:B------:R-:W-:Y:S01]  /*1a30*/  LEA.HI R10, R19, R16, RZ, 0x3 ;  /* 0x00000010130a7211 */ /* 0x000fe200078f18ff */
[----:B------:R-:W-:Y:S01]  /*1a40*/  IMAD.SHL.U32 R19, R231, 0x2, RZ ;  /* 0x00000002e7137824 */ /* 0x000fe200078e00ff */
[----:B------:R-:W-:-:S02]  /*1a50*/  ISETP.GE.AND P1, PT, R13, c[0x0][0x198], PT ;  /* 0x000066000d007a0c */ /* 0x000fc40003f26270 */
[----:B------:R-:W-:Y:S02]  /*1a60*/  ISETP.NE.AND P0, PT, R17, RZ, PT ;  /* 0x000000ff1100720c */ /* 0x000fe40003f05270 */
[----:B------:R-:W-:Y:S02]  /*1a70*/  LEA.HI R8, R8, R11, RZ, 0x3 ;  /* 0x0000000b08087211 */ /* 0x000fe400078f18ff */
[----:B------:R-:W-:Y:S02]  /*1a80*/  LEA.HI R0, R0, R7, RZ, 0x3 ;  /* 0x0000000700007211 */ /* 0x000fe400078f18ff */
[----:B------:R-:W-:Y:S02]  /*1a90*/  LOP3.LUT R10, R10, 0xfffffff8, RZ, 0xc0, !PT ;  /* 0xfffffff80a0a7812 */ /* 0x000fe400078ec0ff */
[----:B------:R-:W-:Y:S02]  /*1aa0*/  LOP3.LUT R7, R8, 0xfffffff8, RZ, 0xc0, !PT ;  /* 0xfffffff808077812 */ /* 0x000fe400078ec0ff */
[----:B------:R-:W-:Y:S01]  /*1ab0*/  LOP3.LUT R11, R0, 0xfffffff8, RZ, 0xc0, !PT ;  /* 0xfffffff8000b7812 */ /* 0x000fe200078ec0ff */
[----:B------:R-:W-:Y:S01]  /*1ac0*/  IMAD.WIDE R26, R10, 0x2, R22 ;  /* 0x000000020a1a7825 */ /* 0x000fe200078e0216 */
[----:B------:R1:W-:Y:S01]  /*1ad0*/  LDGSTS.E.BYPASS.LTC128B.128 [R19+0x11100], [R24.64], !P1 ;  /* 0x1110000018137fae */ /* 0x0003e2000c901d52 */
[----:B------:R-:W-:-:S02]  /*1ae0*/  ISETP.NE.AND P1, PT, R18, RZ, PT ;  /* 0x000000ff1200720c */ /* 0x000fc40003f25270 */
[--C-:B------:R-:W-:Y:S01]  /*1af0*/  IMAD.WIDE R28, R7, 0x2, R22.reuse ;  /* 0x00000002071c7825 */ /* 0x100fe200078e0216 */
[----:B------:R1:W-:Y:S03]  /*1b00*/  LDGSTS.E.BYPASS.LTC128B.128 [R19+0x15100], [R26.64], !P0 ;  /* 0x151000001a137fae */ /* 0x0003e6000c101d52 */
[----:B------:R-:W-:Y:S01]  /*1b10*/  IMAD.WIDE R22, R11, 0x2, R22 ;  /* 0x000000020b167825 */ /* 0x000fe200078e0216 */
[----:B------:R1:W-:Y:S04]  /*1b20*/  LDGSTS.E.BYPASS.LTC128B.128 [R19+0x19100], [R28.64], !P6 ;  /* 0x191000001c137fae */ /* 0x0003e8000f101d52 */
[----:B------:R1:W-:Y:S02]  /*1b30*/  LDGSTS.E.BYPASS.LTC128B.128 [R19+0x1d100], [R22.64], !P5 ;  /* 0x1d10000016137fae */ /* 0x0003e4000e901d52 */
.L_x_946:
[----:B------:R-:W-:Y:S05]  /*1b40*/  BSYNC B0 ;  /* 0x0000000000007941 */ /* 0x000fea0003800000 */
.L_x_945:
[----:B------:R-:W-:Y:S01]  /*1b50*/  IADD3 R0, R5, 0x40, RZ ;  /* 0x0000004005007810 */ /* 0x000fe20007ffe0ff */
[----:B-1----:R1:W4:Y:S01]  /*1b60*/  SHFL.IDX PT, R23, R14, 0x2, 0x181f ;  /* 0x00581f000e177f89 */ /* 0x00232200000e0000 */
[----:B------:R-:W-:Y:S02]  /*1b70*/  BSSY B0, `(.L_x_947) ;  /* 0x000001e000007945 */ /* 0x000fe40003800000 */
[----:B------:R-:W-:Y:S01]  /*1b80*/  ISETP.GE.AND P0, PT, R0, UR4, PT ;  /* 0x0000000400007c0c */ /* 0x000fe2000bf06270 */
[----:B---3--:R1:W3:-:S12]  /*1b90*/  SHFL.IDX PT, R22, R15, 0x2, 0x181f ;  /* 0x00581f000f167f89 */ /* 0x0082d800000e0000 */
[----:B------:R-:W-:Y:S05]  /*1ba0*/  @P0 BRA `(.L_x_948) ;  /* 0x000001a000000947 */ /* 0x000fea0003800000 */
[C---:B------:R-:W-:Y:S02]  /*1bb0*/  IADD3 R11, R13.reuse, 0x80, RZ ;  /* 0x000000800d0b7810 */ /* 0x040fe40007ffe0ff */
[C---:B------:R-:W-:Y:S02]  /*1bc0*/  IADD3 R7, R13.reuse, 0xc0, RZ ;  /* 0x000000c00d077810 */ /* 0x040fe40007ffe0ff */
[----:B---3--:R-:W-:Y:S02]  /*1bd0*/  LEA R24, P0, R13, R22, 0x1 ;  /* 0x000000160d187211 */ /* 0x008fe400078008ff */
[----:B------:R-:W-:Y:S02]  /*1be0*/  SHF.R.S32.HI R19, RZ, 0x1f, R16 ;  /* 0x0000001fff137819 */ /* 0x000fe40000011410 */
[----:B------:R-:W-:Y:S02]  /*1bf0*/  SHF.R.S32.HI R8, RZ, 0x1f, R11 ;  /* 0x0000001fff087819 */ /* 0x000fe4000001140b */
[----:B------:R-:W-:-:S02]  /*1c00*/  SHF.R.S32.HI R0, RZ, 0x1f, R7 ;  /* 0x0000001fff007819 */ /* 0x000fc40000011407 */
[----:B--2---:R-:W-:Y:S02]  /*1c10*/  P2R R18, PR, RZ, 0x2 ;  /* 0x00000002ff127803 */ /* 0x004fe40000000000 */
[----:B----4-:R-:W-:Y:S02]  /*1c20*/  LEA.HI.X R25, R13, R23, R21, 0x1, P0 ;  /* 0x000000170d197211 */ /* 0x010fe400000f0c15 */
[----:B------:R-:W-:Y:S01]  /*1c30*/  LEA.HI R10, R19, R16, RZ, 0x3 ;  /* 0x00000010130a7211 */ /* 0x000fe200078f18ff */
[----:B------:R-:W-:Y:S01]  /*1c40*/  IMAD.SHL.U32 R19, R231, 0x2, RZ ;  /* 0x00000002e7137824 */ /* 0x000fe200078e00ff */
[----:B------:R-:W-:Y:S02]  /*1c50*/  ISETP.GE.AND P1, PT, R13, c[0x0][0x198], PT ;  /* 0x000066000d007a0c */ /* 0x000fe40003f26270 */
[----:B------:R-:W-:Y:S02]  /*1c60*/  ISETP.NE.AND P0, PT, R17, RZ, PT ;  /* 0x000000ff1100720c */ /* 0x000fe40003f05270 */
[----:B------:R-:W-:-:S02]  /*1c70*/  LEA.HI R8, R8, R11, RZ, 0x3 ;  /* 0x0000000b08087211 */ /* 0x000fc400078f18ff */
[----:B------:R-:W-:Y:S02]  /*1c80*/  LEA.HI R0, R0, R7, RZ, 0x3 ;  /* 0x0000000700007211 */ /* 0x000fe400078f18ff */
[----:B------:R-:W-:Y:S02]  /*1c90*/  LOP3.LUT R10, R10, 0xfffffff8, RZ, 0xc0, !PT ;  /* 0xfffffff80a0a7812 */ /* 0x000fe400078ec0ff */
[----:B------:R-:W-:Y:S02]  /*1ca0*/  LOP3.LUT R7, R8, 0xfffffff8, RZ, 0xc0, !PT ;  /* 0xfffffff808077812 */ /* 0x000fe400078ec0ff */
[----:B------:R-:W-:Y:S01]  /*1cb0*/  LOP3.LUT R11, R0, 0xfffffff8, RZ, 0xc0, !PT ;  /* 0xfffffff8000b7812 */ /* 0x000fe200078ec0ff */
[--C-:B------:R-:W-:Y:S01]  /*1cc0*/  IMAD.WIDE R26, R10, 0x2, R22.reuse ;  /* 0x000000020a1a7825 */ /* 0x100fe200078e0216 */
[----:B------:R-:W-:Y:S01]  /*1cd0*/  @!PT LDS RZ, [RZ] ;  /* 0x00000000fffff984 */ /* 0x000fe20000000800 */
[----:B------:R2:W-:Y:S01]  /*1ce0*/  LDGSTS.E.BYPASS.LTC128B.128 [R19+0x12100], [R24.64], !P1 ;  /* 0x1210000018137fae */ /* 0x0005e2000c901d52 */
[----:B------:R-:W-:Y:S02]  /*1cf0*/  ISETP.NE.AND P1, PT, R18, RZ, PT ;  /* 0x000000ff1200720c */ /* 0x000fe40003f25270 */
[--C-:B------:R-:W-:Y:S01]  /*1d00*/  IMAD.WIDE R28, R7, 0x2, R22.reuse ;  /* 0x00000002071c7825 */ /* 0x100fe200078e0216 */
[----:B------:R2:W-:Y:S03]  /*1d10*/  LDGSTS.E.BYPASS.LTC128B.128 [R19+0x16100], [R26.64], !P0 ;  /* 0x161000001a137fae */ /* 0x0005e6000c101d52 */
[----:B------:R-:W-:Y:S01]  /*1d20*/  IMAD.WIDE R22, R11, 0x2, R22 ;  /* 0x000000020b167825 */ /* 0x000fe200078e0216 */
[----:B------:R2:W-:Y:S04]  /*1d30*/  LDGSTS.E.BYPASS.LTC128B.128 [R19+0x1a100], [R28.64], !P6 ;  /* 0x1a1000001c137fae */ /* 0x0005e8000f101d52 */
[----:B------:R2:W-:Y:S02]  /*1d40*/  LDGSTS.E.BYPASS.LTC128B.128 [R19+0x1e100], [R22.64], !P5 ;  /* 0x1e10000016137fae */ /* 0x0005e4000e901d52 */
.L_x_948:
[----:B------:R-:W-:Y:S05]  /*1d50*/  BSYNC B0 ;  /* 0x0000000000007941 */ /* 0x000fea0003800000 */
.L_x_947:
[----:B------:R-:W-:Y:S01]  /*1d60*/  IADD3 R5, R5, 0x60, RZ ;  /* 0x0000006005057810 */ /* 0x000fe20007ffe0ff */
[----:B------:R-:W-:Y:S01]  /*1d70*/  UMOV UR10, 0x6 ;  /* 0x00000006000a7882 */ /* 0x000fe20000000000 */
[----:B--2---:R2:W1:Y:S01]  /*1d80*/  SHFL.IDX PT, R19, R14, 0x3, 0x181f ;  /* 0x00781f000e137f89 */ /* 0x00446200000e0000 */
[----:B------:R-:W-:Y:S01]  /*1d90*/  ULDC.64 UR12, c[0x0][0x1e0] ;  /* 0x00007800000c7ab9 */ /* 0x000fe20000000a00 */
[----:B------:R-:W-:Y:S01]  /*1da0*/  ISETP.GE.AND P0, PT, R5, UR4, PT ;  /* 0x0000000405007c0c */ /* 0x000fe2000bf06270 */
[----:B------:R-:W-:Y:S01]  /*1db0*/  UIADD3 UR15, UR14, -0x1, URZ ;  /* 0xffffffff0e0f7890 */ /* 0x000fe2000fffe03f */
[----:B------:R2:W4:Y:S01]  /*1dc0*/  SHFL.IDX PT, R18, R15, 0x3, 0x181f ;  /* 0x00781f000f127f89 */ /* 0x00052200000e0000 */
[----:B------:R-:W-:Y:S01]  /*1dd0*/  USHF.L.U64.HI UR20, UR12, UR10, UR13 ;  /* 0x0000000a0c147299 */ /* 0x000fe2000801020d */
[----:B------:R-:W-:Y:S01]  /*1de0*/  BSSY B0, `(.L_x_949) ;  /* 0x000001d000007945 */ /* 0x000fe20003800000 */
[----:B------:R-:W-:-:S08]  /*1df0*/  USHF.L.U32 UR21, UR12, 0x6, URZ ;  /* 0x000000060c157899 */ /* 0x000fd0000800063f */
[----:B------:R-:W-:Y:S05]  /*1e00*/  @P0 BRA `(.L_x_950) ;  /* 0x000001a000000947 */ /* 0x000fea0003800000 */
[----:B------:R-:W-:Y:S01]  /*1e10*/  P2R R0, PR, RZ, 0x2 ;  /* 0x00000002ff007803 */ /* 0x000fe20000000000 */
[----:B------:R-:W-:Y:S01]  /*1e20*/  IMAD.SHL.U32 R5, R231, 0x2, RZ ;  /* 0x00000002e7057824 */ /* 0x000fe200078e00ff */
[C---:B------:R-:W-:Y:S02]  /*1e30*/  ISETP.GE.AND P1, PT, R13.reuse, c[0x0][0x198], PT ;  /* 0x000066000d007a0c */ /* 0x040fe40003f26270 */
[C---:B-12-4-:R-:W-:Y:S02]  /*1e40*/  LEA R14, P0, R13.reuse, R18, 0x1 ;  /* 0x000000120d0e7211 */ /* 0x056fe400078008ff */
[C---:B------:R-:W-:Y:S02]  /*1e50*/  IADD3 R8, R13.reuse, 0xc0, RZ ;  /* 0x000000c00d087810 */ /* 0x040fe40007ffe0ff */
[----:B------:R-:W-:Y:S02]  /*1e60*/  LEA.HI.X R15, R13, R19, R21, 0x1, P0 ;  /* 0x000000130d0f7211 */ /* 0x000fe400000f0c15 */
[----:B------:R-:W-:-:S02]  /*1e70*/  SHF.R.S32.HI R7, RZ, 0x1f, R8 ;  /* 0x0000001fff077819 */ /* 0x000fc40000011408 */
[----:B------:R-:W-:Y:S02]  /*1e80*/  ISETP.NE.AND P0, PT, R17, RZ, PT ;  /* 0x000000ff1100720c */ /* 0x000fe40003f05270 */
[----:B------:R-:W-:Y:S01]  /*1e90*/  LEA.HI R7, R7, R8, RZ, 0x3 ;  /* 0x0000000807077211 */ /* 0x000fe200078f18ff */
[----:B------:R-:W-:Y:S01]  /*1ea0*/  @!PT LDS RZ, [RZ] ;  /* 0x00000000fffff984 */ /* 0x000fe20000000800 */
[----:B------:R1:W-:Y:S01]  /*1eb0*/  LDGSTS.E.BYPASS.LTC128B.128 [R5+0x13100], [R14.64], !P1 ;  /* 0x131000000e057fae */ /* 0x0003e2000c901d52 */
[----:B------:R-:W-:Y:S02]  /*1ec0*/  ISETP.NE.AND P1, PT, R0, RZ, PT ;  /* 0x000000ff0000720c */ /* 0x000fe40003f25270 */
[----:B------:R-:W-:Y:S02]  /*1ed0*/  IADD3 R0, R13, 0x80, RZ ;  /* 0x000000800d007810 */ /* 0x000fe40007ffe0ff */
[----:B------:R-:W-:Y:S02]  /*1ee0*/  SHF.R.S32.HI R13, RZ, 0x1f, R16 ;  /* 0x0000001fff0d7819 */ /* 0x000fe40000011410 */
[----:B------:R-:W-:-:S02]  /*1ef0*/  SHF.R.S32.HI R11, RZ, 0x1f, R0 ;  /* 0x0000001fff0b7819 */ /* 0x000fc40000011400 */
[----:B------:R-:W-:Y:S02]  /*1f00*/  LEA.HI R13, R13, R16, RZ, 0x3 ;  /* 0x000000100d0d7211 */ /* 0x000fe400078f18ff */
[----:B------:R-:W-:Y:S02]  /*1f10*/  LEA.HI R11, R11, R0, RZ, 0x3 ;  /* 0x000000000b0b7211 */ /* 0x000fe400078f18ff */
[----:B------:R-:W-:Y:S02]  /*1f20*/  LOP3.LUT R13, R13, 0xfffffff8, RZ, 0xc0, !PT ;  /* 0xfffffff80d0d7812 */ /* 0x000fe400078ec0ff */
[----:B------:R-:W-:Y:S02]  /*1f30*/  LOP3.LUT R11, R11, 0xfffffff8, RZ, 0xc0, !PT ;  /* 0xfffffff80b0b7812 */ /* 0x000fe400078ec0ff */
[----:B------:R-:W-:-:S03]  /*1f40*/  LOP3.LUT R7, R7, 0xfffffff8, RZ, 0xc0, !PT ;  /* 0xfffffff807077812 */ /* 0x000fc600078ec0ff */
[----:B------:R-:W-:-:S04]  /*1f50*/  IMAD.WIDE R10, R11, 0x2, R18 ;  /* 0x000000020b0a7825 */ /* 0x000fc800078e0212 */
[----:B-1----:R-:W-:-:S04]  /*1f60*/  IMAD.WIDE R14, R13, 0x2, R18 ;  /* 0x000000020d0e7825 */ /* 0x002fc800078e0212 */
[----:B------:R-:W-:Y:S01]  /*1f70*/  IMAD.WIDE R18, R7, 0x2, R18 ;  /* 0x0000000207127825 */ /* 0x000fe200078e0212 */
[----:B------:R1:W-:Y:S04]  /*1f80*/  LDGSTS.E.BYPASS.LTC128B.128 [R5+0x17100], [R14.64], !P0 ;  /* 0x171000000e057fae */ /* 0x0003e8000c101d52 */
[----:B------:R1:W-:Y:S04]  /*1f90*/  LDGSTS.E.BYPASS.LTC128B.128 [R5+0x1b100], [R10.64], !P6 ;  /* 0x1b1000000a057fae */ /* 0x0003e8000f101d52 */
[----:B------:R1:W-:Y:S02]  /*1fa0*/  LDGSTS.E.BYPASS.LTC128B.128 [R5+0x1f100], [R18.64], !P5 ;  /* 0x1f10000012057fae */ /* 0x0003e4000e901d52 */
.L_x_950:
[----:B------:R-:W-:Y:S05]  /*1fb0*/  BSYNC B0 ;  /* 0x0000000000007941 */ /* 0x000fea0003800000 */
.L_x_949:
[----:B------:R-:W-:Y:S01]  /*1fc0*/  USHF.L.U32 UR17, UR15, 0x6, URZ ;  /* 0x000000060f117899 */ /* 0x000fe2000800063f */
[----:B------:R-:W0:Y:S01]  /*1fd0*/  LDGDEPBAR ;  /* 0x00000000000079af */ /* 0x000e220000000000 */
[----:B------:R-:W-:Y:S01]  /*1fe0*/  USHF.R.S32.HI UR11, URZ, 0x1f, UR15 ;  /* 0x0000001f3f0b7899 */ /* 0x000fe2000801140f */
[----:B------:R-:W-:Y:S01]  /*1ff0*/  IMAD.U32 R7, RZ, RZ, UR21 ;  /* 0x00000015ff077e24 */ /* 0x000fe2000f8e00ff */
[----:B------:R-:W-:Y:S01]  /*2000*/  UIMAD UR4, UR20, UR15, URZ ;  /* 0x0000000f140472a4 */ /* 0x000fe2000f8e023f */
[----:B------:R-:W-:Y:S01]  /*2010*/  IMAD.MOV.U32 R242, RZ, RZ, R236 ;  /* 0x000000fffff27224 */ /* 0x000fe200078e00ec */
[----:B------:R-:W-:Y:S01]  /*2020*/  USHF.L.U32 UR13, UR12, 0x5, URZ ;  /* 0x000000050c0d7899 */ /* 0x000fe2000800063f */
[----:B-1----:R-:W-:Y:S01]  /*2030*/  IMAD.U32 R5, RZ, RZ, UR17 ;  /* 0x00000011ff057e24 */ /* 0x002fe2000f8e00ff */
[----:B------:R-:W-:Y:S01]  /*2040*/  UIMAD UR4, UR11, UR21, UR4 ;  /* 0x000000150b0472a4 */ /* 0x000fe2000f8e0204 */
[----:B--2---:R-:W-:Y:S01]  /*2050*/  IMAD.SHL.U32 R14, R9, 0x40, RZ ;  /* 0x00000040090e7824 */ /* 0x004fe200078e00ff */
[----:B------:R-:W-:Y:S01]  /*2060*/  SEL R13, RZ, 0x1, P4 ;  /* 0x00000001ff0d7807 */ /* 0x000fe20002000000 */
[----:B----4-:R-:W-:Y:S01]  /*2070*/  IMAD.WIDE.U32 R18, R7, UR15, R242 ;  /* 0x0000000f07127c25 */ /* 0x010fe2000f8e00f2 */
[----:B------:R-:W-:Y:S01]  /*2080*/  IADD3 R0, -R5, UR9, -R12 ;  /* 0x0000000905007c10 */ /* 0x000fe2000fffe90c */
[----:B------:R-:W-:Y:S01]  /*2090*/  UMOV UR22, 0x5 ;  /* 0x0000000500167882 */ /* 0x000fe20000000000 */
[----:B------:R-:W-:Y:S01]  /*20a0*/  LOP3.LUT R14, R14, 0x1c0, RZ, 0xc0, !PT ;  /* 0x000001c00e0e7812 */ /* 0x000fe200078ec0ff */
[----:B------:R-:W-:Y:S01]  /*20b0*/  IMAD.SHL.U32 R11, R12, 0x8, RZ ;  /* 0x000000080c0b7824 */ /* 0x000fe200078e00ff */
[C---:B------:R-:W-:Y:S01]  /*20c0*/  ISETP.GE.AND P6, PT, R0.reuse, 0x1, PT ;  /* 0x000000010000780c */ /* 0x040fe20003fc6270 */
[----:B------:R-:W-:Y:S01]  /*20d0*/  ULDC UR5, c[0x0][0x1e4] ;  /* 0x0000790000057ab9 */ /* 0x000fe20000000800 */
[----:B------:R-:W-:Y:S01]  /*20e0*/  ISETP.GE.AND P5, PT, R0, 0x21, PT ;  /* 0x000000210000780c */ /* 0x000fe20003fa6270 */
[----:B------:R-:W-:Y:S01]  /*20f0*/  USHF.L.U64.HI UR12, UR12, UR22, UR5 ;  /* 0x000000160c0c7299 */ /* 0x000fe20008010205 */
[----:B------:R-:W-:Y:S01]  /*2100*/  SEL R8, RZ, 0x2, P3 ;  /* 0x00000002ff087807 */ /* 0x000fe20001800000 */
[----:B------:R-:W-:Y:S01]  /*2110*/  IMAD.SHL.U32 R231, R231, 0x2, RZ ;  /* 0x00000002e7e77824 */ /* 0x000fe200078e00ff */
[----:B------:R-:W-:Y:S01]  /*2120*/  SEL R0, RZ, 0x4, P2 ;  /* 0x00000004ff007807 */ /* 0x000fe20001000000 */
[----:B------:R-:W-:Y:S01]  /*2130*/  UISETP.GT.AND UP0, UPT, UR15, UR8, UPT ;  /* 0x000000080f00728c */ /* 0x000fe2000bf04270 */
[----:B------:R-:W-:Y:S01]  /*2140*/  IADD3 R10, R19, UR4, RZ ;  /* 0x00000004130a7c10 */ /* 0x000fe2000fffe0ff */
[----:B------:R-:W-:Y:S01]  /*2150*/  ULDC.64 UR4, c[0x0][0x208] ;  /* 0x0000820000047ab9 */ /* 0x000fe20000000a00 */
[----:B------:R-:W-:Y:S01]  /*2160*/  LOP3.LUT R11, R14, 0x8, R11, 0xf8, !PT ;  /* 0x000000080e0b7812 */ /* 0x000fe200078ef80b */
[----:B------:R-:W-:Y:S01]  /*2170*/  UIMAD UR11, UR11, UR4, URZ ;  /* 0x000000040b0b72a4 */ /* 0x000fe2000f8e023f */
[----:B------:R-:W-:Y:S01]  /*2180*/  IADD3 R13, R0, R8, R13 ;  /* 0x00000008000d7210 */ /* 0x000fe20007ffe00d */
[----:B------:R-:W-:Y:S01]  /*2190*/  UIMAD.WIDE.U32 UR22, UR15, UR4, URZ ;  /* 0x000000040f1672a5 */ /* 0x000fe2000f8e003f */
[C---:B------:R-:W-:Y:S01]  /*21a0*/  @P6 LEA R16, P0, R18.reuse, c[0x0][0x1c8], 0x1 ;  /* 0x0000720012106a11 */ /* 0x040fe200078008ff */
[----:B------:R-:W-:Y:S01]  /*21b0*/  UIMAD UR11, UR15, UR5, UR11 ;  /* 0x000000050f0b72a4 */ /* 0x000fe2000f8e020b */
[----:B------:R-:W-:Y:S01]  /*21c0*/  SHF.R.U32.HI R14, RZ, 0x3, R14 ;  /* 0x00000003ff0e7819 */ /* 0x000fe2000001160e */
[----:B------:R-:W-:Y:S01]  /*21d0*/  USHF.L.U64.HI UR10, UR4, UR10, UR5 ;  /* 0x0000000a040a7299 */ /* 0x000fe20008010205 */
[C---:B------:R-:W-:Y:S01]  /*21e0*/  @P6 LEA.HI.X R17, R18.reuse, c[0x0][0x1cc], R10, 0x1, P0 ;  /* 0x0000730012116a11 */ /* 0x040fe200000f0c0a */
[----:B------:R-:W-:Y:S01]  /*21f0*/  BAR.SYNC.DEFER_BLOCKING 0x0 ;  /* 0x0000000000007b1d */ /* 0x000fe20000010000 */
[----:B------:R-:W-:Y:S01]  /*2200*/  @P5 IADD3 R0, P0, R18, UR13, RZ ;  /* 0x0000000d12005c10 */ /* 0x000fe2000ff1e0ff */
[----:B------:R-:W-:Y:S01]  /*2210*/  UIADD3 UR11, UR23, UR11, URZ ;  /* 0x0000000b170b7290 */ /* 0x000fe2000fffe03f */
[----:B------:R-:W-:Y:S01]  /*2220*/  LOP3.LUT R14, R11, R14, RZ, 0x3c, !PT ;  /* 0x0000000e0b0e7212 */ /* 0x000fe200078e3cff */
[----:B------:R-:W-:Y:S01]  /*2230*/  IMAD.U32 R15, RZ, RZ, UR23 ;  /* 0x00000017ff0f7e24 */ /* 0x000fe2000f8e00ff */
[----:B------:R-:W-:Y:S01]  /*2240*/  @P5 IADD3.X R11, R10, UR12, RZ, P0, !PT ;  /* 0x0000000c0a0b5c10 */ /* 0x000fe200087fe4ff */
[----:B------:R-:W-:Y:S01]  /*2250*/  @UP0 UIADD3 UR5, UR14, -0x2, URZ ;  /* 0xfffffffe0e050890 */ /* 0x000fe2000fffe03f */
[C---:B------:R-:W-:Y:S01]  /*2260*/  @P5 LEA R18, P0, R0.reuse, c[0x0][0x1c8], 0x1 ;  /* 0x0000720000125a11 */ /* 0x040fe200078008ff */
[----:B------:R-:W-:Y:S01]  /*2270*/  IMAD R229, R229, 0x200, R14 ;  /* 0x00000200e5e57824 */ /* 0x000fe200078e020e */
[----:B------:R-:W-:Y:S01]  /*2280*/  SEL R8, RZ, 0x8, P1 ;  /* 0x00000008ff087807 */ /* 0x000fe20000800000 */
[----:B------:R-:W-:Y:S01]  /*2290*/  IMAD.U32 R14, RZ, RZ, UR22 ;  /* 0x00000016ff0e7e24 */ /* 0x000fe2000f8e00ff */
[----:B------:R-:W-:Y:S01]  /*22a0*/  @P5 LEA.HI.X R19, R0, c[0x0][0x1cc], R11, 0x1, P0 ;  /* 0x0000730000135a11 */ /* 0x000fe200000f0c0b */
[----:B------:R-:W-:Y:S01]  /*22b0*/  IMAD.U32 R11, RZ, RZ, UR11 ;  /* 0x0000000bff0b7e24 */ /* 0x000fe2000f8e00ff */
[----:B------:R-:W-:Y:S01]  /*22c0*/  LEA.HI R84, R85, R6, RZ, 0x5 ;  /* 0x0000000655547211 */ /* 0x000fe200078f28ff */
[----:B------:R-:W-:Y:S01]  /*22d0*/  IMAD.SHL.U32 R229, R229, 0x2, RZ ;  /* 0x00000002e5e57824 */ /* 0x000fe200078e00ff */
[C---:B------:R-:W-:Y:S01]  /*22e0*/  LEA R0, P0, R14.reuse, R234, 0x6 ;  /* 0x000000ea0e007211 */ /* 0x040fe200078030ff */
[----:B------:R-:W-:Y:S01]  /*22f0*/  USHF.L.U32 UR11, UR4, 0x6, URZ ;  /* 0x00000006040b7899 */ /* 0x000fe2000800063f */
[----:B------:R-:W-:Y:S01]  /*2300*/  IMAD.IADD R8, R13, 0x1, R8 ;  /* 0x000000010d087824 */ /* 0x000fe200078e0208 */
[----:B------:R-:W-:Y:S01]  /*2310*/  SHF.R.S32.HI R87, RZ, 0x5, R84 ;  /* 0x00000005ff577819 */ /* 0x000fe20000011454 */
[----:B------:R-:W-:Y:S01]  /*2320*/  @UP0 USHF.R.S32.HI UR4, URZ, 0x1f, UR5 ;  /* 0x0000001f3f040899 */ /* 0x000fe20008011405 */
[----:B------:R-:W-:Y:S01]  /*2330*/  LEA.HI.X R11, R14, R239, R11, 0x6, P0 ;  /* 0x000000ef0e0b7211 */ /* 0x000fe200000f340b */
[----:B------:R-:W-:Y:S01]  /*2340*/  @UP0 UIMAD UR20, UR20, UR5, URZ ;  /* 0x00000005141402a4 */ /* 0x000fe2000f8e023f */
[----:B------:R-:W-:Y:S01]  /*2350*/  IADD3 R13, R229, 0x8100, RZ ;  /* 0x00008100e50d7810 */ /* 0x000fe20007ffe0ff */
[----:B------:R-:W-:Y:S01]  /*2360*/  IMAD R230, R87, 0x400, R4 ;  /* 0x0000040057e67824 */ /* 0x000fe200078e0204 */
[----:B------:R-:W-:Y:S01]  /*2370*/  @!PT LDS RZ, [RZ] ;  /* 0x00000000fffff984 */ /* 0x000fe20000000800 */
[----:B------:R-:W-:Y:S01]  /*2380*/  @!PT LDS RZ, [RZ] ;  /* 0x00000000fffff984 */ /* 0x000fe20000000800 */
[----:B------:R-:W-:Y:S01]  /*2390*/  @!PT LDS RZ, [RZ] ;  /* 0x00000000fffff984 */ /* 0x000fe20000000800 */
[----:B------:R1:W-:Y:S01]  /*23a0*/  @P6 LDGSTS.E.BYPASS.LTC128B.128 [R231+0x8100], [R16.64], !P4 ;  /* 0x0810000010e76fae */ /* 0x0003e2000e101d52 */
[----:B------:R-:W-:Y:S01]  /*23b0*/  IADD3 R228, R229, 0x8120, RZ ;  /* 0x00008120e5e47810 */ /* 0x000fe20007ffe0ff */
[----:B------:R-:W-:Y:S01]  /*23c0*/  @UP0 UIMAD UR4, UR4, UR21, UR20 ;  /* 0x00000015040402a4 */ /* 0x000fe2000f8e0214 */
[----:B------:R-:W-:Y:S01]  /*23d0*/  IMAD.SHL.U32 R230, R230, 0x2, RZ ;  /* 0x00000002e6e67824 */ /* 0x000fe200078e00ff */
[----:B------:R1:W-:Y:S01]  /*23e0*/  @P6 LDGSTS.E.BYPASS.LTC128B.128 [R231+0xa100], [R16.64+0x80], !P3 ;  /* 0x0a10008010e76fae */ /* 0x0003e2000d901d52 */
[----:B------:R-:W-:Y:S01]  /*23f0*/  P2R R10, PR, RZ, 0x8 ;  /* 0x00000008ff0a7803 */ /* 0x000fe20000000000 */
[----:B------:R-:W-:Y:S01]  /*2400*/  UIADD3 UR17, UR9, 0x1, -UR17 ;  /* 0x0000000109117890 */ /* 0x000fe2000fffe811 */
[--C-:B------:R-:W-:Y:S01]  /*2410*/  IMAD R226, R2, 0x2, R230.reuse ;  /* 0x0000000202e27824 */ /* 0x100fe200078e02e6 */
[----:B------:R1:W-:Y:S01]  /*2420*/  @P6 LDGSTS.E.BYPASS.LTC128B.128 [R231+0xc100], [R16.64+0x100], !P2 ;  /* 0x0c10010010e76fae */ /* 0x0003e2000d101d52 */
[----:B------:R-:W-:Y:S01]  /*2430*/  IMAD R225, R3, 0x2, R230 ;  /* 0x0000000203e17824 */ /* 0x000fe200078e02e6 */
[----:B------:R-:W-:Y:S01]  /*2440*/  LEA.HI R85, R85, R6, RZ, 0x2 ;  /* 0x0000000655557211 */ /* 0x000fe200078f10ff */
[----:B------:R-:W-:Y:S01]  /*2450*/  IMAD R223, R3, 0x2, R226 ;  /* 0x0000000203df7824 */ /* 0x000fe200078e02e2 */
[----:B------:R1:W-:Y:S01]  /*2460*/  @P6 LDGSTS.E.BYPASS.LTC128B.128 [R231+0xe100], [R16.64+0x180], !P1 ;  /* 0x0e10018010e76fae */ /* 0x0003e2000c901d52 */
[----:B------:R-:W-:Y:S01]  /*2470*/  LOP3.LUT P6, RZ, R9, 0x2, RZ, 0xc0, !PT ;  /* 0x0000000209ff7812 */ /* 0x000fe200078cc0ff */
[----:B------:R-:W-:Y:S01]  /*2480*/  ULDC UR15, c[0x0][0x324] ;  /* 0x0000c900000f7ab9 */ /* 0x000fe20000000800 */
[----:B------:R-:W-:Y:S01]  /*2490*/  LOP3.LUT R85, R85, 0xfffffffc, RZ, 0xc0, !PT ;  /* 0xfffffffc55557812 */ /* 0x000fe200078ec0ff */
[----:B------:R2:W-:Y:S01]  /*24a0*/  @P5 LDGSTS.E.BYPASS.LTC128B.128 [R231+0x9100], [R18.64], !P4 ;  /* 0x0910000012e75fae */ /* 0x0005e2000e101d52 */
[----:B------:R-:W-:-:S03]  /*24b0*/  ULOP3.LUT UR15, URZ, UR15, URZ, 0x33, !UPT ;  /* 0x0000000f3f0f7292 */ /* 0x000fc6000f8e333f */
[----:B------:R2:W-:Y:S04]  /*24c0*/  @P5 LDGSTS.E.BYPASS.LTC128B.128 [R231+0xb100], [R18.64+0x80], !P3 ;  /* 0x0b10008012e75fae */ /* 0x0005e8000d901d52 */
[----:B------:R2:W-:Y:S02]  /*24d0*/  @P5 LDGSTS.E.BYPASS.LTC128B.128 [R231+0xd100], [R18.64+0x100], !P2 ;  /* 0x0d10010012e75fae */ /* 0x0005e4000d101d52 */
[----:B------:R-:W-:Y:S02]  /*24e0*/  @P6 IADD3 R228, R13, -0x20, RZ ;  /* 0xffffffe00de46810 */ /* 0x000fe40007ffe0ff */
[----:B------:R2:W-:Y:S01]  /*24f0*/  @P5 LDGSTS.E.BYPASS.LTC128B.128 [R231+0xf100], [R18.64+0x180], !P1 ;  /* 0x0f10018012e75fae */ /* 0x0005e2000c901d52 */
[----:B------:R-:W-:Y:S02]  /*2500*/  LOP3.LUT P6, RZ, R8, 0x2, RZ, 0xc0, !PT ;  /* 0x0000000208ff7812 */ /* 0x000fe400078cc0ff */
[C---:B------:R-:W-:Y:S01]  /*2510*/  IADD3 R219, R228.reuse, 0x800, RZ ;  /* 0x00000800e4db7810 */ /* 0x040fe20007ffe0ff */
[----:B------:R-:W0:Y:S01]  /*2520*/  LDGDEPBAR ;  /* 0x00000000000079af */ /* 0x000e220000000000 */
[----:B------:R-:W-:-:S02]  /*2530*/  IADD3 R218, R228, 0x1000, RZ ;  /* 0x00001000e4da7810 */ /* 0x000fc40007ffe0ff */
[C---:B------:R-:W-:Y:S02]  /*2540*/  IADD3 R217, R228.reuse, 0x1800, RZ ;  /* 0x00001800e4d97810 */ /* 0x040fe40007ffe0ff */
[----:B------:R-:W-:Y:S02]  /*2550*/  IADD3 R215, R228, 0x2000, RZ ;  /* 0x00002000e4d77810 */ /* 0x000fe40007ffe0ff */
[----:B-1----:R-:W-:Y:S02]  /*2560*/  LEA R16, P0, R0, c[0x0][0x1f8], 0x1 ;  /* 0x00007e0000107a11 */ /* 0x002fe400078008ff */
[----:B------:R-:W-:Y:S02]  /*2570*/  IADD3 R214, R228, 0x2800, RZ ;  /* 0x00002800e4d67810 */ /* 0x000fe40007ffe0ff */
[----:B------:R-:W-:Y:S01]  /*2580*/  LEA.HI.X R17, R0, c[0x0][0x1fc], R11, 0x1, P0 ;  /* 0x00007f0000117a11 */ /* 0x000fe200000f0c0b */
[----:B------:R-:W-:Y:S01]  /*2590*/  IMAD.MOV.U32 R0, RZ, RZ, 0x40 ;  /* 0x00000040ff007424 */ /* 0x000fe200078e00ff */
[----:B------:R-:W-:-:S02]  /*25a0*/  IADD3 R11, -R12, UR9, -R5 ;  /* 0x000000090c0b7c10 */ /* 0x000fc4000fffe905 */
[----:B------:R-:W-:Y:S02]  /*25b0*/  IADD3 R68, P0, R16, UR11, RZ ;  /* 0x0000000b10447c10 */ /* 0x000fe4000ff1e0ff */
[----:B------:R-:W-:Y:S02]  /*25c0*/  ISETP.LT.OR P5, PT, R11, 0x1, P4 ;  /* 0x000000010b00780c */ /* 0x000fe400027a1670 */
[----:B------:R-:W-:Y:S02]  /*25d0*/  IADD3.X R69, R17, UR10, RZ, P0, !PT ;  /* 0x0000000a11457c10 */ /* 0x000fe400087fe4ff */
[C---:B------:R-:W-:Y:S02]  /*25e0*/  ISETP.LT.OR P0, PT, R11.reuse, 0x1, !P6 ;  /* 0x000000010b00780c */ /* 0x040fe40007701670 */
[----:B------:R-:W-:Y:S01]  /*25f0*/  ISETP.LT.OR P6, PT, R11, 0x21, !P6 ;  /* 0x000000210b00780c */ /* 0x000fe200077c1670 */
[----:B------:R-:W-:-:S04]  /*2600*/  DEPBAR.LE SB0, 0x1 ;  /* 0x000080400000791a */ /* 0x000fc80000000000 */
[----:B------:R-:W-:-:S04]  /*2610*/  DEPBAR.LE SB0, 0x0 ;  /* 0x000080000000791a */ /* 0x000fc80000000000 */
[----:B------:R-:W-:Y:S01]  /*2620*/  BAR.SYNC.DEFER_BLOCKING 0x0 ;  /* 0x0000000000007b1d */ /* 0x000fe20000010000 */
[C---:B------:R-:W-:Y:S02]  /*2630*/  IADD3 R213, R228.reuse, 0x3000, RZ ;  /* 0x00003000e4d57810 */ /* 0x040fe40007ffe0ff */
[C---:B------:R-:W-:Y:S02]  /*2640*/  IADD3 R212, R228.reuse, 0x3800, RZ ;  /* 0x00003800e4d47810 */ /* 0x040fe40007ffe0ff */
[C---:B------:R-:W-:Y:S02]  /*2650*/  IADD3 R211, R228.reuse, 0x4000, RZ ;  /* 0x00004000e4d37810 */ /* 0x040fe40007ffe0ff */
[C---:B------:R-:W-:Y:S02]  /*2660*/  IADD3 R210, R228.reuse, 0x4800, RZ ;  /* 0x00004800e4d27810 */ /* 0x040fe40007ffe0ff */
[C---:B------:R-:W-:Y:S02]  /*2670*/  IADD3 R209, R228.reuse, 0x5000, RZ ;  /* 0x00005000e4d17810 */ /* 0x040fe40007ffe0ff */
[----:B------:R-:W-:-:S02]  /*2680*/  IADD3 R208, R228, 0x5800, RZ ;  /* 0x00005800e4d07810 */ /* 0x000fc40007ffe0ff */
[C---:B------:R-:W-:Y:S02]  /*2690*/  IADD3 R207, R228.reuse, 0x6000, RZ ;  /* 0x00006000e4cf7810 */ /* 0x040fe40007ffe0ff */
[C---:B------:R-:W-:Y:S02]  /*26a0*/  IADD3 R206, R228.reuse, 0x6800, RZ ;  /* 0x00006800e4ce7810 */ /* 0x040fe40007ffe0ff */
[C---:B------:R-:W-:Y:S02]  /*26b0*/  IADD3 R205, R228.reuse, 0x7000, RZ ;  /* 0x00007000e4cd7810 */ /* 0x040fe40007ffe0ff */
[----:B------:R-:W-:Y:S01]  /*26c0*/  IADD3 R204, R228, 0x7800, RZ ;  /* 0x00007800e4cc7810 */ /* 0x000fe20007ffe0ff */
[----:B------:R-:W-:Y:S04]  /*26d0*/  LDSM.16.M88.4 R72, [R229+0x8100] ;  /* 0x00810000e548783b */ /* 0x000fe80000000200 */
[----:B------:R-:W-:Y:S04]  /*26e0*/  LDSM.16.M88.4 R40, [R229+0x8900] ;  /* 0x00890000e528783b */ /* 0x000fe80000000200 */
[----:B------:R-:W-:Y:S04]  /*26f0*/  LDSM.16.M88.4 R32, [R229+0x9100] ;  /* 0x00910000e520783b */ /* 0x000fe80000000200 */
[----:B------:R-:W-:Y:S04]  /*2700*/  LDSM.16.M88.4 R12, [R229+0x9900] ;  /* 0x00990000e50c783b */ /* 0x000fe80000000200 */
[----:B------:R-:W-:Y:S04]  /*2710*/  LDSM.16.M88.4 R64, [R228] ;  /* 0x00000000e440783b */ /* 0x000fe80000000200 */
[----:B------:R-:W-:Y:S04]  /*2720*/  LDSM.16.M88.4 R56, [R228+0x800] ;  /* 0x00080000e438783b */ /* 0x000fe80000000200 */
[----:B------:R-:W-:Y:S04]  /*2730*/  LDSM.16.M88.4 R52, [R228+0x1000] ;  /* 0x00100000e434783b */ /* 0x000fe80000000200 */
[----:B------:R-:W-:Y:S04]  /*2740*/  LDSM.16.M88.4 R48, [R228+0x1800] ;  /* 0x00180000e430783b */ /* 0x000fe80000000200 */
[----:B------:R-:W1:Y:S04]  /*2750*/  LDSM.16.M88.4 R24, [R230+0x10100] ;  /* 0x01010000e618783b */ /* 0x000e680000000200 */
[----:B------:R-:W4:Y:S04]  /*2760*/  LDSM.16.M88.4 R60, [R226+0x10100] ;  /* 0x01010000e23c783b */ /* 0x000f280000000200 */
[----:B------:R-:W-:Y:S01]  /*2770*/  @!PT LDS RZ, [RZ] ;  /* 0x00000000fffff984 */ /* 0x000fe20000000800 */
[----:B------:R-:W-:Y:S01]  /*2780*/  @!PT LDS RZ, [RZ] ;  /* 0x00000000fffff984 */ /* 0x000fe20000000800 */
[----:B------:R-:W-:Y:S01]  /*2790*/  @!PT LDS RZ, [RZ] ;  /* 0x00000000fffff984 */ /* 0x000fe20000000800 */
[----:B------:R2:W-:Y:S01]  /*27a0*/  LDGSTS.E.BYPASS.LTC128B.128 [R231+0x100], [R16.64], !P5 ;  /* 0x0010000010e77fae */ /* 0x0005e2000e901d52 */
[----:B------:R-:W-:-:S03]  /*27b0*/  LOP3.LUT P5, RZ, R8, 0x4, RZ, 0xc0, !PT ;  /* 0x0000000408ff7812 */ /* 0x000fc600078ac0ff */
[----:B------:R2:W-:Y:S01]  /*27c0*/  LDGSTS.E.BYPASS.LTC128B.128 [R231+0x2100], [R16.64+0x80], !P0 ;  /* 0x0210008010e77fae */ /* 0x0005e2000c101d52 */
[C---:B------:R-:W-:Y:S02]  /*27d0*/  ISETP.LT.OR P0, PT, R11.reuse, 0x1, !P5 ;  /* 0x000000010b00780c */ /* 0x040fe40006f01670 */
[----:B------:R-:W-:-:S11]  /*27e0*/  ISETP.LT.OR P5, PT, R11, 0x21, !P5 ;  /* 0x000000210b00780c */ /* 0x000fd60006fa1670 */
[----:B------:R2:W-:Y:S01]  /*27f0*/  LDGSTS.E.BYPASS.LTC128B.128 [R231+0x4100], [R16.64+0x100], !P0 ;  /* 0x0410010010e77fae */ /* 0x0005e2000c101d52 */
[----:B------:R-:W-:-:S04]  /*2800*/  LOP3.LUT P0, RZ, R9, 0x4, RZ, 0xc0, !PT ;  /* 0x0000000409ff7812 */ /* 0x000fc8000780c0ff */
[----:B------:R-:W-:Y:S02]  /*2810*/  SEL R0, R0, 0xffffffc0, !P0 ;  /* 0xffffffc000007807 */ /* 0x000fe40004000000 */
[----:B------:R-:W-:-:S03]  /*2820*/  LOP3.LUT P0, RZ, R8, 0x8, RZ, 0xc0, !PT ;  /* 0x0000000808ff7812 */ /* 0x000fc6000780c0ff */
[----:B------:R-:W-:Y:S01]  /*2830*/  IMAD.IADD R224, R229, 0x1, R0 ;  /* 0x00000001e5e07824 */ /* 0x000fe200078e0200 */
[C---:B------:R-:W-:Y:S01]  /*2840*/  ISETP.LT.OR P3, PT, R11.reuse, 0x1, !P0 ;  /* 0x000000010b00780c */ /* 0x040fe20004761670 */
[----:B------:R-:W-:Y:S01]  /*2850*/  IMAD.IADD R216, R0, 0x1, R228 ;  /* 0x0000000100d87824 */ /* 0x000fe200078e02e4 */
[C---:B------:R-:W-:Y:S01]  /*2860*/  ISETP.LT.OR P0, PT, R11.reuse, 0x21, !P0 ;  /* 0x000000210b00780c */ /* 0x040fe20004701670 */
[C---:B-1----:R-:W-:Y:S08]  /*2870*/  HMMA.16816.F32.BF16 R44, R24.reuse, R40, RZ ;  /* 0x00000028182c723c */ /* 0x042ff000000418ff */
[----:B------:R-:W-:Y:S02]  /*2880*/  HMMA.16816.F32.BF16 R36, R24, R32, RZ ;  /* 0x000000201824723c */ /* 0x000fe400000418ff */
[----:B------:R2:W-:Y:S01]  /*2890*/  LDGSTS.E.BYPASS.LTC128B.128 [R231+0x6100], [R16.64+0x180], !P3 ;  /* 0x0610018010e77fae */ /* 0x0005e2000d901d52 */
[----:B------:R-:W-:-:S05]  /*28a0*/  ISETP.LT.OR P3, PT, R11, 0x21, P4 ;  /* 0x000000210b00780c */ /* 0x000fca0002761670 */
[C---:B------:R-:W-:Y:S08]  /*28b0*/  HMMA.16816.F32.BF16 R40, R24.reuse, R42, RZ ;  /* 0x0000002a1828723c */ /* 0x040ff000000418ff */
[----:B------:R1:W-:Y:S01]  /*28c0*/  LDGSTS.E.BYPASS.LTC128B.128 [R231+0x1100], [R68.64], !P3 ;  /* 0x0110000044e77fae */ /* 0x0003e2000d901d52 */
[----:B------:R-:W-:Y:S01]  /*28d0*/  ISETP.NE.AND P3, PT, R10, RZ, PT ;  /* 0x000000ff0a00720c */ /* 0x000fe20003f65270 */
[----:B------:R-:W-:Y:S02]  /*28e0*/  HMMA.16816.F32.BF16 R32, R24, R34, RZ ;  /* 0x000000221820723c */ /* 0x000fe400000418ff */
[----:B------:R1:W-:Y:S01]  /*28f0*/  LDGSTS.E.BYPASS.LTC128B.128 [R231+0x3100], [R68.64+0x80], !P6 ;  /* 0x0310008044e77fae */ /* 0x0003e2000f101d52 */
[----:B------:R-:W-:-:S03]  /*2900*/  PLOP3.LUT P6, PT, PT, PT, UP0, 0x80, 0x0 ;  /* 0x000000000000781c */ /* 0x000fc60003fcf008 */
[----:B------:R1:W-:Y:S01]  /*2910*/  LDGSTS.E.BYPASS.LTC128B.128 [R231+0x5100], [R68.64+0x100], !P5 ;  /* 0x0510010044e77fae */ /* 0x0003e2000e901d52 */
[----:B------:R-:W-:Y:S01]  /*2920*/  PLOP3.LUT P5, PT, PT, PT, UP0, 0x80, 0x0 ;  /* 0x000000000000781c */ /* 0x000fe20003faf008 */
[----:B------:R-:W-:Y:S02]  /*2930*/  HMMA.16816.F32.BF16 R8, R24, R72, RZ ;  /* 0x000000481808723c */ /* 0x000fe400000418ff */
[----:B------:R1:W-:Y:S01]  /*2940*/  LDGSTS.E.BYPASS.LTC128B.128 [R231+0x7100], [R68.64+0x180], !P0 ;  /* 0x0710018044e77fae */ /* 0x0003e2000c101d52 */
[----:B------:R-:W-:-:S03]  /*2950*/  PLOP3.LUT P0, PT, PT, PT, UP0, 0x80, 0x0 ;  /* 0x000000000000781c */ /* 0x000fc60003f0f008 */
[----:B---3--:R-:W-:Y:S02]  /*2960*/  LDSM.16.M88.4 R20, [R225+0x10100] ;  /* 0x01010000e114783b */ /* 0x008fe40000000200 */
[C---:B------:R-:W-:Y:S02]  /*2970*/  HMMA.16816.F32.BF16 R72, R24.reuse, R74, RZ ;  /* 0x0000004a1848723c */ /* 0x040fe400000418ff */
[----:B--2---:R-:W2:Y:S04]  /*2980*/  LDSM.16.M88.4 R16, [R224+0x8100] ;  /* 0x00810000e010783b */ /* 0x004ea80000000200 */
[----:B------:R-:W-:Y:S02]  /*2990*/  LDSM.16.M88.4 R80, [R224+0x9100] ;  /* 0x00910000e050783b */ /* 0x000fe40000000200 */
[C---:B------:R-:W-:Y:S02]  /*29a0*/  HMMA.16816.F32.BF16 R28, R24.reuse, R12, RZ ;  /* 0x0000000c181c723c */ /* 0x040fe400000418ff */
[----:B------:R-:W-:Y:S04]  /*29b0*/  LDSM.16.M88.4 R76, [R224+0x9900] ;  /* 0x00990000e04c783b */ /* 0x000fe80000000200 */
[----:B------:R-:W0:Y:S02]  /*29c0*/  LDGDEPBAR ;  /* 0x00000000000079af */ /* 0x000e240000000000 */
[----:B------:R-:W-:Y:S02]  /*29d0*/  HMMA.16816.F32.BF16 R24, R24, R14, RZ ;  /* 0x0000000e1818723c */ /* 0x000fe400000418ff */
[----:B------:R-:W3:Y:S04]  /*29e0*/  LDSM.16.M88.4 R12, [R224+0x8900] ;  /* 0x00890000e00c783b */ /* 0x000ee80000000200 */
[----:B-1----:R-:W-:Y:S02]  /*29f0*/  LDSM.16.M88.4 R68, [R223+0x10100] ;  /* 0x01010000df44783b */ /* 0x002fe40000000200 */
[C---:B----4-:R-:W-:Y:S08]  /*2a00*/  HMMA.16816.F32.BF16 R8, R60.reuse, R64, R8 ;  /* 0x000000403c08723c */ /* 0x050ff00000041808 */
[C---:B------:R-:W-:Y:S01]  /*2a10*/  HMMA.16816.F32.BF16 R72, R60.reuse, R66, R72 ;  /* 0x000000423c48723c */ /* 0x040fe20000041848 */
[----:B------:R-:W1:Y:S07]  /*2a20*/  LDSM.16.M88.4 R64, [R216] ;  /* 0x00000000d840783b */ /* 0x000e6e0000000200 */
[C---:B------:R-:W-:Y:S08]  /*2a30*/  HMMA.16816.F32.BF16 R44, R60.reuse, R56, R44 ;  /* 0x000000383c2c723c */ /* 0x040ff0000004182c */
[C---:B------:R-:W-:Y:S01]  /*2a40*/  HMMA.16816.F32.BF16 R40, R60.reuse, R58, R40 ;  /* 0x0000003a3c28723c */ /* 0x040fe20000041828 */
[----:B------:R-:W-:Y:S07]  /*2a50*/  LDSM.16.M88.4 R56, [R230+0x14100] ;  /* 0x01410000e638783b */ /* 0x000fee0000000200 */
[C---:B------:R-:W-:Y:S08]  /*2a60*/  HMMA.16816.F32.BF16 R36, R60.reuse, R52, R36 ;  /* 0x000000343c24723c */ /* 0x040ff00000041824 */
[C---:B------:R-:W-:Y:S01]  /*2a70*/  HMMA.16816.F32.BF16 R32, R60.reuse, R54, R32 ;  /* 0x000000363c20723c */ /* 0x040fe20000041820 */
[----:B------:R-:W4:Y:S07]  /*2a80*/  LDSM.16.M88.4 R52, [R216+0x800] ;  /* 0x00080000d834783b */ /* 0x000f2e0000000200 */
[C---:B------:R-:W-:Y:S08]  /*2a90*/  HMMA.16816.F32.BF16 R28, R60.reuse, R48, R28 ;  /* 0x000000303c1c723c */ /* 0x040ff0000004181c */
[----:B------:R-:W-:Y:S01]  /*2aa0*/  HMMA.16816.F32.BF16 R24, R60, R50, R24 ;  /* 0x000000323c18723c */ /* 0x000fe20000041818 */
[----:B------:R-:W5:Y:S04]  /*2ab0*/  LDSM.16.M88.4 R48, [R216+0x1000] ;  /* 0x00100000d830783b */ /* 0x000f680000000200 */
[----:B------:R-:W-:Y:S03]  /*2ac0*/  LDSM.16.M88.4 R60, [R216+0x1800] ;  /* 0x00180000d83c783b */ /* 0x000fe60000000200 */
[C---:B--2---:R-:W-:Y:S08]  /*2ad0*/  HMMA.16816.F32.BF16 R8, R20.reuse, R16, R8 ;  /* 0x000000101408723c */ /* 0x044ff00000041808 */
        /* <DEDUP_REMOVED lines=13> */
[----:B------:R-:W-:Y:S04]  /*2bb0*/  LDSM.16.M88.4 R72, [R226+0x14100] ;  /* 0x01410000e248783b */ /* 0x000fe80000000200 */
[----:B------:R-:W1:Y:S03]  /*2bc0*/  LDSM.16.M88.4 R64, [R228+0x2000] ;  /* 0x00200000e440783b */ /* 0x000e660000000200 */
[C---:B----4-:R-:W-:Y:S08]  /*2bd0*/  HMMA.16816.F32.BF16 R44, R68.reuse, R52, R44 ;  /* 0x00000034442c723c */ /* 0x050ff0000004182c */
[C---:B------:R-:W-:Y:S01]  /*2be0*/  HMMA.16816.F32.BF16 R40, R68.reuse, R54, R40 ;  /* 0x000000364428723c */ /* 0x040fe20000041828 */
[----:B------:R-:W4:Y:S07]  /*2bf0*/  LDSM.16.M88.4 R52, [R228+0x2800] ;  /* 0x00280000e434783b */ /* 0x000f2e0000000200 */
[C---:B-----5:R-:W-:Y:S08]  /*2c00*/  HMMA.16816.F32.BF16 R36, R68.reuse, R48, R36 ;  /* 0x000000304424723c */ /* 0x060ff00000041824 */
[----:B------:R-:W-:Y:S01]  /*2c10*/  HMMA.16816.F32.BF16 R32, R68, R50, R32 ;  /* 0x000000324420723c */ /* 0x000fe20000041820 */
[----:B------:R-:W5:Y:S07]  /*2c20*/  LDSM.16.M88.4 R48, [R228+0x3000] ;  /* 0x00300000e430783b */ /* 0x000f6e0000000200 */
[C---:B--2---:R-:W-:Y:S08]  /*2c30*/  HMMA.16816.F32.BF16 R8, R56.reuse, R16, R8 ;  /* 0x000000103808723c */ /* 0x044ff00000041808 */
[----:B------:R-:W-:Y:S01]  /*2c40*/  HMMA.16816.F32.BF16 R76, R56, R18, R76 ;  /* 0x00000012384c723c */ /* 0x000fe2000004184c */
[----:B------:R-:W-:Y:S07]  /*2c50*/  LDSM.16.M88.4 R16, [R224+0xa100] ;  /* 0x00a10000e010783b */ /* 0x000fee0000000200 */
[C---:B------:R-:W-:Y:S08]  /*2c60*/  HMMA.16816.F32.BF16 R28, R68.reuse, R60, R28 ;  /* 0x0000003c441c723c */ /* 0x040ff0000004181c */
[----:B------:R-:W-:Y:S01]  /*2c70*/  HMMA.16816.F32.BF16 R24, R68, R62, R24 ;  /* 0x0000003e4418723c */ /* 0x000fe20000041818 */
[----:B------:R-:W2:Y:S04]  /*2c80*/  LDSM.16.M88.4 R60, [R225+0x14100] ;  /* 0x01410000e13c783b */ /* 0x000ea80000000200 */
[----:B------:R-:W2:Y:S03]  /*2c90*/  LDSM.16.M88.4 R68, [R228+0x3800] ;  /* 0x00380000e444783b */ /* 0x000ea60000000200 */
[C---:B---3--:R-:W-:Y:S08]  /*2ca0*/  HMMA.16816.F32.BF16 R44, R56.reuse, R20, R44 ;  /* 0x00000014382c723c */ /* 0x048ff0000004182c */
[C---:B------:R-:W-:Y:S01]  /*2cb0*/  HMMA.16816.F32.BF16 R40, R56.reuse, R22, R40 ;  /* 0x000000163828723c */ /* 0x040fe20000041828 */
[----:B------:R-:W3:Y:S07]  /*2cc0*/  LDSM.16.M88.4 R20, [R224+0xa900] ;  /* 0x00a90000e014783b */ /* 0x000eee0000000200 */
[C---:B------:R-:W-:Y:S08]  /*2cd0*/  HMMA.16816.F32.BF16 R36, R56.reuse, R12, R36 ;  /* 0x0000000c3824723c */ /* 0x040ff00000041824 */
[----:B------:R-:W-:Y:S01]  /*2ce0*/  HMMA.16816.F32.BF16 R32, R56, R14, R32 ;  /* 0x0000000e3820723c */ /* 0x000fe20000041820 */
[----:B------:R-:W2:Y:S07]  /*2cf0*/  LDSM.16.M88.4 R12, [R224+0xb100] ;  /* 0x00b10000e00c783b */ /* 0x000eae0000000200 */
[C---:B-1----:R-:W-:Y:S08]  /*2d00*/  HMMA.16816.F32.BF16 R8, R72.reuse, R64, R8 ;  /* 0x000000404808723c */ /* 0x042ff00000041808 */
[----:B------:R-:W-:Y:S01]  /*2d10*/  HMMA.16816.F32.BF16 R76, R72, R66, R76 ;  /* 0x00000042484c723c */ /* 0x000fe2000004184c */
[----:B------:R-:W-:Y:S07]  /*2d20*/  LDSM.16.M88.4 R64, [R223+0x14100] ;  /* 0x01410000df40783b */ /* 0x000fee0000000200 */
[C---:B------:R-:W-:Y:S08]  /*2d30*/  HMMA.16816.F32.BF16 R28, R56.reuse, R80, R28 ;  /* 0x00000050381c723c */ /* 0x040ff0000004181c */
[----:B------:R-:W-:Y:S01]  /*2d40*/  HMMA.16816.F32.BF16 R24, R56, R82, R24 ;  /* 0x000000523818723c */ /* 0x000fe20000041818 */
[----:B------:R-:W1:Y:S04]  /*2d50*/  LDSM.16.M88.4 R80, [R224+0xb900] ;  /* 0x00b90000e050783b */ /* 0x000e680000000200 */
[----:B------:R-:W1:Y:S03]  /*2d60*/  LDSM.16.M88.4 R56, [R216+0x2000] ;  /* 0x00200000d838783b */ /* 0x000e660000000200 */
[C---:B----4-:R-:W-:Y:S08]  /*2d70*/  HMMA.16816.F32.BF16 R44, R72.reuse, R52, R44 ;  /* 0x00000034482c723c */ /* 0x050ff0000004182c */
[C---:B------:R-:W-:Y:S01]  /*2d80*/  HMMA.16816.F32.BF16 R40, R72.reuse, R54, R40 ;  /* 0x000000364828723c */ /* 0x040fe20000041828 */
[----:B------:R-:W-:Y:S07]  /*2d90*/  LDSM.16.M88.4 R52, [R230+0x18100] ;  /* 0x01810000e634783b */ /* 0x000fee0000000200 */
[C---:B-----5:R-:W-:Y:S08]  /*2da0*/  HMMA.16816.F32.BF16 R36, R72.reuse, R48, R36 ;  /* 0x000000304824723c */ /* 0x060ff00000041824 */
[----:B------:R-:W-:Y:S01]  /*2db0*/  HMMA.16816.F32.BF16 R32, R72, R50, R32 ;  /* 0x000000324820723c */ /* 0x000fe20000041820 */
[----:B------:R-:W4:Y:S07]  /*2dc0*/  LDSM.16.M88.4 R48, [R216+0x2800] ;  /* 0x00280000d830783b */ /* 0x000f2e0000000200 */
[C---:B--2---:R-:W-:Y:S08]  /*2dd0*/  HMMA.16816.F32.BF16 R8, R60.reuse, R16, R8 ;  /* 0x000000103c08723c */ /* 0x044ff00000041808 */
[----:B------:R-:W-:Y:S01]  /*2de0*/  HMMA.16816.F32.BF16 R76, R60, R18, R76 ;  /* 0x000000123c4c723c */ /* 0x000fe2000004184c */
[----:B------:R-:W2:Y:S07]  /*2df0*/  LDSM.16.M88.4 R16, [R216+0x3000] ;  /* 0x00300000d810783b */ /* 0x000eae0000000200 */
[C---:B------:R-:W-:Y:S08]  /*2e00*/  HMMA.16816.F32.BF16 R28, R72.reuse, R68, R28 ;  /* 0x00000044481c723c */ /* 0x040ff0000004181c */
[----:B------:R-:W-:Y:S08]  /*2e10*/  HMMA.16816.F32.BF16 R24, R72, R70, R24 ;  /* 0x000000464818723c */ /* 0x000ff00000041818 */
[C---:B---3--:R-:W-:Y:S08]  /*2e20*/  HMMA.16816.F32.BF16 R44, R60.reuse, R20, R44 ;  /* 0x000000143c2c723c */ /* 0x048ff0000004182c */
[C---:B------:R-:W-:Y:S01]  /*2e30*/  HMMA.16816.F32.BF16 R40, R60.reuse, R22, R40 ;  /* 0x000000163c28723c */ /* 0x040fe20000041828 */
[----:B------:R-:W-:Y:S07]  /*2e40*/  LDSM.16.M88.4 R20, [R229+0xc100] ;  /* 0x00c10000e514783b */ /* 0x000fee0000000200 */
[C---:B------:R-:W-:Y:S08]  /*2e50*/  HMMA.16816.F32.BF16 R36, R60.reuse, R12, R36 ;  /* 0x0000000c3c24723c */ /* 0x040ff00000041824 */
[C---:B------:R-:W-:Y:S01]  /*2e60*/  HMMA.16816.F32.BF16 R32, R60.reuse, R14, R32 ;  /* 0x0000000e3c20723c */ /* 0x040fe20000041820 */
[----:B------:R-:W3:Y:S07]  /*2e70*/  LDSM.16.M88.4 R12, [R216+0x3800] ;  /* 0x00380000d80c783b */ /* 0x000eee0000000200 */
[C---:B-1----:R-:W-:Y:S08]  /*2e80*/  HMMA.16816.F32.BF16 R28, R60.reuse, R80, R28 ;  /* 0x000000503c1c723c */ /* 0x042ff0000004181c */
[----:B------:R-:W-:Y:S01]  /*2e90*/  HMMA.16816.F32.BF16 R24, R60, R82, R24 ;  /* 0x000000523c18723c */ /* 0x000fe20000041818 */
[----:B------:R-:W-:Y:S07]  /*2ea0*/  LDSM.16.M88.4 R60, [R229+0xd100] ;  /* 0x00d10000e53c783b */ /* 0x000fee0000000200 */
[C---:B------:R-:W-:Y:S08]  /*2eb0*/  HMMA.16816.F32.BF16 R8, R64.reuse, R56, R8 ;  /* 0x000000384008723c */ /* 0x040ff00000041808 */
[C---:B------:R-:W-:Y:S01]  /*2ec0*/  HMMA.16816.F32.BF16 R76, R64.reuse, R58, R76 ;  /* 0x0000003a404c723c */ /* 0x040fe2000004184c */
[----:B------:R-:W1:Y:S07]  /*2ed0*/  LDSM.16.M88.4 R56, [R229+0xc900] ;  /* 0x00c90000e538783b */ /* 0x000e6e0000000200 */
[C---:B----4-:R-:W-:Y:S08]  /*2ee0*/  HMMA.16816.F32.BF16 R44, R64.reuse, R48, R44 ;  /* 0x00000030402c723c */ /* 0x050ff0000004182c */
[C---:B------:R-:W-:Y:S01]  /*2ef0*/  HMMA.16816.F32.BF16 R40, R64.reuse, R50, R40 ;  /* 0x000000324028723c */ /* 0x040fe20000041828 */
[----:B------:R-:W4:Y:S07]  /*2f00*/  LDSM.16.M88.4 R48, [R229+0xd900] ;  /* 0x00d90000e530783b */ /* 0x000f2e0000000200 */
[C---:B--2---:R-:W-:Y:S08]  /*2f10*/  HMMA.16816.F32.BF16 R36, R64.reuse, R16, R36 ;  /* 0x000000104024723c */ /* 0x044ff00000041824 */
[C---:B------:R-:W-:Y:S01]  /*2f20*/  HMMA.16816.F32.BF16 R68, R64.reuse, R18, R32 ;  /* 0x000000124044723c */ /* 0x040fe20000041820 */
[----:B------:R-:W-:Y:S04]  /*2f30*/  LDSM.16.M88.4 R32, [R226+0x18100] ;  /* 0x01810000e220783b */ /* 0x000fe80000000200 */
[----:B------:R-:W2:Y:S03]  /*2f40*/  LDSM.16.M88.4 R16, [R228+0x4000] ;  /* 0x00400000e410783b */ /* 0x000ea60000000200 */
[C---:B---3--:R-:W-:Y:S08]  /*2f50*/  HMMA.16816.F32.BF16 R28, R64.reuse, R12, R28 ;  /* 0x0000000c401c723c */ /* 0x048ff0000004181c */
[----:B------:R-:W-:Y:S01]  /*2f60*/  HMMA.16816.F32.BF16 R24, R64, R14, R24 ;  /* 0x0000000e4018723c */ /* 0x000fe20000041818 */
[----:B------:R-:W3:Y:S04]  /*2f70*/  LDSM.16.M88.4 R12, [R228+0x4800] ;  /* 0x00480000e40c783b */ /* 0x000ee80000000200 */
[----:B------:R-:W-:Y:S03]  /*2f80*/  LDSM.16.M88.4 R64, [R223+0x18100] ;  /* 0x01810000df40783b */ /* 0x000fe60000000200 */
[C---:B------:R-:W-:Y:S08]  /*2f90*/  HMMA.16816.F32.BF16 R8, R52.reuse, R20, R8 ;  /* 0x000000143408723c */ /* 0x040ff00000041808 */
[C---:B------:R-:W-:Y:S01]  /*2fa0*/  HMMA.16816.F32.BF16 R76, R52.reuse, R22, R76 ;  /* 0x00000016344c723c */ /* 0x040fe2000004184c */
[----:B------:R-:W5:Y:S07]  /*2fb0*/  LDSM.16.M88.4 R20, [R228+0x5000] ;  /* 0x00500000e414783b */ /* 0x000f6e0000000200 */
[C---:B-1----:R-:W-:Y:S08]  /*2fc0*/  HMMA.16816.F32.BF16 R44, R52.reuse, R56, R44 ;  /* 0x00000038342c723c */ /* 0x042ff0000004182c */
[C---:B------:R-:W-:Y:S01]  /*2fd0*/  HMMA.16816.F32.BF16 R40, R52.reuse, R58, R40 ;  /* 0x0000003a3428723c */ /* 0x040fe20000041828 */
[----:B------:R-:W1:Y:S07]  /*2fe0*/  LDSM.16.M88.4 R56, [R228+0x5800] ;  /* 0x00580000e438783b */ /* 0x000e6e0000000200 */
[C---:B------:R-:W-:Y:S08]  /*2ff0*/  HMMA.16816.F32.BF16 R36, R52.reuse, R60, R36 ;  /* 0x0000003c3424723c */ /* 0x040ff00000041824 */
[C---:B------:R-:W-:Y:S01]  /*3000*/  HMMA.16816.F32.BF16 R68, R52.reuse, R62, R68 ;  /* 0x0000003e3444723c */ /* 0x040fe20000041844 */
[----:B------:R-:W-:Y:S07]  /*3010*/  LDSM.16.M88.4 R60, [R224+0xc900] ;  /* 0x00c90000e03c783b */ /* 0x000fee0000000200 */
[C---:B----4-:R-:W-:Y:S08]  /*3020*/  HMMA.16816.F32.BF16 R28, R52.reuse, R48, R28 ;  /* 0x00000030341c723c */ /* 0x050ff0000004181c */
[----:B------:R-:W-:Y:S01]  /*3030*/  HMMA.16816.F32.BF16 R52, R52, R50, R24 ;  /* 0x000000323434723c */ /* 0x000fe20000041818 */
[----:B------:R-:W4:Y:S04]  /*3040*/  LDSM.16.M88.4 R48, [R225+0x18100] ;  /* 0x01810000e130783b */ /* 0x000f280000000200 */
[----:B------:R-:W1:Y:S03]  /*3050*/  LDSM.16.M88.4 R24, [R224+0xc100] ;  /* 0x00c10000e018783b */ /* 0x000e660000000200 */
[C---:B--2---:R-:W-:Y:S08]  /*3060*/  HMMA.16816.F32.BF16 R8, R32.reuse, R16, R8 ;  /* 0x000000102008723c */ /* 0x044ff00000041808 */
[C---:B------:R-:W-:Y:S01]  /*3070*/  HMMA.16816.F32.BF16 R76, R32.reuse, R18, R76 ;  /* 0x00000012204c723c */ /* 0x040fe2000004184c */
[----:B------:R-:W2:Y:S07]  /*3080*/  LDSM.16.M88.4 R16, [R224+0xd100] ;  /* 0x00d10000e010783b */ /* 0x000eae0000000200 */
[C---:B---3--:R-:W-:Y:S08]  /*3090*/  HMMA.16816.F32.BF16 R44, R32.reuse, R12, R44 ;  /* 0x0000000c202c723c */ /* 0x048ff0000004182c */
[C---:B------:R-:W-:Y:S01]  /*30a0*/  HMMA.16816.F32.BF16 R40, R32.reuse, R14, R40 ;  /* 0x0000000e2028723c */ /* 0x040fe20000041828 */
[----:B------:R-:W3:Y:S07]  /*30b0*/  LDSM.16.M88.4 R12, [R224+0xd900] ;  /* 0x00d90000e00c783b */ /* 0x000eee0000000200 */
[C---:B-----5:R-:W-:Y:S01]  /*30c0*/  HMMA.16816.F32.BF16 R72, R32.reuse, R20, R36 ;  /* 0x000000142048723c */ /* 0x060fe20000041824 */
[----:B------:R-:W-:Y:S07]  /*30d0*/  LDSM.16.M88.4 R36, [R216+0x4000] ;  /* 0x00400000d824783b */ /* 0x000fee0000000200 */
[C---:B------:R-:W-:Y:S01]  /*30e0*/  HMMA.16816.F32.BF16 R68, R32.reuse, R22, R68 ;  /* 0x000000162044723c */ /* 0x040fe20000041844 */
[----:B------:R-:W5:Y:S07]  /*30f0*/  LDSM.16.M88.4 R20, [R216+0x4800] ;  /* 0x00480000d814783b */ /* 0x000f6e0000000200 */
[C---:B-1----:R-:W-:Y:S08]  /*3100*/  HMMA.16816.F32.BF16 R28, R32.reuse, R56, R28 ;  /* 0x00000038201c723c */ /* 0x042ff0000004181c */
[----:B------:R-:W-:Y:S01]  /*3110*/  HMMA.16816.F32.BF16 R52, R32, R58, R52 ;  /* 0x0000003a2034723c */ /* 0x000fe20000041834 */
[----:B------:R-:W1:Y:S04]  /*3120*/  LDSM.16.M88.4 R32, [R216+0x5000] ;  /* 0x00500000d820783b */ /* 0x000e680000000200 */
[----:B------:R-:W-:Y:S03]  /*3130*/  LDSM.16.M88.4 R56, [R229+0xe100] ;  /* 0x00e10000e538783b */ /* 0x000fe60000000200 */
[C---:B----4-:R-:W-:Y:S08]  /*3140*/  HMMA.16816.F32.BF16 R44, R48.reuse, R60, R44 ;  /* 0x0000003c302c723c */ /* 0x050ff0000004182c */
[C---:B------:R-:W-:Y:S01]  /*3150*/  HMMA.16816.F32.BF16 R40, R48.reuse, R62, R40 ;  /* 0x0000003e3028723c */ /* 0x040fe20000041828 */
[----:B------:R-:W-:Y:S07]  /*3160*/  LDSM.16.M88.4 R60, [R230+0x1c100] ;  /* 0x01c10000e63c783b */ /* 0x000fee0000000200 */
[C---:B------:R-:W-:Y:S08]  /*3170*/  HMMA.16816.F32.BF16 R8, R48.reuse, R24, R8 ;  /* 0x000000183008723c */ /* 0x040ff00000041808 */
[C---:B------:R-:W-:Y:S01]  /*3180*/  HMMA.16816.F32.BF16 R76, R48.reuse, R26, R76 ;  /* 0x0000001a304c723c */ /* 0x040fe2000004184c */
[----:B------:R-:W4:Y:S07]  /*3190*/  LDSM.16.M88.4 R24, [R216+0x5800] ;  /* 0x00580000d818783b */ /* 0x000f2e0000000200 */
[C---:B--2---:R-:W-:Y:S08]  /*31a0*/  HMMA.16816.F32.BF16 R72, R48.reuse, R16, R72 ;  /* 0x000000103048723c */ /* 0x044ff00000041848 */
[C---:B------:R-:W-:Y:S01]  /*31b0*/  HMMA.16816.F32.BF16 R68, R48.reuse, R18, R68 ;  /* 0x000000123044723c */ /* 0x040fe20000041844 */
[----:B------:R-:W2:Y:S07]  /*31c0*/  LDSM.16.M88.4 R16, [R229+0xe900] ;  /* 0x00e90000e510783b */ /* 0x000eae0000000200 */
[C---:B---3--:R-:W-:Y:S08]  /*31d0*/  HMMA.16816.F32.BF16 R28, R48.reuse, R12, R28 ;  /* 0x0000000c301c723c */ /* 0x048ff0000004181c */
[----:B------:R-:W-:Y:S01]  /*31e0*/  HMMA.16816.F32.BF16 R52, R48, R14, R52 ;  /* 0x0000000e3034723c */ /* 0x000fe20000041834 */
[----:B------:R-:W3:Y:S04]  /*31f0*/  LDSM.16.M88.4 R12, [R229+0xf100] ;  /* 0x00f10000e50c783b */ /* 0x000ee80000000200 */
[----:B------:R-:W-:Y:S03]  /*3200*/  LDSM.16.M88.4 R48, [R228+0x7800] ;  /* 0x00780000e430783b */ /* 0x000fe60000000200 */
[C---:B-----5:R-:W-:Y:S08]  /*3210*/  HMMA.16816.F32.BF16 R44, R64.reuse, R20, R44 ;  /* 0x00000014402c723c */ /* 0x060ff0000004182c */
[C---:B------:R-:W-:Y:S01]  /*3220*/  HMMA.16816.F32.BF16 R40, R64.reuse, R22, R40 ;  /* 0x000000164028723c */ /* 0x040fe20000041828 */
[----:B------:R-:W5:Y:S07]  /*3230*/  LDSM.16.M88.4 R20, [R229+0xf900] ;  /* 0x00f90000e514783b */ /* 0x000f6e0000000200 */
[C---:B------:R-:W-:Y:S08]  /*3240*/  HMMA.16816.F32.BF16 R8, R64.reuse, R36, R8 ;  /* 0x000000244008723c */ /* 0x040ff00000041808 */
[C---:B-1----:R-:W-:Y:S08]  /*3250*/  HMMA.16816.F32.BF16 R72, R64.reuse, R32, R72 ;  /* 0x000000204048723c */ /* 0x042ff00000041848 */
[C---:B------:R-:W-:Y:S01]  /*3260*/  HMMA.16816.F32.BF16 R68, R64.reuse, R34, R68 ;  /* 0x000000224044723c */ /* 0x040fe20000041844 */
[----:B------:R-:W-:Y:S07]  /*3270*/  LDSM.16.M88.4 R32, [R226+0x1c100] ;  /* 0x01c10000e220783b */ /* 0x000fee0000000200 */
[C---:B------:R-:W-:Y:S01]  /*3280*/  HMMA.16816.F32.BF16 R76, R64.reuse, R38, R76 ;  /* 0x00000026404c723c */ /* 0x040fe2000004184c */
[----:B------:R-:W-:Y:S07]  /*3290*/  LDSM.16.M88.4 R36, [R228+0x6800] ;  /* 0x00680000e424783b */ /* 0x000fee0000000200 */
[C---:B----4-:R-:W-:Y:S08]  /*32a0*/  HMMA.16816.F32.BF16 R28, R64.reuse, R24, R28 ;  /* 0x00000018401c723c */ /* 0x050ff0000004181c */
[----:B------:R-:W-:Y:S01]  /*32b0*/  HMMA.16816.F32.BF16 R52, R64, R26, R52 ;  /* 0x0000001a4034723c */ /* 0x000fe20000041834 */
[----:B------:R-:W1:Y:S04]  /*32c0*/  LDSM.16.M88.4 R24, [R228+0x6000] ;  /* 0x00600000e418783b */ /* 0x000e680000000200 */
[----:B------:R-:W-:Y:S03]  /*32d0*/  LDSM.16.M88.4 R64, [R225+0x1c100] ;  /* 0x01c10000e140783b */ /* 0x000fe60000000200 */
[C---:B--2---:R-:W-:Y:S08]  /*32e0*/  HMMA.16816.F32.BF16 R44, R60.reuse, R16, R44 ;  /* 0x000000103c2c723c */ /* 0x044ff0000004182c */
[C---:B------:R-:W-:Y:S01]  /*32f0*/  HMMA.16816.F32.BF16 R40, R60.reuse, R18, R40 ;  /* 0x000000123c28723c */ /* 0x040fe20000041828 */
[----:B------:R-:W2:Y:S07]  /*3300*/  LDSM.16.M88.4 R16, [R228+0x7000] ;  /* 0x00700000e410783b */ /* 0x000eae0000000200 */
[C---:B------:R-:W-:Y:S08]  /*3310*/  HMMA.16816.F32.BF16 R8, R60.reuse, R56, R8 ;  /* 0x000000383c08723c */ /* 0x040ff00000041808 */
[C---:B---3--:R-:W-:Y:S08]  /*3320*/  HMMA.16816.F32.BF16 R72, R60.reuse, R12, R72 ;  /* 0x0000000c3c48723c */ /* 0x048ff00000041848 */
[C---:B------:R-:W-:Y:S01]  /*3330*/  HMMA.16816.F32.BF16 R68, R60.reuse, R14, R68 ;  /* 0x0000000e3c44723c */ /* 0x040fe20000041844 */
[----:B------:R-:W-:Y:S07]  /*3340*/  LDSM.16.M88.4 R12, [R224+0xe900] ;  /* 0x00e90000e00c783b */ /* 0x000fee0000000200 */
[C---:B------:R-:W-:Y:S01]  /*3350*/  HMMA.16816.F32.BF16 R76, R60.reuse, R58, R76 ;  /* 0x0000003a3c4c723c */ /* 0x040fe2000004184c */
[----:B------:R-:W3:Y:S07]  /*3360*/  LDSM.16.M88.4 R56, [R224+0xe100] ;  /* 0x00e10000e038783b */ /* 0x000eee0000000200 */
[C---:B-----5:R-:W-:Y:S08]  /*3370*/  HMMA.16816.F32.BF16 R28, R60.reuse, R20, R28 ;  /* 0x000000143c1c723c */ /* 0x060ff0000004181c */
[----:B------:R-:W-:Y:S01]  /*3380*/  HMMA.16816.F32.BF16 R52, R60, R22, R52 ;  /* 0x000000163c34723c */ /* 0x000fe20000041834 */
[----:B------:R-:W4:Y:S07]  /*3390*/  LDSM.16.M88.4 R20, [R224+0xf100] ;  /* 0x00f10000e014783b */ /* 0x000f2e0000000200 */
[C---:B-1----:R-:W-:Y:S08]  /*33a0*/  HMMA.16816.F32.BF16 R8, R32.reuse, R24, R8 ;  /* 0x000000182008723c */ /* 0x042ff00000041808 */
[C---:B--2---:R-:W-:Y:S08]  /*33b0*/  HMMA.16816.F32.BF16 R72, R32.reuse, R16, R72 ;  /* 0x000000102048723c */ /* 0x044ff00000041848 */
[C---:B------:R-:W-:Y:S01]  /*33c0*/  HMMA.16816.F32.BF16 R68, R32.reuse, R18, R68 ;  /* 0x000000122044723c */ /* 0x040fe20000041844 */
[----:B------:R-:W1:Y:S07]  /*33d0*/  LDSM.16.M88.4 R16, [R224+0xf900] ;  /* 0x00f90000e010783b */ /* 0x000e6e0000000200 */
[C---:B------:R-:W-:Y:S01]  /*33e0*/  HMMA.16816.F32.BF16 R76, R32.reuse, R26, R76 ;  /* 0x0000001a204c723c */ /* 0x040fe2000004184c */
[----:B------:R-:W-:Y:S07]  /*33f0*/  LDSM.16.M88.4 R24, [R223+0x1c100] ;  /* 0x01c10000df18783b */ /* 0x000fee0000000200 */
[C---:B------:R-:W-:Y:S08]  /*3400*/  HMMA.16816.F32.BF16 R44, R32.reuse, R36, R44 ;  /* 0x00000024202c723c */ /* 0x040ff0000004182c */
[C---:B------:R-:W-:Y:S08]  /*3410*/  HMMA.16816.F32.BF16 R40, R32.reuse, R38, R40 ;  /* 0x000000262028723c */ /* 0x040ff00000041828 */
[C---:B------:R-:W-:Y:S08]  /*3420*/  HMMA.16816.F32.BF16 R28, R32.reuse, R48, R28 ;  /* 0x00000030201c723c */ /* 0x040ff0000004181c */
[----:B------:R-:W-:Y:S01]  /*3430*/  HMMA.16816.F32.BF16 R52, R32, R50, R52 ;  /* 0x000000322034723c */ /* 0x000fe20000041834 */
[----:B------:R-:W2:Y:S07]  /*3440*/  LDSM.16.M88.4 R32, [R216+0x6000] ;  /* 0x00600000d820783b */ /* 0x000eae0000000200 */
[C---:B---3--:R-:W-:Y:S08]  /*3450*/  HMMA.16816.F32.BF16 R8, R64.reuse, R56, R8 ;  /* 0x000000384008723c */ /* 0x048ff00000041808 */
[C---:B----4-:R-:W-:Y:S07]  /*3460*/  HMMA.16816.F32.BF16 R72, R64.reuse, R20, R72 ;  /* 0x000000144048723c */ /* 0x050fee0000041848 */
[----:B------:R-:W-:Y:S01]  /*3470*/  @P0 IMAD.WIDE.U32 R20, R7, UR5, R242 ;  /* 0x0000000507140c25 */ /* 0x000fe2000f8e00f2 */
[----:B------:R-:W-:Y:S01]  /*3480*/  PLOP3.LUT P0, PT, PT, PT, UP0, 0x80, 0x0 ;  /* 0x000000000000781c */ /* 0x000fe20003f0f008 */
[----:B------:R-:W-:Y:S03]  /*3490*/  HMMA.16816.F32.BF16 R44, R64, R12, R44 ;  /* 0x0000000c402c723c */ /* 0x000fe6000004182c */
[----:B------:R-:W-:-:S02]  /*34a0*/  @P6 LEA R0, P6, R20, c[0x0][0x1c8], 0x1 ;  /* 0x0000720014006a11 */ /* 0x000fc400078c08ff */
[----:B------:R-:W-:Y:S02]  /*34b0*/  @P5 IADD3 R7, R21, UR4, RZ ;  /* 0x0000000415075c10 */ /* 0x000fe4000fffe0ff */
[----:B------:R-:W-:Y:S01]  /*34c0*/  PLOP3.LUT P5, PT, PT, PT, UP0, 0x80, 0x0 ;  /* 0x000000000000781c */ /* 0x000fe20003faf008 */
[C---:B------:R-:W-:Y:S01]  /*34d0*/  HMMA.16816.F32.BF16 R40, R64.reuse, R14, R40 ;  /* 0x0000000e4028723c */ /* 0x040fe20000041828 */
[----:B------:R-:W3:Y:S07]  /*34e0*/  LDSM.16.M88.4 R12, [R216+0x6800] ;  /* 0x00680000d80c783b */ /* 0x000eee0000000200 */
[----:B-1----:R-:W-:Y:S01]  /*34f0*/  HMMA.16816.F32.BF16 R28, R64, R16, R28 ;  /* 0x00000010401c723c */ /* 0x002fe2000004181c */
[----:B------:R-:W-:Y:S01]  /*3500*/  @P0 LEA.HI.X R7, R20, c[0x0][0x1cc], R7, 0x1, P6 ;  /* 0x0000730014070a11 */ /* 0x000fe200030f0c07 */
[----:B------:R-:W-:Y:S01]  /*3510*/  IMAD.U32 R20, RZ, RZ, UR12 ;  /* 0x0000000cff147e24 */ /* 0x000fe2000f8e00ff */
[----:B------:R-:W-:-:S02]  /*3520*/  PLOP3.LUT P0, PT, PT, PT, UP0, 0x80, 0x0 ;  /* 0x000000000000781c */ /* 0x000fc40003f0f008 */
[----:B------:R-:W-:Y:S02]  /*3530*/  PLOP3.LUT P6, PT, PT, PT, UP0, 0x80, 0x0 ;  /* 0x000000000000781c */ /* 0x000fe40003fcf008 */
[----:B------:R-:W-:Y:S01]  /*3540*/  IMAD.U32 R17, RZ, RZ, UR13 ;  /* 0x0000000dff117e24 */ /* 0x000fe2000f8e00ff */
[----:B--2---:R-:W-:Y:S07]  /*3550*/  HMMA.16816.F32.BF16 R8, R24, R32, R8 ;  /* 0x000000201808723c */ /* 0x004fee0000041808 */
[----:B------:R-:W-:Y:S01]  /*3560*/  @P5 LEA R32, P5, R17, R0, 0x1 ;  /* 0x0000000011205211 */ /* 0x000fe200078a08ff */
[----:B------:R-:W-:Y:S01]  /*3570*/  IMAD.U32 R33, RZ, RZ, UR13 ;  /* 0x0000000dff217e24 */ /* 0x000fe2000f8e00ff */
[C---:B------:R-:W-:Y:S08]  /*3580*/  HMMA.16816.F32.BF16 R68, R64.reuse, R22, R68 ;  /* 0x000000164044723c */ /* 0x040ff00000041844 */
[----:B------:R-:W-:Y:S01]  /*3590*/  HMMA.16816.F32.BF16 R52, R64, R18, R52 ;  /* 0x000000124034723c */ /* 0x000fe20000041834 */
[----:B------:R-:W1:Y:S02]  /*35a0*/  LDSM.16.M88.4 R16, [R216+0x7000] ;  /* 0x00700000d810783b */ /* 0x000e640000000200 */
[----:B------:R-:W-:-:S02]  /*35b0*/  @P0 LEA.HI.X R33, R33, R7, R20, 0x1, P5 ;  /* 0x0000000721210211 */ /* 0x000fc400028f0c14 */
[----:B------:R-:W2:Y:S01]  /*35c0*/  LDSM.16.M88.4 R20, [R216+0x7800] ;  /* 0x00780000d814783b */ /* 0x000ea20000000200 */
[----:B------:R-:W-:-:S04]  /*35d0*/  DEPBAR.LE SB0, 0x0 ;  /* 0x000080000000791a */ /* 0x000fc80000000000 */
[----:B------:R-:W-:Y:S01]  /*35e0*/  PLOP3.LUT P0, PT, PT, PT, UP0, 0x80, 0x0 ;  /* 0x000000000000781c */ /* 0x000fe20003f0f008 */
[----:B---3--:R-:W-:Y:S01]  /*35f0*/  HMMA.16816.F32.BF16 R44, R24, R12, R44 ;  /* 0x0000000c182c723c */ /* 0x008fe2000004182c */
[----:B------:R-:W-:-:S06]  /*3600*/  PLOP3.LUT P5, PT, PT, PT, UP0, 0x80, 0x0 ;  /* 0x000000000000781c */ /* 0x000fcc0003faf008 */
[----:B------:R-:W-:Y:S01]  /*3610*/  @P6 IMAD.MOV.U32 R12, RZ, RZ, R0 ;  /* 0x000000ffff0c6224 */ /* 0x000fe200078e0000 */
[----:B------:R-:W-:Y:S01]  /*3620*/  SHF.R.S32.HI R0, RZ, 0x1f, R87 ;  /* 0x0000001fff007819 */ /* 0x000fe20000011457 */
[----:B------:R-:W-:Y:S01]  /*3630*/  @P6 IMAD.MOV.U32 R13, RZ, RZ, R7 ;  /* 0x000000ffff0d6224 */ /* 0x000fe200078e0007 */
[----:B------:R-:W-:Y:S01]  /*3640*/  BAR.SYNC.DEFER_BLOCKING 0x0 ;  /* 0x0000000000007b1d */ /* 0x000fe20000010000 */
[----:B------:R-:W-:Y:S01]  /*3650*/  PLOP3.LUT P6, PT, PT, PT, UP0, 0x80, 0x0 ;  /* 0x000000000000781c */ /* 0x000fe20003fcf008 */
[----:B------:R-:W-:Y:S01]  /*3660*/  HMMA.16816.F32.BF16 R40, R24, R14, R40 ;  /* 0x0000000e1828723c */ /* 0x000fe20000041828 */
[----:B------:R-:W-:Y:S02]  /*3670*/  LOP3.LUT R7, R84, 0xffffffe0, RZ, 0xc0, !PT ;  /* 0xffffffe054077812 */ /* 0x000fe400078ec0ff */
[----:B------:R-:W-:-:S03]  /*3680*/  LEA.HI R0, R0, R87, RZ, 0x3 ;  /* 0x0000005700007211 */ /* 0x000fc600078f18ff */
[----:B------:R-:W-:Y:S01]  /*3690*/  IMAD.IADD R7, R6, 0x1, -R7 ;  /* 0x0000000106077824 */ /* 0x000fe200078e0a07 */
[----:B------:R-:W-:Y:S01]  /*36a0*/  LOP3.LUT R14, R0, 0xffffff8, RZ, 0xc0, !PT ;  /* 0x0ffffff8000e7812 */ /* 0x000fe200078ec0ff */
[----:B------:R-:W-:Y:S01]  /*36b0*/  IMAD.IADD R0, R6, 0x1, -R85 ;  /* 0x0000000106007824 */ /* 0x000fe200078e0a55 */
[----:B------:R-:W-:Y:S02]  /*36c0*/  HMMA.16816.F32.BF16 R76, R64, R58, R76 ;  /* 0x0000003a404c723c */ /* 0x000fe4000004184c */
[----:B------:R-:W-:Y:S01]  /*36d0*/  SHF.R.S32.HI R6, RZ, 0x1f, R7 ;  /* 0x0000001fff067819 */ /* 0x000fe20000011407 */
[----:B------:R-:W-:Y:S01]  /*36e0*/  IMAD.IADD R87, R87, 0x1, -R14 ;  /* 0x0000000157577824 */ /* 0x000fe200078e0a0e */
[----:B------:R-:W-:Y:S02]  /*36f0*/  LEA.HI R15, R0, R0, RZ, 0x1 ;  /* 0x00000000000f7211 */ /* 0x000fe400078f08ff */
[----:B------:R-:W-:Y:S02]  /*3700*/  LEA.HI R6, R6, R7, RZ, 0x2 ;  /* 0x0000000706067211 */ /* 0x000fe400078f10ff */
[----:B------:R-:W-:Y:S01]  /*3710*/  LOP3.LUT R15, R15, 0x1ffffffe, RZ, 0xc0, !PT ;  /* 0x1ffffffe0f0f7812 */ /* 0x000fe200078ec0ff */
[----:B-1----:R-:W-:Y:S01]  /*3720*/  HMMA.16816.F32.BF16 R72, R24, R16, R72 ;  /* 0x000000101848723c */ /* 0x002fe20000041848 */
[----:B------:R-:W-:-:S02]  /*3730*/  LEA.HI.SX32 R14, R6, UR7, 0x1e ;  /* 0x00000007060e7c11 */ /* 0x000fc4000f8ff2ff */
[----:B------:R-:W-:Y:S01]  /*3740*/  LOP3.LUT R240, R6, 0x7ffffffc, RZ, 0xc0, !PT ;  /* 0x7ffffffc06f07812 */ /* 0x000fe200078ec0ff */
[----:B------:R-:W-:Y:S01]  /*3750*/  @!PT LDS RZ, [RZ] ;  /* 0x00000000fffff984 */ /* 0x000fe20000000800 */
[----:B------:R-:W-:Y:S01]  /*3760*/  @!PT LDS RZ, [RZ] ;  /* 0x00000000fffff984 */ /* 0x000fe20000000800 */
[----:B------:R-:W-:Y:S01]  /*3770*/  @!PT LDS RZ, [RZ] ;  /* 0x00000000fffff984 */ /* 0x000fe20000000800 */
[----:B------:R1:W-:Y:S01]  /*3780*/  @P0 LDGSTS.E.BYPASS.LTC128B.128 [R231+0x8100], [R12.64], !P4 ;  /* 0x081000000ce70fae */ /* 0x0003e2000e101d52 */
[----:B------:R-:W-:Y:S01]  /*3790*/  PLOP3.LUT P0, PT, PT, PT, UP0, 0x80, 0x0 ;  /* 0x000000000000781c */ /* 0x000fe20003f0f008 */
[----:B------:R-:W-:Y:S02]  /*37a0*/  IMAD.IADD R15, R0, 0x1, -R15 ;  /* 0x00000001000f7824 */ /* 0x000fe400078e0a0f */
[----:B------:R1:W-:Y:S01]  /*37b0*/  @P5 LDGSTS.E.BYPASS.LTC128B.128 [R231+0xa100], [R12.64+0x80], !P3 ;  /* 0x0a1000800ce75fae */ /* 0x0003e2000d901d52 */
[----:B------:R-:W-:Y:S01]  /*37c0*/  PLOP3.LUT P5, PT, PT, PT, UP0, 0x80, 0x0 ;  /* 0x000000000000781c */ /* 0x000fe20003faf008 */
[----:B------:R-:W-:Y:S01]  /*37d0*/  IMAD R14, R87, 0x10, R14 ;  /* 0x00000010570e7824 */ /* 0x000fe200078e020e */
[----:B------:R-:W-:Y:S01]  /*37e0*/  PLOP3.LUT P5, PT, PT, PT, UP2, 0x80, 0x0 ;  /* 0x000000000000781c */ /* 0x000fe20003faf028 */
[----:B------:R1:W-:Y:S01]  /*37f0*/  @P6 LDGSTS.E.BYPASS.LTC128B.128 [R231+0xc100], [R12.64+0x100], !P2 ;  /* 0x0c1001000ce76fae */ /* 0x0003e2000d101d52 */
[----:B------:R-:W-:Y:S01]  /*3800*/  PLOP3.LUT P6, PT, PT, PT, UP0, 0x80, 0x0 ;  /* 0x000000000000781c */ /* 0x000fe20003fcf008 */
[----:B------:R-:W-:Y:S01]  /*3810*/  IMAD R233, R15, 0x8, R14 ;  /* 0x000000080fe97824 */ /* 0x000fe200078e020e */
[----:B------:R-:W-:Y:S01]  /*3820*/  HMMA.16816.F32.BF16 R76, R24, R34, R76 ;  /* 0x00000022184c723c */ /* 0x000fe2000004184c */
[----:B------:R-:W-:-:S02]  /*3830*/  IMAD.IADD R240, R7, 0x1, -R240 ;  /* 0x0000000107f07824 */ /* 0x000fc400078e0af0 */
[----:B------:R1:W-:Y:S01]  /*3840*/  @P0 LDGSTS.E.BYPASS.LTC128B.128 [R231+0xe100], [R12.64+0x180], !P1 ;  /* 0x0e1001800ce70fae */ /* 0x0003e2000c901d52 */
[----:B------:R-:W-:Y:S01]  /*3850*/  PLOP3.LUT P0, PT, PT, PT, UP0, 0x80, 0x0 ;  /* 0x000000000000781c */ /* 0x000fe20003f0f008 */
[----:B------:R-:W-:Y:S02]  /*3860*/  IMAD.MOV.U32 R0, RZ, RZ, R233 ;  /* 0x000000ffff007224 */ /* 0x000fe400078e00e9 */
[----:B------:R-:W-:Y:S01]  /*3870*/  IMAD.SHL.U32 R240, R240, 0x2, RZ ;  /* 0x00000002f0f07824 */ /* 0x000fe200078e00ff */
[----:B------:R-:W-:Y:S04]  /*3880*/  HMMA.16816.F32.BF16 R68, R24, R18, R68 ;  /* 0x000000121844723c */ /* 0x000fe80000041844 */
[----:B------:R-:W-:-:S04]  /*3890*/  IADD3 R6, -R240, UR9, -R5 ;  /* 0x00000009f0067c10 */ /* 0x000fc8000fffe905 */
[----:B--2---:R-:W-:Y:S01]  /*38a0*/  HMMA.16816.F32.BF16 R28, R24, R20, R28 ;  /* 0x00000014181c723c */ /* 0x004fe2000004181c */
[----:B------:R2:W-:Y:S01]  /*38b0*/  @P0 LDGSTS.E.BYPASS.LTC128B.128 [R231+0x9100], [R32.64], !P4 ;  /* 0x0910000020e70fae */ /* 0x0005e2000e101d52 */
[----:B------:R-:W-:-:S03]  /*38c0*/  PLOP3.LUT P0, PT, PT, PT, UP2, 0x80, 0x0 ;  /* 0x000000000000781c */ /* 0x000fc60003f0f028 */
[----:B------:R2:W-:Y:S01]  /*38d0*/  @P6 LDGSTS.E.BYPASS.LTC128B.128 [R231+0xb100], [R32.64+0x80], !P3 ;  /* 0x0b10008020e76fae */ /* 0x0005e2000d901d52 */
[----:B------:R-:W-:Y:S02]  /*38e0*/  PLOP3.LUT P6, PT, PT, PT, UP0, 0x80, 0x0 ;  /* 0x000000000000781c */ /* 0x000fe40003fcf008 */
[----:B------:R-:W-:Y:S01]  /*38f0*/  HMMA.16816.F32.BF16 R52, R24, R22, R52 ;  /* 0x000000161834723c */ /* 0x000fe20000041834 */
[----:B-1----:R-:W-:Y:S01]  /*3900*/  @P5 IMAD.HI.U32 R12, R233, c[0x0][0x2c8], RZ ;  /* 0x0000b200e90c5a27 */ /* 0x002fe200078e00ff */
[----:B------:R-:W-:-:S03]  /*3910*/  PLOP3.LUT P5, PT, PT, PT, UP0, 0x80, 0x0 ;  /* 0x000000000000781c */ /* 0x000fc60003faf008 */
[----:B------:R-:W-:Y:S02]  /*3920*/  IMAD.U32 R13, RZ, RZ, UR17 ;  /* 0x00000011ff0d7e24 */ /* 0x000fe4000f8e00ff */
[----:B------:R-:W-:-:S04]  /*3930*/  @P0 SHF.R.U32.HI R0, RZ, c[0x0][0x2cc], R12 ;  /* 0x0000b300ff000a19 */ /* 0x000fc8000001160c */
[----:B------:R2:W-:Y:S01]  /*3940*/  @P6 LDGSTS.E.BYPASS.LTC128B.128 [R231+0xd100], [R32.64+0x100], !P2 ;  /* 0x0d10010020e76fae */ /* 0x0005e2000d101d52 */
[----:B------:R-:W-:Y:S02]  /*3950*/  PLOP3.LUT P0, PT, PT, PT, UP1, 0x40, 0x0 ;  /* 0x000000000000781c */ /* 0x000fe40003f0e818 */
[----:B------:R-:W-:Y:S01]  /*3960*/  IADD3 R14, R13, -UR16, -R240 ;  /* 0x800000100d0e7c10 */ /* 0x000fe2000fffe8f0 */
[----:B------:R-:W1:Y:S03]  /*3970*/  SHFL.IDX PT, R7, R0, RZ, 0x1c1f ;  /* 0x001c1fff00077589 */ /* 0x000e6600000e0000 */
[C---:B------:R-:W-:Y:S01]  /*3980*/  IADD3 R16, R14.reuse, c[0x0][0x328], RZ ;  /* 0x0000ca000e107a10 */ /* 0x040fe20007ffe0ff */
[----:B------:R2:W-:Y:S01]  /*3990*/  @P5 LDGSTS.E.BYPASS.LTC128B.128 [R231+0xf100], [R32.64+0x180], !P1 ;  /* 0x0f10018020e75fae */ /* 0x0005e2000c901d52 */
[----:B------:R-:W-:-:S03]  /*39a0*/  IADD3 R14, R14, UR15, RZ ;  /* 0x0000000f0e0e7c10 */ /* 0x000fc6000fffe0ff */
[----:B------:R-:W0:Y:S01]  /*39b0*/  LDGDEPBAR ;  /* 0x00000000000079af */ /* 0x000e220000000000 */
[--C-:B-1----:R-:W-:Y:S02]  /*39c0*/  IMAD.IADD R13, R16, 0x1, R7.reuse ;  /* 0x00000001100d7824 */ /* 0x102fe400078e0207 */
[----:B------:R-:W-:-:S03]  /*39d0*/  IMAD.IADD R18, R14, 0x1, R7 ;  /* 0x000000010e127824 */ /* 0x000fc600078e0207 */
[----:B------:R-:W-:Y:S01]  /*39e0*/  IMNMX R20, R13, R6, PT ;  /* 0x000000060d147217 */ /* 0x000fe20003800200 */
        /* <DEDUP_REMOVED lines=13> */
.L_x_953:
[----:B------:R-:W-:-:S04]  /*3ac0*/  MOV R7, c[0x0][0x32c] ;  /* 0x0000cb0000077a02 */ /* 0x000fc80000000f00 */
[----:B------:R-:W-:-:S13]  /*3ad0*/  ISETP.NE.AND P0, PT, R7, 0x1, PT ;  /* 0x000000010700780c */ /* 0x000fda0003f05270 */
[----:B------:R-:W-:-:S05]  /*3ae0*/  @P0 IMAD.HI.U32 R7, R12, c[0x0][0x330], RZ ;  /* 0x0000cc000c070a27 */ /* 0x000fca00078e00ff */
[----:B------:R-:W-:Y:S02]  /*3af0*/  @P0 SHF.R.U32.HI R12, RZ, c[0x0][0x334], R7 ;  /* 0x0000cd00ff0c0a19 */ /* 0x000fe40000011607 */
.L_x_954:
[----:B------:R-:W-:Y:S05]  /*3b00*/  BSYNC B0 ;  /* 0x0000000000007941 */ /* 0x000fea0003800000 */
.L_x_952:
[----:B------:R-:W-:-:S04]  /*3b10*/  IMAD R13, R12, c[0x0][0x32c], -R5 ;  /* 0x0000cb000c0d7a24 */ /* 0x000fc800078e0a05 */
[----:B------:R-:W-:-:S05]  /*3b20*/  IMAD.IADD R13, R13, 0x1, -R240 ;  /* 0x000000010d0d7824 */ /* 0x000fca00078e0af0 */
[----:B------:R-:W-:Y:S02]  /*3b30*/  IADD3 R7, R13, c[0x0][0x32c], RZ ;  /* 0x0000cb000d077a10 */ /* 0x000fe40007ffe0ff */
[----:B------:R-:W-:Y:S02]  /*3b40*/  IMNMX R18, R18, R13, !PT ;  /* 0x0000000d12127217 */ /* 0x000fe40007800200 */
[----:B------:R-:W-:Y:S02]  /*3b50*/  IMNMX R20, R20, R7, PT ;  /* 0x0000000714147217 */ /* 0x000fe40003800200 */
.L_x_951:
[----:B------:R-:W-:Y:S01]  /*3b60*/  ISETP.LT.AND P0, PT, RZ, UR14, PT ;  /* 0x0000000eff007c0c */ /* 0x000fe2000bf01270 */
[----:B------:R-:W1:Y:S03]  /*3b70*/  SHFL.IDX PT, R21, R0, 0x1, 0x1c1f ;  /* 0x003c1f0000157f89 */ /* 0x000e6600000e0000 */
[C---:B------:R-:W-:Y:S02]  /*3b80*/  ISETP.GT.AND P5, PT, R18.reuse, RZ, P0 ;  /* 0x000000ff1200720c */ /* 0x040fe400007a4270 */
[----:B------:R-:W-:-:S02]  /*3b90*/  ISETP.GT.AND P6, PT, R18, 0x1, P0 ;  /* 0x000000011200780c */ /* 0x000fc400007c4270 */
[C---:B------:R-:W-:Y:S02]  /*3ba0*/  ISETP.LT.OR P5, PT, R20.reuse, 0x1, P5 ;  /* 0x000000011400780c */ /* 0x040fe40002fa1670 */
[----:B------:R-:W-:Y:S02]  /*3bb0*/  ISETP.LT.OR P6, PT, R20, 0x2, P6 ;  /* 0x000000021400780c */ /* 0x000fe400037c1670 */
[----:B------:R-:W-:Y:S02]  /*3bc0*/  FSEL R12, R8, -INF , !P5 ;  /* 0xff800000080c7808 */ /* 0x000fe40006800000 */
[----:B------:R-:W-:Y:S02]  /*3bd0*/  ISETP.GT.AND P5, PT, R18, 0x8, P0 ;  /* 0x000000081200780c */ /* 0x000fe400007a4270 */
[----:B------:R-:W-:Y:S02]  /*3be0*/  FSEL R19, R9, -INF , !P6 ;  /* 0xff80000009137808 */ /* 0x000fe40007000000 */
[----:B------:R-:W-:-:S02]  /*3bf0*/  ISETP.LT.OR P5, PT, R20, 0x9, P5 ;  /* 0x000000091400780c */ /* 0x000fc40002fa1670 */
[----:B------:R-:W-:Y:S02]  /*3c00*/  ISETP.GT.AND P6, PT, R18, 0x9, P0 ;  /* 0x000000091200780c */ /* 0x000fe400007c4270 */
[----:B------:R-:W-:Y:S02]  /*3c10*/  FSEL R15, R76, -INF , !P5 ;  /* 0xff8000004c0f7808 */ /* 0x000fe40006800000 */
[----:B------:R-:W-:Y:S01]  /*3c20*/  ISETP.GT.AND P5, PT, R18, 0x10, P0 ;  /* 0x000000101200780c */ /* 0x000fe200007a4270 */
[----:B-1----:R-:W-:Y:S01]  /*3c30*/  IMAD.IADD R23, R16, 0x1, R21 ;  /* 0x0000000110177824 */ /* 0x002fe200078e0215 */
[C---:B------:R-:W-:Y:S02]  /*3c40*/  ISETP.LT.OR P6, PT, R20.reuse, 0xa, P6 ;  /* 0x0000000a1400780c */ /* 0x040fe400037c1670 */
[----:B------:R-:W-:Y:S02]  /*3c50*/  ISETP.LT.OR P5, PT, R20, 0x11, P5 ;  /* 0x000000111400780c */ /* 0x000fe40002fa1670 */
[----:B------:R-:W-:-:S02]  /*3c60*/  FSEL R77, R77, -INF , !P6 ;  /* 0xff8000004d4d7808 */ /* 0x000fc40007000000 */
[----:B------:R-:W-:Y:S02]  /*3c70*/  FSEL R17, R44, -INF , !P5 ;  /* 0xff8000002c117808 */ /* 0x000fe40006800000 */
[C---:B------:R-:W-:Y:S02]  /*3c80*/  ISETP.GT.AND P5, PT, R18.reuse, 0x18, P0 ;  /* 0x000000181200780c */ /* 0x040fe400007a4270 */
[----:B------:R-:W-:Y:S02]  /*3c90*/  ISETP.GT.AND P6, PT, R18, 0x11, P0 ;  /* 0x000000111200780c */ /* 0x000fe400007c4270 */
[C---:B------:R-:W-:Y:S02]  /*3ca0*/  ISETP.LT.OR P5, PT, R20.reuse, 0x19, P5 ;  /* 0x000000191400780c */ /* 0x040fe40002fa1670 */
[----:B------:R-:W-:Y:S02]  /*3cb0*/  ISETP.LT.OR P6, PT, R20, 0x12, P6 ;  /* 0x000000121400780c */ /* 0x000fe400037c1670 */
[----:B------:R-:W-:-:S02]  /*3cc0*/  FSEL R13, R40, -INF , !P5 ;  /* 0xff800000280d7808 */ /* 0x000fc40006800000 */
[----:B------:R-:W-:Y:S02]  /*3cd0*/  ISETP.GT.AND P5, PT, R18, 0x20, P0 ;  /* 0x000000201200780c */ /* 0x000fe400007a4270 */
[----:B------:R-:W-:Y:S02]  /*3ce0*/  FSEL R7, R45, -INF , !P6 ;  /* 0xff8000002d077808 */ /* 0x000fe40007000000 */
[----:B------:R-:W-:Y:S02]  /*3cf0*/  ISETP.LT.OR P5, PT, R20, 0x21, P5 ;  /* 0x000000211400780c */ /* 0x000fe40002fa1670 */
[----:B------:R-:W-:Y:S02]  /*3d00*/  ISETP.GT.AND P6, PT, R18, 0x19, P0 ;  /* 0x000000191200780c */ /* 0x000fe400007c4270 */
[----:B------:R-:W-:Y:S02]  /*3d10*/  FSEL R191, R72, -INF , !P5 ;  /* 0xff80000048bf7808 */ /* 0x000fe40006800000 */
[----:B------:R-:W-:-:S02]  /*3d20*/  ISETP.GT.AND P5, PT, R18, 0x28, P0 ;  /* 0x000000281200780c */ /* 0x000fc400007a4270 */
        /* <DEDUP_REMOVED lines=17> */
[----:B------:R-:W-:-:S02]  /*3e40*/  PLOP3.LUT P5, PT, PT, PT, UP1, 0x40, 0x0 ;  /* 0x000000000000781c */ /* 0x000fc40003fae818 */
[----:B------:R-:W-:Y:S02]  /*3e50*/  ISETP.LT.OR P6, PT, R20, 0x32, P6 ;  /* 0x000000321400780c */ /* 0x000fe400037c1670 */
[----:B------:R-:W-:Y:S02]  /*3e60*/  IMNMX R0, R23, R6, PT ;  /* 0x0000000617007217 */ /* 0x000fe40003800200 */
[----:B------:R-:W-:Y:S02]  /*3e70*/  FSEL R197, R29, -INF , !P6 ;  /* 0xff8000001dc57808 */ /* 0x000fe40007000000 */
[----:B------:R-:W-:-:S04]  /*3e80*/  ISETP.GT.AND P6, PT, R18, 0x39, P0 ;  /* 0x000000391200780c */ /* 0x000fc800007c4270 */
[----:B------:R-:W-:Y:S01]  /*3e90*/  ISETP.LT.OR P6, PT, R20, 0x3a, P6 ;  /* 0x0000003a1400780c */ /* 0x000fe200037c1670 */
[----:B------:R-:W-:-:S03]  /*3ea0*/  IMAD.IADD R20, R14, 0x1, R21 ;  /* 0x000000010e147824 */ /* 0x000fc600078e0215 */
[----:B------:R-:W-:Y:S01]  /*3eb0*/  FSEL R193, R53, -INF , !P6 ;  /* 0xff80000035c17808 */ /* 0x000fe20007000000 */
        /* <DEDUP_REMOVED lines=13> */
.L_x_957:
[----:B------:R-:W-:-:S04]  /*3f90*/  MOV R6, c[0x0][0x32c] ;  /* 0x0000cb0000067a02 */ /* 0x000fc80000000f00 */
[----:B------:R-:W-:-:S13]  /*3fa0*/  ISETP.NE.AND P5, PT, R6, 0x1, PT ;  /* 0x000000010600780c */ /* 0x000fda0003fa5270 */
[----:B------:R-:W-:-:S05]  /*3fb0*/  @P5 IMAD.HI.U32 R6, R8, c[0x0][0x330], RZ ;  /* 0x0000cc0008065a27 */ /* 0x000fca00078e00ff */
[----:B------:R-:W-:Y:S02]  /*3fc0*/  @P5 SHF.R.U32.HI R8, RZ, c[0x0][0x334], R6 ;  /* 0x0000cd00ff085a19 */ /* 0x000fe40000011606 */
.L_x_958:
[----:B------:R-:W-:Y:S05]  /*3fd0*/  BSYNC B0 ;  /* 0x0000000000007941 */ /* 0x000fea0003800000 */
.L_x_956:
[----:B------:R-:W-:-:S04]  /*3fe0*/  IMAD R21, R8, c[0x0][0x32c], -R5 ;  /* 0x0000cb0008157a24 */ /* 0x000fc800078e0a05 */
[----:B------:R-:W-:-:S05]  /*3ff0*/  IMAD.IADD R21, R21, 0x1, -R240 ;  /* 0x0000000115157824 */ /* 0x000fca00078e0af0 */
[----:B------:R-:W-:Y:S02]  /*4000*/  IADD3 R5, R21, c[0x0][0x32c], RZ ;  /* 0x0000cb0015057a10 */ /* 0x000fe40007ffe0ff */
[----:B------:R-:W-:Y:S02]  /*4010*/  IMNMX R20, R20, R21, !PT ;  /* 0x0000001514147217 */ /* 0x000fe40007800200 */
[----:B------:R-:W-:Y:S02]  /*4020*/  IMNMX R0, R0, R5, PT ;  /* 0x0000000500007217 */ /* 0x000fe40003800200 */
.L_x_955:
[----:B------:R-:W-:Y:S01]  /*4030*/  ISETP.GT.AND P6, PT, R20, 0x8, P0 ;  /* 0x000000081400780c */ /* 0x000fe200007c4270 */
[----:B------:R-:W-:Y:S01]  /*4040*/  IMAD.SHL.U32 R227, R4, 0x2, RZ ;  /* 0x0000000204e37824 */ /* 0x000fe200078e00ff */
[----:B------:R-:W-:Y:S01]  /*4050*/  ISETP.GT.AND P5, PT, R20, 0x1, P0 ;  /* 0x000000011400780c */ /* 0x000fe200007a4270 */
[----:B------:R-:W-:Y:S01]  /*4060*/  ULDC.64 UR4, c[0x0][0x2c8] ;  /* 0x0000b20000047ab9 */ /* 0x000fe20000000a00 */
[----:B------:R-:W-:Y:S01]  /*4070*/  ISETP.LT.OR P6, PT, R0, 0x9, P6 ;  /* 0x000000090000780c */ /* 0x000fe200037c1670 */
[--C-:B------:R-:W-:Y:S01]  /*4080*/  IMAD R222, R2, 0x2, R227.reuse ;  /* 0x0000000202de7824 */ /* 0x100fe200078e02e3 */
[----:B------:R-:W-:Y:S01]  /*4090*/  ISETP.LT.OR P5, PT, R0, 0x2, P5 ;  /* 0x000000020000780c */ /* 0x000fe20002fa1670 */
[C---:B------:R-:W-:Y:S01]  /*40a0*/  IMAD R221, R3.reuse, 0x2, R227 ;  /* 0x0000000203dd7824 */ /* 0x040fe200078e02e3 */
[----:B------:R-:W-:Y:S01]  /*40b0*/  FSEL R78, R78, -INF , !P6 ;  /* 0xff8000004e4e7808 */ /* 0x000fe20007000000 */
[----:B------:R-:W-:Y:S01]  /*40c0*/  IMAD R220, R3, 0x2, R222 ;  /* 0x0000000203dc7824 */ /* 0x000fe200078e02de */
[----:B------:R-:W-:Y:S01]  /*40d0*/  ISETP.GT.AND P6, PT, R20, 0x10, P0 ;  /* 0x000000101400780c */ /* 0x000fe200007c4270 */
[----:B------:R-:W-:Y:S01]  /*40e0*/  LDSM.16.MT88.4 R136, [R222+0x100] ;  /* 0x00010000de88783b */ /* 0x000fe20000004200 */
[----:B------:R-:W-:Y:S01]  /*40f0*/  FMNMX.FTZ R16, R12, R19, !PT ;  /* 0x000000130c107209 */ /* 0x000fe20007810000 */
[----:B------:R-:W-:Y:S01]  /*4100*/  UIMAD.WIDE.U32 UR20, UR7, UR4, URZ ;  /* 0x00000004071472a5 */ /* 0x000fe2000f8e003f */
[----:B------:R-:W-:Y:S01]  /*4110*/  ISETP.LT.OR P6, PT, R0, 0x11, P6 ;  /* 0x000000110000780c */ /* 0x000fe200037c1670 */
[----:B------:R-:W-:Y:S01]  /*4120*/  LDSM.16.MT88.4 R156, [R227+0x100] ;  /* 0x00010000e39c783b */ /* 0x000fe20000004200 */
[----:B------:R-:W-:Y:S01]  /*4130*/  FSEL R14, R11, -INF , !P5 ;  /* 0xff8000000b0e7808 */ /* 0x000fe20006800000 */
[----:B------:R-:W-:Y:S01]  /*4140*/  UIADD3 UR14, UR14, -0x2, URZ ;  /* 0xfffffffe0e0e7890 */ /* 0x000fe2000fffe03f */
[----:B------:R-:W-:Y:S01]  /*4150*/  ISETP.GT.AND P5, PT, R20, 0x9, P0 ;  /* 0x000000091400780c */ /* 0x000fe200007a4270 */
[----:B------:R-:W-:Y:S01]  /*4160*/  LDSM.16.MT88.4 R144, [R221+0x100] ;  /* 0x00010000dd90783b */ /* 0x000fe20000004200 */
[----:B------:R-:W-:Y:S01]  /*4170*/  FSEL R8, R46, -INF , !P6 ;  /* 0xff8000002e087808 */ /* 0x000fe20007000000 */
[----:B------:R-:W-:Y:S01]  /*4180*/  @UP2 UMOV UR17, UR21 ;  /* 0x0000001500112c82 */ /* 0x000fe20008000000 */
[----:B------:R-:W-:Y:S01]  /*4190*/  FMNMX.FTZ R16, R15, R16, !PT ;  /* 0x000000100f107209 */ /* 0x000fe20007810000 */
[----:B------:R-:W-:Y:S01]  /*41a0*/  LDSM.16.MT88.4 R152, [R220+0x100] ;  /* 0x00010000dc98783b */ /* 0x000fe20000004200 */
[----:B------:R-:W-:Y:S01]  /*41b0*/  ISETP.GT.AND P6, PT, R20, RZ, P0 ;  /* 0x000000ff1400720c */ /* 0x000fe200007c4270 */
[----:B------:R-:W-:Y:S01]  /*41c0*/  @UP2 USHF.R.U32.HI UR7, URZ, UR5, UR17 ;  /* 0x000000053f072299 */ /* 0x000fe20008011611 */
[C---:B------:R-:W-:Y:S01]  /*41d0*/  ISETP.LT.OR P5, PT, R0.reuse, 0xa, P5 ;  /* 0x0000000a0000780c */ /* 0x040fe20002fa1670 */
[----:B------:R-:W-:Y:S01]  /*41e0*/  LDSM.16.MT88.4 R48, [R222+0x2100] ;  /* 0x00210000de30783b */ /* 0x000fe20000004200 */
[----:B------:R-:W-:Y:S01]  /*41f0*/  FMNMX.FTZ R16, R77, R16, !PT ;  /* 0x000000104d107209 */ /* 0x000fe20007810000 */
[----:B------:R-:W-:Y:S01]  /*4200*/  UIADD3 UR4, UR6, UR7, URZ ;  /* 0x0000000706047290 */ /* 0x000fe2000fffe03f */
[----:B------:R-:W-:Y:S01]  /*4210*/  ISETP.LT.OR P6, PT, R0, 0x1, P6 ;  /* 0x000000010000780c */ /* 0x000fe200037c1670 */
[----:B------:R-:W-:Y:S01]  /*4220*/  LDSM.16.MT88.4 R56, [R221+0x2100] ;  /* 0x00210000dd38783b */ /* 0x000fe20000004200 */
[----:B------:R-:W-:Y:S01]  /*4230*/  FSEL R6, R79, -INF , !P5 ;  /* 0xff8000004f067808 */ /* 0x000fe20006800000 */
[----:B------:R-:W-:Y:S01]  /*4240*/  ULDC UR7, c[0x0][0x328] ;  /* 0x0000ca0000077ab9 */ /* 0x000fe20000000800 */
[----:B------:R-:W-:Y:S01]  /*4250*/  ISETP.GT.AND P5, PT, R20, 0x11, P0 ;  /* 0x000000111400780c */ /* 0x000fe200007a4270 */
[----:B------:R-:W-:Y:S01]  /*4260*/  LDSM.16.MT88.4 R64, [R220+0x2100] ;  /* 0x00210000dc40783b */ /* 0x000fe20000004200 */
[----:B------:R-:W-:Y:S01]  /*4270*/  FMNMX.FTZ R16, R17, R16, !PT ;  /* 0x0000001011107209 */ /* 0x000fe20007810000 */
[----:B------:R-:W-:Y:S01]  /*4280*/  UIADD3 UR7, UR4, UR7, URZ ;  /* 0x0000000704077290 */ /* 0x000fe2000fffe03f */
[----:B------:R-:W-:Y:S01]  /*4290*/  FSEL R10, R10, -INF , !P6 ;  /* 0xff8000000a0a7808 */ /* 0x000fe20007000000 */
[----:B------:R-:W-:Y:S01]  /*42a0*/  LDSM.16.MT88.4 R80, [R222+0x4100] ;  /* 0x00410000de50783b */ /* 0x000fe20000004200 */
[----:B------:R-:W-:-:S02]  /*42b0*/  ISETP.LT.OR P5, PT, R0, 0x12, P5 ;  /* 0x000000120000780c */ /* 0x000fc40002fa1670 */
[----:B------:R-:W-:Y:S01]  /*42c0*/  FMNMX.FTZ R16, R7, R16, !PT ;  /* 0x0000001007107209 */ /* 0x000fe20007810000 */
[----:B------:R-:W-:Y:S01]  /*42d0*/  LDSM.16.MT88.4 R88, [R221+0x4100] ;  /* 0x00410000dd58783b */ /* 0x000fe20000004200 */
[----:B------:R-:W-:Y:S02]  /*42e0*/  FMNMX.FTZ R5, R10, R14, !PT ;  /* 0x0000000e0a057209 */ /* 0x000fe40007810000 */
[----:B------:R-:W-:Y:S01]  /*42f0*/  FSEL R24, R47, -INF , !P5 ;  /* 0xff8000002f187808 */ /* 0x000fe20006800000 */
[----:B------:R-:W-:Y:S01]  /*4300*/  LDSM.16.MT88.4 R96, [R220+0x4100] ;  /* 0x00410000dc60783b */ /* 0x000fe20000004200 */
[----:B------:R-:W-:Y:S02]  /*4310*/  FMNMX.FTZ R16, R13, R16, !PT ;  /* 0x000000100d107209 */ /* 0x000fe40007810000 */
[----:B------:R-:W-:Y:S01]  /*4320*/  ISETP.GT.AND P5, PT, R20, 0x19, P0 ;  /* 0x000000191400780c */ /* 0x000fe200007a4270 */
[----:B------:R-:W-:Y:S01]  /*4330*/  LDSM.16.MT88.4 R104, [R227+0x6100] ;  /* 0x00610000e368783b */ /* 0x000fe20000004200 */
[----:B------:R-:W-:-:S02]  /*4340*/  FMNMX.FTZ R5, R78, R5, !PT ;  /* 0x000000054e057209 */ /* 0x000fc40007810000 */
[----:B------:R-:W-:Y:S01]  /*4350*/  ISETP.GT.AND P6, PT, R20, 0x18, P0 ;  /* 0x000000181400780c */ /* 0x000fe200007c4270 */
[----:B------:R-:W-:Y:S01]  /*4360*/  LDSM.16.MT88.4 R112, [R222+0x6100] ;  /* 0x00610000de70783b */ /* 0x000fe20000004200 */
[----:B------:R-:W-:Y:S02]  /*4370*/  FMNMX.FTZ R22, R9, R16, !PT ;  /* 0x0000001009167209 */ /* 0x000fe40007810000 */
[----:B------:R-:W-:Y:S01]  /*4380*/  ISETP.LT.OR P5, PT, R0, 0x1a, P5 ;  /* 0x0000001a0000780c */ /* 0x000fe20002fa1670 */
[----:B------:R-:W-:Y:S01]  /*4390*/  LDSM.16.MT88.4 R120, [R221+0x6100] ;  /* 0x00610000dd78783b */ /* 0x000fe20000004200 */
[----:B------:R-:W-:Y:S02]  /*43a0*/  FMNMX.FTZ R5, R6, R5, !PT ;  /* 0x0000000506057209 */ /* 0x000fe40007810000 */
[----:B------:R-:W-:Y:S01]  /*43b0*/  ISETP.LT.OR P6, PT, R0, 0x19, P6 ;  /* 0x000000190000780c */ /* 0x000fe200037c1670 */
[----:B--2---:R-:W-:Y:S01]  /*43c0*/  LDSM.16.MT88.4 R32, [R227+0x4900] ;  /* 0x00490000e320783b */ /* 0x004fe20000004200 */
[----:B------:R-:W-:-:S02]  /*43d0*/  FMNMX.FTZ R22, R191, R22, !PT ;  /* 0x00000016bf167209 */ /* 0x000fc40007810000 */
[----:B------:R-:W-:Y:S01]  /*43e0*/  FSEL R16, R43, -INF , !P5 ;  /* 0xff8000002b107808 */ /* 0x000fe20006800000 */
[----:B------:R-:W-:Y:S01]  /*43f0*/  LDSM.16.MT88.4 R168, [R227+0x2900] ;  /* 0x00290000e3a8783b */ /* 0x000fe20000004200 */
[----:B------:R-:W-:Y:S02]  /*4400*/  FMNMX.FTZ R5, R8, R5, !PT ;  /* 0x0000000508057209 */ /* 0x000fe40007810000 */
[----:B------:R-:W-:Y:S01]  /*4410*/  ISETP.GT.AND P5, PT, R20, 0x21, P0 ;  /* 0x000000211400780c */ /* 0x000fe200007a4270 */
[----:B------:R-:W-:Y:S01]  /*4420*/  LDSM.16.MT88.4 R164, [R221+0x2900] ;  /* 0x00290000dda4783b */ /* 0x000fe20000004200 */
[----:B------:R-:W-:Y:S02]  /*4430*/  FSEL R18, R42, -INF , !P6 ;  /* 0xff8000002a127808 */ /* 0x000fe40007000000 */
[----:B------:R-:W-:Y:S01]  /*4440*/  FMNMX.FTZ R22, R183, R22, !PT ;  /* 0x00000016b7167209 */ /* 0x000fe20007810000 */
[----:B------:R-:W-:Y:S01]  /*4450*/  LDSM.16.MT88.4 R40, [R227+0x2100] ;  /* 0x00210000e328783b */ /* 0x000fe20000004200 */
[----:B------:R-:W-:-:S02]  /*4460*/  ISETP.GT.AND P6, PT, R20, 0x20, P0 ;  /* 0x000000201400780c */ /* 0x000fc400007c4270 */
[----:B------:R-:W-:Y:S02]  /*4470*/  FMNMX.FTZ R5, R24, R5, !PT ;  /* 0x0000000518057209 */ /* 0x000fe40007810000 */
[C---:B------:R-:W-:Y:S02]  /*4480*/  ISETP.LT.OR P5, PT, R0.reuse, 0x22, P5 ;  /* 0x000000220000780c */ /* 0x040fe40002fa1670 */
[----:B------:R-:W-:Y:S02]  /*4490*/  FMNMX.FTZ R22, R185, R22, !PT ;  /* 0x00000016b9167209 */ /* 0x000fe40007810000 */
[----:B------:R-:W-:Y:S02]  /*44a0*/  ISETP.LT.OR P6, PT, R0, 0x21, P6 ;  /* 0x000000210000780c */ /* 0x000fe400037c1670 */
[----:B------:R-:W-:Y:S02]  /*44b0*/  FMNMX.FTZ R5, R18, R5, !PT ;  /* 0x0000000512057209 */ /* 0x000fe40007810000 */
[----:B------:R-:W-:-:S02]  /*44c0*/  FSEL R192, R75, -INF , !P5 ;  /* 0xff8000004bc07808 */ /* 0x000fc40006800000 */
[----:B------:R-:W-:Y:S02]  /*44d0*/  ISETP.GT.AND P5, PT, R20, 0x28, P0 ;  /* 0x000000281400780c */ /* 0x000fe400007a4270 */
[----:B------:R-:W-:Y:S02]  /*44e0*/  FMNMX.FTZ R22, R189, R22, !PT ;  /* 0x00000016bd167209 */ /* 0x000fe40007810000 */
[----:B------:R-:W-:Y:S02]  /*44f0*/  FSEL R244, R74, -INF , !P6 ;  /* 0xff8000004af47808 */ /* 0x000fe40007000000 */
[----:B------:R-:W-:Y:S01]  /*4500*/  FMNMX.FTZ R11, R16, R5, !PT ;  /* 0x00000005100b7209 */ /* 0x000fe20007810000 */
[----:B------:R-:W-:Y:S01]  /*4510*/  LDSM.16.MT88.4 R72, [R227+0x4100] ;  /* 0x00410000e348783b */ /* 0x000fe20000004200 */
[----:B------:R-:W-:Y:S02]  /*4520*/  ISETP.LT.OR P5, PT, R0, 0x29, P5 ;  /* 0x000000290000780c */ /* 0x000fe40002fa1670 */
[----:B------:R-:W-:-:S02]  /*4530*/  ISETP.GT.AND P6, PT, R20, 0x29, P0 ;  /* 0x000000291400780c */ /* 0x000fc400007c4270 */
[----:B------:R-:W-:Y:S02]  /*4540*/  FMNMX.FTZ R22, R199, R22, !PT ;  /* 0x00000016c7167209 */ /* 0x000fe40007810000 */
[----:B------:R-:W-:Y:S02]  /*4550*/  FMNMX.FTZ R11, R244, R11, !PT ;  /* 0x0000000bf40b7209 */ /* 0x000fe40007810000 */
[----:B------:R-:W-:Y:S02]  /*4560*/  FSEL R202, R70, -INF , !P5 ;  /* 0xff80000046ca7808 */ /* 0x000fe40006800000 */
[----:B------:R-:W-:Y:S02]  /*4570*/  ISETP.LT.OR P6, PT, R0, 0x2a, P6 ;  /* 0x0000002a0000780c */ /* 0x000fe400037c1670 */
[----:B------:R-:W-:Y:S02]  /*4580*/  ISETP.GT.AND P5, PT, R20, 0x30, P0 ;  /* 0x000000301400780c */ /* 0x000fe400007a4270 */
[----:B------:R-:W-:-:S02]  /*4590*/  FMNMX.FTZ R22, R197, R22, !PT ;  /* 0x00000016c5167209 */ /* 0x000fc40007810000 */
[----:B------:R-:W-:Y:S02]  /*45a0*/  FMNMX.FTZ R11, R192, R11, !PT ;  /* 0x0000000bc00b7209 */ /* 0x000fe40007810000 */
[----:B------:R-:W-:Y:S02]  /*45b0*/  FSEL R194, R71, -INF , !P6 ;  /* 0xff80000047c27808 */ /* 0x000fe40007000000 */
[----:B------:R-:W-:Y:S02]  /*45c0*/  ISETP.LT.OR P5, PT, R0, 0x31, P5 ;  /* 0x000000310000780c */ /* 0x000fe40002fa1670 */
[----:B------:R-:W-:Y:S02]  /*45d0*/  FMNMX.FTZ R22, R195, R22, !PT ;  /* 0x00000016c3167209 */ /* 0x000fe40007810000 */
[----:B------:R-:W-:Y:S02]  /*45e0*/  ISETP.GT.AND P6, PT, R20, 0x31, P0 ;  /* 0x000000311400780c */ /* 0x000fe400007c4270 */
[----:B------:R-:W-:-:S02]  /*45f0*/  FMNMX.FTZ R11, R202, R11, !PT ;  /* 0x0000000bca0b7209 */ /* 0x000fc40007810000 */
[----:B------:R-:W-:Y:S02]  /*4600*/  FSEL R198, R30, -INF , !P5 ;  /* 0xff8000001ec67808 */ /* 0x000fe40006800000 */
[----:B------:R-:W-:Y:S02]  /*4610*/  FMNMX.FTZ R5, R193, R22, !PT ;  /* 0x00000016c1057209 */ /* 0x000fe40007810000 */
[----:B------:R-:W-:Y:S02]  /*4620*/  ISETP.LT.OR P6, PT, R0, 0x32, P6 ;  /* 0x000000320000780c */ /* 0x000fe400037c1670 */
[----:B------:R-:W-:Y:S01]  /*4630*/  ISETP.GT.AND P5, PT, R20, 0x38, P0 ;  /* 0x000000381400780c */ /* 0x000fe200007a4270 */
[----:B------:R-:W1:Y:S01]  /*4640*/  SHFL.BFLY PT, R22, R5, 0x2, 0x1f ;  /* 0x0c401f0005167f89 */ /* 0x000e6200000e0000 */
[----:B------:R-:W-:Y:S02]  /*4650*/  FMNMX.FTZ R11, R194, R11, !PT ;  /* 0x0000000bc20b7209 */ /* 0x000fe40007810000 */
[----:B------:R-:W-:-:S02]  /*4660*/  ISETP.GT.AND P0, PT, R20, 0x39, P0 ;  /* 0x000000391400780c */ /* 0x000fc40000704270 */
[----:B------:R-:W-:Y:S02]  /*4670*/  FSEL R196, R31, -INF , !P6 ;  /* 0xff8000001fc47808 */ /* 0x000fe40007000000 */
[----:B------:R-:W-:Y:S01]  /*4680*/  ISETP.LT.OR P5, PT, R0, 0x39, P5 ;  /* 0x000000390000780c */ /* 0x000fe20002fa1670 */
[----:B------:R-:W-:Y:S01]  /*4690*/  LDSM.16.MT88.4 R28, [R222+0x4900] ;  /* 0x00490000de1c783b */ /* 0x000fe20000004200 */
[----:B------:R-:W-:Y:S02]  /*46a0*/  FMNMX.FTZ R11, R198, R11, !PT ;  /* 0x0000000bc60b7209 */ /* 0x000fe40007810000 */
[----:B------:R-:W-:Y:S02]  /*46b0*/  ISETP.LT.OR P0, PT, R0, 0x3a, P0 ;  /* 0x0000003a0000780c */ /* 0x000fe40000701670 */
[----:B------:R-:W-:Y:S02]  /*46c0*/  FSEL R190, R54, -INF , !P5 ;  /* 0xff80000036be7808 */ /* 0x000fe40006800000 */
[----:B------:R-:W-:-:S02]  /*46d0*/  FMNMX.FTZ R11, R196, R11, !PT ;  /* 0x0000000bc40b7209 */ /* 0x000fc40007810000 */
[----:B------:R-:W-:Y:S02]  /*46e0*/  FSEL R188, R55, -INF , !P0 ;  /* 0xff80000037bc7808 */ /* 0x000fe40004000000 */
        /* <DEDUP_REMOVED lines=13> */
[--C-:B------:R-:W-:Y:S02]  /*47c0*/  FFMA.FTZ R181, R19, c[0x0][0x2d0], -R200.reuse ;  /* 0x0000b40013b57a23 */ /* 0x100fe400000108c8 */
[--C-:B------:R-:W-:Y:S01]  /*47d0*/  FFMA.FTZ R175, R77, c[0x0][0x2d0], -R200.reuse ;  /* 0x0000b4004daf7a23 */ /* 0x100fe200000108c8 */
[----:B------:R-:W-:Y:S01]  /*47e0*/  MUFU.EX2 R182, R182 ;  /* 0x000000b600b67308 */ /* 0x000fe20000000800 */
[--C-:B------:R-:W-:Y:S01]  /*47f0*/  FFMA.FTZ R174, R7, c[0x0][0x2d0], -R200.reuse ;  /* 0x0000b40007ae7a23 */ /* 0x100fe200000108c8 */
[----:B-1----:R-:W-:Y:S01]  /*4800*/  FMNMX.FTZ R12, R20, R5, !PT ;  /* 0x00000005140c7209 */ /* 0x002fe20007810000 */
[--C-:B------:R-:W-:Y:S01]  /*4810*/  FFMA.FTZ R173, R13, c[0x0][0x2d0], -R200.reuse ;  /* 0x0000b4000dad7a23 */ /* 0x100fe200000108c8 */
[----:B------:R-:W-:Y:S01]  /*4820*/  LDSM.16.MT88.4 R20, [R227+0x900] ;  /* 0x00090000e314783b */ /* 0x000fe20000004200 */
[--C-:B------:R-:W-:Y:S01]  /*4830*/  FFMA.FTZ R179, R17, c[0x0][0x2d0], -R200.reuse ;  /* 0x0000b40011b37a23 */ /* 0x100fe200000108c8 */
[C---:B------:R-:W-:Y:S01]  /*4840*/  FSETP.NEU.FTZ.AND P0, PT, R12.reuse, -INF , PT ;  /* 0xff8000000c00780b */ /* 0x040fe20003f1d000 */
[----:B------:R-:W-:Y:S01]  /*4850*/  FMUL.FTZ R187, R12, c[0x0][0x2d0] ;  /* 0x0000b4000cbb7a20 */ /* 0x000fe20000410000 */
[----:B------:R-:W1:Y:S01]  /*4860*/  MUFU.EX2 R181, R181 ;  /* 0x000000b500b57308 */ /* 0x000e620000000800 */
[----:B------:R-:W-:-:S02]  /*4870*/  FFMA.FTZ R184, R191, c[0x0][0x2d0], -R200 ;  /* 0x0000b400bfb87a23 */ /* 0x000fc400000108c8 */
[--C-:B------:R-:W-:Y:S01]  /*4880*/  FFMA.FTZ R186, R189, c[0x0][0x2d0], -R200.reuse ;  /* 0x0000b400bdba7a23 */ /* 0x100fe200000108c8 */
[----:B------:R-:W-:Y:S01]  /*4890*/  FSEL R187, R187, RZ, P0 ;  /* 0x000000ffbbbb7208 */ /* 0x000fe20000000000 */
[--C-:B------:R-:W-:Y:S01]  /*48a0*/  FFMA.FTZ R183, R183, c[0x0][0x2d0], -R200.reuse ;  /* 0x0000b400b7b77a23 */ /* 0x100fe200000108c8 */
[----:B------:R-:W-:Y:S01]  /*48b0*/  PLOP3.LUT P0, PT, PT, PT, UP1, 0x40, 0x0 ;  /* 0x000000000000781c */ /* 0x000fe20003f0e818 */
[----:B------:R-:W-:Y:S01]  /*48c0*/  FFMA.FTZ R185, R185, c[0x0][0x2d0], -R200 ;  /* 0x0000b400b9b97a23 */ /* 0x000fe200000108c8 */
[----:B------:R-:W-:Y:S01]  /*48d0*/  MUFU.EX2 R180, R180 ;  /* 0x000000b400b47308 */ /* 0x000fe20000000800 */
[--C-:B------:R-:W-:Y:S02]  /*48e0*/  FFMA.FTZ R177, R10, c[0x0][0x2d0], -R187.reuse ;  /* 0x0000b4000ab17a23 */ /* 0x100fe400000108bb */
[--C-:B------:R-:W-:Y:S02]  /*48f0*/  FFMA.FTZ R176, R14, c[0x0][0x2d0], -R187.reuse ;  /* 0x0000b4000eb07a23 */ /* 0x100fe400000108bb */
[----:B------:R-:W-:-:S02]  /*4900*/  FFMA.FTZ R178, R78, c[0x0][0x2d0], -R187 ;  /* 0x0000b4004eb27a23 */ /* 0x000fc400000108bb */
[--C-:B------:R-:W-:Y:S01]  /*4910*/  FFMA.FTZ R15, R6, c[0x0][0x2d0], -R187.reuse ;  /* 0x0000b400060f7a23 */ /* 0x100fe200000108bb */
[----:B------:R-:W2:Y:S01]  /*4920*/  MUFU.EX2 R175, R175 ;  /* 0x000000af00af7308 */ /* 0x000ea20000000800 */
[----:B------:R-:W3:Y:S01]  /*4930*/  LDSM.16.MT88.4 R4, [R220+0x6100] ;  /* 0x00610000dc04783b */ /* 0x000ee20000004200 */
[----:B------:R-:W-:Y:S01]  /*4940*/  FFMA.FTZ R14, R9, c[0x0][0x2d0], -R200 ;  /* 0x0000b400090e7a23 */ /* 0x000fe200000108c8 */
[----:B-1----:R-:W-:Y:S01]  /*4950*/  F2FP.BF16.PACK_AB R128, R181, R182 ;  /* 0x000000b6b580723e */ /* 0x002fe200000010ff */
[--C-:B------:R-:W-:Y:S02]  /*4960*/  FFMA.FTZ R172, R8, c[0x0][0x2d0], -R187.reuse ;  /* 0x0000b40008ac7a23 */ /* 0x100fe400000108bb */
[----:B------:R-:W1:Y:S01]  /*4970*/  LDSM.16.MT88.4 R8, [R222+0x900] ;  /* 0x00090000de08783b */ /* 0x000e620000004200 */
[--C-:B------:R-:W-:Y:S01]  /*4980*/  FFMA.FTZ R13, R24, c[0x0][0x2d0], -R187.reuse ;  /* 0x0000b400180d7a23 */ /* 0x100fe200000108bb */
[----:B------:R-:W-:Y:S01]  /*4990*/  MUFU.EX2 R177, R177 ;  /* 0x000000b100b17308 */ /* 0x000fe20000000800 */
[--C-:B------:R-:W-:Y:S01]  /*49a0*/  FFMA.FTZ R3, R18, c[0x0][0x2d0], -R187.reuse ;  /* 0x0000b40012037a23 */ /* 0x100fe200000108bb */
[----:B------:R-:W-:Y:S01]  /*49b0*/  LDSM.16.MT88.4 R24, [R221+0x900] ;  /* 0x00090000dd18783b */ /* 0x000fe20000004200 */
[----:B------:R-:W-:-:S02]  /*49c0*/  FFMA.FTZ R2, R16, c[0x0][0x2d0], -R187 ;  /* 0x0000b40010027a23 */ /* 0x000fc400000108bb */
[--C-:B------:R-:W-:Y:S01]  /*49d0*/  FFMA.FTZ R189, R244, c[0x0][0x2d0], -R187.reuse ;  /* 0x0000b400f4bd7a23 */ /* 0x100fe200000108bb */
[----:B------:R-:W4:Y:S01]  /*49e0*/  LDSM.16.MT88.4 R16, [R220+0x900] ;  /* 0x00090000dc10783b */ /* 0x000f220000004200 */
[--C-:B------:R-:W-:Y:S01]  /*49f0*/  FFMA.FTZ R192, R192, c[0x0][0x2d0], -R187.reuse ;  /* 0x0000b400c0c07a23 */ /* 0x100fe200000108bb */
[----:B------:R-:W5:Y:S01]  /*4a00*/  MUFU.EX2 R176, R176 ;  /* 0x000000b000b07308 */ /* 0x000f620000000800 */
[----:B--2---:R-:W-:Y:S01]  /*4a10*/  F2FP.BF16.PACK_AB R130, R175, R180 ;  /* 0x000000b4af82723e */ /* 0x004fe200000010ff */
[--C-:B------:R-:W-:Y:S02]  /*4a20*/  FFMA.FTZ R191, R202, c[0x0][0x2d0], -R187.reuse ;  /* 0x0000b400cabf7a23 */ /* 0x100fe400000108bb */
[----:B------:R-:W-:Y:S02]  /*4a30*/  FFMA.FTZ R194, R194, c[0x0][0x2d0], -R187 ;  /* 0x0000b400c2c27a23 */ /* 0x000fe400000108bb */
[--C-:B------:R-:W-:Y:S02]  /*4a40*/  FFMA.FTZ R244, R193, c[0x0][0x2d0], -R200.reuse ;  /* 0x0000b400c1f47a23 */ /* 0x100fe400000108c8 */
[----:B------:R-:W-:Y:S01]  /*4a50*/  MUFU.EX2 R178, R178 ;  /* 0x000000b200b27308 */ /* 0x000fe20000000800 */
[----:B------:R-:W-:-:S02]  /*4a60*/  FFMA.FTZ R199, R199, c[0x0][0x2d0], -R200 ;  /* 0x0000b400c7c77a23 */ /* 0x000fc400000108c8 */
[--C-:B------:R-:W-:Y:S02]  /*4a70*/  FFMA.FTZ R202, R197, c[0x0][0x2d0], -R200.reuse ;  /* 0x0000b400c5ca7a23 */ /* 0x100fe400000108c8 */
[----:B------:R-:W-:Y:S02]  /*4a80*/  FFMA.FTZ R195, R195, c[0x0][0x2d0], -R200 ;  /* 0x0000b400c3c37a23 */ /* 0x000fe400000108c8 */
[--C-:B------:R-:W-:Y:S01]  /*4a90*/  FFMA.FTZ R193, R198, c[0x0][0x2d0], -R187.reuse ;  /* 0x0000b400c6c17a23 */ /* 0x100fe200000108bb */
[----:B------:R-:W2:Y:S01]  /*4aa0*/  MUFU.EX2 R15, R15 ;  /* 0x0000000f000f7308 */ /* 0x000ea20000000800 */
[----:B-----5:R-:W-:Y:S01]  /*4ab0*/  F2FP.BF16.PACK_AB R129, R176, R177 ;  /* 0x000000b1b081723e */ /* 0x020fe200000010ff */
[--C-:B------:R-:W-:Y:S02]  /*4ac0*/  FFMA.FTZ R196, R196, c[0x0][0x2d0], -R187.reuse ;  /* 0x0000b400c4c47a23 */ /* 0x100fe400000108bb */
[--C-:B------:R-:W-:Y:S02]  /*4ad0*/  FFMA.FTZ R190, R190, c[0x0][0x2d0], -R187.reuse ;  /* 0x0000b400bebe7a23 */ /* 0x100fe400000108bb */
[----:B------:R-:W-:-:S02]  /*4ae0*/  FFMA.FTZ R241, R188, c[0x0][0x2d0], -R187 ;  /* 0x0000b400bcf17a23 */ /* 0x000fc400000108bb */
[----:B------:R-:W-:Y:S01]  /*4af0*/  MUFU.EX2 R179, R179 ;  /* 0x000000b300b37308 */ /* 0x000fe20000000800 */
[----:B------:R-:W-:Y:S02]  /*4b00*/  FADD.FTZ R181, R182, R181 ;  /* 0x000000b5b6b57221 */ /* 0x000fe40000010000 */
[----:B------:R-:W-:Y:S02]  /*4b10*/  FADD.FTZ R177, R177, R176 ;  /* 0x000000b0b1b17221 */ /* 0x000fe40000010000 */
[----:B------:R-:W-:Y:S01]  /*4b20*/  FADD.FTZ R180, R180, R181 ;  /* 0x000000b5b4b47221 */ /* 0x000fe20000010000 */
[----:B--2---:R-:W-:Y:S02]  /*4b30*/  F2FP.BF16.PACK_AB R131, R15, R178 ;  /* 0x000000b20f83723e */ /* 0x004fe400000010ff */
[----:B------:R-:W2:Y:S01]  /*4b40*/  MUFU.EX2 R174, R174 ;  /* 0x000000ae00ae7308 */ /* 0x000ea20000000800 */
[----:B------:R-:W-:Y:S02]  /*4b50*/  FADD.FTZ R178, R178, R177 ;  /* 0x000000b1b2b27221 */ /* 0x000fe40000010000 */
[----:B------:R-:W-:-:S02]  /*4b60*/  FADD.FTZ R180, R175, R180 ;  /* 0x000000b4afb47221 */ /* 0x000fc40000010000 */
        /* <DEDUP_REMOVED lines=53> */
[C---:B---3--:R-:W-:Y:S07]  /*4ec0*/  HMMA.16816.F32.BF16 R124, R128.reuse, R4, RZ ;  /* 0x00000004807c723c */ /* 0x048fee00000418ff */
[----:B--2---:R-:W-:Y:S01]  /*4ed0*/  F2FP.BF16.PACK_AB R4, R174, R179 ;  /* 0x000000b3ae04723e */ /* 0x004fe200000010ff */
        /* <DEDUP_REMOVED lines=17> */
[----:B------:R-:W2:Y:S07]  /*4ff0*/  LDSM.16.MT88.4 R20, [R222+0x2900] ;  /* 0x00290000de14783b */ /* 0x000eae0000004200 */
[C---:B----4-:R-:W-:Y:S08]  /*5000*/  HMMA.16816.F32.BF16 R148, R4.reuse, R16, R148 ;  /* 0x000000100494723c */ /* 0x050ff00000041894 */
[C---:B------:R-:W-:Y:S01]  /*5010*/  HMMA.16816.F32.BF16 R152, R4.reuse, R18, R152 ;  /* 0x000000120498723c */ /* 0x040fe20000041898 */
[----:B------:R-:W3:Y:S07]  /*5020*/  LDSM.16.MT88.4 R16, [R220+0x4900] ;  /* 0x00490000dc10783b */ /* 0x000eee0000004200 */
[C---:B------:R-:W-:Y:S08]  /*5030*/  HMMA.16816.F32.BF16 R140, R4.reuse, R24, R140 ;  /* 0x00000018048c723c */ /* 0x040ff0000004188c */
[C---:B-1----:R-:W-:Y:S08]  /*5040*/  HMMA.16816.F32.BF16 R60, R4.reuse, R8, R60 ;  /* 0x00000008043c723c */ /* 0x042ff0000004183c */
[C---:B------:R-:W-:Y:S01]  /*5050*/  HMMA.16816.F32.BF16 R64, R4.reuse, R10, R64 ;  /* 0x0000000a0440723c */ /* 0x040fe20000041840 */
[----:B------:R-:W1:Y:S07]  /*5060*/  LDSM.16.MT88.4 R8, [R222+0x6900] ;  /* 0x00690000de08783b */ /* 0x000e6e0000004200 */
        /* <DEDUP_REMOVED lines=25> */
[----:B------:R-:W-:Y:S07]  /*5200*/  LDSM.16.MT88.4 R24, [R222+0x1100] ;  /* 0x00110000de18783b */ /* 0x000fee0000004200 */
[C---:B--2---:R-:W-:Y:S08]  /*5210*/  HMMA.16816.F32.BF16 R100, R4.reuse, R20, R100 ;  /* 0x000000140464723c */ /* 0x044ff00000041864 */
[C---:B------:R-:W-:Y:S01]  /*5220*/  HMMA.16816.F32.BF16 R104, R4.reuse, R22, R104 ;  /* 0x000000160468723c */ /* 0x040fe20000041868 */
[----:B------:R-:W-:Y:S07]  /*5230*/  LDSM.16.MT88.4 R20, [R220+0x1100] ;  /* 0x00110000dc14783b */ /* 0x000fee0000004200 */
[C---:B---3--:R-:W-:Y:S08]  /*5240*/  HMMA.16816.F32.BF16 R116, R4.reuse, R16, R116 ;  /* 0x000000100474723c */ /* 0x048ff00000041874 */
[C---:B------:R-:W-:Y:S01]  /*5250*/  HMMA.16816.F32.BF16 R120, R4.reuse, R18, R120 ;  /* 0x000000120478723c */ /* 0x040fe20000041878 */
[----:B------:R-:W2:Y:S07]  /*5260*/  LDSM.16.MT88.4 R16, [R227+0x3100] ;  /* 0x00310000e310783b */ /* 0x000eae0000004200 */
        /* <DEDUP_REMOVED lines=18> */
[C---:B--2---:R-:W-:Y:S08]  /*5390*/  HMMA.16816.F32.BF16 R36, R4.reuse, R16, R36 ;  /* 0x000000100424723c */ /* 0x044ff00000041824 */
[C---:B------:R-:W-:Y:S01]  /*53a0*/  HMMA.16816.F32.BF16 R40, R4.reuse, R18, R40 ;  /* 0x000000120428723c */ /* 0x040fe20000041828 */
[----:B------:R-:W2:Y:S07]  /*53b0*/  LDSM.16.MT88.4 R16, [R220+0x5100] ;  /* 0x00510000dc10783b */ /* 0x000eae0000004200 */
[C---:B------:R-:W-:Y:S08]  /*53c0*/  HMMA.16816.F32.BF16 R148, R4.reuse, R20, R148 ;  /* 0x000000140494723c */ /* 0x040ff00000041894 */
        /* <DEDUP_REMOVED lines=8> */
[C---:B------:R-:W-:Y:S08]  /*5450*/  HMMA.16816.F32.BF16 R132, R4.reuse, R24, R132 ;  /* 0x000000180484723c */ /* 0x040ff00000041884 */
[C---:B------:R-:W-:Y:S01]  /*5460*/  HMMA.16816.F32.BF16 R136, R4.reuse, R26, R136 ;  /* 0x0000001a0488723c */ /* 0x040fe20000041888 */
[----:B------:R-:W5:Y:S07]  /*5470*/  LDSM.16.MT88.4 R24, [R221+0x5100] ;  /* 0x00510000dd18783b */ /* 0x000f6e0000004200 */
[C---:B------:R-:W-:Y:S08]  /*5480*/  HMMA.16816.F32.BF16 R52, R4.reuse, R164, R52 ;  /* 0x000000a40434723c */ /* 0x040ff00000041834 */
[C---:B------:R-:W-:Y:S01]  /*5490*/  HMMA.16816.F32.BF16 R56, R4.reuse, R166, R56 ;  /* 0x000000a60438723c */ /* 0x040fe20000041838 */
[----:B------:R-:W-:Y:S07]  /*54a0*/  LDSM.16.MT88.4 R164, [R220+0x7100] ;  /* 0x00710000dca4783b */ /* 0x000fee0000004200 */
[C---:B--2---:R-:W-:Y:S08]  /*54b0*/  HMMA.16816.F32.BF16 R92, R4.reuse, R16, R92 ;  /* 0x00000010045c723c */ /* 0x044ff0000004185c */
        /* <DEDUP_REMOVED lines=13> */
[----:B------:R-:W3:Y:S07]  /*5590*/  LDSM.16.MT88.4 R32, [R227+0x1900] ;  /* 0x00190000e320783b */ /* 0x000eee0000004200 */
[C---:B----4-:R-:W-:Y:S08]  /*55a0*/  HMMA.16816.F32.BF16 R76, R4.reuse, R28, R76 ;  /* 0x0000001c044c723c */ /* 0x050ff0000004184c */
[C---:B------:R-:W-:Y:S01]  /*55b0*/  HMMA.16816.F32.BF16 R80, R4.reuse, R30, R80 ;  /* 0x0000001e0450723c */ /* 0x040fe20000041850 */
[----:B------:R-:W4:Y:S07]  /*55c0*/  LDSM.16.MT88.4 R28, [R222+0x1900] ;  /* 0x00190000de1c783b */ /* 0x000f2e0000004200 */
[C---:B-----5:R-:W-:Y:S08]  /*55d0*/  HMMA.16816.F32.BF16 R84, R4.reuse, R24, R84 ;  /* 0x000000180454723c */ /* 0x060ff00000041854 */
[C---:B------:R-:W-:Y:S01]  /*55e0*/  HMMA.16816.F32.BF16 R88, R4.reuse, R26, R88 ;  /* 0x0000001a0458723c */ /* 0x040fe20000041858 */
[----:B------:R-:W5:Y:S07]  /*55f0*/  LDSM.16.MT88.4 R24, [R221+0x1900] ;  /* 0x00190000dd18783b */ /* 0x000f6e0000004200 */
[C---:B--2---:R-:W-:Y:S08]  /*5600*/  HMMA.16816.F32.BF16 R116, R4.reuse, R16, R116 ;  /* 0x000000100474723c */ /* 0x044ff00000041874 */
        /* <DEDUP_REMOVED lines=40> */
[----:B------:R-:W1:Y:S07]  /*5890*/  LDSM.16.MT88.4 R20, [R220+0x7900] ;  /* 0x00790000dc14783b */ /* 0x000e6e0000004200 */
[C---:B------:R-:W-:Y:S08]  /*58a0*/  HMMA.16816.F32.BF16 R52, R4.reuse, R168, R52 ;  /* 0x000000a80434723c */ /* 0x040ff00000041834 */
[C---:B------:R-:W-:Y:S08]  /*58b0*/  HMMA.16816.F32.BF16 R56, R4.reuse, R170, R56 ;  /* 0x000000aa0438723c */ /* 0x040ff00000041838 */
[C---:B------:R-:W-:Y:S08]  /*58c0*/  HMMA.16816.F32.BF16 R60, R4.reuse, R164, R60 ;  /* 0x000000a4043c723c */ /* 0x040ff0000004183c */
[C---:B------:R-:W-:Y:S08]  /*58d0*/  HMMA.16816.F32.BF16 R64, R4.reuse, R166, R64 ;  /* 0x000000a60440723c */ /* 0x040ff00000041840 */
[C---:B---3--:R-:W-:Y:S08]  /*58e0*/  HMMA.16816.F32.BF16 R76, R4.reuse, R32, R76 ;  /* 0x00000020044c723c */ /* 0x048ff0000004184c */
[C---:B------:R-:W-:Y:S08]  /*58f0*/  HMMA.16816.F32.BF16 R80, R4.reuse, R34, R80 ;  /* 0x000000220450723c */ /* 0x040ff00000041850 */
[C---:B----4-:R-:W-:Y:S08]  /*5900*/  HMMA.16816.F32.BF16 R84, R4.reuse, R28, R84 ;  /* 0x0000001c0454723c */ /* 0x050ff00000041854 */
[C---:B------:R-:W-:Y:S08]  /*5910*/  HMMA.16816.F32.BF16 R88, R4.reuse, R30, R88 ;  /* 0x0000001e0458723c */ /* 0x040ff00000041858 */
[C---:B-----5:R-:W-:Y:S08]  /*5920*/  HMMA.16816.F32.BF16 R92, R4.reuse, R24, R92 ;  /* 0x00000018045c723c */ /* 0x060ff0000004185c */
[C---:B------:R-:W-:Y:S08]  /*5930*/  HMMA.16816.F32.BF16 R96, R4.reuse, R26, R96 ;  /* 0x0000001a0460723c */ /* 0x040ff00000041860 */
[C---:B--2---:R-:W-:Y:S08]  /*5940*/  HMMA.16816.F32.BF16 R108, R4.reuse, R16, R108 ;  /* 0x00000010046c723c */ /* 0x044ff0000004186c */
[C---:B------:R-:W-:Y:S08]  /*5950*/  HMMA.16816.F32.BF16 R112, R4.reuse, R18, R112 ;  /* 0x000000120470723c */ /* 0x040ff00000041870 */
[C---:B-1----:R-:W-:Y:S08]  /*5960*/  HMMA.16816.F32.BF16 R116, R4.reuse, R8, R116 ;  /* 0x000000080474723c */ /* 0x042ff00000041874 */
[C---:B------:R-:W-:Y:S08]  /*5970*/  HMMA.16816.F32.BF16 R120, R4.reuse, R10, R120 ;  /* 0x0000000a0478723c */ /* 0x040ff00000041878 */
[C---:B------:R-:W-:Y:S08]  /*5980*/  HMMA.16816.F32.BF16 R124, R4.reuse, R20, R124 ;  /* 0x00000014047c723c */ /* 0x040ff0000004187c */
[----:B------:R-:W-:Y:S01]  /*5990*/  HMMA.16816.F32.BF16 R128, R4, R22, R128 ;  /* 0x000000160480723c */ /* 0x000fe20000041880 */
[----:B------:R-:W-:Y:S07]  /*59a0*/  @P0 BRA `(.L_x_959) ;  /* 0x0000013000000947 */ /* 0x000fee0003800000 */
[----:B------:R-:W-:Y:S01]  /*59b0*/  ISETP.LT.AND P0, PT, RZ, UR4, PT ;  /* 0x00000004ff007c0c */ /* 0x000fe2000bf01270 */
[----:B------:R-:W-:-:S02]  /*59c0*/  UIADD3 UR17, UR4, -0x1, URZ ;  /* 0xffffffff04117890 */ /* 0x000fc4000fffe03f */
[----:B------:R-:W-:-:S10]  /*59d0*/  ULDC UR6, c[0x0][0x32c] ;  /* 0x0000cb0000067ab9 */ /* 0x000fd40000000800 */
        /* <DEDUP_REMOVED lines=8> */
.L_x_960:
[----:B------:R-:W-:Y:S02]  /*5a60*/  UISETP.NE.AND UP0, UPT, UR6, 0x1, UPT ;  /* 0x000000010600788c */ /* 0x000fe4000bf05270 */
[----:B------:R-:W-:Y:S02]  /*5a70*/  ULDC.64 UR4, c[0x0][0x330] ;  /* 0x0000cc0000047ab9 */ /* 0x000fe40000000a00 */
[----:B------:R-:W-:-:S07]  /*5a80*/  UIMAD.WIDE.U32 UR20, UR17, UR4, URZ ;  /* 0x00000004111472a5 */ /* 0x000fce000f8e003f */
[----:B------:R-:W-:Y:S02]  /*5a90*/  @UP0 USHF.R.U32.HI UR17, URZ, UR5, UR21 ;  /* 0x000000053f110299 */ /* 0x000fe40008011615 */
.L_x_961:
[----:B------:R-:W-:Y:S02]  /*5aa0*/  ULDC UR4, c[0x0][0x32c] ;  /* 0x0000cb0000047ab9 */ /* 0x000fe40000000800 */
[----:B------:R-:W-:-:S04]  /*5ab0*/  UIMAD UR4, UR17, UR6, UR4 ;  /* 0x00000006110472a4 */ /* 0x000fc8000f8e0204 */
[----:B------:R-:W-:-:S04]  /*5ac0*/  UISETP.LT.AND UP0, UPT, UR7, UR4, UPT ;  /* 0x000000040700728c */ /* 0x000fc8000bf01270 */
[----:B------:R-:W-:-:S04]  /*5ad0*/  USEL UR7, UR7, UR4, UP0 ;  /* 0x0000000407077287 */ /* 0x000fc80008000000 */
.L_x_959:
        /* <DEDUP_REMOVED lines=9> */
[----:B------:R-:W-:Y:S01]  /*5b70*/  ULDC.64 UR6, c[0x0][0x208] ;  /* 0x0000820000067ab9 */ /* 0x000fe20000000a00 */
[C---:B------:R-:W-:Y:S01]  /*5b80*/  IADD3 R3, P6, R234.reuse, 0x40, RZ ;  /* 0x00000040ea037810 */ /* 0x040fe20007fde0ff */
[----:B------:R-:W-:Y:S01]  /*5b90*/  ULDC.64 UR4, c[0x0][0x1e0] ;  /* 0x0000780000047ab9 */ /* 0x000fe20000000a00 */
[----:B------:R-:W-:-:S03]  /*5ba0*/  IADD3 R2, P5, R234, 0x80, RZ ;  /* 0x00000080ea027810 */ /* 0x000fc60007fbe0ff */
[----:B------:R1:W-:Y:S04]  /*5bb0*/  STL [R1+0x10], R3 ;  /* 0x0000100301007387 */ /* 0x0003e80000100800 */
[----:B------:R2:W-:Y:S02]  /*5bc0*/  STL [R1+0x8], R2 ;  /* 0x0000080201007387 */ /* 0x0005e40000100800 */
[----:B------:R-:W-:Y:S01]  /*5bd0*/  @P0 IMAD.HI.U32 R245, R233, c[0x0][0x2c8], RZ ;  /* 0x0000b200e9f50a27 */ /* 0x000fe200078e00ff */
[----:B------:R-:W-:-:S13]  /*5be0*/  PLOP3.LUT P0, PT, PT, PT, UP2, 0x80, 0x0 ;  /* 0x000000000000781c */ /* 0x000fda0003f0f028 */
[----:B------:R-:W-:Y:S01]  /*5bf0*/  @P0 SHF.R.U32.HI R245, RZ, c[0x0][0x2cc], R245 ;  /* 0x0000b300fff50a19 */ /* 0x000fe200000116f5 */
[----:B-1----:R-:W-:Y:S01]  /*5c00*/  IMAD.X R3, RZ, RZ, R239, P6 ;  /* 0x000000ffff037224 */ /* 0x002fe200030e06ef */
[----:B--2---:R-:W-:-:S05]  /*5c10*/  IADD3 R2, P6, R234, 0xc0, RZ ;  /* 0x000000c0ea027810 */ /* 0x004fca0007fde0ff */
[----:B------:R1:W-:Y:S01]  /*5c20*/  STL [R1], R2 ;  /* 0x0000000201007387 */ /* 0x0003e20000100800 */
[----:B------:R-:W-:Y:S01]  /*5c30*/  IMAD.X R252, RZ, RZ, R239, P6 ;  /* 0x000000fffffc7224 */ /* 0x000fe200030e06ef */
[C---:B------:R-:W-:Y:S02]  /*5c40*/  IADD3 R249, P6, R236.reuse, 0x80, RZ ;  /* 0x00000080ecf97810 */ /* 0x040fe40007fde0ff */
[----:B------:R2:W-:Y:S03]  /*5c50*/  STL [R1+0xc], R3 ;  /* 0x00000c0301007387 */ /* 0x0005e60000100800 */
[----:B------:R-:W-:Y:S02]  /*5c60*/  IMAD.X R248, RZ, RZ, R243, P6 ;  /* 0x000000fffff87224 */ /* 0x000fe400030e06f3 */
[----:B-1----:R-:W-:Y:S02]  /*5c70*/  IMAD.MOV.U32 R2, RZ, RZ, R12 ;  /* 0x000000ffff027224 */ /* 0x002fe400078e000c */
[----:B--2---:R-:W-:Y:S01]  /*5c80*/  IMAD.X R3, RZ, RZ, R239, P5 ;  /* 0x000000ffff037224 */ /* 0x004fe200028e06ef */
[----:B------:R-:W-:-:S04]  /*5c90*/  IADD3 R251, P5, R236, 0x40, RZ ;  /* 0x00000040ecfb7810 */ /* 0x000fc80007fbe0ff */
[----:B------:R1:W-:Y:S01]  /*5ca0*/  STL [R1+0x4], R3 ;  /* 0x0000040301007387 */ /* 0x0003e20000100800 */
[----:B------:R-:W-:Y:S01]  /*5cb0*/  IMAD.X R250, RZ, RZ, R243, P5 ;  /* 0x000000fffffa7224 */ /* 0x000fe200028e06f3 */
[----:B------:R-:W-:-:S05]  /*5cc0*/  IADD3 R247, P5, R236, 0xc0, RZ ;  /* 0x000000c0ecf77810 */ /* 0x000fca0007fbe0ff */
[----:B------:R-:W-:Y:S02]  /*5cd0*/  IMAD.X R246, RZ, RZ, R243, P5 ;  /* 0x000000fffff67224 */ /* 0x000fe400028e06f3 */
[----:B-1----:R-:W-:Y:S02]  /*5ce0*/  IMAD.MOV.U32 R3, RZ, RZ, R0 ;  /* 0x000000ffff037224 */ /* 0x002fe400078e0000 */
.L_x_971:
[----:B------:R-:W2:Y:S01]  /*5cf0*/  LDL R13, [R1+0x10] ;  /* 0x00001000010d7983 */ /* 0x000ea20000100800 */
[----:B------:R-:W-:Y:S01]  /*5d00*/  UISETP.GT.AND UP3, UPT, UR8, UR14, UPT ;  /* 0x0000000e0800728c */ /* 0x000fe2000bf64270 */
[----:B------:R-:W-:Y:S04]  /*5d10*/  DEPBAR.LE SB0, 0x0 ;  /* 0x000080000000791a */ /* 0x000fe80000000000 */
[----:B------:R-:W3:Y:S01]  /*5d20*/  LDL R12, [R1+0xc] ;  /* 0x00000c00010c7983 */ /* 0x000ee20000100800 */
[----:B------:R-:W-:Y:S04]  /*5d30*/  PLOP3.LUT P5, PT, PT, PT, UP3, 0x80, 0x0 ;  /* 0x000000000000781c */ /* 0x000fe80003faf038 */
[----:B------:R-:W-:Y:S01]  /*5d40*/  BAR.SYNC.DEFER_BLOCKING 0x0 ;  /* 0x0000000000007b1d */ /* 0x000fe20000010000 */
[----:B------:R-:W-:Y:S01]  /*5d50*/  @!UP3 UIMAD.WIDE.U32 UR22, UR14, UR6, URZ ;  /* 0x000000060e16b2a5 */ /* 0x000fe2000f8e003f */
[----:B------:R-:W-:Y:S01]  /*5d60*/  PLOP3.LUT P0, PT, PT, PT, UP3, 0x80, 0x0 ;  /* 0x000000000000781c */ /* 0x000fe20003f0f038 */
[----:B------:R-:W-:Y:S01]  /*5d70*/  @!UP3 USHF.R.S32.HI UR20, URZ, 0x1f, UR14 ;  /* 0x0000001f3f14b899 */ /* 0x000fe2000801140e */
[----:B------:R-:W-:Y:S01]  /*5d80*/  PLOP3.LUT P6, PT, PT, PT, UP3, 0x80, 0x0 ;  /* 0x000000000000781c */ /* 0x000fe20003fcf038 */
[----:B------:R-:W-:Y:S02]  /*5d90*/  @!UP3 USHF.L.U32 UR21, UR22, 0x6, URZ ;  /* 0x000000061615b899 */ /* 0x000fe4000800063f */
[----:B------:R-:W-:Y:S04]  /*5da0*/  @!UP3 UIMAD UR20, UR20, UR6, URZ ;  /* 0x000000061414b2a4 */ /* 0x000fe8000f8e023f */
[----:B------:R-:W-:Y:S01]  /*5db0*/  @!UP3 UIMAD UR20, UR14, UR7, UR20 ;  /* 0x000000070e14b2a4 */ /* 0x000fe2000f8e0214 */
[----:B------:R-:W-:Y:S03]  /*5dc0*/  @!P5 IADD3 R6, P5, R234, UR21, RZ ;  /* 0x00000015ea06dc10 */ /* 0x000fe6000ffbe0ff */
[----:B------:R-:W-:Y:S04]  /*5dd0*/  @!UP3 UIADD3 UR20, UR23, UR20, URZ ;  /* 0x000000141714b290 */ /* 0x000fe8000fffe03f */
[----:B------:R-:W-:Y:S01]  /*5de0*/  @!UP3 USHF.L.U64.HI UR20, UR22, 0x6, UR20 ;  /* 0x000000061614b899 */ /* 0x000fe20008010214 */
[----:B------:R-:W-:Y:S05]  /*5df0*/  LDSM.16.M88.4 R164, [R230+0x10100] ;  /* 0x01010000e6a4783b */ /* 0x000fea0000000200 */
[----:B------:R-:W-:Y:S02]  /*5e00*/  @!P0 IADD3.X R15, R239, UR20, RZ, P5, !PT ;  /* 0x00000014ef0f8c10 */ /* 0x000fe4000affe4ff */
[----:B------:R-:W-:Y:S01]  /*5e10*/  PLOP3.LUT P5, PT, PT, PT, UP3, 0x80, 0x0 ;  /* 0x000000000000781c */ /* 0x000fe20003faf038 */
[----:B------:R-:W4:Y:S01]  /*5e20*/  LDL R18, [R1+0x8] ;  /* 0x0000080001127983 */ /* 0x000f220000100800 */
[----:B------:R-:W-:Y:S04]  /*5e30*/  PLOP3.LUT P0, PT, PT, PT, UP3, 0x80, 0x0 ;  /* 0x000000000000781c */ /* 0x000fe80003f0f038 */
[----:B------:R-:W5:Y:S05]  /*5e40*/  LDL R17, [R1+0x4] ;  /* 0x0000040001117983 */ /* 0x000f6a0000100800 */
[----:B------:R-:W5:Y:S02]  /*5e50*/  LDL R16, [R1] ;  /* 0x0000000001107983 */ /* 0x000f640000100800 */
[----:B------:R-:W-:Y:S03]  /*5e60*/  @!P5 LEA R14, P5, R6, c[0x0][0x1f8], 0x1 ;  /* 0x00007e00060eda11 */ /* 0x000fe600078a08ff */
[----:B------:R-:W1:Y:S05]  /*5e70*/  LDSM.16.M88.4 R168, [R229+0x8100] ;  /* 0x00810000e5a8783b */ /* 0x000e6a0000000200 */
[----:B------:R-:W1:Y:S05]  /*5e80*/  LDSM.16.M88.4 R172, [R229+0x8900] ;  /* 0x00890000e5ac783b */ /* 0x000e6a0000000200 */
[----:B------:R-:W1:Y:S05]  /*5e90*/  LDSM.16.M88.4 R176, [R229+0x9100] ;  /* 0x00910000e5b0783b */ /* 0x000e6a0000000200 */
[----:B------:R-:W1:Y:S05]  /*5ea0*/  LDSM.16.M88.4 R180, [R229+0x9900] ;  /* 0x00990000e5b4783b */ /* 0x000e6a0000000200 */
[----:B------:R-:W-:Y:S05]  /*5eb0*/  LDSM.16.M88.4 R184, [R226+0x10100] ;  /* 0x01010000e2b8783b */ /* 0x000fea0000000200 */
[----:B------:R-:W1:Y:S05]  /*5ec0*/  LDSM.16.M88.4 R188, [R228] ;  /* 0x00000000e4bc783b */ /* 0x000e6a0000000200 */
[----:B------:R-:W1:Y:S05]  /*5ed0*/  LDSM.16.M88.4 R192, [R219] ;  /* 0x00000000dbc0783b */ /* 0x000e6a0000000200 */
[----:B------:R-:W1:Y:S05]  /*5ee0*/  LDSM.16.M88.4 R196, [R218] ;  /* 0x00000000dac4783b */ /* 0x000e6a0000000200 */
[----:B------:R-:W1:Y:S01]  /*5ef0*/  LDSM.16.M88.4 R200, [R217] ;  /* 0x00000000d9c8783b */ /* 0x000e620000000200 */
[----:B--2---:R-:W-:Y:S11]  /*5f00*/  @!P6 IADD3 R5, P6, R13, UR21, RZ ;  /* 0x000000150d05ec10 */ /* 0x004ff6000ffde0ff */
[----:B------:R-:W-:Y:S02]  /*5f10*/  @!UPT UIADD3 URZ, URZ, URZ, URZ ;  /* 0x0000003f3f3ff290 */ /* 0x000fe4000fffe03f */
[----:B---3--:R-:W-:Y:S02]  /*5f20*/  @!P0 IADD3.X R0, R12, UR20, RZ, P6, !PT ;  /* 0x000000140c008c10 */ /* 0x008fe4000b7fe4ff */
[----:B------:R-:W-:Y:S02]  /*5f30*/  PLOP3.LUT P0, PT, PT, PT, UP3, 0x80, 0x0 ;  /* 0x000000000000781c */ /* 0x000fe40003f0f038 */
[----:B------:R-:W-:Y:S11]  /*5f40*/  PLOP3.LUT P6, PT, PT, PT, UP3, 0x80, 0x0 ;  /* 0x000000000000781c */ /* 0x000ff60003fcf038 */
[----:B------:R-:W-:Y:S02]  /*5f50*/  @!P0 LEA.HI.X R15, R6, c[0x0][0x1fc], R15, 0x1, P5 ;  /* 0x00007f00060f8a11 */ /* 0x000fe400028f0c0f */
[C---:B------:R-:W-:Y:S02]  /*5f60*/  @!P6 LEA R4, P6, R5.reuse, c[0x0][0x1f8], 0x1 ;  /* 0x00007e000504ea11 */ /* 0x040fe400078c08ff */
[----:B------:R-:W-:Y:S02]  /*5f70*/  PLOP3.LUT P0, PT, PT, PT, UP3, 0x80, 0x0 ;  /* 0x000000000000781c */ /* 0x000fe40003f0f038 */
[----:B------:R-:W-:Y:S11]  /*5f80*/  PLOP3.LUT P5, PT, PT, PT, UP3, 0x80, 0x0 ;  /* 0x000000000000781c */ /* 0x000ff60003faf038 */
[----:B------:R-:W-:Y:S02]  /*5f90*/  @!P0 LEA.HI.X R5, R5, c[0x0][0x1fc], R0, 0x1, P6 ;  /* 0x00007f0005058a11 */ /* 0x000fe400030f0c00 */
[----:B----4-:R-:W-:Y:S02]  /*5fa0*/  @!P5 IADD3 R7, P5, R18, UR21, RZ ;  /* 0x000000151207dc10 */ /* 0x010fe4000ffbe0ff */
[----:B------:R-:W-:Y:S02]  /*5fb0*/  PLOP3.LUT P6, PT, PT, PT, UP3, 0x80, 0x0 ;  /* 0x000000000000781c */ /* 0x000fe40003fcf038 */
[----:B------:R-:W-:Y:S11]  /*5fc0*/  PLOP3.LUT P0, PT, PT, PT, UP3, 0x80, 0x0 ;  /* 0x000000000000781c */ /* 0x000ff60003f0f038 */
[----:B------:R-:W-:Y:S02]  /*5fd0*/  @!P6 LEA R6, P6, R7, c[0x0][0x1f8], 0x1 ;  /* 0x00007e000706ea11 */ /* 0x000fe400078c08ff */
[----:B-----5:R-:W-:Y:S02]  /*5fe0*/  @!P0 IADD3.X R0, R17, UR20, RZ, P5, !PT ;  /* 0x0000001411008c10 */ /* 0x020fe4000affe4ff */
[----:B------:R-:W-:Y:S02]  /*5ff0*/  PLOP3.LUT P0, PT, PT, PT, UP3, 0x80, 0x0 ;  /* 0x000000000000781c */ /* 0x000fe40003f0f038 */
[----:B------:R-:W-:Y:S11]  /*6000*/  PLOP3.LUT P5, PT, PT, PT, UP3, 0x80, 0x0 ;  /* 0x000000000000781c */ /* 0x000ff60003faf038 */
[----:B------:R-:W-:Y:S02]  /*6010*/  @!P0 LEA.HI.X R7, R7, c[0x0][0x1fc], R0, 0x1, P6 ;  /* 0x00007f0007078a11 */ /* 0x000fe400030f0c00 */
[----:B------:R-:W-:Y:S01]  /*6020*/  @!P5 IADD3 R9, P5, R16, UR21, RZ ;  /* 0x000000151009dc10 */ /* 0x000fe2000ffbe0ff */
[----:B------:R-:W-:Y:S01]  /*6030*/  @!UP3 ULEA UR21, UP0, UR6, UR21, 0x5 ;  /* 0x000000150615b291 */ /* 0x000fe2000f80283f */
[----:B------:R-:W-:Y:S02]  /*6040*/  PLOP3.LUT P6, PT, PT, PT, UP3, 0x80, 0x0 ;  /* 0x000000000000781c */ /* 0x000fe40003fcf038 */
[----:B------:R-:W-:Y:S11]  /*6050*/  PLOP3.LUT P0, PT, PT, PT, UP3, 0x80, 0x0 ;  /* 0x000000000000781c */ /* 0x000ff60003f0f038 */
[C---:B------:R-:W-:Y:S02]  /*6060*/  @!P6 LEA R8, P6, R9.reuse, c[0x0][0x1f8], 0x1 ;  /* 0x00007e000908ea11 */ /* 0x040fe400078c08ff */
[----:B------:R-:W-:Y:S01]  /*6070*/  @!P0 IADD3.X R0, R252, UR20, RZ, P5, !PT ;  /* 0x00000014fc008c10 */ /* 0x000fe2000affe4ff */
[----:B------:R-:W-:Y:S01]  /*6080*/  @!UP3 ULEA.HI.X UR20, UR6, UR20, UR7, 0x5, UP0 ;  /* 0x000000140614b291 */ /* 0x000fe200080f2c07 */
[----:B------:R-:W-:Y:S02]  /*6090*/  PLOP3.LUT P0, PT, PT, PT, UP3, 0x80, 0x0 ;  /* 0x000000000000781c */ /* 0x000fe40003f0f038 */
[----:B------:R-:W-:Y:S11]  /*60a0*/  PLOP3.LUT P5, PT, PT, PT, UP3, 0x80, 0x0 ;  /* 0x000000000000781c */ /* 0x000ff60003faf038 */
[----:B------:R-:W-:Y:S02]  /*60b0*/  @!P0 LEA.HI.X R9, R9, c[0x0][0x1fc], R0, 0x1, P6 ;  /* 0x00007f0009098a11 */ /* 0x000fe400030f0c00 */
[----:B------:R-:W-:Y:S02]  /*60c0*/  @!P5 IADD3 R11, P5, R234, UR21, RZ ;  /* 0x00000015ea0bdc10 */ /* 0x000fe4000ffbe0ff */
[----:B------:R-:W-:Y:S02]  /*60d0*/  PLOP3.LUT P6, PT, PT, PT, UP3, 0x80, 0x0 ;  /* 0x000000000000781c */ /* 0x000fe40003fcf038 */
[----:B------:R-:W-:Y:S11]  /*60e0*/  PLOP3.LUT P0, PT, PT, PT, UP3, 0x80, 0x0 ;  /* 0x000000000000781c */ /* 0x000ff60003f0f038 */
[----:B------:R-:W-:Y:S02]  /*60f0*/  @!P6 LEA R10, P6, R11, c[0x0][0x1f8], 0x1 ;  /* 0x00007e000b0aea11 */ /* 0x000fe400078c08ff */
[----:B------:R-:W-:Y:S02]  /*6100*/  @!P0 IADD3.X R0, R239, UR20, RZ, P5, !PT ;  /* 0x00000014ef008c10 */ /* 0x000fe4000affe4ff */
[----:B------:R-:W-:Y:S02]  /*6110*/  PLOP3.LUT P0, PT, PT, PT, UP3, 0x80, 0x0 ;  /* 0x000000000000781c */ /* 0x000fe40003f0f038 */
[----:B------:R-:W-:Y:S11]  /*6120*/  PLOP3.LUT P5, PT, PT, PT, UP3, 0x80, 0x0 ;  /* 0x000000000000781c */ /* 0x000ff60003faf038 */
[----:B------:R-:W-:Y:S02]  /*6130*/  @!P0 LEA.HI.X R11, R11, c[0x0][0x1fc], R0, 0x1, P6 ;  /* 0x00007f000b0b8a11 */ /* 0x000fe400030f0c00 */
[----:B------:R-:W-:Y:S02]  /*6140*/  @!P5 IADD3 R13, P5, R13, UR21, RZ ;  /* 0x000000150d0ddc10 */ /* 0x000fe4000ffbe0ff */
[----:B------:R-:W-:Y:S02]  /*6150*/  PLOP3.LUT P6, PT, PT, PT, UP3, 0x80, 0x0 ;  /* 0x000000000000781c */ /* 0x000fe40003fcf038 */
[----:B------:R-:W-:Y:S11]  /*6160*/  PLOP3.LUT P0, PT, PT, PT, UP3, 0x80, 0x0 ;  /* 0x000000000000781c */ /* 0x000ff60003f0f038 */
[----:B------:R-:W-:Y:S02]  /*6170*/  @!UPT UIADD3 URZ, URZ, URZ, URZ ;  /* 0x0000003f3f3ff290 */ /* 0x000fe4000fffe03f */
[----:B------:R-:W-:Y:S02]  /*6180*/  @!P0 IADD3.X R0, R12, UR20, RZ, P5, !PT ;  /* 0x000000140c008c10 */ /* 0x000fe4000affe4ff */
[C---:B------:R-:W-:Y:S02]  /*6190*/  @!P6 LEA R12, P6, R13.reuse, c[0x0][0x1f8], 0x1 ;  /* 0x00007e000d0cea11 */ /* 0x040fe400078c08ff */
        /* <DEDUP_REMOVED lines=14> */
[----:B------:R-:W-:Y:S02]  /*6280*/  @!P0 IADD3.X R0, R252, UR20, RZ, P5, !PT ;  /* 0x00000014fc008c10 */ /* 0x000fe4000affe4ff */
[C---:B------:R-:W-:Y:S02]  /*6290*/  @!P6 LEA R29, P6, R17.reuse, c[0x0][0x1f8], 0x1 ;  /* 0x00007e00111dea11 */ /* 0x040fe400078c08ff */
[----:B------:R-:W-:Y:S02]  /*62a0*/  PLOP3.LUT P5, PT, PT, PT, UP3, 0x80, 0x0 ;  /* 0x000000000000781c */ /* 0x000fe40003faf038 */
[----:B------:R-:W-:Y:S02]  /*62b0*/  PLOP3.LUT P0, PT, PT, PT, UP3, 0x80, 0x0 ;  /* 0x000000000000781c */ /* 0x000fe40003f0f038 */
[----:B------:R-:W-:Y:S09]  /*62c0*/  PLOP3.LUT P0, PT, PT, PT, UP3, 0x80, 0x0 ;  /* 0x000000000000781c */ /* 0x000ff20003f0f038 */
[----:B------:R-:W-:Y:S02]  /*62d0*/  @!P5 LEA.HI.X R0, R17, c[0x0][0x1fc], R0, 0x1, P6 ;  /* 0x00007f001100da11 */ /* 0x000fe400030f0c00 */
[----:B------:R-:W-:Y:S02]  /*62e0*/  PLOP3.LUT P6, PT, PT, PT, UP3, 0x80, 0x0 ;  /* 0x000000000000781c */ /* 0x000fe40003fcf038 */
[----:B------:R-:W-:Y:S02]  /*62f0*/  PLOP3.LUT P5, PT, PT, PT, UP3, 0x80, 0x0 ;  /* 0x000000000000781c */ /* 0x000fe40003faf038 */
[----:B------:R-:W-:Y:S09]  /*6300*/  PLOP3.LUT P5, PT, PT, PT, UP3, 0x80, 0x0 ;  /* 0x000000000000781c */ /* 0x000ff20003faf038 */
[----:B------:R-:W-:Y:S01]  /*6310*/  @!PT LDS RZ, [RZ] ;  /* 0x00000000fffff984 */ /* 0x000fe20000000800 */
[----:B------:R-:W-:Y:S01]  /*6320*/  @!PT LDS RZ, [RZ] ;  /* 0x00000000fffff984 */ /* 0x000fe20000000800 */
[----:B------:R-:W-:Y:S01]  /*6330*/  @!PT LDS RZ, [RZ] ;  /* 0x00000000fffff984 */ /* 0x000fe20000000800 */
[----:B------:R2:W-:Y:S01]  /*6340*/  @!P6 LDGSTS.E.BYPASS.LTC128B.128 [R231+0x100], [R14.64], !P4 ;  /* 0x001000000ee7efae */ /* 0x0005e2000e101d52 */
[----:B------:R-:W-:Y:S02]  /*6350*/  PLOP3.LUT P6, PT, PT, PT, UP3, 0x80, 0x0 ;  /* 0x000000000000781c */ /* 0x000fe40003fcf038 */
[----:B------:R-:W-:Y:S02]  /*6360*/  PLOP3.LUT P6, PT, PT, PT, UP3, 0x80, 0x0 ;  /* 0x000000000000781c */ /* 0x000fe40003fcf038 */
[----:B------:R1:W-:Y:S01]  /*6370*/  @!P0 LDGSTS.E.BYPASS.LTC128B.128 [R231+0x2100], [R4.64], !P3 ;  /* 0x0210000004e78fae */ /* 0x0003e2000d901d52 */
[----:B------:R-:W-:Y:S02]  /*6380*/  PLOP3.LUT P0, PT, PT, PT, UP3, 0x80, 0x0 ;  /* 0x000000000000781c */ /* 0x000fe40003f0f038 */
[----:B------:R-:W-:Y:S02]  /*6390*/  PLOP3.LUT P0, PT, PT, PT, UP3, 0x80, 0x0 ;  /* 0x000000000000781c */ /* 0x000fe40003f0f038 */
[----:B------:R1:W-:Y:S01]  /*63a0*/  @!P5 LDGSTS.E.BYPASS.LTC128B.128 [R231+0x4100], [R6.64], !P2 ;  /* 0x0410000006e7dfae */ /* 0x0003e2000d101d52 */
[----:B------:R-:W-:Y:S02]  /*63b0*/  PLOP3.LUT P5, PT, PT, PT, UP3, 0x80, 0x0 ;  /* 0x000000000000781c */ /* 0x000fe40003faf038 */
[----:B------:R-:W-:Y:S03]  /*63c0*/  PLOP3.LUT P5, PT, PT, PT, UP3, 0x80, 0x0 ;  /* 0x000000000000781c */ /* 0x000fe60003faf038 */
[----:B------:R3:W-:Y:S01]  /*63d0*/  @!P6 LDGSTS.E.BYPASS.LTC128B.128 [R231+0x6100], [R8.64], !P1 ;  /* 0x0610000008e7efae */ /* 0x0007e2000c901d52 */
[----:B------:R-:W-:Y:S02]  /*63e0*/  PLOP3.LUT P6, PT, PT, PT, UP3, 0x80, 0x0 ;  /* 0x000000000000781c */ /* 0x000fe40003fcf038 */
[----:B------:R-:W-:Y:S02]  /*63f0*/  PLOP3.LUT P6, PT, PT, PT, UP3, 0x80, 0x0 ;  /* 0x000000000000781c */ /* 0x000fe40003fcf038 */
[----:B------:R3:W-:Y:S01]  /*6400*/  @!P0 LDGSTS.E.BYPASS.LTC128B.128 [R231+0x1100], [R10.64], !P4 ;  /* 0x011000000ae78fae */ /* 0x0007e2000e101d52 */
[----:B------:R-:W-:Y:S02]  /*6410*/  PLOP3.LUT P0, PT, PT, PT, UP3, 0x80, 0x0 ;  /* 0x000000000000781c */ /* 0x000fe40003f0f038 */
[----:B------:R-:W-:Y:S02]  /*6420*/  PLOP3.LUT P0, PT, PT, PT, UP3, 0x80, 0x0 ;  /* 0x000000000000781c */ /* 0x000fe40003f0f038 */
[----:B------:R2:W-:Y:S01]  /*6430*/  @!P5 LDGSTS.E.BYPASS.LTC128B.128 [R231+0x3100], [R12.64], !P3 ;  /* 0x031000000ce7dfae */ /* 0x0005e2000d901d52 */
[----:B------:R-:W-:Y:S01]  /*6440*/  PLOP3.LUT P5, PT, PT, PT, UP3, 0x80, 0x0 ;  /* 0x000000000000781c */ /* 0x000fe20003faf038 */
[----:B------:R-:W-:Y:S04]  /*6450*/  UISETP.GT.AND UP3, UPT, UR14, UR8, UPT ;  /* 0x000000080e00728c */ /* 0x000fe8000bf64270 */
[----:B------:R4:W-:Y:S02]  /*6460*/  @!P6 LDGSTS.E.BYPASS.LTC128B.128 [R231+0x5100], [R30.64], !P2 ;  /* 0x051000001ee7efae */ /* 0x0009e4000d101d52 */
[----:B------:R-:W-:Y:S01]  /*6470*/  PLOP3.LUT P6, PT, PT, PT, UP3, 0x80, 0x0 ;  /* 0x000000000000781c */ /* 0x000fe20003fcf038 */
[C---:B-1----:R-:W-:Y:S04]  /*6480*/  HMMA.16816.F32.BF16 R4, R164.reuse, R168, RZ ;  /* 0x000000a8a404723c */ /* 0x042fe800000418ff */
[----:B------:R-:W-:Y:S04]  /*6490*/  @UP3 UIADD3 UR22, UR14, -0x1, URZ ;  /* 0xffffffff0e163890 */ /* 0x000fe8000fffe03f */
[----:B------:R-:W-:Y:S02]  /*64a0*/  @UP3 UIMAD.WIDE.U32 UR24, UR22, UR4, URZ ;  /* 0x00000004161832a5 */ /* 0x000fe4000f8e003f */
[----:B------:R-:W-:Y:S02]  /*64b0*/  @UP3 USHF.R.S32.HI UR20, URZ, 0x1f, UR22 ;  /* 0x0000001f3f143899 */ /* 0x000fe40008011416 */
[----:B------:R-:W-:Y:S01]  /*64c0*/  @UP3 USHF.L.U32 UR21, UR24, 0x6, URZ ;  /* 0x0000000618153899 */ /* 0x000fe2000800063f */
[C---:B---3--:R-:W-:Y:S01]  /*64d0*/  HMMA.16816.F32.BF16 R8, R164.reuse, R170, RZ ;  /* 0x000000aaa408723c */ /* 0x048fe200000418ff */
[----:B------:R-:W-:Y:S04]  /*64e0*/  @UP3 UIMAD UR20, UR20, UR4, URZ ;  /* 0x00000004141432a4 */ /* 0x000fe8000f8e023f */
[----:B------:R-:W-:Y:S03]  /*64f0*/  @UP3 UIMAD UR20, UR22, UR5, UR20 ;  /* 0x00000005161432a4 */ /* 0x000fe6000f8e0214 */
[C---:B--2---:R-:W-:Y:S01]  /*6500*/  HMMA.16816.F32.BF16 R12, R164.reuse, R172, RZ ;  /* 0x000000aca40c723c */ /* 0x044fe200000418ff */
[----:B------:R-:W-:Y:S04]  /*6510*/  @UP3 UIADD3 UR20, UR25, UR20, URZ ;  /* 0x0000001419143290 */ /* 0x000fe8000fffe03f */
[----:B------:R-:W-:Y:S03]  /*6520*/  @UP3 USHF.L.U64.HI UR20, UR24, 0x6, UR20 ;  /* 0x0000000618143899 */ /* 0x000fe60008010214 */
[C---:B------:R-:W-:Y:S08]  /*6530*/  HMMA.16816.F32.BF16 R16, R164.reuse, R174, RZ ;  /* 0x000000aea410723c */ /* 0x040ff000000418ff */
[C---:B------:R-:W-:Y:S08]  /*6540*/  HMMA.16816.F32.BF16 R20, R164.reuse, R176, RZ ;  /* 0x000000b0a414723c */ /* 0x040ff000000418ff */
[C---:B------:R-:W-:Y:S07]  /*6550*/  HMMA.16816.F32.BF16 R24, R164.reuse, R178, RZ ;  /* 0x000000b2a418723c */ /* 0x040fee00000418ff */
[----:B------:R-:W-:Y:S02]  /*6560*/  @!P5 IMAD.MOV.U32 R178, RZ, RZ, R29 ;  /* 0x000000ffffb2d224 */ /* 0x000fe400078e001d */
[C---:B----4-:R-:W-:Y:S03]  /*6570*/  HMMA.16816.F32.BF16 R28, R164.reuse, R180, RZ ;  /* 0x000000b4a41c723c */ /* 0x050fe600000418ff */
[----:B------:R-:W-:Y:S01]  /*6580*/  @!P5 IMAD.MOV.U32 R179, RZ, RZ, R0 ;  /* 0x000000ffffb3d224 */ /* 0x000fe200078e0000 */
[----:B------:R-:W-:Y:S04]  /*6590*/  PLOP3.LUT P5, PT, PT, PT, UP3, 0x80, 0x0 ;  /* 0x000000000000781c */ /* 0x000fe80003faf038 */
[----:B------:R-:W-:Y:S01]  /*65a0*/  HMMA.16816.F32.BF16 R32, R164, R182, RZ ;  /* 0x000000b6a420723c */ /* 0x000fe200000418ff */
[----:B------:R1:W-:Y:S01]  /*65b0*/  @!P0 LDGSTS.E.BYPASS.LTC128B.128 [R231+0x7100], [R178.64], !P1 ;  /* 0x07100000b2e78fae */ /* 0x0003e2000c901d52 */
[----:B------:R-:W-:Y:S04]  /*65c0*/  PLOP3.LUT P0, PT, PT, PT, UP3, 0x80, 0x0 ;  /* 0x000000000000781c */ /* 0x000fe80003f0f038 */
[----:B------:R-:W-:Y:S02]  /*65d0*/  LDSM.16.M88.4 R168, [R225+0x10100] ;  /* 0x01010000e1a8783b */ /* 0x000fe40000000200 */
[C---:B------:R-:W-:Y:S03]  /*65e0*/  HMMA.16816.F32.BF16 R4, R184.reuse, R188, R4 ;  /* 0x000000bcb804723c */ /* 0x040fe60000041804 */
[----:B------:R-:W0:Y:S05]  /*65f0*/  LDGDEPBAR ;  /* 0x00000000000079af */ /* 0x000e2a0000000000 */
[C---:B------:R-:W-:Y:S01]  /*6600*/  HMMA.16816.F32.BF16 R8, R184.reuse, R190, R8 ;  /* 0x000000beb808723c */ /* 0x040fe20000041808 */
[----:B------:R-:W2:Y:S05]  /*6610*/  LDSM.16.M88.4 R172, [R224+0x8100] ;  /* 0x00810000e0ac783b */ /* 0x000eaa0000000200 */
[----:B------:R-:W3:Y:S02]  /*6620*/  LDSM.16.M88.4 R164, [R224+0x8900] ;  /* 0x00890000e0a4783b */ /* 0x000ee40000000200 */
[C---:B------:R-:W-:Y:S03]  /*6630*/  HMMA.16816.F32.BF16 R12, R184.reuse, R192, R12 ;  /* 0x000000c0b80c723c */ /* 0x040fe6000004180c */
[----:B------:R-:W-:Y:S05]  /*6640*/  LDSM.16.M88.4 R180, [R224+0x9900] ;  /* 0x00990000e0b4783b */ /* 0x000fea0000000200 */
[C---:B------:R-:W-:Y:S01]  /*6650*/  HMMA.16816.F32.BF16 R16, R184.reuse, R194, R16 ;  /* 0x000000c2b810723c */ /* 0x040fe20000041810 */
[----:B-1----:R-:W1:Y:S05]  /*6660*/  LDSM.16.M88.4 R176, [R224+0x9100] ;  /* 0x00910000e0b0783b */ /* 0x002e6a0000000200 */
[----:B------:R-:W-:Y:S02]  /*6670*/  LDSM.16.M88.4 R188, [R216] ;  /* 0x00000000d8bc783b */ /* 0x000fe40000000200 */
[C---:B------:R-:W-:Y:S03]  /*6680*/  HMMA.16816.F32.BF16 R20, R184.reuse, R196, R20 ;  /* 0x000000c4b814723c */ /* 0x040fe60000041814 */
[----:B------:R-:W-:Y:S05]  /*6690*/  LDSM.16.M88.4 R192, [R216+0x1000] ;  /* 0x00100000d8c0783b */ /* 0x000fea0000000200 */
        /* <DEDUP_REMOVED lines=8> */
[C---:B---3--:R-:W-:Y:S08]  /*6720*/  HMMA.16816.F32.BF16 R12, R168.reuse, R164, R12 ;  /* 0x000000a4a80c723c */ /* 0x048ff0000004180c */
[C---:B------:R-:W-:Y:S01]  /*6730*/  HMMA.16816.F32.BF16 R16, R168.reuse, R166, R16 ;  /* 0x000000a6a810723c */ /* 0x040fe20000041810 */
[----:B------:R-:W-:Y:S07]  /*6740*/  LDSM.16.M88.4 R164, [R230+0x14100] ;  /* 0x01410000e6a4783b */ /* 0x000fee0000000200 */
[C---:B-1----:R-:W-:Y:S08]  /*6750*/  HMMA.16816.F32.BF16 R20, R168.reuse, R176, R20 ;  /* 0x000000b0a814723c */ /* 0x042ff00000041814 */
[C---:B------:R-:W-:Y:S01]  /*6760*/  HMMA.16816.F32.BF16 R24, R168.reuse, R178, R24 ;  /* 0x000000b2a818723c */ /* 0x040fe20000041818 */
[----:B------:R-:W-:Y:S07]  /*6770*/  LDSM.16.M88.4 R176, [R229+0xa900] ;  /* 0x00a90000e5b0783b */ /* 0x000fee0000000200 */
[C---:B------:R-:W-:Y:S08]  /*6780*/  HMMA.16816.F32.BF16 R28, R168.reuse, R180, R28 ;  /* 0x000000b4a81c723c */ /* 0x040ff0000004181c */
[----:B------:R-:W-:Y:S01]  /*6790*/  HMMA.16816.F32.BF16 R32, R168, R182, R32 ;  /* 0x000000b6a820723c */ /* 0x000fe20000041820 */
[----:B------:R-:W1:Y:S05]  /*67a0*/  LDSM.16.M88.4 R168, [R229+0xa100] ;  /* 0x00a10000e5a8783b */ /* 0x000e6a0000000200 */
[----:B------:R-:W-:Y:S02]  /*67b0*/  LDSM.16.M88.4 R180, [R229+0xb900] ;  /* 0x00b90000e5b4783b */ /* 0x000fe40000000200 */
        /* <DEDUP_REMOVED lines=8> */
[----:B------:R-:W3:Y:S07]  /*6840*/  LDSM.16.M88.4 R192, [R215] ;  /* 0x00000000d7c0783b */ /* 0x000eee0000000200 */
[C---:B------:R-:W-:Y:S08]  /*6850*/  HMMA.16816.F32.BF16 R28, R184.reuse, R196, R28 ;  /* 0x000000c4b81c723c */ /* 0x040ff0000004181c */
[----:B------:R-:W-:Y:S01]  /*6860*/  HMMA.16816.F32.BF16 R32, R184, R198, R32 ;  /* 0x000000c6b820723c */ /* 0x000fe20000041820 */
[----:B------:R-:W4:Y:S05]  /*6870*/  LDSM.16.M88.4 R184, [R214] ;  /* 0x00000000d6b8783b */ /* 0x000f2a0000000200 */
[----:B------:R-:W-:Y:S02]  /*6880*/  LDSM.16.M88.4 R196, [R212] ;  /* 0x00000000d4c4783b */ /* 0x000fe40000000200 */
        /* <DEDUP_REMOVED lines=11> */
[----:B------:R-:W2:Y:S05]  /*6940*/  LDSM.16.M88.4 R164, [R225+0x14100] ;  /* 0x01410000e1a4783b */ /* 0x000eaa0000000200 */
[----:B------:R-:W5:Y:S02]  /*6950*/  LDSM.16.M88.4 R180, [R224+0xb100] ;  /* 0x00b10000e0b4783b */ /* 0x000f640000000200 */
[C---:B---3--:R-:W-:Y:S08]  /*6960*/  HMMA.16816.F32.BF16 R4, R188.reuse, R192, R4 ;  /* 0x000000c0bc04723c */ /* 0x048ff00000041804 */
[C---:B------:R-:W-:Y:S01]  /*6970*/  HMMA.16816.F32.BF16 R8, R188.reuse, R194, R8 ;  /* 0x000000c2bc08723c */ /* 0x040fe20000041808 */
[----:B------:R-:W3:Y:S07]  /*6980*/  LDSM.16.M88.4 R192, [R224+0xb900] ;  /* 0x00b90000e0c0783b */ /* 0x000eee0000000200 */
[C---:B----4-:R-:W-:Y:S08]  /*6990*/  HMMA.16816.F32.BF16 R12, R188.reuse, R184, R12 ;  /* 0x000000b8bc0c723c */ /* 0x050ff0000004180c */
[C---:B------:R-:W-:Y:S01]  /*69a0*/  HMMA.16816.F32.BF16 R16, R188.reuse, R186, R16 ;  /* 0x000000babc10723c */ /* 0x040fe20000041810 */
[----:B------:R-:W-:Y:S07]  /*69b0*/  LDSM.16.M88.4 R184, [R216+0x2000] ;  /* 0x00200000d8b8783b */ /* 0x000fee0000000200 */
[C---:B-1----:R-:W-:Y:S08]  /*69c0*/  HMMA.16816.F32.BF16 R20, R188.reuse, R168, R20 ;  /* 0x000000a8bc14723c */ /* 0x042ff00000041814 */
[C---:B------:R-:W-:Y:S01]  /*69d0*/  HMMA.16816.F32.BF16 R24, R188.reuse, R170, R24 ;  /* 0x000000aabc18723c */ /* 0x040fe20000041818 */
[----:B------:R-:W1:Y:S07]  /*69e0*/  LDSM.16.M88.4 R168, [R223+0x14100] ;  /* 0x01410000dfa8783b */ /* 0x000e6e0000000200 */
[C---:B------:R-:W-:Y:S08]  /*69f0*/  HMMA.16816.F32.BF16 R28, R188.reuse, R196, R28 ;  /* 0x000000c4bc1c723c */ /* 0x040ff0000004181c */
[----:B------:R-:W-:Y:S01]  /*6a00*/  HMMA.16816.F32.BF16 R32, R188, R198, R32 ;  /* 0x000000c6bc20723c */ /* 0x000fe20000041820 */
[----:B------:R-:W4:Y:S05]  /*6a10*/  LDSM.16.M88.4 R188, [R216+0x2800] ;  /* 0x00280000d8bc783b */ /* 0x000f2a0000000200 */
[----:B------:R-:W-:Y:S02]  /*6a20*/  LDSM.16.M88.4 R196, [R229+0xd900] ;  /* 0x00d90000e5c4783b */ /* 0x000fe40000000200 */
[C---:B--2---:R-:W-:Y:S08]  /*6a30*/  HMMA.16816.F32.BF16 R4, R164.reuse, R172, R4 ;  /* 0x000000aca404723c */ /* 0x044ff00000041804 */
[C---:B------:R-:W-:Y:S01]  /*6a40*/  HMMA.16816.F32.BF16 R8, R164.reuse, R174, R8 ;  /* 0x000000aea408723c */ /* 0x040fe20000041808 */
[----:B------:R-:W2:Y:S07]  /*6a50*/  LDSM.16.M88.4 R172, [R216+0x3000] ;  /* 0x00300000d8ac783b */ /* 0x000eae0000000200 */
[C---:B------:R-:W-:Y:S08]  /*6a60*/  HMMA.16816.F32.BF16 R12, R164.reuse, R176, R12 ;  /* 0x000000b0a40c723c */ /* 0x040ff0000004180c */
[C---:B------:R-:W-:Y:S01]  /*6a70*/  HMMA.16816.F32.BF16 R16, R164.reuse, R178, R16 ;  /* 0x000000b2a410723c */ /* 0x040fe20000041810 */
[----:B------:R-:W-:Y:S07]  /*6a80*/  LDSM.16.M88.4 R176, [R230+0x18100] ;  /* 0x01810000e6b0783b */ /* 0x000fee0000000200 */
[C---:B-----5:R-:W-:Y:S08]  /*6a90*/  HMMA.16816.F32.BF16 R20, R164.reuse, R180, R20 ;  /* 0x000000b4a414723c */ /* 0x060ff00000041814 */
[C---:B------:R-:W-:Y:S01]  /*6aa0*/  HMMA.16816.F32.BF16 R24, R164.reuse, R182, R24 ;  /* 0x000000b6a418723c */ /* 0x040fe20000041818 */
[----:B------:R-:W-:Y:S07]  /*6ab0*/  LDSM.16.M88.4 R180, [R229+0xc100] ;  /* 0x00c10000e5b4783b */ /* 0x000fee0000000200 */
[C---:B---3--:R-:W-:Y:S08]  /*6ac0*/  HMMA.16816.F32.BF16 R28, R164.reuse, R192, R28 ;  /* 0x000000c0a41c723c */ /* 0x048ff0000004181c */
[----:B------:R-:W-:Y:S01]  /*6ad0*/  HMMA.16816.F32.BF16 R32, R164, R194, R32 ;  /* 0x000000c2a420723c */ /* 0x000fe20000041820 */
[----:B------:R-:W3:Y:S05]  /*6ae0*/  LDSM.16.M88.4 R164, [R216+0x3800] ;  /* 0x00380000d8a4783b */ /* 0x000eea0000000200 */
[----:B------:R-:W5:Y:S02]  /*6af0*/  LDSM.16.M88.4 R192, [R229+0xc900] ;  /* 0x00c90000e5c0783b */ /* 0x000f640000000200 */
[C---:B-1----:R-:W-:Y:S08]  /*6b00*/  HMMA.16816.F32.BF16 R4, R168.reuse, R184, R4 ;  /* 0x000000b8a804723c */ /* 0x042ff00000041804 */
[C---:B------:R-:W-:Y:S01]  /*6b10*/  HMMA.16816.F32.BF16 R8, R168.reuse, R186, R8 ;  /* 0x000000baa808723c */ /* 0x040fe20000041808 */
[----:B------:R-:W1:Y:S07]  /*6b20*/  LDSM.16.M88.4 R184, [R229+0xd100] ;  /* 0x00d10000e5b8783b */ /* 0x000e6e0000000200 */
[C---:B----4-:R-:W-:Y:S08]  /*6b30*/  HMMA.16816.F32.BF16 R12, R168.reuse, R188, R12 ;  /* 0x000000bca80c723c */ /* 0x050ff0000004180c */
[C---:B------:R-:W-:Y:S01]  /*6b40*/  HMMA.16816.F32.BF16 R16, R168.reuse, R190, R16 ;  /* 0x000000bea810723c */ /* 0x040fe20000041810 */
[----:B------:R-:W-:Y:S07]  /*6b50*/  LDSM.16.M88.4 R188, [R225+0x18100] ;  /* 0x01810000e1bc783b */ /* 0x000fee0000000200 */
[C---:B--2---:R-:W-:Y:S08]  /*6b60*/  HMMA.16816.F32.BF16 R20, R168.reuse, R172, R20 ;  /* 0x000000aca814723c */ /* 0x044ff00000041814 */
[C---:B------:R-:W-:Y:S01]  /*6b70*/  HMMA.16816.F32.BF16 R24, R168.reuse, R174, R24 ;  /* 0x000000aea818723c */ /* 0x040fe20000041818 */
[----:B------:R-:W-:Y:S07]  /*6b80*/  LDSM.16.M88.4 R172, [R210] ;  /* 0x00000000d2ac783b */ /* 0x000fee0000000200 */
[C---:B---3--:R-:W-:Y:S08]  /*6b90*/  HMMA.16816.F32.BF16 R28, R168.reuse, R164, R28 ;  /* 0x000000a4a81c723c */ /* 0x048ff0000004181c */
[----:B------:R-:W-:Y:S01]  /*6ba0*/  HMMA.16816.F32.BF16 R32, R168, R166, R32 ;  /* 0x000000a6a820723c */ /* 0x000fe20000041820 */
[----:B------:R-:W-:Y:S05]  /*6bb0*/  LDSM.16.M88.4 R164, [R226+0x18100] ;  /* 0x01810000e2a4783b */ /* 0x000fea0000000200 */
[----:B------:R-:W2:Y:S02]  /*6bc0*/  LDSM.16.M88.4 R168, [R211] ;  /* 0x00000000d3a8783b */ /* 0x000ea40000000200 */
[C---:B------:R-:W-:Y:S08]  /*6bd0*/  HMMA.16816.F32.BF16 R4, R176.reuse, R180, R4 ;  /* 0x000000b4b004723c */ /* 0x040ff00000041804 */
[C---:B------:R-:W-:Y:S01]  /*6be0*/  HMMA.16816.F32.BF16 R8, R176.reuse, R182, R8 ;  /* 0x000000b6b008723c */ /* 0x040fe20000041808 */
[----:B------:R-:W3:Y:S07]  /*6bf0*/  LDSM.16.M88.4 R180, [R209] ;  /* 0x00000000d1b4783b */ /* 0x000eee0000000200 */
[C---:B-----5:R-:W-:Y:S08]  /*6c00*/  HMMA.16816.F32.BF16 R12, R176.reuse, R192, R12 ;  /* 0x000000c0b00c723c */ /* 0x060ff0000004180c */
[C---:B------:R-:W-:Y:S01]  /*6c10*/  HMMA.16816.F32.BF16 R16, R176.reuse, R194, R16 ;  /* 0x000000c2b010723c */ /* 0x040fe20000041810 */
[----:B------:R-:W-:Y:S07]  /*6c20*/  LDSM.16.M88.4 R192, [R224+0xc100] ;  /* 0x00c10000e0c0783b */ /* 0x000fee0000000200 */
[C---:B-1----:R-:W-:Y:S08]  /*6c30*/  HMMA.16816.F32.BF16 R20, R176.reuse, R184, R20 ;  /* 0x000000b8b014723c */ /* 0x042ff00000041814 */
[C---:B------:R-:W-:Y:S01]  /*6c40*/  HMMA.16816.F32.BF16 R24, R176.reuse, R186, R24 ;  /* 0x000000bab018723c */ /* 0x040fe20000041818 */
[----:B------:R-:W1:Y:S07]  /*6c50*/  LDSM.16.M88.4 R184, [R208] ;  /* 0x00000000d0b8783b */ /* 0x000e6e0000000200 */
[C---:B------:R-:W-:Y:S08]  /*6c60*/  HMMA.16816.F32.BF16 R28, R176.reuse, R196, R28 ;  /* 0x000000c4b01c723c */ /* 0x040ff0000004181c */
[----:B------:R-:W-:Y:S01]  /*6c70*/  HMMA.16816.F32.BF16 R32, R176, R198, R32 ;  /* 0x000000c6b020723c */ /* 0x000fe20000041820 */
[----:B------:R-:W-:Y:S07]  /*6c80*/  LDSM.16.M88.4 R176, [R223+0x18100] ;  /* 0x01810000dfb0783b */ /* 0x000fee0000000200 */
[C---:B--2---:R-:W-:Y:S08]  /*6c90*/  HMMA.16816.F32.BF16 R4, R164.reuse, R168, R4 ;  /* 0x000000a8a404723c */ /* 0x044ff00000041804 */
[C---:B------:R-:W-:Y:S01]  /*6ca0*/  HMMA.16816.F32.BF16 R8, R164.reuse, R170, R8 ;  /* 0x000000aaa408723c */ /* 0x040fe20000041808 */
[----:B------:R-:W2:Y:S07]  /*6cb0*/  LDSM.16.M88.4 R168, [R224+0xc900] ;  /* 0x00c90000e0a8783b */ /* 0x000eae0000000200 */
[C---:B------:R-:W-:Y:S08]  /*6cc0*/  HMMA.16816.F32.BF16 R12, R164.reuse, R172, R12 ;  /* 0x000000aca40c723c */ /* 0x040ff0000004180c */
[C---:B------:R-:W-:Y:S01]  /*6cd0*/  HMMA.16816.F32.BF16 R16, R164.reuse, R174, R16 ;  /* 0x000000aea410723c */ /* 0x040fe20000041810 */
[----:B------:R-:W-:Y:S07]  /*6ce0*/  LDSM.16.M88.4 R172, [R224+0xd900] ;  /* 0x00d90000e0ac783b */ /* 0x000fee0000000200 */
[C---:B---3--:R-:W-:Y:S08]  /*6cf0*/  HMMA.16816.F32.BF16 R20, R164.reuse, R180, R20 ;  /* 0x000000b4a414723c */ /* 0x048ff00000041814 */
[C---:B------:R-:W-:Y:S01]  /*6d00*/  HMMA.16816.F32.BF16 R24, R164.reuse, R182, R24 ;  /* 0x000000b6a418723c */ /* 0x040fe20000041818 */
[----:B------:R-:W-:Y:S07]  /*6d10*/  LDSM.16.M88.4 R180, [R216+0x4000] ;  /* 0x00400000d8b4783b */ /* 0x000fee0000000200 */
[C---:B-1----:R-:W-:Y:S08]  /*6d20*/  HMMA.16816.F32.BF16 R28, R164.reuse, R184, R28 ;  /* 0x000000b8a41c723c */ /* 0x042ff0000004181c */
[----:B------:R-:W-:Y:S01]  /*6d30*/  HMMA.16816.F32.BF16 R32, R164, R186, R32 ;  /* 0x000000baa420723c */ /* 0x000fe20000041820 */
[----:B------:R-:W1:Y:S05]  /*6d40*/  LDSM.16.M88.4 R164, [R224+0xd100] ;  /* 0x00d10000e0a4783b */ /* 0x000e6a0000000200 */
[----:B------:R-:W3:Y:S02]  /*6d50*/  LDSM.16.M88.4 R184, [R216+0x4800] ;  /* 0x00480000d8b8783b */ /* 0x000ee40000000200 */
[C---:B------:R-:W-:Y:S07]  /*6d60*/  HMMA.16816.F32.BF16 R4, R188.reuse, R192, R4 ;  /* 0x000000c0bc04723c */ /* 0x040fee0000041804 */
[----:B------:R-:W-:Y:S01]  /*6d70*/  @P6 IADD3 R193, P6, R236, UR21, RZ ;  /* 0x00000015ecc16c10 */ /* 0x000fe2000ffde0ff */
[C---:B------:R-:W-:Y:S08]  /*6d80*/  HMMA.16816.F32.BF16 R8, R188.reuse, R194, R8 ;  /* 0x000000c2bc08723c */ /* 0x040ff00000041808 */
[C---:B--2---:R-:W-:Y:S04]  /*6d90*/  HMMA.16816.F32.BF16 R12, R188.reuse, R168, R12 ;  /* 0x000000a8bc0c723c */ /* 0x044fe8000004180c */
[----:B------:R-:W-:Y:S02]  /*6da0*/  @P5 IADD3.X R194, R243, UR20, RZ, P6, !PT ;  /* 0x00000014f3c25c10 */ /* 0x000fe4000b7fe4ff */
[----:B------:R-:W-:Y:S02]  /*6db0*/  PLOP3.LUT P5, PT, PT, PT, UP3, 0x80, 0x0 ;  /* 0x000000000000781c */ /* 0x000fe40003faf038 */
[C---:B------:R-:W-:Y:S01]  /*6dc0*/  HMMA.16816.F32.BF16 R16, R188.reuse, R170, R16 ;  /* 0x000000aabc10723c */ /* 0x040fe20000041810 */
[----:B------:R-:W-:Y:S03]  /*6dd0*/  LDSM.16.M88.4 R168, [R216+0x5800] ;  /* 0x00580000d8a8783b */ /* 0x000fe60000000200 */
[C---:B------:R-:W-:Y:S02]  /*6de0*/  @P0 LEA R0, P6, R193.reuse, c[0x0][0x1c8], 0x1 ;  /* 0x00007200c1000a11 */ /* 0x040fe400078c08ff */
[----:B------:R-:W-:Y:S02]  /*6df0*/  PLOP3.LUT P0, PT, PT, PT, UP3, 0x80, 0x0 ;  /* 0x000000000000781c */ /* 0x000fe40003f0f038 */
[C---:B-1----:R-:W-:Y:S08]  /*6e00*/  HMMA.16816.F32.BF16 R20, R188.reuse, R164, R20 ;  /* 0x000000a4bc14723c */ /* 0x042ff00000041814 */
[C---:B------:R-:W-:Y:S01]  /*6e10*/  HMMA.16816.F32.BF16 R24, R188.reuse, R166, R24 ;  /* 0x000000a6bc18723c */ /* 0x040fe20000041818 */
[----:B------:R-:W1:Y:S03]  /*6e20*/  LDSM.16.M88.4 R164, [R216+0x5000] ;  /* 0x00500000d8a4783b */ /* 0x000e660000000200 */
[----:B------:R-:W-:Y:S02]  /*6e30*/  @P5 LEA.HI.X R193, R193, c[0x0][0x1cc], R194, 0x1, P6 ;  /* 0x00007300c1c15a11 */ /* 0x000fe400030f0cc2 */
[----:B------:R-:W-:Y:S02]  /*6e40*/  PLOP3.LUT P5, PT, PT, PT, UP3, 0x80, 0x0 ;  /* 0x000000000000781c */ /* 0x000fe40003faf038 */
[C---:B------:R-:W-:Y:S04]  /*6e50*/  HMMA.16816.F32.BF16 R28, R188.reuse, R172, R28 ;  /* 0x000000acbc1c723c */ /* 0x040fe8000004181c */
[----:B------:R-:W-:Y:S02]  /*6e60*/  @P0 IADD3 R195, P6, R251, UR21, RZ ;  /* 0x00000015fbc30c10 */ /* 0x000fe4000ffde0ff */
[----:B------:R-:W-:Y:S02]  /*6e70*/  PLOP3.LUT P0, PT, PT, PT, UP3, 0x80, 0x0 ;  /* 0x000000000000781c */ /* 0x000fe40003f0f038 */
[----:B------:R-:W-:Y:S01]  /*6e80*/  HMMA.16816.F32.BF16 R32, R188, R174, R32 ;  /* 0x000000aebc20723c */ /* 0x000fe20000041820 */
[----:B------:R-:W-:Y:S07]  /*6e90*/  LDSM.16.M88.4 R172, [R230+0x1c100] ;  /* 0x01c10000e6ac783b */ /* 0x000fee0000000200 */
[C---:B------:R-:W-:Y:S05]  /*6ea0*/  HMMA.16816.F32.BF16 R4, R176.reuse, R180, R4 ;  /* 0x000000b4b004723c */ /* 0x040fea0000041804 */
[----:B------:R-:W-:Y:S02]  /*6eb0*/  @P5 IADD3.X R190, R250, UR20, RZ, P6, !PT ;  /* 0x00000014fabe5c10 */ /* 0x000fe4000b7fe4ff */
[C---:B------:R-:W-:Y:S01]  /*6ec0*/  @P0 LEA R194, P6, R195.reuse, c[0x0][0x1c8], 0x1 ;  /* 0x00007200c3c20a11 */ /* 0x040fe200078c08ff */
[C---:B------:R-:W-:Y:S01]  /*6ed0*/  HMMA.16816.F32.BF16 R8, R176.reuse, R182, R8 ;  /* 0x000000b6b008723c */ /* 0x040fe20000041808 */
[----:B------:R-:W2:Y:S01]  /*6ee0*/  LDSM.16.M88.4 R180, [R229+0xe100] ;  /* 0x00e10000e5b4783b */ /* 0x000ea20000000200 */
[----:B------:R-:W-:Y:S02]  /*6ef0*/  PLOP3.LUT P5, PT, PT, PT, UP3, 0x80, 0x0 ;  /* 0x000000000000781c */ /* 0x000fe40003faf038 */
[----:B------:R-:W-:Y:S04]  /*6f00*/  PLOP3.LUT P0, PT, PT, PT, UP3, 0x80, 0x0 ;  /* 0x000000000000781c */ /* 0x000fe80003f0f038 */
[C---:B---3--:R-:W-:Y:S07]  /*6f10*/  HMMA.16816.F32.BF16 R12, R176.reuse, R184, R12 ;  /* 0x000000b8b00c723c */ /* 0x048fee000004180c */
[----:B------:R-:W-:Y:S01]  /*6f20*/  @P5 LEA.HI.X R195, R195, c[0x0][0x1cc], R190, 0x1, P6 ;  /* 0x00007300c3c35a11 */ /* 0x000fe200030f0cbe */
[C---:B------:R-:W-:Y:S01]  /*6f30*/  HMMA.16816.F32.BF16 R16, R176.reuse, R186, R16 ;  /* 0x000000bab010723c */ /* 0x040fe20000041810 */
[----:B------:R-:W3:Y:S01]  /*6f40*/  LDSM.16.M88.4 R184, [R229+0xe900] ;  /* 0x00e90000e5b8783b */ /* 0x000ee20000000200 */
[----:B------:R-:W-:Y:S02]  /*6f50*/  PLOP3.LUT P5, PT, PT, PT, UP3, 0x80, 0x0 ;  /* 0x000000000000781c */ /* 0x000fe40003faf038 */
[----:B------:R-:W-:Y:S02]  /*6f60*/  @P0 IADD3 R199, P6, R249, UR21, RZ ;  /* 0x00000015f9c70c10 */ /* 0x000fe4000ffde0ff */
[----:B------:R-:W4:Y:S01]  /*6f70*/  LDSM.16.M88.4 R188, [R229+0xf100] ;  /* 0x00f10000e5bc783b */ /* 0x000f220000000200 */
[----:B------:R-:W-:Y:S01]  /*6f80*/  PLOP3.LUT P0, PT, PT, PT, UP3, 0x80, 0x0 ;  /* 0x000000000000781c */ /* 0x000fe20003f0f038 */
[C---:B-1----:R-:W-:Y:S08]  /*6f90*/  HMMA.16816.F32.BF16 R20, R176.reuse, R164, R20 ;  /* 0x000000a4b014723c */ /* 0x042ff00000041814 */
[C---:B------:R-:W-:Y:S01]  /*6fa0*/  HMMA.16816.F32.BF16 R24, R176.reuse, R166, R24 ;  /* 0x000000a6b018723c */ /* 0x040fe20000041818 */
[----:B------:R-:W1:Y:S03]  /*6fb0*/  LDSM.16.M88.4 R164, [R229+0xf900] ;  /* 0x00f90000e5a4783b */ /* 0x000e660000000200 */
[----:B------:R-:W-:Y:S02]  /*6fc0*/  @P5 IADD3.X R202, R248, UR20, RZ, P6, !PT ;  /* 0x00000014f8ca5c10 */ /* 0x000fe4000b7fe4ff */
[C---:B------:R-:W-:Y:S02]  /*6fd0*/  @P0 LEA R198, P6, R199.reuse, c[0x0][0x1c8], 0x1 ;  /* 0x00007200c7c60a11 */ /* 0x040fe400078c08ff */
[C---:B------:R-:W-:Y:S01]  /*6fe0*/  HMMA.16816.F32.BF16 R28, R176.reuse, R168, R28 ;  /* 0x000000a8b01c723c */ /* 0x040fe2000004181c */
[----:B------:R-:W-:Y:S02]  /*6ff0*/  PLOP3.LUT P5, PT, PT, PT, UP3, 0x80, 0x0 ;  /* 0x000000000000781c */ /* 0x000fe40003faf038 */
[----:B------:R-:W-:Y:S05]  /*7000*/  PLOP3.LUT P0, PT, PT, PT, UP3, 0x80, 0x0 ;  /* 0x000000000000781c */ /* 0x000fea0003f0f038 */
[----:B------:R-:W-:Y:S01]  /*7010*/  HMMA.16816.F32.BF16 R32, R176, R170, R32 ;  /* 0x000000aab020723c */ /* 0x000fe20000041820 */
[----:B------:R-:W-:Y:S05]  /*7020*/  LDSM.16.M88.4 R168, [R226+0x1c100] ;  /* 0x01c10000e2a8783b */ /* 0x000fea0000000200 */
[----:B------:R-:W5:Y:S01]  /*7030*/  LDSM.16.M88.4 R176, [R207] ;  /* 0x00000000cfb0783b */ /* 0x000f620000000200 */
[----:B------:R-:W-:Y:S01]  /*7040*/  @P5 LEA.HI.X R199, R199, c[0x0][0x1cc], R202, 0x1, P6 ;  /* 0x00007300c7c75a11 */ /* 0x000fe200030f0cca */
[C---:B--2---:R-:W-:Y:S01]  /*7050*/  HMMA.16816.F32.BF16 R4, R172.reuse, R180, R4 ;  /* 0x000000b4ac04723c */ /* 0x044fe20000041804 */
[----:B------:R-:W-:Y:S04]  /*7060*/  PLOP3.LUT P5, PT, PT, PT, UP3, 0x80, 0x0 ;  /* 0x000000000000781c */ /* 0x000fe80003faf038 */
[----:B------:R-:W-:Y:S01]  /*7070*/  @P0 IADD3 R203, P6, R247, UR21, RZ ;  /* 0x00000015f7cb0c10 */ /* 0x000fe2000ffde0ff */
[----:B------:R-:W-:Y:S01]  /*7080*/  @UP3 UIADD3 UR21, UP0, UR13, UR21, URZ ;  /* 0x000000150d153290 */ /* 0x000fe2000ff1e03f */
[----:B------:R-:W-:Y:S01]  /*7090*/  PLOP3.LUT P0, PT, PT, PT, UP3, 0x80, 0x0 ;  /* 0x000000000000781c */ /* 0x000fe20003f0f038 */
[C---:B------:R-:W-:Y:S01]  /*70a0*/  HMMA.16816.F32.BF16 R8, R172.reuse, R182, R8 ;  /* 0x000000b6ac08723c */ /* 0x040fe20000041808 */
[----:B------:R-:W2:Y:S07]  /*70b0*/  LDSM.16.M88.4 R180, [R206] ;  /* 0x00000000ceb4783b */ /* 0x000eae0000000200 */
[C---:B---3--:R-:W-:Y:S08]  /*70c0*/  HMMA.16816.F32.BF16 R12, R172.reuse, R184, R12 ;  /* 0x000000b8ac0c723c */ /* 0x048ff0000004180c */
[C---:B------:R-:W-:Y:S07]  /*70d0*/  HMMA.16816.F32.BF16 R16, R172.reuse, R186, R16 ;  /* 0x000000baac10723c */ /* 0x040fee0000041810 */
[----:B------:R-:W-:Y:S01]  /*70e0*/  @P5 IADD3.X R186, R246, UR20, RZ, P6, !PT ;  /* 0x00000014f6ba5c10 */ /* 0x000fe2000b7fe4ff */
[C---:B----4-:R-:W-:Y:S01]  /*70f0*/  HMMA.16816.F32.BF16 R20, R172.reuse, R188, R20 ;  /* 0x000000bcac14723c */ /* 0x050fe20000041814 */
[----:B------:R-:W-:Y:S01]  /*7100*/  PLOP3.LUT P5, PT, PT, PT, UP3, 0x80, 0x0 ;  /* 0x000000000000781c */ /* 0x000fe20003faf038 */
[----:B------:R-:W-:Y:S02]  /*7110*/  @UP3 UIADD3.X UR20, UR12, UR20, URZ, UP0, !UPT ;  /* 0x000000140c143290 */ /* 0x000fe400087fe43f */
[C---:B------:R-:W-:Y:S02]  /*7120*/  @P0 LEA R202, P6, R203.reuse, c[0x0][0x1c8], 0x1 ;  /* 0x00007200cbca0a11 */ /* 0x040fe400078c08ff */
[----:B------:R-:W-:Y:S02]  /*7130*/  PLOP3.LUT P0, PT, PT, PT, UP3, 0x80, 0x0 ;  /* 0x000000000000781c */ /* 0x000fe40003f0f038 */
[C---:B------:R-:W-:Y:S01]  /*7140*/  HMMA.16816.F32.BF16 R24, R172.reuse, R190, R24 ;  /* 0x000000beac18723c */ /* 0x040fe20000041818 */
[----:B------:R-:W-:Y:S07]  /*7150*/  LDSM.16.M88.4 R188, [R204] ;  /* 0x00000000ccbc783b */ /* 0x000fee0000000200 */
[C---:B-1----:R-:W-:Y:S04]  /*7160*/  HMMA.16816.F32.BF16 R28, R172.reuse, R164, R28 ;  /* 0x000000a4ac1c723c */ /* 0x042fe8000004181c */
[----:B------:R-:W-:Y:S02]  /*7170*/  @P5 LEA.HI.X R203, R203, c[0x0][0x1cc], R186, 0x1, P6 ;  /* 0x00007300cbcb5a11 */ /* 0x000fe400030f0cba */
[----:B------:R-:W1:Y:S01]  /*7180*/  LDSM.16.M88.4 R184, [R205] ;  /* 0x00000000cdb8783b */ /* 0x000e620000000200 */
[----:B------:R-:W-:Y:S01]  /*7190*/  PLOP3.LUT P5, PT, PT, PT, UP3, 0x80, 0x0 ;  /* 0x000000000000781c */ /* 0x000fe20003faf038 */
[----:B------:R-:W-:Y:S03]  /*71a0*/  HMMA.16816.F32.BF16 R32, R172, R166, R32 ;  /* 0x000000a6ac20723c */ /* 0x000fe60000041820 */
[----:B------:R-:W-:Y:S01]  /*71b0*/  LDSM.16.M88.4 R164, [R225+0x1c100] ;  /* 0x01c10000e1a4783b */ /* 0x000fe20000000200 */
[----:B------:R-:W-:Y:S02]  /*71c0*/  @P0 IADD3 R201, P6, R236, UR21, RZ ;  /* 0x00000015ecc90c10 */ /* 0x000fe4000ffde0ff */
[----:B------:R-:W-:Y:S02]  /*71d0*/  PLOP3.LUT P0, PT, PT, PT, UP3, 0x80, 0x0 ;  /* 0x000000000000781c */ /* 0x000fe40003f0f038 */
[C---:B-----5:R-:W-:Y:S08]  /*71e0*/  HMMA.16816.F32.BF16 R4, R168.reuse, R176, R4 ;  /* 0x000000b0a804723c */ /* 0x060ff00000041804 */
[C---:B------:R-:W-:Y:S01]  /*71f0*/  HMMA.16816.F32.BF16 R8, R168.reuse, R178, R8 ;  /* 0x000000b2a808723c */ /* 0x040fe20000041808 */
[----:B------:R-:W-:Y:S03]  /*7200*/  LDSM.16.M88.4 R176, [R224+0xe900] ;  /* 0x00e90000e0b0783b */ /* 0x000fe60000000200 */
[----:B------:R-:W-:Y:S02]  /*7210*/  @P5 IADD3.X R174, R243, UR20, RZ, P6, !PT ;  /* 0x00000014f3ae5c10 */ /* 0x000fe4000b7fe4ff */
[----:B------:R-:W-:Y:S02]  /*7220*/  PLOP3.LUT P5, PT, PT, PT, UP3, 0x80, 0x0 ;  /* 0x000000000000781c */ /* 0x000fe40003faf038 */
[C---:B--2---:R-:W-:Y:S04]  /*7230*/  HMMA.16816.F32.BF16 R12, R168.reuse, R180, R12 ;  /* 0x000000b4a80c723c */ /* 0x044fe8000004180c */
[C---:B------:R-:W-:Y:S02]  /*7240*/  @P0 LEA R197, P6, R201.reuse, c[0x0][0x1c8], 0x1 ;  /* 0x00007200c9c50a11 */ /* 0x040fe400078c08ff */
[----:B------:R-:W-:Y:S02]  /*7250*/  PLOP3.LUT P0, PT, PT, PT, UP3, 0x80, 0x0 ;  /* 0x000000000000781c */ /* 0x000fe40003f0f038 */
[C---:B------:R-:W-:Y:S01]  /*7260*/  HMMA.16816.F32.BF16 R16, R168.reuse, R182, R16 ;  /* 0x000000b6a810723c */ /* 0x040fe20000041810 */
[----:B------:R-:W-:Y:S07]  /*7270*/  LDSM.16.M88.4 R180, [R224+0xf100] ;  /* 0x00f10000e0b4783b */ /* 0x000fee0000000200 */
[C---:B-1----:R-:W-:Y:S04]  /*7280*/  HMMA.16816.F32.BF16 R20, R168.reuse, R184, R20 ;  /* 0x000000b8a814723c */ /* 0x042fe80000041814 */
[----:B------:R-:W-:Y:S02]  /*7290*/  @P5 LEA.HI.X R201, R201, c[0x0][0x1cc], R174, 0x1, P6 ;  /* 0x00007300c9c95a11 */ /* 0x000fe400030f0cae */
[----:B------:R-:W1:Y:S01]  /*72a0*/  LDSM.16.M88.4 R172, [R224+0xe100] ;  /* 0x00e10000e0ac783b */ /* 0x000e620000000200 */
[----:B------:R-:W-:Y:S01]  /*72b0*/  @P0 IADD3 R192, P6, R251, UR21, RZ ;  /* 0x00000015fbc00c10 */ /* 0x000fe2000ffde0ff */
[C---:B------:R-:W-:Y:S01]  /*72c0*/  HMMA.16816.F32.BF16 R24, R168.reuse, R186, R24 ;  /* 0x000000baa818723c */ /* 0x040fe20000041818 */
[----:B------:R-:W-:Y:S02]  /*72d0*/  PLOP3.LUT P0, PT, PT, PT, UP3, 0x80, 0x0 ;  /* 0x000000000000781c */ /* 0x000fe40003f0f038 */
[----:B------:R-:W-:Y:S05]  /*72e0*/  PLOP3.LUT P5, PT, PT, PT, UP3, 0x80, 0x0 ;  /* 0x000000000000781c */ /* 0x000fea0003faf038 */
[C---:B------:R-:W-:Y:S08]  /*72f0*/  HMMA.16816.F32.BF16 R28, R168.reuse, R188, R28 ;  /* 0x000000bca81c723c */ /* 0x040ff0000004181c */
[----:B------:R-:W-:Y:S01]  /*7300*/  HMMA.16816.F32.BF16 R32, R168, R190, R32 ;  /* 0x000000bea820723c */ /* 0x000fe20000041820 */
[----:B------:R-:W2:Y:S03]  /*7310*/  LDSM.16.M88.4 R168, [R224+0xf900] ;  /* 0x00f90000e0a8783b */ /* 0x000ea60000000200 */
[----:B------:R-:W-:Y:S02]  /*7320*/  @P5 IADD3.X R187, R250, UR20, RZ, P6, !PT ;  /* 0x00000014fabb5c10 */ /* 0x000fe4000b7fe4ff */
[C---:B------:R-:W-:Y:S02]  /*7330*/  @P0 LEA R186, P6, R192.reuse, c[0x0][0x1c8], 0x1 ;  /* 0x00007200c0ba0a11 */ /* 0x040fe400078c08ff */
[----:B------:R-:W-:Y:S02]  /*7340*/  PLOP3.LUT P5, PT, PT, PT, UP3, 0x80, 0x0 ;  /* 0x000000000000781c */ /* 0x000fe40003faf038 */
[----:B------:R-:W-:Y:S11]  /*7350*/  PLOP3.LUT P0, PT, PT, PT, UP3, 0x80, 0x0 ;  /* 0x000000000000781c */ /* 0x000ff60003f0f038 */
[----:B------:R-:W-:Y:S01]  /*7360*/  @P5 LEA.HI.X R187, R192, c[0x0][0x1cc], R187, 0x1, P6 ;  /* 0x00007300c0bb5a11 */ /* 0x000fe200030f0cbb */
[C---:B-1----:R-:W-:Y:S01]  /*7370*/  HMMA.16816.F32.BF16 R4, R164.reuse, R172, R4 ;  /* 0x000000aca404723c */ /* 0x042fe20000041804 */
[----:B------:R-:W-:Y:S04]  /*7380*/  PLOP3.LUT P5, PT, PT, PT, UP3, 0x80, 0x0 ;  /* 0x000000000000781c */ /* 0x000fe80003faf038 */
[----:B------:R-:W-:Y:S02]  /*7390*/  @P0 IADD3 R185, P6, R249, UR21, RZ ;  /* 0x00000015f9b90c10 */ /* 0x000fe4000ffde0ff */
[----:B------:R-:W-:Y:S01]  /*73a0*/  PLOP3.LUT P0, PT, PT, PT, UP3, 0x80, 0x0 ;  /* 0x000000000000781c */ /* 0x000fe20003f0f038 */
[C---:B------:R-:W-:Y:S01]  /*73b0*/  HMMA.16816.F32.BF16 R8, R164.reuse, R174, R8 ;  /* 0x000000aea408723c */ /* 0x040fe20000041808 */
[----:B------:R-:W-:Y:S07]  /*73c0*/  LDSM.16.M88.4 R172, [R216+0x6800] ;  /* 0x00680000d8ac783b */ /* 0x000fee0000000200 */
[C---:B------:R-:W-:Y:S04]  /*73d0*/  HMMA.16816.F32.BF16 R12, R164.reuse, R176, R12 ;  /* 0x000000b0a40c723c */ /* 0x040fe8000004180c */
[C---:B------:R-:W-:Y:S02]  /*73e0*/  @P0 LEA R190, P0, R185.reuse, c[0x0][0x1c8], 0x1 ;  /* 0x00007200b9be0a11 */ /* 0x040fe400078008ff */
[----:B------:R-:W-:Y:S02]  /*73f0*/  @P5 IADD3.X R191, R248, UR20, RZ, P6, !PT ;  /* 0x00000014f8bf5c10 */ /* 0x000fe4000b7fe4ff */
[C---:B------:R-:W-:Y:S01]  /*7400*/  HMMA.16816.F32.BF16 R16, R164.reuse, R178, R16 ;  /* 0x000000b2a410723c */ /* 0x040fe20000041810 */
[----:B------:R-:W-:Y:S01]  /*7410*/  LDSM.16.M88.4 R176, [R216+0x7000] ;  /* 0x00700000d8b0783b */ /* 0x000fe20000000200 */
[----:B------:R-:W-:Y:S02]  /*7420*/  PLOP3.LUT P5, PT, PT, PT, UP3, 0x80, 0x0 ;  /* 0x000000000000781c */ /* 0x000fe40003faf038 */
[----:B------:R-:W-:Y:S04]  /*7430*/  PLOP3.LUT P6, PT, PT, PT, UP3, 0x80, 0x0 ;  /* 0x000000000000781c */ /* 0x000fe80003fcf038 */
[C---:B------:R-:W-:Y:S07]  /*7440*/  HMMA.16816.F32.BF16 R20, R164.reuse, R180, R20 ;  /* 0x000000b4a414723c */ /* 0x040fee0000041814 */
[----:B------:R-:W-:Y:S01]  /*7450*/  @P5 LEA.HI.X R191, R185, c[0x0][0x1cc], R191, 0x1, P0 ;  /* 0x00007300b9bf5a11 */ /* 0x000fe200000f0cbf */
[C---:B------:R-:W-:Y:S01]  /*7460*/  HMMA.16816.F32.BF16 R24, R164.reuse, R182, R24 ;  /* 0x000000b6a418723c */ /* 0x040fe20000041818 */
[----:B------:R-:W-:Y:S01]  /*7470*/  LDSM.16.M88.4 R180, [R216+0x7800] ;  /* 0x00780000d8b4783b */ /* 0x000fe20000000200 */
[----:B------:R-:W-:Y:S02]  /*7480*/  PLOP3.LUT P5, PT, PT, PT, UP3, 0x80, 0x0 ;  /* 0x000000000000781c */ /* 0x000fe40003faf038 */
[----:B------:R-:W-:Y:S02]  /*7490*/  PLOP3.LUT P0, PT, PT, PT, UP3, 0x80, 0x0 ;  /* 0x000000000000781c */ /* 0x000fe40003f0f038 */
[----:B------:R-:W-:Y:S02]  /*74a0*/  @P6 IADD3 R189, P6, R247, UR21, RZ ;  /* 0x00000015f7bd6c10 */ /* 0x000fe4000ffde0ff */
[C---:B--2---:R-:W-:Y:S08]  /*74b0*/  HMMA.16816.F32.BF16 R28, R164.reuse, R168, R28 ;  /* 0x000000a8a41c723c */ /* 0x044ff0000004181c */
[----:B------:R-:W-:Y:S01]  /*74c0*/  HMMA.16816.F32.BF16 R32, R164, R170, R32 ;  /* 0x000000aaa420723c */ /* 0x000fe20000041820 */
[----:B------:R-:W-:Y:S03]  /*74d0*/  LDSM.16.M88.4 R164, [R223+0x1c100] ;  /* 0x01c10000dfa4783b */ /* 0x000fe60000000200 */
[----:B------:R-:W-:Y:S01]  /*74e0*/  @P0 IMAD.MOV.U32 R192, RZ, RZ, R0 ;  /* 0x000000ffffc00224 */ /* 0x000fe200078e0000 */
[----:B------:R-:W-:Y:S01]  /*74f0*/  PLOP3.LUT P0, PT, PT, PT, UP3, 0x80, 0x0 ;  /* 0x000000000000781c */ /* 0x000fe20003f0f038 */
[----:B------:R-:W1:Y:S02]  /*7500*/  LDSM.16.M88.4 R168, [R216+0x6000] ;  /* 0x00600000d8a8783b */ /* 0x000e640000000200 */
[----:B------:R-:W-:Y:S04]  /*7510*/  DEPBAR.LE SB0, 0x0 ;  /* 0x000080000000791a */ /* 0x000fe80000000000 */
[----:B------:R-:W-:Y:S06]  /*7520*/  BAR.SYNC.DEFER_BLOCKING 0x0 ;  /* 0x0000000000007b1d */ /* 0x000fec0000010000 */
[----:B------:R-:W-:Y:S01]  /*7530*/  @P0 IADD3.X R0, R246, UR20, RZ, P6, !PT ;  /* 0x00000014f6000c10 */ /* 0x000fe2000b7fe4ff */
[----:B------:R-:W-:Y:S01]  /*7540*/  USHF.L.U32 UR20, UR14, 0x6, URZ ;  /* 0x000000060e147899 */ /* 0x000fe2000800063f */
[----:B------:R-:W-:Y:S02]  /*7550*/  PLOP3.LUT P0, PT, PT, PT, UP3, 0x80, 0x0 ;  /* 0x000000000000781c */ /* 0x000fe40003f0f038 */
[----:B------:R-:W-:Y:S02]  /*7560*/  PLOP3.LUT P6, PT, PT, PT, UP3, 0x80, 0x0 ;  /* 0x000000000000781c */ /* 0x000fe40003fcf038 */
[----:B------:R-:W-:Y:S01]  /*7570*/  PLOP3.LUT P6, PT, PT, PT, UP3, 0x80, 0x0 ;  /* 0x000000000000781c */ /* 0x000fe20003fcf038 */
[----:B------:R-:W-:Y:S01]  /*7580*/  @!PT LDS RZ, [RZ] ;  /* 0x00000000fffff984 */ /* 0x000fe20000000800 */
[----:B------:R-:W-:Y:S01]  /*7590*/  @!PT LDS RZ, [RZ] ;  /* 0x00000000fffff984 */ /* 0x000fe20000000800 */
[----:B------:R-:W-:Y:S01]  /*75a0*/  @!PT LDS RZ, [RZ] ;  /* 0x00000000fffff984 */ /* 0x000fe20000000800 */
[----:B------:R2:W-:Y:S01]  /*75b0*/  @P5 LDGSTS.E.BYPASS.LTC128B.128 [R231+0x8100], [R192.64], !P4 ;  /* 0x08100000c0e75fae */ /* 0x0005e2000e101d52 */
[----:B------:R-:W-:Y:S01]  /*75c0*/  PLOP3.LUT P5, PT, PT, PT, UP3, 0x80, 0x0 ;  /* 0x000000000000781c */ /* 0x000fe20003faf038 */
[C---:B-1----:R-:W-:Y:S11]  /*75d0*/  HMMA.16816.F32.BF16 R4, R164.reuse, R168, R4 ;  /* 0x000000a8a404723c */ /* 0x042ff60000041804 */
[----:B------:R-:W-:Y:S01]  /*75e0*/  @!UPT UIADD3 URZ, URZ, URZ, URZ ;  /* 0x0000003f3f3ff290 */ /* 0x000fe2000fffe03f */
[C---:B------:R-:W-:Y:S01]  /*75f0*/  @P5 LEA R185, P5, R189.reuse, c[0x0][0x1c8], 0x1 ;  /* 0x00007200bdb95a11 */ /* 0x040fe200078a08ff */
[C---:B------:R-:W-:Y:S08]  /*7600*/  HMMA.16816.F32.BF16 R8, R164.reuse, R170, R8 ;  /* 0x000000aaa408723c */ /* 0x040ff00000041808 */
[C---:B------:R-:W-:Y:S04]  /*7610*/  HMMA.16816.F32.BF16 R12, R164.reuse, R172, R12 ;  /* 0x000000aca40c723c */ /* 0x040fe8000004180c */
[----:B------:R-:W-:Y:S01]  /*7620*/  @P0 LEA.HI.X R0, R189, c[0x0][0x1cc], R0, 0x1, P5 ;  /* 0x00007300bd000a11 */ /* 0x000fe200028f0c00 */
[----:B--2---:R-:W-:Y:S01]  /*7630*/  IMAD.MOV.U32 R193, RZ, RZ, R233 ;  /* 0x000000ffffc17224 */ /* 0x004fe200078e00e9 */
[----:B------:R-:W-:Y:S02]  /*7640*/  PLOP3.LUT P5, PT, PT, PT, UP3, 0x80, 0x0 ;  /* 0x000000000000781c */ /* 0x000fe40003faf038 */
[----:B------:R-:W-:Y:S01]  /*7650*/  PLOP3.LUT P0, PT, PT, PT, UP3, 0x80, 0x0 ;  /* 0x000000000000781c */ /* 0x000fe20003f0f038 */
[C---:B------:R-:W-:Y:S01]  /*7660*/  HMMA.16816.F32.BF16 R16, R164.reuse, R174, R16 ;  /* 0x000000aea410723c */ /* 0x040fe20000041810 */
[----:B------:R-:W-:Y:S07]  /*7670*/  PLOP3.LUT P0, PT, PT, PT, UP3, 0x80, 0x0 ;  /* 0x000000000000781c */ /* 0x000fee0003f0f038 */
[C---:B------:R-:W-:Y:S02]  /*7680*/  HMMA.16816.F32.BF16 R20, R164.reuse, R176, R20 ;  /* 0x000000b0a414723c */ /* 0x040fe40000041814 */
[----:B------:R1:W-:Y:S01]  /*7690*/  @P5 LDGSTS.E.BYPASS.LTC128B.128 [R231+0xa100], [R194.64], !P3 ;  /* 0x0a100000c2e75fae */ /* 0x0003e2000d901d52 */
[----:B------:R-:W-:Y:S02]  /*76a0*/  PLOP3.LUT P5, PT, PT, PT, UP3, 0x80, 0x0 ;  /* 0x000000000000781c */ /* 0x000fe40003faf038 */
[----:B------:R-:W-:Y:S02]  /*76b0*/  PLOP3.LUT P5, PT, PT, PT, UP3, 0x80, 0x0 ;  /* 0x000000000000781c */ /* 0x000fe40003faf038 */
[----:B------:R2:W-:Y:S01]  /*76c0*/  @P6 LDGSTS.E.BYPASS.LTC128B.128 [R231+0xc100], [R198.64], !P2 ;  /* 0x0c100000c6e76fae */ /* 0x0005e2000d101d52 */
[----:B------:R-:W-:Y:S01]  /*76d0*/  PLOP3.LUT P6, PT, PT, PT, UP3, 0x80, 0x0 ;  /* 0x000000000000781c */ /* 0x000fe20003fcf038 */
[C---:B------:R-:W-:Y:S03]  /*76e0*/  HMMA.16816.F32.BF16 R24, R164.reuse, R178, R24 ;  /* 0x000000b2a418723c */ /* 0x040fe60000041818 */
[----:B------:R2:W-:Y:S01]  /*76f0*/  @P0 LDGSTS.E.BYPASS.LTC128B.128 [R231+0xe100], [R202.64], !P1 ;  /* 0x0e100000cae70fae */ /* 0x0005e2000c901d52 */
[----:B------:R-:W-:Y:S02]  /*7700*/  PLOP3.LUT P0, PT, PT, PT, UP3, 0x80, 0x0 ;  /* 0x000000000000781c */ /* 0x000fe40003f0f038 */
[----:B------:R-:W-:Y:S02]  /*7710*/  PLOP3.LUT P0, PT, PT, PT, UP3, 0x80, 0x0 ;  /* 0x000000000000781c */ /* 0x000fe40003f0f038 */
[----:B------:R-:W-:Y:S01]  /*7720*/  PLOP3.LUT P0, PT, PT, PT, UP3, 0x80, 0x0 ;  /* 0x000000000000781c */ /* 0x000fe20003f0f038 */
[C---:B------:R-:W-:Y:S03]  /*7730*/  HMMA.16816.F32.BF16 R28, R164.reuse, R180, R28 ;  /* 0x000000b4a41c723c */ /* 0x040fe6000004181c */
[----:B------:R-:W-:Y:S01]  /*7740*/  @P6 IMAD.MOV.U32 R200, RZ, RZ, R197 ;  /* 0x000000ffffc86224 */ /* 0x000fe200078e00c5 */
[----:B------:R-:W-:Y:S04]  /*7750*/  PLOP3.LUT P6, PT, PT, PT, UP3, 0x80, 0x0 ;  /* 0x000000000000781c */ /* 0x000fe80003fcf038 */
[----:B------:R2:W-:Y:S01]  /*7760*/  @P5 LDGSTS.E.BYPASS.LTC128B.128 [R231+0x9100], [R200.64], !P4 ;  /* 0x09100000c8e75fae */ /* 0x0005e2000e101d52 */
[----:B------:R-:W-:Y:S01]  /*7770*/  PLOP3.LUT P5, PT, PT, PT, UP2, 0x80, 0x0 ;  /* 0x000000000000781c */ /* 0x000fe20003faf028 */
[----:B------:R-:W-:Y:S07]  /*7780*/  HMMA.16816.F32.BF16 R32, R164, R182, R32 ;  /* 0x000000b6a420723c */ /* 0x000fee0000041820 */
[----:B------:R3:W-:Y:S01]  /*7790*/  @P6 LDGSTS.E.BYPASS.LTC128B.128 [R231+0xb100], [R186.64], !P3 ;  /* 0x0b100000bae76fae */ /* 0x0007e2000d901d52 */
[----:B------:R-:W-:Y:S04]  /*77a0*/  PLOP3.LUT P6, PT, PT, PT, UP3, 0x80, 0x0 ;  /* 0x000000000000781c */ /* 0x000fe80003fcf038 */
[----:B------:R-:W-:Y:S01]  /*77b0*/  @P5 IMAD.MOV.U32 R193, RZ, RZ, R245 ;  /* 0x000000ffffc15224 */ /* 0x000fe200078e00f5 */
[----:B------:R-:W-:Y:S04]  /*77c0*/  PLOP3.LUT P5, PT, PT, PT, UP3, 0x80, 0x0 ;  /* 0x000000000000781c */ /* 0x000fe80003faf038 */
[----:B-1----:R-:W1:Y:S05]  /*77d0*/  SHFL.IDX PT, R194, R193, RZ, 0x1c1f ;  /* 0x001c1fffc1c27589 */ /* 0x002e6a00000e0000 */
[----:B------:R4:W-:Y:S04]  /*77e0*/  @P6 LDGSTS.E.BYPASS.LTC128B.128 [R231+0xd100], [R190.64], !P2 ;  /* 0x0d100000bee76fae */ /* 0x0009e8000d101d52 */
[----:B----4-:R-:W-:Y:S02]  /*77f0*/  @P5 IMAD.MOV.U32 R190, RZ, RZ, R185 ;  /* 0x000000ffffbe5224 */ /* 0x010fe400078e00b9 */
[----:B------:R-:W-:Y:S02]  /*7800*/  @P5 IMAD.MOV.U32 R191, RZ, RZ, R0 ;  /* 0x000000ffffbf5224 */ /* 0x000fe400078e0000 */
[----:B------:R-:W-:Y:S02]  /*7810*/  IMAD.U32 R0, RZ, RZ, UR20 ;  /* 0x00000014ff007e24 */ /* 0x000fe4000f8e00ff */
[----:B------:R-:W-:Y:S01]  /*7820*/  IMAD.U32 R185, RZ, RZ, UR16 ;  /* 0x00000010ffb97e24 */ /* 0x000fe2000f8e00ff */
[----:B------:R4:W-:Y:S01]  /*7830*/  @P0 LDGSTS.E.BYPASS.LTC128B.128 [R231+0xf100], [R190.64], !P1 ;  /* 0x0f100000bee70fae */ /* 0x0009e2000c901d52 */
[----:B------:R-:W-:Y:S02]  /*7840*/  PLOP3.LUT P0, PT, PT, PT, UP1, 0x40, 0x0 ;  /* 0x000000000000781c */ /* 0x000fe40003f0e818 */
[----:B---3--:R-:W-:Y:S02]  /*7850*/  IADD3 R186, -R240, 0x1, -R0 ;  /* 0x00000001f0ba7810 */ /* 0x008fe40007ffe900 */
[----:B------:R-:W0:Y:S02]  /*7860*/  LDGDEPBAR ;  /* 0x00000000000079af */ /* 0x000e240000000000 */
[----:B------:R-:W-:Y:S04]  /*7870*/  IADD3 R185, -R185, UR9, R186 ;  /* 0x00000009b9b97c10 */ /* 0x000fe8000fffe1ba */
[C---:B------:R-:W-:Y:S02]  /*7880*/  IADD3 R187, R185.reuse, c[0x0][0x328], RZ ;  /* 0x0000ca00b9bb7a10 */ /* 0x040fe40007ffe0ff */
[----:B------:R-:W-:Y:S03]  /*7890*/  IADD3 R185, R185, UR15, RZ ;  /* 0x0000000fb9b97c10 */ /* 0x000fe6000fffe0ff */
[--C-:B-1----:R-:W-:Y:S02]  /*78a0*/  IMAD.IADD R195, R187, 0x1, R194.reuse ;  /* 0x00000001bbc37824 */ /* 0x102fe400078e02c2 */
[----:B----4-:R-:W-:Y:S01]  /*78b0*/  IMAD.IADD R191, R185, 0x1, R194 ;  /* 0x00000001b9bf7824 */ /* 0x010fe200078e02c2 */
[----:B------:R-:W-:-:S05]  /*78c0*/  @P0 BRA `(.L_x_963) ;  /* 0x0000019000000947 */ /* 0x000fca0003800000 */
[----:B--2---:R-:W-:Y:S01]  /*78d0*/  IMAD.U32 R165, RZ, RZ, UR16 ;  /* 0x00000010ffa57e24 */ /* 0x004fe2000f8e00ff */
        /* <DEDUP_REMOVED lines=13> */
.L_x_965:
[----:B------:R-:W-:Y:S04]  /*79b0*/  MOV R164, c[0x0][0x32c] ;  /* 0x0000cb0000a47a02 */ /* 0x000fe80000000f00 */
[----:B------:R-:W-:Y:S11]  /*79c0*/  ISETP.NE.AND P0, PT, R164, 0x1, PT ;  /* 0x00000001a400780c */ /* 0x000ff60003f05270 */
[----:B------:R-:W-:Y:S02]  /*79d0*/  @!UPT UIADD3 URZ, URZ, URZ, URZ ;  /* 0x0000003f3f3ff290 */ /* 0x000fe4000fffe03f */
[----:B------:R-:W-:Y:S05]  /*79e0*/  @P0 IMAD.HI.U32 R164, R165, c[0x0][0x330], RZ ;  /* 0x0000cc00a5a40a27 */ /* 0x000fea00078e00ff */
[----:B------:R-:W-:Y:S02]  /*79f0*/  @P0 SHF.R.U32.HI R165, RZ, c[0x0][0x334], R164 ;  /* 0x0000cd00ffa50a19 */ /* 0x000fe400000116a4 */
.L_x_966:
[----:B------:R-:W-:Y:S05]  /*7a00*/  BSYNC B0 ;  /* 0x0000000000007941 */ /* 0x000fea0003800000 */
.L_x_964:
[----:B------:R-:W-:Y:S04]  /*7a10*/  IMAD R165, R165, c[0x0][0x32c], -R0 ;  /* 0x0000cb00a5a57a24 */ /* 0x000fe800078e0a00 */
[----:B------:R-:W-:Y:S05]  /*7a20*/  IMAD.IADD R166, R165, 0x1, -R240 ;  /* 0x00000001a5a67824 */ /* 0x000fea00078e0af0 */
[----:B------:R-:W-:Y:S02]  /*7a30*/  IADD3 R164, R166, c[0x0][0x32c], RZ ;  /* 0x0000cb00a6a47a10 */ /* 0x000fe40007ffe0ff */
[----:B------:R-:W-:Y:S02]  /*7a40*/  IMNMX R191, R191, R166, !PT ;  /* 0x000000a6bfbf7217 */ /* 0x000fe40007800200 */
[----:B------:R-:W-:Y:S02]  /*7a50*/  IMNMX R195, R195, R164, PT ;  /* 0x000000a4c3c37217 */ /* 0x000fe40003800200 */
.L_x_963:
[----:B--2---:R-:W-:Y:S06]  /*7a60*/  UISETP.GT.AND UP0, UPT, UR14, -0x1, UPT ;  /* 0xffffffff0e00788c */ /* 0x004fec000bf04270 */
[----:B------:R-:W-:Y:S02]  /*7a70*/  PLOP3.LUT P0, PT, PT, PT, UP0, 0x80, 0x0 ;  /* 0x000000000000781c */ /* 0x000fe40003f0f008 */
[----:B------:R-:W-:Y:S02]  /*7a80*/  PLOP3.LUT P6, PT, PT, PT, UP0, 0x80, 0x0 ;  /* 0x000000000000781c */ /* 0x000fe40003fcf008 */
[C---:B------:R-:W-:Y:S02]  /*7a90*/  ISETP.GT.AND P0, PT, R191.reuse, RZ, P0 ;  /* 0x000000ffbf00720c */ /* 0x040fe40000704270 */
[----:B------:R-:W-:Y:S02]  /*7aa0*/  ISETP.GT.AND P6, PT, R191, 0x8, P6 ;  /* 0x00000008bf00780c */ /* 0x000fe400037c4270 */
[----:B------:R-:W-:Y:S02]  /*7ab0*/  ISETP.LT.OR P5, PT, R195, 0x1, P0 ;  /* 0x00000001c300780c */ /* 0x000fe400007a1670 */
[----:B------:R-:W-:Y:S02]  /*7ac0*/  PLOP3.LUT P0, PT, PT, PT, UP0, 0x80, 0x0 ;  /* 0x000000000000781c */ /* 0x000fe40003f0f008 */
[----:B------:R-:W-:Y:S02]  /*7ad0*/  FSEL R170, R4, -INF , !P5 ;  /* 0xff80000004aa7808 */ /* 0x000fe40006800000 */
[----:B------:R-:W-:Y:S01]  /*7ae0*/  ISETP.GT.AND P0, PT, R191, 0x1, P0 ;  /* 0x00000001bf00780c */ /* 0x000fe20000704270 */
[----:B------:R-:W1:Y:S01]  /*7af0*/  SHFL.IDX PT, R4, R193, 0x1, 0x1c1f ;  /* 0x003c1f00c1047f89 */ /* 0x000e6200000e0000 */
[----:B------:R-:W-:Y:S02]  /*7b00*/  PLOP3.LUT P5, PT, PT, PT, UP0, 0x80, 0x0 ;  /* 0x000000000000781c */ /* 0x000fe40003faf008 */
[----:B------:R-:W-:Y:S02]  /*7b10*/  ISETP.LT.OR P0, PT, R195, 0x2, P0 ;  /* 0x00000002c300780c */ /* 0x000fe40000701670 */
[----:B------:R-:W-:Y:S02]  /*7b20*/  ISETP.GT.AND P5, PT, R191, 0x9, P5 ;  /* 0x00000009bf00780c */ /* 0x000fe40002fa4270 */
[----:B------:R-:W-:Y:S02]  /*7b30*/  FSEL R168, R5, -INF , !P0 ;  /* 0xff80000005a87808 */ /* 0x000fe40004000000 */
[----:B------:R-:W-:Y:S02]  /*7b40*/  PLOP3.LUT P0, PT, PT, PT, UP0, 0x80, 0x0 ;  /* 0x000000000000781c */ /* 0x000fe40003f0f008 */
[----:B------:R-:W-:Y:S02]  /*7b50*/  ISETP.LT.OR P6, PT, R195, 0x9, P6 ;  /* 0x00000009c300780c */ /* 0x000fe400037c1670 */
[----:B------:R-:W-:Y:S02]  /*7b60*/  ISETP.GT.AND P0, PT, R191, 0x10, P0 ;  /* 0x00000010bf00780c */ /* 0x000fe40000704270 */
[C---:B------:R-:W-:Y:S02]  /*7b70*/  ISETP.LT.OR P5, PT, R195.reuse, 0xa, P5 ;  /* 0x0000000ac300780c */ /* 0x040fe40002fa1670 */
[----:B------:R-:W-:Y:S02]  /*7b80*/  ISETP.LT.OR P0, PT, R195, 0x11, P0 ;  /* 0x00000011c300780c */ /* 0x000fe40000701670 */
[----:B------:R-:W-:Y:S02]  /*7b90*/  FSEL R166, R8, -INF , !P6 ;  /* 0xff80000008a67808 */ /* 0x000fe40007000000 */
[----:B------:R-:W-:Y:S02]  /*7ba0*/  FSEL R186, R12, -INF , !P0 ;  /* 0xff8000000cba7808 */ /* 0x000fe40004000000 */
[----:B------:R-:W-:Y:S01]  /*7bb0*/  PLOP3.LUT P0, PT, PT, PT, UP0, 0x80, 0x0 ;  /* 0x000000000000781c */ /* 0x000fe20003f0f008 */
[--C-:B-1----:R-:W-:Y:S01]  /*7bc0*/  IMAD.IADD R187, R187, 0x1, R4.reuse ;  /* 0x00000001bbbb7824 */ /* 0x102fe200078e0204 */
[----:B------:R-:W-:Y:S01]  /*7bd0*/  PLOP3.LUT P6, PT, PT, PT, UP0, 0x80, 0x0 ;  /* 0x000000000000781c */ /* 0x000fe20003fcf008 */
[----:B------:R-:W-:Y:S01]  /*7be0*/  IMAD.IADD R185, R185, 0x1, R4 ;  /* 0x00000001b9b97824 */ /* 0x000fe200078e0204 */
        /* <DEDUP_REMOVED lines=43> */
[----:B------:R-:W-:Y:S01]  /*7ea0*/  FSEL R174, R33, -INF , !P5 ;  /* 0xff80000021ae7808 */ /* 0x000fe20006800000 */
        /* <DEDUP_REMOVED lines=15> */
.L_x_969:
[----:B------:R-:W-:Y:S04]  /*7fa0*/  MOV R4, c[0x0][0x32c] ;  /* 0x0000cb0000047a02 */ /* 0x000fe80000000f00 */
[----:B------:R-:W-:Y:S11]  /*7fb0*/  ISETP.NE.AND P0, PT, R4, 0x1, PT ;  /* 0x000000010400780c */ /* 0x000ff60003f05270 */
[----:B------:R-:W-:Y:S02]  /*7fc0*/  @!UPT UIADD3 URZ, URZ, URZ, URZ ;  /* 0x0000003f3f3ff290 */ /* 0x000fe4000fffe03f */
[----:B------:R-:W-:Y:S05]  /*7fd0*/  @P0 IMAD.HI.U32 R4, R5, c[0x0][0x330], RZ ;  /* 0x0000cc0005040a27 */ /* 0x000fea00078e00ff */
[----:B------:R-:W-:Y:S02]  /*7fe0*/  @P0 SHF.R.U32.HI R5, RZ, c[0x0][0x334], R4 ;  /* 0x0000cd00ff050a19 */ /* 0x000fe40000011604 */
.L_x_970:
[----:B------:R-:W-:Y:S05]  /*7ff0*/  BSYNC B0 ;  /* 0x0000000000007941 */ /* 0x000fea0003800000 */
.L_x_968:
[----:B------:R-:W-:Y:S04]  /*8000*/  IMAD R0, R5, c[0x0][0x32c], -R0 ;  /* 0x0000cb0005007a24 */ /* 0x000fe800078e0a00 */
[----:B------:R-:W-:Y:S05]  /*8010*/  IMAD.IADD R4, R0, 0x1, -R240 ;  /* 0x0000000100047824 */ /* 0x000fea00078e0af0 */
[----:B------:R-:W-:Y:S02]  /*8020*/  IADD3 R0, R4, c[0x0][0x32c], RZ ;  /* 0x0000cb0004007a10 */ /* 0x000fe40007ffe0ff */
[----:B------:R-:W-:Y:S02]  /*8030*/  IMNMX R185, R185, R4, !PT ;  /* 0x00000004b9b97217 */ /* 0x000fe40007800200 */
[----:B------:R-:W-:Y:S02]  /*8040*/  IMNMX R187, R187, R0, PT ;  /* 0x00000000bbbb7217 */ /* 0x000fe40003800200 */
.L_x_967:
[----:B------:R-:W-:Y:S02]  /*8050*/  FMNMX.FTZ R5, R170, R3, !PT ;  /* 0x00000003aa057209 */ /* 0x000fe40007810000 */
[----:B------:R-:W-:Y:S02]  /*8060*/  PLOP3.LUT P5, PT, PT, PT, UP0, 0x80, 0x0 ;  /* 0x000000000000781c */ /* 0x000fe40003faf008 */
[----:B------:R-:W-:Y:S02]  /*8070*/  FMNMX.FTZ R5, R168, R5, !PT ;  /* 0x00000005a8057209 */ /* 0x000fe40007810000 */
[C---:B------:R-:W-:Y:S02]  /*8080*/  ISETP.GT.AND P5, PT, R185.reuse, RZ, P5 ;  /* 0x000000ffb900720c */ /* 0x040fe40002fa4270 */
[----:B------:R-:W-:Y:S02]  /*8090*/  FMNMX.FTZ R5, R166, R5, !PT ;  /* 0x00000005a6057209 */ /* 0x000fe40007810000 */
[----:B------:R-:W-:Y:S02]  /*80a0*/  PLOP3.LUT P0, PT, PT, PT, UP0, 0x80, 0x0 ;  /* 0x000000000000781c */ /* 0x000fe40003f0f008 */
[----:B------:R-:W-:Y:S02]  /*80b0*/  FMNMX.FTZ R5, R8, R5, !PT ;  /* 0x0000000508057209 */ /* 0x000fe40007810000 */
[----:B------:R-:W-:Y:S02]  /*80c0*/  ISETP.GT.AND P0, PT, R185, 0x1, P0 ;  /* 0x00000001b900780c */ /* 0x000fe40000704270 */
[----:B------:R-:W-:Y:S02]  /*80d0*/  FMNMX.FTZ R0, R186, R5, !PT ;  /* 0x00000005ba007209 */ /* 0x000fe40007810000 */
[----:B------:R-:W-:Y:S02]  /*80e0*/  ISETP.LT.OR P5, PT, R187, 0x1, P5 ;  /* 0x00000001bb00780c */ /* 0x000fe40002fa1670 */
[----:B------:R-:W-:Y:S02]  /*80f0*/  FMNMX.FTZ R5, R189, R0, !PT ;  /* 0x00000000bd057209 */ /* 0x000fe40007810000 */
[----:B------:R-:W-:Y:S02]  /*8100*/  ISETP.LT.OR P0, PT, R187, 0x2, P0 ;  /* 0x00000002bb00780c */ /* 0x000fe40000701670 */
[----:B------:R-:W-:Y:S02]  /*8110*/  FMNMX.FTZ R5, R188, R5, !PT ;  /* 0x00000005bc057209 */ /* 0x000fe40007810000 */
[----:B------:R-:W-:Y:S02]  /*8120*/  FSEL R17, R6, -INF , !P5 ;  /* 0xff80000006117808 */ /* 0x000fe40006800000 */
[----:B------:R-:W-:Y:S02]  /*8130*/  FMNMX.FTZ R5, R190, R5, !PT ;  /* 0x00000005be057209 */ /* 0x000fe40007810000 */
[----:B------:R-:W-:Y:S02]  /*8140*/  PLOP3.LUT P6, PT, PT, PT, UP0, 0x80, 0x0 ;  /* 0x000000000000781c */ /* 0x000fe40003fcf008 */
[----:B------:R-:W-:Y:S02]  /*8150*/  PLOP3.LUT P5, PT, PT, PT, UP0, 0x80, 0x0 ;  /* 0x000000000000781c */ /* 0x000fe40003faf008 */
[----:B------:R-:W-:Y:S02]  /*8160*/  FMNMX.FTZ R5, R200, R5, !PT ;  /* 0x00000005c8057209 */ /* 0x000fe40007810000 */
[----:B------:R-:W-:Y:S02]  /*8170*/  FSEL R13, R7, -INF , !P0 ;  /* 0xff800000070d7808 */ /* 0x000fe40004000000 */
[C---:B------:R-:W-:Y:S02]  /*8180*/  ISETP.GT.AND P6, PT, R185.reuse, 0x8, P6 ;  /* 0x00000008b900780c */ /* 0x040fe400037c4270 */
[----:B------:R-:W-:Y:S02]  /*8190*/  ISETP.GT.AND P5, PT, R185, 0x9, P5 ;  /* 0x00000009b900780c */ /* 0x000fe40002fa4270 */
[----:B------:R-:W-:Y:S02]  /*81a0*/  PLOP3.LUT P0, PT, PT, PT, UP0, 0x80, 0x0 ;  /* 0x000000000000781c */ /* 0x000fe40003f0f008 */
[----:B------:R-:W-:Y:S02]  /*81b0*/  FMNMX.FTZ R5, R198, R5, !PT ;  /* 0x00000005c6057209 */ /* 0x000fe40007810000 */
[----:B------:R-:W-:Y:S02]  /*81c0*/  FMNMX.FTZ R0, R17, R2, !PT ;  /* 0x0000000211007209 */ /* 0x000fe40007810000 */
[C---:B------:R-:W-:Y:S02]  /*81d0*/  ISETP.LT.OR P6, PT, R187.reuse, 0x9, P6 ;  /* 0x00000009bb00780c */ /* 0x040fe400037c1670 */
[----:B------:R-:W-:Y:S02]  /*81e0*/  ISETP.LT.OR P5, PT, R187, 0xa, P5 ;  /* 0x0000000abb00780c */ /* 0x000fe40002fa1670 */
[----:B------:R-:W-:Y:S02]  /*81f0*/  ISETP.GT.AND P0, PT, R185, 0x10, P0 ;  /* 0x00000010b900780c */ /* 0x000fe40000704270 */
[----:B------:R-:W-:Y:S02]  /*8200*/  FMNMX.FTZ R5, R196, R5, !PT ;  /* 0x00000005c4057209 */ /* 0x000fe40007810000 */
[----:B------:R-:W-:Y:S02]  /*8210*/  FMNMX.FTZ R0, R13, R0, !PT ;  /* 0x000000000d007209 */ /* 0x000fe40007810000 */
[----:B------:R-:W-:Y:S02]  /*8220*/  FSEL R9, R10, -INF , !P6 ;  /* 0xff8000000a097808 */ /* 0x000fe40007000000 */
[----:B------:R-:W-:Y:S02]  /*8230*/  FSEL R11, R11, -INF , !P5 ;  /* 0xff8000000b0b7808 */ /* 0x000fe40006800000 */
[----:B------:R-:W-:Y:S02]  /*8240*/  ISETP.LT.OR P0, PT, R187, 0x11, P0 ;  /* 0x00000011bb00780c */ /* 0x000fe40000701670 */
[----:B------:R-:W-:Y:S02]  /*8250*/  PLOP3.LUT P6, PT, PT, PT, UP0, 0x80, 0x0 ;  /* 0x000000000000781c */ /* 0x000fe40003fcf008 */
[----:B------:R-:W-:Y:S02]  /*8260*/  PLOP3.LUT P5, PT, PT, PT, UP0, 0x80, 0x0 ;  /* 0x000000000000781c */ /* 0x000fe40003faf008 */
[----:B------:R-:W-:Y:S02]  /*8270*/  FMNMX.FTZ R4, R194, R5, !PT ;  /* 0x00000005c2047209 */ /* 0x000fe40007810000 */
[----:B------:R-:W-:Y:S02]  /*8280*/  FSEL R202, R14, -INF , !P0 ;  /* 0xff8000000eca7808 */ /* 0x000fe40004000000 */
[----:B------:R-:W-:Y:S02]  /*8290*/  FMNMX.FTZ R0, R9, R0, !PT ;  /* 0x0000000009007209 */ /* 0x000fe40007810000 */
[C---:B------:R-:W-:Y:S02]  /*82a0*/  ISETP.GT.AND P6, PT, R185.reuse, 0x11, P6 ;  /* 0x00000011b900780c */ /* 0x040fe400037c4270 */
[----:B------:R-:W-:Y:S02]  /*82b0*/  ISETP.GT.AND P5, PT, R185, 0x18, P5 ;  /* 0x00000018b900780c */ /* 0x000fe40002fa4270 */
[----:B------:R-:W-:Y:S02]  /*82c0*/  PLOP3.LUT P0, PT, PT, PT, UP0, 0x80, 0x0 ;  /* 0x000000000000781c */ /* 0x000fe40003f0f008 */
[----:B------:R-:W-:Y:S02]  /*82d0*/  FMNMX.FTZ R5, R179, R4, !PT ;  /* 0x00000004b3057209 */ /* 0x000fe40007810000 */
[----:B------:R-:W-:Y:S02]  /*82e0*/  FMNMX.FTZ R7, R11, R0, !PT ;  /* 0x000000000b077209 */ /* 0x000fe40007810000 */
[----:B------:R-:W-:Y:S02]  /*82f0*/  ISETP.GT.AND P0, PT, R185, 0x19, P0 ;  /* 0x00000019b900780c */ /* 0x000fe40000704270 */
[C---:B------:R-:W-:Y:S02]  /*8300*/  ISETP.LT.OR P5, PT, R187.reuse, 0x19, P5 ;  /* 0x00000019bb00780c */ /* 0x040fe40002fa1670 */
[C---:B------:R-:W-:Y:S02]  /*8310*/  ISETP.LT.OR P6, PT, R187.reuse, 0x12, P6 ;  /* 0x00000012bb00780c */ /* 0x040fe400037c1670 */
[----:B------:R-:W-:Y:S02]  /*8320*/  FMNMX.FTZ R5, R178, R5, !PT ;  /* 0x00000005b2057209 */ /* 0x000fe40007810000 */
[----:B------:R-:W-:Y:S02]  /*8330*/  FSEL R192, R18, -INF , !P5 ;  /* 0xff80000012c07808 */ /* 0x000fe40006800000 */
[----:B------:R-:W-:Y:S02]  /*8340*/  ISETP.LT.OR P0, PT, R187, 0x1a, P0 ;  /* 0x0000001abb00780c */ /* 0x000fe40000701670 */
[----:B------:R-:W-:Y:S02]  /*8350*/  FSEL R193, R15, -INF , !P6 ;  /* 0xff8000000fc17808 */ /* 0x000fe40007000000 */
[----:B------:R-:W-:Y:S02]  /*8360*/  FMNMX.FTZ R0, R202, R7, !PT ;  /* 0x00000007ca007209 */ /* 0x000fe40007810000 */
[----:B------:R-:W-:Y:S02]  /*8370*/  PLOP3.LUT P5, PT, PT, PT, UP0, 0x80, 0x0 ;  /* 0x000000000000781c */ /* 0x000fe40003faf008 */
[----:B------:R-:W-:Y:S02]  /*8380*/  FMNMX.FTZ R15, R176, R5, !PT ;  /* 0x00000005b00f7209 */ /* 0x000fe40007810000 */
[----:B------:R-:W-:Y:S02]  /*8390*/  FSEL R195, R19, -INF , !P0 ;  /* 0xff80000013c37808 */ /* 0x000fe40004000000 */
[----:B------:R-:W-:Y:S02]  /*83a0*/  ISETP.GT.AND P5, PT, R185, 0x20, P5 ;  /* 0x00000020b900780c */ /* 0x000fe40002fa4270 */
[----:B------:R-:W-:Y:S02]  /*83b0*/  FMNMX.FTZ R7, R193, R0, !PT ;  /* 0x00000000c1077209 */ /* 0x000fe40007810000 */
[----:B------:R-:W-:Y:S02]  /*83c0*/  PLOP3.LUT P0, PT, PT, PT, UP0, 0x80, 0x0 ;  /* 0x000000000000781c */ /* 0x000fe40003f0f008 */
[----:B------:R-:W-:Y:S02]  /*83d0*/  FMNMX.FTZ R5, R174, R15, !PT ;  /* 0x0000000fae057209 */ /* 0x000fe40007810000 */
[----:B------:R-:W-:Y:S02]  /*83e0*/  ISETP.LT.OR P5, PT, R187, 0x21, P5 ;  /* 0x00000021bb00780c */ /* 0x000fe40002fa1670 */
[----:B------:R-:W-:Y:S01]  /*83f0*/  ISETP.GT.AND P0, PT, R185, 0x21, P0 ;  /* 0x00000021b900780c */ /* 0x000fe20000704270 */
[----:B------:R-:W1:Y:S01]  /*8400*/  SHFL.BFLY PT, R0, R5, 0x2, 0x1f ;  /* 0x0c401f0005007f89 */ /* 0x000e6200000e0000 */
[----:B------:R-:W-:Y:S02]  /*8410*/  FMNMX.FTZ R4, R192, R7, !PT ;  /* 0x00000007c0047209 */ /* 0x000fe40007810000 */
[----:B------:R-:W-:Y:S02]  /*8420*/  PLOP3.LUT P6, PT, PT, PT, UP0, 0x80, 0x0 ;  /* 0x000000000000781c */ /* 0x000fe40003fcf008 */
[----:B------:R-:W-:Y:S02]  /*8430*/  FSEL R203, R22, -INF , !P5 ;  /* 0xff80000016cb7808 */ /* 0x000fe40006800000 */
[----:B------:R-:W-:Y:S02]  /*8440*/  ISETP.LT.OR P0, PT, R187, 0x22, P0 ;  /* 0x00000022bb00780c */ /* 0x000fe40000701670 */
[----:B------:R-:W-:Y:S02]  /*8450*/  ISETP.GT.AND P6, PT, R185, 0x28, P6 ;  /* 0x00000028b900780c */ /* 0x000fe400037c4270 */
[----:B------:R-:W-:Y:S02]  /*8460*/  FMNMX.FTZ R4, R195, R4, !PT ;  /* 0x00000004c3047209 */ /* 0x000fe40007810000 */
[----:B------:R-:W-:Y:S02]  /*8470*/  PLOP3.LUT P5, PT, PT, PT, UP0, 0x80, 0x0 ;  /* 0x000000000000781c */ /* 0x000fe40003faf008 */
[----:B------:R-:W-:Y:S02]  /*8480*/  FSEL R201, R23, -INF , !P0 ;  /* 0xff80000017c97808 */ /* 0x000fe40004000000 */
[----:B------:R-:W-:Y:S01]  /*8490*/  FMNMX.FTZ R4, R203, R4, !PT ;  /* 0x00000004cb047209 */ /* 0x000fe20007810000 */
[----:B------:R-:W-:Y:S01]  /*84a0*/  LDSM.16.MT88.4 R20, [R222+0x100] ;  /* 0x00010000de14783b */ /* 0x000fe20000004200 */
[----:B------:R-:W-:Y:S02]  /*84b0*/  ISETP.GT.AND P5, PT, R185, 0x29, P5 ;  /* 0x00000029b900780c */ /* 0x000fe40002fa4270 */
[C---:B------:R-:W-:Y:S02]  /*84c0*/  ISETP.LT.OR P6, PT, R187.reuse, 0x29, P6 ;  /* 0x00000029bb00780c */ /* 0x040fe400037c1670 */
[----:B------:R-:W-:Y:S02]  /*84d0*/  PLOP3.LUT P0, PT, PT, PT, UP0, 0x80, 0x0 ;  /* 0x000000000000781c */ /* 0x000fe40003f0f008 */
[----:B------:R-:W-:Y:S02]  /*84e0*/  FSEL R199, R26, -INF , !P6 ;  /* 0xff8000001ac77808 */ /* 0x000fe40007000000 */
[----:B------:R-:W-:Y:S02]  /*84f0*/  ISETP.LT.OR P5, PT, R187, 0x2a, P5 ;  /* 0x0000002abb00780c */ /* 0x000fe40002fa1670 */
[----:B------:R-:W-:Y:S02]  /*8500*/  ISETP.GT.AND P0, PT, R185, 0x30, P0 ;  /* 0x00000030b900780c */ /* 0x000fe40000704270 */
        /* <DEDUP_REMOVED lines=11> */
[----:B------:R-:W-:Y:S01]  /*85c0*/  PLOP3.LUT P0, PT, PT, PT, UP0, 0x80, 0x0 ;  /* 0x000000000000781c */ /* 0x000fe20003f0f008 */
[----:B------:R-:W-:Y:S01]  /*85d0*/  UISETP.GT.AND UP0, UPT, UR14, UR17, UPT ;  /* 0x000000110e00728c */ /* 0x000fe2000bf04270 */
[----:B------:R-:W-:Y:S01]  /*85e0*/  FSEL R175, R31, -INF , !P6 ;  /* 0xff8000001faf7808 */ /* 0x000fe20007000000 */
[----:B------:R-:W-:Y:S01]  /*85f0*/  UIADD3 UR14, UR14, -0x1, URZ ;  /* 0xffffffff0e0e7890 */ /* 0x000fe2000fffe03f */
[----:B------:R-:W-:Y:S01]  /*8600*/  ISETP.LT.OR P5, PT, R187, 0x39, P5 ;  /* 0x00000039bb00780c */ /* 0x000fe20002fa1670 */
[----:B------:R-:W-:Y:S01]  /*8610*/  LDSM.16.MT88.4 R28, [R221+0x100] ;  /* 0x00010000dd1c783b */ /* 0x000fe20000004200 */
[----:B------:R-:W-:Y:S02]  /*8620*/  FMNMX.FTZ R4, R177, R4, !PT ;  /* 0x00000004b1047209 */ /* 0x000fe40007810000 */
[----:B------:R-:W-:Y:S02]  /*8630*/  ISETP.GT.AND P0, PT, R185, 0x39, P0 ;  /* 0x00000039b900780c */ /* 0x000fe40000704270 */
[----:B------:R-:W-:Y:S02]  /*8640*/  FSEL R173, R34, -INF , !P5 ;  /* 0xff80000022ad7808 */ /* 0x000fe40006800000 */
[----:B------:R-:W-:Y:S04]  /*8650*/  ISETP.LT.OR P0, PT, R187, 0x3a, P0 ;  /* 0x0000003abb00780c */ /* 0x000fe80000701670 */
        /* <DEDUP_REMOVED lines=22> */
[--C-:B------:R-:W-:Y:S02]  /*87c0*/  FFMA.FTZ R176, R176, c[0x0][0x2d0], -R187.reuse ;  /* 0x0000b400b0b07a23 */ /* 0x100fe400000108bb */
[--C-:B------:R-:W-:Y:S01]  /*87d0*/  FFMA.FTZ R186, R186, c[0x0][0x2d0], -R187.reuse ;  /* 0x0000b400baba7a23 */ /* 0x100fe200000108bb */
[----:B------:R-:W2:Y:S01]  /*87e0*/  MUFU.EX2 R3, R6 ;  /* 0x0000000600037308 */ /* 0x000ea20000000800 */
[--C-:B------:R-:W-:Y:S02]  /*87f0*/  FFMA.FTZ R189, R189, c[0x0][0x2d0], -R187.reuse ;  /* 0x0000b400bdbd7a23 */ /* 0x100fe400000108bb */
[--C-:B------:R-:W-:Y:S01]  /*8800*/  FFMA.FTZ R188, R188, c[0x0][0x2d0], -R187.reuse ;  /* 0x0000b400bcbc7a23 */ /* 0x100fe200000108bb */
[----:B-1----:R-:W-:Y:S01]  /*8810*/  FMNMX.FTZ R164, R5, R164, !PT ;  /* 0x000000a405a47209 */ /* 0x002fe20007810000 */
[--C-:B------:R-:W-:Y:S02]  /*8820*/  FFMA.FTZ R191, R190, c[0x0][0x2d0], -R187.reuse ;  /* 0x0000b400bebf7a23 */ /* 0x100fe400000108bb */
[--C-:B------:R-:W-:Y:S01]  /*8830*/  FFMA.FTZ R200, R200, c[0x0][0x2d0], -R187.reuse ;  /* 0x0000b400c8c87a23 */ /* 0x100fe200000108bb */
[C---:B------:R-:W-:Y:S01]  /*8840*/  FSETP.NEU.FTZ.AND P0, PT, R164.reuse, -INF , PT ;  /* 0xff800000a400780b */ /* 0x040fe20003f1d000 */
[----:B------:R-:W-:Y:S01]  /*8850*/  FMUL.FTZ R172, R164, c[0x0][0x2d0] ;  /* 0x0000b400a4ac7a20 */ /* 0x000fe20000410000 */
[----:B------:R-:W1:Y:S01]  /*8860*/  MUFU.EX2 R167, R167 ;  /* 0x000000a700a77308 */ /* 0x000e620000000800 */
[--C-:B------:R-:W-:Y:S01]  /*8870*/  FFMA.FTZ R198, R198, c[0x0][0x2d0], -R187.reuse ;  /* 0x0000b400c6c67a23 */ /* 0x100fe200000108bb */
[----:B------:R-:W-:Y:S01]  /*8880*/  FSEL R5, R164, RZ, P0 ;  /* 0x000000ffa4057208 */ /* 0x000fe20000000000 */
[--C-:B------:R-:W-:Y:S01]  /*8890*/  FFMA.FTZ R196, R196, c[0x0][0x2d0], -R187.reuse ;  /* 0x0000b400c4c47a23 */ /* 0x100fe200000108bb */
[----:B------:R-:W-:Y:S01]  /*88a0*/  FSEL R172, R172, RZ, P0 ;  /* 0x000000ffacac7208 */ /* 0x000fe20000000000 */
[--C-:B------:R-:W-:Y:S01]  /*88b0*/  FFMA.FTZ R194, R194, c[0x0][0x2d0], -R187.reuse ;  /* 0x0000b400c2c27a23 */ /* 0x100fe200000108bb */
        /* <DEDUP_REMOVED lines=21> */
[----:B------:R-:W-:Y:S01]  /*8a10*/  FMUL.FTZ R33, R3, R153 ;  /* 0x0000009903217220 */ /* 0x000fe20000410000 */
[----:B------:R-:W-:Y:S01]  /*8a20*/  MUFU.EX2 R185, R185 ;  /* 0x000000b900b97308 */ /* 0x000fe20000000800 */
[--C-:B------:R-:W-:Y:S02]  /*8a30*/  FFMA.FTZ R177, R177, c[0x0][0x2d0], -R172.reuse ;  /* 0x0000b400b1b17a23 */ /* 0x100fe400000108ac */
[--C-:B------:R-:W-:Y:S01]  /*8a40*/  FFMA.FTZ R175, R175, c[0x0][0x2d0], -R172.reuse ;  /* 0x0000b400afaf7a23 */ /* 0x100fe200000108ac */
        /* <DEDUP_REMOVED lines=9> */
[C---:B------:R-:W-:Y:S01]  /*8ae0*/  FMUL.FTZ R10, R2.reuse, R158 ;  /* 0x0000009e020a7220 */ /* 0x040fe20000410000 */
[----:B------:R-:W-:Y:S01]  /*8af0*/  MUFU.EX2 R183, R183 ;  /* 0x000000b700b77308 */ /* 0x000fe20000000800 */
[C---:B------:R-:W-:Y:S01]  /*8b00*/  FMUL.FTZ R11, R2.reuse, R159 ;  /* 0x0000009f020b7220 */ /* 0x040fe20000410000 */
[----:B------:R-:W-:Y:S01]  /*8b10*/  LDSM.16.MT88.4 R160, [R222+0x4900] ;  /* 0x00490000dea0783b */ /* 0x000fe20000004200 */
[C---:B------:R-:W-:Y:S02]  /*8b20*/  FMUL.FTZ R18, R2.reuse, R138 ;  /* 0x0000008a02127220 */ /* 0x040fe40000410000 */
[C---:B------:R-:W-:Y:S02]  /*8b30*/  FMUL.FTZ R19, R2.reuse, R139 ;  /* 0x0000008b02137220 */ /* 0x040fe40000410000 */
[C---:B------:R-:W-:Y:S02]  /*8b40*/  FMUL.FTZ R26, R2.reuse, R146 ;  /* 0x00000092021a7220 */ /* 0x040fe40000410000 */
[C---:B------:R-:W-:Y:S01]  /*8b50*/  FMUL.FTZ R27, R2.reuse, R147 ;  /* 0x00000093021b7220 */ /* 0x040fe20000410000 */
[----:B------:R-:W1:Y:S01]  /*8b60*/  MUFU.EX2 R182, R182 ;  /* 0x000000b600b67308 */ /* 0x000e620000000800 */
[----:B------:R-:W-:Y:S01]  /*8b70*/  LDSM.16.MT88.4 R136, [R227+0x2100] ;  /* 0x00210000e388783b */ /* 0x000fe20000004200 */
[----:B------:R-:W-:Y:S01]  /*8b80*/  FMUL.FTZ R34, R2, R154 ;  /* 0x0000009a02227220 */ /* 0x000fe20000410000 */
[----:B--2---:R-:W-:Y:S01]  /*8b90*/  F2FP.BF16.PACK_AB R169, R184, R185 ;  /* 0x000000b9b8a9723e */ /* 0x004fe200000010ff */
[C---:B------:R-:W-:Y:S02]  /*8ba0*/  FMUL.FTZ R35, R2.reuse, R155 ;  /* 0x0000009b02237220 */ /* 0x040fe40000410000 */
[C---:B------:R-:W-:Y:S03]  /*8bb0*/  FMUL.FTZ R38, R2.reuse, R38 ;  /* 0x0000002602267220 */ /* 0x040fe60000410000 */
[----:B------:R-:W-:Y:S01]  /*8bc0*/  LDSM.16.MT88.4 R144, [R222+0x900] ;  /* 0x00090000de90783b */ /* 0x000fe20000004200 */
[C---:B------:R-:W-:Y:S01]  /*8bd0*/  FMUL.FTZ R39, R2.reuse, R39 ;  /* 0x0000002702277220 */ /* 0x040fe20000410000 */
[----:B------:R-:W-:Y:S01]  /*8be0*/  MUFU.EX2 R186, R186 ;  /* 0x000000ba00ba7308 */ /* 0x000fe20000000800 */
[C---:B------:R-:W-:Y:S02]  /*8bf0*/  FMUL.FTZ R42, R2.reuse, R42 ;  /* 0x0000002a022a7220 */ /* 0x040fe40000410000 */
[C---:B------:R-:W-:Y:S02]  /*8c00*/  FMUL.FTZ R43, R2.reuse, R43 ;  /* 0x0000002b022b7220 */ /* 0x040fe40000410000 */
[C---:B------:R-:W-:Y:S01]  /*8c10*/  FMUL.FTZ R45, R3.reuse, R45 ;  /* 0x0000002d032d7220 */ /* 0x040fe20000410000 */
[----:B------:R-:W-:Y:S01]  /*8c20*/  LDSM.16.MT88.4 R152, [R227+0x2900] ;  /* 0x00290000e398783b */ /* 0x000fe20000004200 */
[C---:B------:R-:W-:Y:S02]  /*8c30*/  FMUL.FTZ R46, R2.reuse, R46 ;  /* 0x0000002e022e7220 */ /* 0x040fe40000410000 */
[----:B------:R-:W-:Y:S01]  /*8c40*/  FMUL.FTZ R47, R2, R47 ;  /* 0x0000002f022f7220 */ /* 0x000fe20000410000 */
[----:B------:R-:W2:Y:S01]  /*8c50*/  MUFU.EX2 R189, R189 ;  /* 0x000000bd00bd7308 */ /* 0x000ea20000000800 */
[C---:B------:R-:W-:Y:S01]  /*8c60*/  FMUL.FTZ R48, R3.reuse, R48 ;  /* 0x0000003003307220 */ /* 0x040fe20000410000 */
[----:B-1----:R-:W-:Y:S02]  /*8c70*/  F2FP.BF16.PACK_AB R171, R182, R183 ;  /* 0x000000b7b6ab723e */ /* 0x002fe400000010ff */
[----:B------:R-:W-:Y:S01]  /*8c80*/  LDSM.16.MT88.4 R156, [R227+0x4900] ;  /* 0x00490000e39c783b */ /* 0x000fe20000004200 */
[C---:B------:R-:W-:Y:S02]  /*8c90*/  FMUL.FTZ R49, R3.reuse, R49 ;  /* 0x0000003103317220 */ /* 0x040fe40000410000 */
[C---:B------:R-:W-:Y:S02]  /*8ca0*/  FMUL.FTZ R50, R2.reuse, R50 ;  /* 0x0000003202327220 */ /* 0x040fe40000410000 */
[C---:B------:R-:W-:Y:S01]  /*8cb0*/  FMUL.FTZ R51, R2.reuse, R51 ;  /* 0x0000003302337220 */ /* 0x040fe20000410000 */
[C---:B---3--:R-:W-:Y:S01]  /*8cc0*/  HMMA.16816.F32.BF16 R4, R168.reuse, R12, R4 ;  /* 0x0000000ca804723c */ /* 0x048fe20000041804 */
[----:B------:R-:W-:Y:S04]  /*8cd0*/  MUFU.EX2 R188, R188 ;  /* 0x000000bc00bc7308 */ /* 0x000fe80000000800 */
[C---:B------:R-:W-:Y:S02]  /*8ce0*/  FMUL.FTZ R52, R3.reuse, R52 ;  /* 0x0000003403347220 */ /* 0x040fe40000410000 */
[C---:B------:R-:W-:Y:S01]  /*8cf0*/  FMUL.FTZ R12, R3.reuse, R132 ;  /* 0x00000084030c7220 */ /* 0x040fe20000410000 */
[C---:B------:R-:W-:Y:S03]  /*8d00*/  HMMA.16816.F32.BF16 R8, R168.reuse, R14, R8 ;  /* 0x0000000ea808723c */ /* 0x040fe60000041808 */
[----:B------:R-:W-:Y:S01]  /*8d10*/  MUFU.EX2 R191, R191 ;  /* 0x000000bf00bf7308 */ /* 0x000fe20000000800 */
[C---:B------:R-:W-:Y:S02]  /*8d20*/  FMUL.FTZ R13, R3.reuse, R133 ;  /* 0x00000085030d7220 */ /* 0x040fe40000410000 */
[C---:B------:R-:W-:Y:S02]  /*8d30*/  FMUL.FTZ R53, R3.reuse, R53 ;  /* 0x0000003503357220 */ /* 0x040fe40000410000 */
[C---:B------:R-:W-:Y:S04]  /*8d40*/  FMUL.FTZ R14, R2.reuse, R134 ;  /* 0x00000086020e7220 */ /* 0x040fe80000410000 */
[C---:B------:R-:W-:Y:S01]  /*8d50*/  FMUL.FTZ R15, R2.reuse, R135 ;  /* 0x00000087020f7220 */ /* 0x040fe20000410000 */
[----:B------:R-:W-:Y:S01]  /*8d60*/  MUFU.EX2 R200, R200 ;  /* 0x000000c800c87308 */ /* 0x000fe20000000800 */
[----:B------:R-:W1:Y:S01]  /*8d70*/  LDSM.16.MT88.4 R132, [R220+0x100] ;  /* 0x00010000dc84783b */ /* 0x000e620000004200 */
[C---:B------:R-:W-:Y:S02]  /*8d80*/  FMUL.FTZ R54, R2.reuse, R54 ;  /* 0x0000003602367220 */ /* 0x040fe40000410000 */
[C---:B------:R-:W-:Y:S02]  /*8d90*/  FMUL.FTZ R55, R2.reuse, R55 ;  /* 0x0000003702377220 */ /* 0x040fe40000410000 */
[C---:B------:R-:W-:Y:S03]  /*8da0*/  HMMA.16816.F32.BF16 R12, R168.reuse, R20, R12 ;  /* 0x00000014a80c723c */ /* 0x040fe6000004180c */
[C---:B------:R-:W-:Y:S01]  /*8db0*/  FMUL.FTZ R56, R3.reuse, R56 ;  /* 0x0000003803387220 */ /* 0x040fe20000410000 */
[----:B------:R-:W-:Y:S01]  /*8dc0*/  MUFU.EX2 R198, R198 ;  /* 0x000000c600c67308 */ /* 0x000fe20000000800 */
[C---:B------:R-:W-:Y:S02]  /*8dd0*/  FMUL.FTZ R57, R3.reuse, R57 ;  /* 0x0000003903397220 */ /* 0x040fe40000410000 */
[C---:B------:R-:W-:Y:S01]  /*8de0*/  FMUL.FTZ R20, R3.reuse, R140 ;  /* 0x0000008c03147220 */ /* 0x040fe20000410000 */
[C---:B------:R-:W-:Y:S04]  /*8df0*/  HMMA.16816.F32.BF16 R16, R168.reuse, R22, R16 ;  /* 0x00000016a810723c */ /* 0x040fe80000041810 */
[C---:B------:R-:W-:Y:S02]  /*8e00*/  FMUL.FTZ R21, R3.reuse, R141 ;  /* 0x0000008d03157220 */ /* 0x040fe40000410000 */
[C---:B------:R-:W-:Y:S01]  /*8e10*/  FMUL.FTZ R58, R2.reuse, R58 ;  /* 0x0000003a023a7220 */ /* 0x040fe20000410000 */
[----:B------:R-:W-:Y:S01]  /*8e20*/  MUFU.EX2 R196, R196 ;  /* 0x000000c400c47308 */ /* 0x000fe20000000800 */
[C---:B------:R-:W-:Y:S04]  /*8e30*/  FMUL.FTZ R22, R2.reuse, R142 ;  /* 0x0000008e02167220 */ /* 0x040fe80000410000 */
[C---:B------:R-:W-:Y:S02]  /*8e40*/  FMUL.FTZ R23, R2.reuse, R143 ;  /* 0x0000008f02177220 */ /* 0x040fe40000410000 */
[----:B------:R-:W3:Y:S01]  /*8e50*/  LDSM.16.MT88.4 R140, [R222+0x2100] ;  /* 0x00210000de8c783b */ /* 0x000ee20000004200 */
[C---:B------:R-:W-:Y:S02]  /*8e60*/  FMUL.FTZ R59, R2.reuse, R59 ;  /* 0x0000003b023b7220 */ /* 0x040fe40000410000 */
[C---:B------:R-:W-:Y:S01]  /*8e70*/  FMUL.FTZ R60, R3.reuse, R60 ;  /* 0x0000003c033c7220 */ /* 0x040fe20000410000 */
[----:B------:R-:W-:Y:S01]  /*8e80*/  MUFU.EX2 R194, R194 ;  /* 0x000000c200c27308 */ /* 0x000fe20000000800 */
        /* <DEDUP_REMOVED lines=24> */
[----:B------:R-:W4:Y:S03]  /*9010*/  LDSM.16.MT88.4 R136, [R220+0x2100] ;  /* 0x00210000dc88783b */ /* 0x000f260000004200 */
        /* <DEDUP_REMOVED lines=64> */
[C---:B------:R-:W-:Y:S03]  /*9420*/  FMUL.FTZ R113, R3.reuse, R113 ;  /* 0x0000007103717220 */ /* 0x040fe60000410000 */
[C---:B----4-:R-:W-:Y:S03]  /*9430*/  HMMA.16816.F32.BF16 R108, R168.reuse, R136, R108 ;  /* 0x00000088a86c723c */ /* 0x050fe6000004186c */
[C---:B------:R-:W-:Y:S02]  /*9440*/  FMUL.FTZ R114, R2.reuse, R114 ;  /* 0x0000007202727220 */ /* 0x040fe40000410000 */
[C---:B------:R-:W-:Y:S02]  /*9450*/  FMUL.FTZ R115, R2.reuse, R115 ;  /* 0x0000007302737220 */ /* 0x040fe40000410000 */
[C---:B------:R-:W-:Y:S02]  /*9460*/  FMUL.FTZ R116, R3.reuse, R116 ;  /* 0x0000007403747220 */ /* 0x040fe40000410000 */
[----:B------:R-:W-:Y:S03]  /*9470*/  FMUL.FTZ R117, R3, R117 ;  /* 0x0000007503757220 */ /* 0x000fe60000410000 */
[C---:B------:R-:W-:Y:S01]  /*9480*/  HMMA.16816.F32.BF16 R112, R168.reuse, R138, R112 ;  /* 0x0000008aa870723c */ /* 0x040fe20000041870 */
[----:B------:R-:W4:Y:S02]  /*9490*/  LDSM.16.MT88.4 R136, [R227+0x900] ;  /* 0x00090000e388783b */ /* 0x000f240000004200 */
[C---:B------:R-:W-:Y:S02]  /*94a0*/  FMUL.FTZ R118, R2.reuse, R118 ;  /* 0x0000007602767220 */ /* 0x040fe40000410000 */
[----:B------:R-:W-:Y:S02]  /*94b0*/  FMUL.FTZ R119, R2, R119 ;  /* 0x0000007702777220 */ /* 0x000fe40000410000 */
[--C-:B------:R-:W-:Y:S02]  /*94c0*/  FFMA.FTZ R190, R202, c[0x0][0x2d0], -R172.reuse ;  /* 0x0000b400cabe7a23 */ /* 0x100fe400000108ac */
[--C-:B------:R-:W-:Y:S03]  /*94d0*/  FFMA.FTZ R193, R193, c[0x0][0x2d0], -R172.reuse ;  /* 0x0000b400c1c17a23 */ /* 0x100fe600000108ac */
[C---:B---3--:R-:W-:Y:S01]  /*94e0*/  HMMA.16816.F32.BF16 R116, R168.reuse, R140, R116 ;  /* 0x0000008ca874723c */ /* 0x048fe20000041874 */
[----:B------:R-:W-:Y:S02]  /*94f0*/  MUFU.EX2 R190, R190 ;  /* 0x000000be00be7308 */ /* 0x000fe40000000800 */
[--C-:B------:R-:W-:Y:S02]  /*9500*/  FFMA.FTZ R192, R192, c[0x0][0x2d0], -R172.reuse ;  /* 0x0000b400c0c07a23 */ /* 0x100fe400000108ac */
[C---:B------:R-:W-:Y:S02]  /*9510*/  FMUL.FTZ R120, R3.reuse, R120 ;  /* 0x0000007803787220 */ /* 0x040fe40000410000 */
[----:B------:R-:W-:Y:S02]  /*9520*/  FMUL.FTZ R121, R3, R121 ;  /* 0x0000007903797220 */ /* 0x000fe40000410000 */
[C---:B------:R-:W-:Y:S02]  /*9530*/  FMUL.FTZ R122, R2.reuse, R122 ;  /* 0x0000007a027a7220 */ /* 0x040fe40000410000 */
[----:B------:R-:W3:Y:S01]  /*9540*/  MUFU.EX2 R193, R193 ;  /* 0x000000c100c17308 */ /* 0x000ee20000000800 */
[C---:B------:R-:W-:Y:S02]  /*9550*/  FMUL.FTZ R123, R2.reuse, R123 ;  /* 0x0000007b027b7220 */ /* 0x040fe40000410000 */
[--C-:B------:R-:W-:Y:S02]  /*9560*/  FFMA.FTZ R195, R195, c[0x0][0x2d0], -R172.reuse ;  /* 0x0000b400c3c37a23 */ /* 0x100fe400000108ac */
[--C-:B------:R-:W-:Y:S02]  /*9570*/  FFMA.FTZ R202, R203, c[0x0][0x2d0], -R172.reuse ;  /* 0x0000b400cbca7a23 */ /* 0x100fe400000108ac */
[--C-:B------:R-:W-:Y:S01]  /*9580*/  FFMA.FTZ R203, R179, c[0x0][0x2d0], -R187.reuse ;  /* 0x0000b400b3cb7a23 */ /* 0x100fe200000108bb */
[C---:B------:R-:W-:Y:S01]  /*9590*/  HMMA.16816.F32.BF16 R120, R168.reuse, R142, R120 ;  /* 0x0000008ea878723c */ /* 0x040fe20000041878 */
[----:B------:R-:W5:Y:S01]  /*95a0*/  LDSM.16.MT88.4 R140, [R221+0x900] ;  /* 0x00090000dd8c783b */ /* 0x000f620000004200 */
[----:B------:R-:W-:Y:S01]  /*95b0*/  MUFU.EX2 R192, R192 ;  /* 0x000000c000c07308 */ /* 0x000fe20000000800 */
[C---:B------:R-:W-:Y:S02]  /*95c0*/  FMUL.FTZ R124, R3.reuse, R124 ;  /* 0x0000007c037c7220 */ /* 0x040fe40000410000 */
[----:B------:R-:W-:Y:S02]  /*95d0*/  FMUL.FTZ R125, R3, R125 ;  /* 0x0000007d037d7220 */ /* 0x000fe40000410000 */
[C---:B------:R-:W-:Y:S02]  /*95e0*/  FMUL.FTZ R126, R2.reuse, R126 ;  /* 0x0000007e027e7220 */ /* 0x040fe40000410000 */
[----:B------:R-:W-:Y:S03]  /*95f0*/  FMUL.FTZ R127, R2, R127 ;  /* 0x0000007f027f7220 */ /* 0x000fe60000410000 */
[----:B------:R-:W4:Y:S01]  /*9600*/  MUFU.EX2 R195, R195 ;  /* 0x000000c300c37308 */ /* 0x000f220000000800 */
[----:B------:R-:W-:Y:S02]  /*9610*/  FFMA.FTZ R187, R174, c[0x0][0x2d0], -R187 ;  /* 0x0000b400aebb7a23 */ /* 0x000fe400000108bb */
[--C-:B------:R-:W-:Y:S01]  /*9620*/  FFMA.FTZ R201, R201, c[0x0][0x2d0], -R172.reuse ;  /* 0x0000b400c9c97a23 */ /* 0x100fe200000108ac */
[C---:B-1----:R-:W-:Y:S03]  /*9630*/  HMMA.16816.F32.BF16 R124, R168.reuse, R132, R124 ;  /* 0x00000084a87c723c */ /* 0x042fe6000004187c */
[C---:B------:R-:W-:Y:S02]  /*9640*/  FMUL.FTZ R128, R3.reuse, R128 ;  /* 0x0000008003807220 */ /* 0x040fe40000410000 */
[----:B------:R-:W-:Y:S01]  /*9650*/  FMUL.FTZ R129, R3, R129 ;  /* 0x0000008103817220 */ /* 0x000fe20000410000 */
[----:B------:R-:W1:Y:S01]  /*9660*/  MUFU.EX2 R202, R202 ;  /* 0x000000ca00ca7308 */ /* 0x000e620000000800 */
[C---:B------:R-:W-:Y:S01]  /*9670*/  FMUL.FTZ R130, R2.reuse, R130 ;  /* 0x0000008202827220 */ /* 0x040fe20000410000 */
[----:B--2---:R-:W-:Y:S01]  /*9680*/  F2FP.BF16.PACK_AB R132, R189, R186 ;  /* 0x000000babd84723e */ /* 0x004fe200000010ff */
[C---:B------:R-:W-:Y:S03]  /*9690*/  FMUL.FTZ R131, R2.reuse, R131 ;  /* 0x0000008302837220 */ /* 0x040fe60000410000 */
[----:B---3--:R-:W-:Y:S01]  /*96a0*/  F2FP.BF16.PACK_AB R133, R193, R190 ;  /* 0x000000bec185723e */ /* 0x008fe200000010ff */
[--C-:B------:R-:W-:Y:S02]  /*96b0*/  FFMA.FTZ R199, R199, c[0x0][0x2d0], -R172.reuse ;  /* 0x0000b400c7c77a23 */ /* 0x100fe400000108ac */
[----:B------:R-:W-:Y:S01]  /*96c0*/  FFMA.FTZ R197, R197, c[0x0][0x2d0], -R172 ;  /* 0x0000b400c5c57a23 */ /* 0x000fe200000108ac */
[----:B------:R-:W-:Y:S01]  /*96d0*/  HMMA.16816.F32.BF16 R128, R168, R134, R128 ;  /* 0x00000086a880723c */ /* 0x000fe20000041880 */
[----:B------:R-:W-:Y:S02]  /*96e0*/  MUFU.EX2 R169, R176 ;  /* 0x000000b000a97308 */ /* 0x000fe40000000800 */
[----:B------:R-:W-:Y:S02]  /*96f0*/  FFMA.FTZ R180, R3, R244, R180 ;  /* 0x000000f403b47223 */ /* 0x000fe400000100b4 */
[----:B------:R-:W-:Y:S02]  /*9700*/  FFMA.FTZ R185, R2, R241, R185 ;  /* 0x000000f102b97223 */ /* 0x000fe400000100b9 */
[----:B------:R-:W-:Y:S01]  /*9710*/  F2FP.BF16.PACK_AB R134, R191, R188 ;  /* 0x000000bcbf86723e */ /* 0x000fe200000010ff */
[----:B------:R-:W-:Y:S01]  /*9720*/  FADD.FTZ R167, R167, R180 ;  /* 0x000000b4a7a77221 */ /* 0x000fe20000010000 */
[----:B----4-:R-:W-:Y:S02]  /*9730*/  F2FP.BF16.PACK_AB R135, R195, R192 ;  /* 0x000000c0c387723e */ /* 0x010fe400000010ff */
[----:B------:R-:W-:Y:S01]  /*9740*/  MUFU.EX2 R168, R177 ;  /* 0x000000b100a87308 */ /* 0x000fe20000000800 */
[----:B------:R-:W-:Y:S02]  /*9750*/  FADD.FTZ R184, R184, R185 ;  /* 0x000000b9b8b87221 */ /* 0x000fe40000010000 */
[----:B------:R-:W-:Y:S02]  /*9760*/  FADD.FTZ R166, R166, R167 ;  /* 0x000000a7a6a67221 */ /* 0x000fe40000010000 */
[C---:B------:R-:W-:Y:S05]  /*9770*/  HMMA.16816.F32.BF16 R4, R132.reuse, R136, R4 ;  /* 0x000000888404723c */ /* 0x040fea0000041804 */
[----:B------:R-:W-:Y:S01]  /*9780*/  MUFU.EX2 R170, R175 ;  /* 0x000000af00aa7308 */ /* 0x000fe20000000800 */
[----:B------:R-:W-:Y:S02]  /*9790*/  FADD.FTZ R3, R183, R184 ;  /* 0x000000b8b7037221 */ /* 0x000fe40000010000 */
[C---:B------:R-:W-:Y:S01]  /*97a0*/  HMMA.16816.F32.BF16 R8, R132.reuse, R138, R8 ;  /* 0x0000008a8408723c */ /* 0x040fe20000041808 */
[----:B------:R-:W2:Y:S03]  /*97b0*/  LDSM.16.MT88.4 R136, [R222+0x2900] ;  /* 0x00290000de88783b */ /* 0x000ea60000004200 */
[----:B------:R-:W-:Y:S02]  /*97c0*/  FADD.FTZ R181, R181, R166 ;  /* 0x000000a6b5b57221 */ /* 0x000fe40000010000 */
[----:B------:R-:W-:Y:S01]  /*97d0*/  FADD.FTZ R3, R182, R3 ;  /* 0x00000003b6037221 */ /* 0x000fe20000010000 */
[----:B------:R-:W3:Y:S01]  /*97e0*/  MUFU.EX2 R201, R201 ;  /* 0x000000c900c97308 */ /* 0x000ee20000000800 */
[C---:B------:R-:W-:Y:S04]  /*97f0*/  HMMA.16816.F32.BF16 R12, R132.reuse, R144, R12 ;  /* 0x00000090840c723c */ /* 0x040fe8000004180c */
[----:B------:R-:W-:Y:S02]  /*9800*/  FADD.FTZ R186, R186, R181 ;  /* 0x000000b5baba7221 */ /* 0x000fe40000010000 */
[----:B------:R-:W-:Y:S02]  /*9810*/  FADD.FTZ R190, R190, R3 ;  /* 0x00000003bebe7221 */ /* 0x000fe40000010000 */
[C---:B------:R-:W-:Y:S01]  /*9820*/  HMMA.16816.F32.BF16 R16, R132.reuse, R146, R16 ;  /* 0x000000928410723c */ /* 0x040fe20000041810 */
[----:B------:R-:W-:Y:S01]  /*9830*/  LDSM.16.MT88.4 R144, [R220+0x2900] ;  /* 0x00290000dc90783b */ /* 0x000fe20000004200 */
[----:B------:R-:W4:Y:S02]  /*9840*/  MUFU.EX2 R199, R199 ;  /* 0x000000c700c77308 */ /* 0x000f240000000800 */
[----:B------:R-:W-:Y:S02]  /*9850*/  FADD.FTZ R189, R189, R186 ;  /* 0x000000babdbd7221 */ /* 0x000fe40000010000 */
[----:B------:R-:W-:Y:S02]  /*9860*/  FADD.FTZ R193, R193, R190 ;  /* 0x000000bec1c17221 */ /* 0x000fe40000010000 */
[C---:B-----5:R-:W-:Y:S04]  /*9870*/  HMMA.16816.F32.BF16 R20, R132.reuse, R140, R20 ;  /* 0x0000008c8414723c */ /* 0x060fe80000041814 */
[----:B------:R-:W5:Y:S01]  /*9880*/  MUFU.EX2 R197, R197 ;  /* 0x000000c500c57308 */ /* 0x000f620000000800 */
[----:B------:R-:W-:Y:S02]  /*9890*/  FADD.FTZ R188, R188, R189 ;  /* 0x000000bdbcbc7221 */ /* 0x000fe40000010000 */
[----:B------:R-:W-:Y:S01]  /*98a0*/  FADD.FTZ R192, R192, R193 ;  /* 0x000000c1c0c07221 */ /* 0x000fe20000010000 */
[C---:B------:R-:W-:Y:S01]  /*98b0*/  HMMA.16816.F32.BF16 R24, R132.reuse, R142, R24 ;  /* 0x0000008e8418723c */ /* 0x040fe20000041818 */
[----:B------:R-:W5:Y:S03]  /*98c0*/  LDSM.16.MT88.4 R140, [R221+0x2900] ;  /* 0x00290000dd8c783b */ /* 0x000f660000004200 */
[----:B------:R-:W-:Y:S02]  /*98d0*/  FADD.FTZ R3, R191, R188 ;  /* 0x000000bcbf037221 */ /* 0x000fe40000010000 */
[----:B------:R-:W-:Y:S01]  /*98e0*/  MUFU.EX2 R203, R203 ;  /* 0x000000cb00cb7308 */ /* 0x000fe20000000800 */
[----:B------:R-:W-:Y:S01]  /*98f0*/  FADD.FTZ R195, R195, R192 ;  /* 0x000000c0c3c37221 */ /* 0x000fe20000010000 */
[C---:B------:R-:W-:Y:S04]  /*9900*/  HMMA.16816.F32.BF16 R28, R132.reuse, R148, R28 ;  /* 0x00000094841c723c */ /* 0x040fe8000004181c */
[----:B------:R-:W-:Y:S02]  /*9910*/  FADD.FTZ R3, R200, R3 ;  /* 0x00000003c8037221 */ /* 0x000fe40000010000 */
[----:B-1----:R-:W-:Y:S02]  /*9920*/  FADD.FTZ R2, R202, R195 ;  /* 0x000000c3ca027221 */ /* 0x002fe40000010000 */
[C---:B------:R-:W-:Y:S01]  /*9930*/  HMMA.16816.F32.BF16 R32, R132.reuse, R150, R32 ;  /* 0x000000968420723c */ /* 0x040fe20000041820 */
[----:B------:R-:W1:Y:S01]  /*9940*/  LDSM.16.MT88.4 R148, [R221+0x4900] ;  /* 0x00490000dd94783b */ /* 0x000e620000004200 */
[----:B------:R-:W-:Y:S02]  /*9950*/  MUFU.EX2 R187, R187 ;  /* 0x000000bb00bb7308 */ /* 0x000fe40000000800 */
[----:B------:R-:W-:Y:S02]  /*9960*/  FADD.FTZ R3, R198, R3 ;  /* 0x00000003c6037221 */ /* 0x000fe40000010000 */
[----:B---3--:R-:W-:Y:S02]  /*9970*/  FADD.FTZ R2, R201, R2 ;  /* 0x00000002c9027221 */ /* 0x008fe40000010000 */
[C---:B------:R-:W-:Y:S04]  /*9980*/  HMMA.16816.F32.BF16 R36, R132.reuse, R152, R36 ;  /* 0x000000988424723c */ /* 0x040fe80000041824 */
[----:B------:R-:W-:Y:S02]  /*9990*/  FADD.FTZ R3, R196, R3 ;  /* 0x00000003c4037221 */ /* 0x000fe40000010000 */
[----:B----4-:R-:W-:Y:S02]  /*99a0*/  FADD.FTZ R2, R199, R2 ;  /* 0x00000002c7027221 */ /* 0x010fe40000010000 */
[C---:B------:R-:W-:Y:S01]  /*99b0*/  HMMA.16816.F32.BF16 R40, R132.reuse, R154, R40 ;  /* 0x0000009a8428723c */ /* 0x040fe20000041828 */
[----:B------:R-:W-:Y:S07]  /*99c0*/  LDSM.16.MT88.4 R152, [R222+0x1100] ;  /* 0x00110000de98783b */ /* 0x000fee0000004200 */
[C---:B--2---:R-:W-:Y:S08]  /*99d0*/  HMMA.16816.F32.BF16 R44, R132.reuse, R136, R44 ;  /* 0x00000088842c723c */ /* 0x044ff0000004182c */
[C---:B------:R-:W-:Y:S01]  /*99e0*/  HMMA.16816.F32.BF16 R48, R132.reuse, R138, R48 ;  /* 0x0000008a8430723c */ /* 0x040fe20000041830 */
[----:B------:R-:W2:Y:S07]  /*99f0*/  LDSM.16.MT88.4 R136, [R220+0x4900] ;  /* 0x00490000dc88783b */ /* 0x000eae0000004200 */
[C---:B-----5:R-:W-:Y:S08]  /*9a00*/  HMMA.16816.F32.BF16 R52, R132.reuse, R140, R52 ;  /* 0x0000008c8434723c */ /* 0x060ff00000041834 */
        /* <DEDUP_REMOVED lines=25> */
[----:B------:R-:W-:Y:S07]  /*9ba0*/  LDSM.16.MT88.4 R148, [R221+0x3100] ;  /* 0x00310000dd94783b */ /* 0x000fee0000004200 */
[C---:B--2---:R-:W-:Y:S08]  /*9bb0*/  HMMA.16816.F32.BF16 R124, R132.reuse, R136, R124 ;  /* 0x00000088847c723c */ /* 0x044ff0000004187c */
[----:B------:R-:W-:Y:S01]  /*9bc0*/  HMMA.16816.F32.BF16 R128, R132, R138, R128 ;  /* 0x0000008a8480723c */ /* 0x000fe20000041880 */
[----:B------:R-:W1:Y:S06]  /*9bd0*/  LDSM.16.MT88.4 R136, [R227+0x3100] ;  /* 0x00310000e388783b */ /* 0x000e6c0000004200 */
[----:B------:R-:W-:Y:S02]  /*9be0*/  F2FP.BF16.PACK_AB R132, R198, R200 ;  /* 0x000000c8c684723e */ /* 0x000fe400000010ff */
[C---:B------:R-:W-:Y:S03]  /*9bf0*/  F2FP.BF16.PACK_AB R134, R194.reuse, R196 ;  /* 0x000000c4c286723e */ /* 0x040fe600000010ff */
[----:B------:R-:W-:Y:S01]  /*9c00*/  F2FP.BF16.PACK_AB R133, R201, R202 ;  /* 0x000000cac985723e */ /* 0x000fe200000010ff */
[----:B------:R-:W-:Y:S01]  /*9c10*/  FADD.FTZ R194, R194, R3 ;  /* 0x00000003c2c27221 */ /* 0x000fe20000010000 */
[C---:B------:R-:W-:Y:S01]  /*9c20*/  F2FP.BF16.PACK_AB R135, R197.reuse, R199 ;  /* 0x000000c7c587723e */ /* 0x040fe200000010ff */
[----:B------:R-:W-:Y:S01]  /*9c30*/  FADD.FTZ R197, R197, R2 ;  /* 0x00000002c5c57221 */ /* 0x000fe20000010000 */
[----:B------:R-:W-:Y:S05]  /*9c40*/  MOV R3, R0 ;  /* 0x0000000000037202 */ /* 0x000fea0000000f00 */
        /* <DEDUP_REMOVED lines=20> */
[----:B------:R-:W-:Y:S07]  /*9d90*/  LDSM.16.MT88.4 R148, [R221+0x7100] ;  /* 0x00710000dd94783b */ /* 0x000fee0000004200 */
[C---:B---3--:R-:W-:Y:S01]  /*9da0*/  HMMA.16816.F32.BF16 R60, R132.reuse, R152, R60 ;  /* 0x00000098843c723c */ /* 0x048fe2000004183c */
[----:B------:R3:W1:Y:S07]  /*9db0*/  MUFU.EX2 R153, R178 ;  /* 0x000000b200997308 */ /* 0x00066e0000000800 */
[C---:B------:R-:W-:Y:S08]  /*9dc0*/  HMMA.16816.F32.BF16 R64, R132.reuse, R154, R64 ;  /* 0x0000009a8440723c */ /* 0x040ff00000041840 */
[C---:B----4-:R-:W-:Y:S08]  /*9dd0*/  HMMA.16816.F32.BF16 R68, R132.reuse, R144, R68 ;  /* 0x000000908444723c */ /* 0x050ff00000041844 */
[C---:B------:R-:W-:Y:S01]  /*9de0*/  HMMA.16816.F32.BF16 R72, R132.reuse, R146, R72 ;  /* 0x000000928448723c */ /* 0x040fe20000041848 */
[----:B------:R-:W4:Y:S07]  /*9df0*/  LDSM.16.MT88.4 R144, [R222+0x7100] ;  /* 0x00710000de90783b */ /* 0x000f2e0000004200 */
[C---:B------:R-:W-:Y:S01]  /*9e00*/  HMMA.16816.F32.BF16 R76, R132.reuse, R160, R76 ;  /* 0x000000a0844c723c */ /* 0x040fe2000004184c */
[----:B---3--:R-:W-:Y:S06]  /*9e10*/  LDSM.16.MT88.4 R176, [R222+0x3900] ;  /* 0x00390000deb0783b */ /* 0x008fec0000004200 */
[--C-:B------:R-:W-:Y:S01]  /*9e20*/  FFMA.FTZ R160, R173, c[0x0][0x2d0], -R172.reuse ;  /* 0x0000b400ada07a23 */ /* 0x100fe200000108ac */
[C---:B------:R-:W-:Y:S03]  /*9e30*/  HMMA.16816.F32.BF16 R80, R132.reuse, R162, R80 ;  /* 0x000000a28450723c */ /* 0x040fe60000041850 */
[----:B------:R-:W3:Y:S01]  /*9e40*/  MUFU.EX2 R171, R160 ;  /* 0x000000a000ab7308 */ /* 0x000ee20000000800 */
[----:B------:R-:W-:Y:S04]  /*9e50*/  FFMA.FTZ R172, R165, c[0x0][0x2d0], -R172 ;  /* 0x0000b400a5ac7a23 */ /* 0x000fe800000108ac */
[C---:B-----5:R-:W-:Y:S05]  /*9e60*/  HMMA.16816.F32.BF16 R84, R132.reuse, R156, R84 ;  /* 0x0000009c8454723c */ /* 0x060fea0000041854 */
[----:B------:R5:W2:Y:S03]  /*9e70*/  MUFU.EX2 R165, R172 ;  /* 0x000000ac00a57308 */ /* 0x000aa60000000800 */
[C---:B------:R-:W-:Y:S01]  /*9e80*/  HMMA.16816.F32.BF16 R88, R132.reuse, R158, R88 ;  /* 0x0000009e8458723c */ /* 0x040fe20000041858 */
[----:B------:R-:W-:Y:S07]  /*9e90*/  LDSM.16.MT88.4 R156, [R227+0x1900] ;  /* 0x00190000e39c783b */ /* 0x000fee0000004200 */
[C---:B-1----:R-:W-:Y:S08]  /*9ea0*/  HMMA.16816.F32.BF16 R92, R132.reuse, R136, R92 ;  /* 0x00000088845c723c */ /* 0x042ff0000004185c */
[C---:B------:R-:W-:Y:S01]  /*9eb0*/  HMMA.16816.F32.BF16 R96, R132.reuse, R138, R96 ;  /* 0x0000008a8460723c */ /* 0x040fe20000041860 */
[----:B------:R-:W1:Y:S07]  /*9ec0*/  LDSM.16.MT88.4 R136, [R220+0x7100] ;  /* 0x00710000dc88783b */ /* 0x000e6e0000004200 */
[C---:B--2---:R-:W-:Y:S01]  /*9ed0*/  HMMA.16816.F32.BF16 R100, R132.reuse, R140, R100 ;  /* 0x0000008c8464723c */ /* 0x044fe20000041864 */
[----:B-----5:R-:W-:Y:S07]  /*9ee0*/  LDSM.16.MT88.4 R172, [R227+0x3900] ;  /* 0x00390000e3ac783b */ /* 0x020fee0000004200 */
[C---:B------:R-:W-:Y:S01]  /*9ef0*/  HMMA.16816.F32.BF16 R104, R132.reuse, R142, R104 ;  /* 0x0000008e8468723c */ /* 0x040fe20000041868 */
[----:B------:R-:W2:Y:S07]  /*9f00*/  LDSM.16.MT88.4 R140, [R222+0x1900] ;  /* 0x00190000de8c783b */ /* 0x000eae0000004200 */
[C---:B----4-:R-:W-:Y:S08]  /*9f10*/  HMMA.16816.F32.BF16 R108, R132.reuse, R144, R108 ;  /* 0x00000090846c723c */ /* 0x050ff0000004186c */
[C---:B------:R-:W-:Y:S01]  /*9f20*/  HMMA.16816.F32.BF16 R112, R132.reuse, R146, R112 ;  /* 0x000000928470723c */ /* 0x040fe20000041870 */
[----:B------:R-:W4:Y:S07]  /*9f30*/  LDSM.16.MT88.4 R144, [R221+0x1900] ;  /* 0x00190000dd90783b */ /* 0x000f2e0000004200 */
[C---:B------:R-:W-:Y:S07]  /*9f40*/  HMMA.16816.F32.BF16 R116, R132.reuse, R148, R116 ;  /* 0x000000948474723c */ /* 0x040fee0000041874 */
[----:B------:R-:W-:Y:S01]  /*9f50*/  MOV R148, R153 ;  /* 0x0000009900947202 */ /* 0x000fe20000000f00 */
[C---:B------:R-:W-:Y:S01]  /*9f60*/  HMMA.16816.F32.BF16 R120, R132.reuse, R150, R120 ;  /* 0x000000968478723c */ /* 0x040fe20000041878 */
[----:B------:R-:W5:Y:S03]  /*9f70*/  LDSM.16.MT88.4 R152, [R220+0x1900] ;  /* 0x00190000dc98783b */ /* 0x000f660000004200 */
[----:B------:R-:W-:Y:S02]  /*9f80*/  MOV R149, R168 ;  /* 0x000000a800957202 */ /* 0x000fe40000000f00 */
[----:B------:R-:W-:Y:S01]  /*9f90*/  F2FP.BF16.PACK_AB R168, R148, R203 ;  /* 0x000000cb94a8723e */ /* 0x000fe200000010ff */
[----:B------:R-:W-:Y:S01]  /*9fa0*/  FADD.FTZ R203, R203, R194 ;  /* 0x000000c2cbcb7221 */ /* 0x000fe20000010000 */
[C---:B-1----:R-:W-:Y:S04]  /*9fb0*/  HMMA.16816.F32.BF16 R124, R132.reuse, R136, R124 ;  /* 0x00000088847c723c */ /* 0x042fe8000004187c */
[----:B------:R-:W-:Y:S02]  /*9fc0*/  MOV R150, R169 ;  /* 0x000000a900967202 */ /* 0x000fe40000000f00 */
[----:B------:R-:W-:Y:S02]  /*9fd0*/  MOV R151, R170 ;  /* 0x000000aa00977202 */ /* 0x000fe40000000f00 */
[----:B------:R-:W-:Y:S04]  /*9fe0*/  HMMA.16816.F32.BF16 R128, R132, R138, R128 ;  /* 0x0000008a8480723c */ /* 0x000fe80000041880 */
[----:B---3--:R-:W-:Y:S02]  /*9ff0*/  MOV R137, R171 ;  /* 0x000000ab00897202 */ /* 0x008fe40000000f00 */
[-C--:B------:R-:W-:Y:S02]  /*a000*/  F2FP.BF16.PACK_AB R170, R187, R150.reuse ;  /* 0x00000096bbaa723e */ /* 0x080fe400000010ff */
[----:B------:R-:W-:Y:S04]  /*a010*/  F2FP.BF16.PACK_AB R169, R151, R149 ;  /* 0x0000009597a9723e */ /* 0x000fe800000010ff */
[-C--:B------:R-:W-:Y:S07]  /*a020*/  F2FP.BF16.PACK_AB R171, R165, R137.reuse ;  /* 0x00000089a5ab723e */ /* 0x080fee00000010ff */
[C---:B------:R-:W-:Y:S01]  /*a030*/  HMMA.16816.F32.BF16 R160, R168.reuse, R156, R4 ;  /* 0x0000009ca8a0723c */ /* 0x040fe20000041804 */
[----:B------:R-:W1:Y:S07]  /*a040*/  LDSM.16.MT88.4 R4, [R221+0x3900] ;  /* 0x00390000dd04783b */ /* 0x000e6e0000004200 */
[C---:B------:R-:W-:Y:S07]  /*a050*/  HMMA.16816.F32.BF16 R156, R168.reuse, R158, R8 ;  /* 0x0000009ea89c723c */ /* 0x040fee0000041808 */
[----:B------:R-:W-:Y:S01]  /*a060*/  MOV R8, R137 ;  /* 0x0000008900087202 */ /* 0x000fe20000000f00 */
[C---:B--2---:R-:W-:Y:S01]  /*a070*/  HMMA.16816.F32.BF16 R132, R168.reuse, R140, R12 ;  /* 0x0000008ca884723c */ /* 0x044fe2000004180c */
[----:B------:R-:W-:Y:S03]  /*a080*/  LDSM.16.MT88.4 R12, [R227+0x5900] ;  /* 0x00590000e30c783b */ /* 0x000fe60000004200 */
[----:B------:R-:W-:Y:S02]  /*a090*/  MOV R9, R150 ;  /* 0x0000009600097202 */ /* 0x000fe40000000f00 */
[----:B------:R-:W-:Y:S02]  /*a0a0*/  MOV R10, R151 ;  /* 0x00000097000a7202 */ /* 0x000fe40000000f00 */
[C---:B------:R-:W-:Y:S04]  /*a0b0*/  HMMA.16816.F32.BF16 R136, R168.reuse, R142, R16 ;  /* 0x0000008ea888723c */ /* 0x040fe80000041810 */
[----:B------:R-:W-:Y:S03]  /*a0c0*/  MOV R11, R148 ;  /* 0x00000094000b7202 */ /* 0x000fe60000000f00 */
[----:B------:R-:W-:Y:S01]  /*a0d0*/  MOV R19, R149 ;  /* 0x0000009500137202 */ /* 0x000fe20000000f00 */
[C---:B----4-:R-:W-:Y:S01]  /*a0e0*/  HMMA.16816.F32.BF16 R140, R168.reuse, R144, R20 ;  /* 0x00000090a88c723c */ /* 0x050fe20000041814 */
[----:B------:R-:W-:Y:S07]  /*a0f0*/  LDSM.16.MT88.4 R20, [R221+0x5900] ;  /* 0x00590000dd14783b */ /* 0x000fee0000004200 */
[C---:B------:R-:W-:Y:S01]  /*a100*/  HMMA.16816.F32.BF16 R144, R168.reuse, R146, R24 ;  /* 0x00000092a890723c */ /* 0x040fe20000041818 */
[----:B------:R-:W-:Y:S07]  /*a110*/  LDSM.16.MT88.4 R24, [R220+0x5900] ;  /* 0x00590000dc18783b */ /* 0x000fee0000004200 */
[C---:B-----5:R-:W-:Y:S01]  /*a120*/  HMMA.16816.F32.BF16 R148, R168.reuse, R152, R28 ;  /* 0x00000098a894723c */ /* 0x060fe2000004181c */
[----:B------:R-:W-:Y:S07]  /*a130*/  LDSM.16.MT88.4 R28, [R227+0x7900] ;  /* 0x00790000e31c783b */ /* 0x000fee0000004200 */
[C---:B------:R-:W-:Y:S07]  /*a140*/  HMMA.16816.F32.BF16 R152, R168.reuse, R154, R32 ;  /* 0x0000009aa898723c */ /* 0x040fee0000041820 */
[----:B------:R-:W-:Y:S01]  /*a150*/  MOV R35, R8 ;  /* 0x0000000800237202 */ /* 0x000fe20000000f00 */
[C---:B------:R-:W-:Y:S04]  /*a160*/  HMMA.16816.F32.BF16 R36, R168.reuse, R172, R36 ;  /* 0x000000aca824723c */ /* 0x040fe80000041824 */
[----:B------:R-:W-:Y:S02]  /*a170*/  MOV R34, R9 ;  /* 0x0000000900227202 */ /* 0x000fe40000000f00 */
[----:B------:R-:W-:Y:S02]  /*a180*/  MOV R33, R10 ;  /* 0x0000000a00217202 */ /* 0x000fe40000000f00 */
[C---:B------:R-:W-:Y:S04]  /*a190*/  HMMA.16816.F32.BF16 R40, R168.reuse, R174, R40 ;  /* 0x000000aea828723c */ /* 0x040fe80000041828 */
[----:B------:R-:W-:Y:S02]  /*a1a0*/  MOV R32, R11 ;  /* 0x0000000b00207202 */ /* 0x000fe40000000f00 */
[----:B------:R-:W2:Y:S01]  /*a1b0*/  LDSM.16.MT88.4 R8, [R220+0x3900] ;  /* 0x00390000dc08783b */ /* 0x000ea20000004200 */
[----:B------:R-:W-:Y:S01]  /*a1c0*/  MOV R173, R19 ;  /* 0x0000001300ad7202 */ /* 0x000fe20000000f00 */
[C---:B------:R-:W-:Y:S04]  /*a1d0*/  HMMA.16816.F32.BF16 R44, R168.reuse, R176, R44 ;  /* 0x000000b0a82c723c */ /* 0x040fe8000004182c */
[----:B------:R-:W-:Y:S02]  /*a1e0*/  FADD.FTZ R197, R173, R197 ;  /* 0x000000c5adc57221 */ /* 0x000fe40000010000 */
[----:B------:R-:W3:Y:S01]  /*a1f0*/  LDSM.16.MT88.4 R16, [R222+0x5900] ;  /* 0x00590000de10783b */ /* 0x000ee20000004200 */
[----:B------:R-:W-:Y:S01]  /*a200*/  FADD.FTZ R203, R32, R203 ;  /* 0x000000cb20cb7221 */ /* 0x000fe20000010000 */
[C---:B------:R-:W-:Y:S04]  /*a210*/  HMMA.16816.F32.BF16 R48, R168.reuse, R178, R48 ;  /* 0x000000b2a830723c */ /* 0x040fe80000041830 */
[----:B------:R-:W-:Y:S02]  /*a220*/  FADD.FTZ R197, R33, R197 ;  /* 0x000000c521c57221 */ /* 0x000fe40000010000 */
[----:B------:R-:W-:Y:S02]  /*a230*/  FADD.FTZ R244, R34, R203 ;  /* 0x000000cb22f47221 */ /* 0x000fe40000010000 */
[C---:B-1----:R-:W-:Y:S04]  /*a240*/  HMMA.16816.F32.BF16 R52, R168.reuse, R4, R52 ;  /* 0x00000004a834723c */ /* 0x042fe80000041834 */
[----:B------:R-:W-:Y:S02]  /*a250*/  FADD.FTZ R2, R35, R197 ;  /* 0x000000c523027221 */ /* 0x000fe40000010000 */
[----:B------:R-:W-:Y:S02]  /*a260*/  FADD.FTZ R244, R187, R244 ;  /* 0x000000f4bbf47221 */ /* 0x000fe40000010000 */
[C---:B------:R-:W-:Y:S01]  /*a270*/  HMMA.16816.F32.BF16 R56, R168.reuse, R6, R56 ;  /* 0x00000006a838723c */ /* 0x040fe20000041838 */
[----:B------:R-:W1:Y:S03]  /*a280*/  LDSM.16.MT88.4 R4, [R222+0x7900] ;  /* 0x00790000de04783b */ /* 0x000e660000004200 */
[----:B------:R-:W-:Y:S01]  /*a290*/  FADD.FTZ R241, R165, R2 ;  /* 0x00000002a5f17221 */ /* 0x000fe20000010000 */
[-C--:B------:R-:W-:Y:S03]  /*a2a0*/  MOV R2, R164.reuse ;  /* 0x000000a400027202 */ /* 0x080fe60000000f00 */
[C---:B--2---:R-:W-:Y:S08]  /*a2b0*/  HMMA.16816.F32.BF16 R60, R168.reuse, R8, R60 ;  /* 0x00000008a83c723c */ /* 0x044ff0000004183c */
[C---:B------:R-:W-:Y:S01]  /*a2c0*/  HMMA.16816.F32.BF16 R64, R168.reuse, R10, R64 ;  /* 0x0000000aa840723c */ /* 0x040fe20000041840 */
[----:B------:R-:W2:Y:S07]  /*a2d0*/  LDSM.16.MT88.4 R8, [R221+0x7900] ;  /* 0x00790000dd08783b */ /* 0x000eae0000004200 */
[C---:B------:R-:W-:Y:S08]  /*a2e0*/  HMMA.16816.F32.BF16 R68, R168.reuse, R12, R68 ;  /* 0x0000000ca844723c */ /* 0x040ff00000041844 */
[C---:B------:R-:W-:Y:S01]  /*a2f0*/  HMMA.16816.F32.BF16 R72, R168.reuse, R14, R72 ;  /* 0x0000000ea848723c */ /* 0x040fe20000041848 */
[----:B------:R-:W4:Y:S07]  /*a300*/  LDSM.16.MT88.4 R12, [R220+0x7900] ;  /* 0x00790000dc0c783b */ /* 0x000f2e0000004200 */
        /* <DEDUP_REMOVED lines=12> */
[C---:B----4-:R-:W-:Y:S07]  /*a3d0*/  HMMA.16816.F32.BF16 R124, R168.reuse, R12, R124 ;  /* 0x0000000ca87c723c */ /* 0x050fee000004187c */
[----:B------:R-:W-:Y:S01]  /*a3e0*/  MOV R12, R164 ;  /* 0x000000a4000c7202 */ /* 0x000fe20000000f00 */
[----:B------:R-:W-:Y:S01]  /*a3f0*/  HMMA.16816.F32.BF16 R128, R168, R14, R128 ;  /* 0x0000000ea880723c */ /* 0x000fe20000041880 */
[----:B------:R-:W-:-:S07]  /*a400*/  @P0 BRA `(.L_x_971) ;  /* 0xffffb8e000000947 */ /* 0x000fce000383ffff */
.L_x_962:
        /* <DEDUP_REMOVED lines=23> */
.L_x_973:
[----:B------:R-:W-:Y:S02]  /*a580*/  ULDC UR4, c[0x0][0x32c] ;  /* 0x0000cb0000047ab9 */ /* 0x000fe40000000800 */
[----:B------:R-:W-:-:S03]  /*a590*/  UISETP.NE.AND UP0, UPT, UR4, 0x1, UPT ;  /* 0x000000010400788c */ /* 0x000fc6000bf05270 */
[----:B------:R-:W-:Y:S02]  /*a5a0*/  ULDC.64 UR4, c[0x0][0x330] ;  /* 0x0000cc0000047ab9 */ /* 0x000fe40000000a00 */
[----:B------:R-:W-:-:S07]  /*a5b0*/  UIMAD.WIDE.U32 UR20, UR7, UR4, URZ ;  /* 0x00000004071472a5 */ /* 0x000fce000f8e003f */
[----:B------:R-:W-:Y:S02]  /*a5c0*/  @UP0 UMOV UR17, UR21 ;  /* 0x0000001500110c82 */ /* 0x000fe40008000000 */
[----:B------:R-:W-:Y:S02]  /*a5d0*/  @UP0 USHF.R.U32.HI UR7, URZ, UR5, UR17 ;  /* 0x000000053f070299 */ /* 0x000fe40008011611 */
.L_x_974:
[----:B------:R-:W-:Y:S02]  /*a5e0*/  ULDC UR4, c[0x0][0x32c] ;  /* 0x0000cb0000047ab9 */ /* 0x000fe40000000800 */
[----:B------:R-:W-:-:S04]  /*a5f0*/  UIMAD UR4, UR7, UR4, URZ ;  /* 0x00000004070472a4 */ /* 0x000fc8000f8e023f */
[----:B------:R-:W-:-:S04]  /*a600*/  UISETP.LT.AND UP0, UPT, UR6, UR4, UPT ;  /* 0x000000040600728c */ /* 0x000fc8000bf01270 */
[----:B------:R-:W-:-:S04]  /*a610*/  USEL UR6, UR6, UR4, !UP0 ;  /* 0x0000000406067287 */ /* 0x000fc8000c000000 */
.L_x_972:
        /* <DEDUP_REMOVED lines=9> */
[C---:B------:R-:W-:Y:S01]  /*a6b0*/  IADD3 R2, P6, R234.reuse, 0x40, RZ ;  /* 0x00000040ea027810 */ /* 0x040fe20007fde0ff */
[----:B------:R-:W-:Y:S01]  /*a6c0*/  IMAD.MOV.U32 R165, RZ, RZ, R12 ;  /* 0x000000ffffa57224 */ /* 0x000fe200078e000c */
[C---:B------:R-:W-:Y:S01]  /*a6d0*/  IADD3 R3, P5, R234.reuse, 0x80, RZ ;  /* 0x00000080ea037810 */ /* 0x040fe20007fbe0ff */
[----:B------:R-:W-:Y:S01]  /*a6e0*/  UMOV UR20, UR14 ;  /* 0x0000000e00147c82 */ /* 0x000fe20008000000 */
[----:B------:R-:W-:Y:S01]  /*a6f0*/  IADD3 R251, P0, R234, 0xc0, RZ ;  /* 0x000000c0eafb7810 */ /* 0x000fe20007f1e0ff */
[----:B------:R1:W-:Y:S01]  /*a700*/  STL [R1+0x8], R2 ;  /* 0x0000080201007387 */ /* 0x0003e20000100800 */
[----:B------:R-:W-:Y:S01]  /*a710*/  ULDC.64 UR6, c[0x0][0x208] ;  /* 0x0000820000067ab9 */ /* 0x000fe20000000a00 */
[--C-:B------:R-:W-:Y:S01]  /*a720*/  IMAD.X R252, RZ, RZ, R239.reuse, P5 ;  /* 0x000000fffffc7224 */ /* 0x100fe200028e06ef */
[C---:B------:R-:W-:Y:S01]  /*a730*/  IADD3 R247, P5, R236.reuse, 0x80, RZ ;  /* 0x00000080ecf77810 */ /* 0x040fe20007fbe0ff */
[----:B------:R2:W-:Y:S01]  /*a740*/  STL [R1], R3 ;  /* 0x0000000301007387 */ /* 0x0005e20000100800 */
[----:B------:R-:W-:Y:S01]  /*a750*/  IMAD.X R250, RZ, RZ, R239, P0 ;  /* 0x000000fffffa7224 */ /* 0x000fe200000e06ef */
[----:B------:R-:W-:Y:S01]  /*a760*/  IADD3 R245, P0, R236, 0xc0, RZ ;  /* 0x000000c0ecf57810 */ /* 0x000fe20007f1e0ff */
[----:B------:R-:W-:Y:S01]  /*a770*/  ULDC.64 UR4, c[0x0][0x1e0] ;  /* 0x0000780000047ab9 */ /* 0x000fe20000000a00 */
[----:B------:R-:W-:-:S02]  /*a780*/  IMAD.X R246, RZ, RZ, R243, P5 ;  /* 0x000000fffff67224 */ /* 0x000fc400028e06f3 */
[----:B------:R-:W-:Y:S01]  /*a790*/  IADD3.X R166, RZ, R243, RZ, P0, !PT ;  /* 0x000000f3ffa67210 */ /* 0x000fe200007fe4ff */
[----:B-1----:R-:W-:Y:S01]  /*a7a0*/  IMAD.X R2, RZ, RZ, R239, P6 ;  /* 0x000000ffff027224 */ /* 0x002fe200030e06ef */
[----:B------:R-:W-:Y:S02]  /*a7b0*/  IADD3 R249, P6, R236, 0x40, RZ ;  /* 0x00000040ecf97810 */ /* 0x000fe40007fde0ff */
[----:B--2---:R-:W-:Y:S02]  /*a7c0*/  MOV R3, R0 ;  /* 0x0000000000037202 */ /* 0x004fe40000000f00 */
[----:B------:R1:W-:Y:S01]  /*a7d0*/  STL [R1+0x4], R2 ;  /* 0x0000040201007387 */ /* 0x0003e20000100800 */
[----:B------:R-:W-:-:S03]  /*a7e0*/  IMAD.X R248, RZ, RZ, R243, P6 ;  /* 0x000000fffff87224 */ /* 0x000fc600030e06f3 */
.L_x_976:
[----:B------:R-:W2:Y:S01]  /*a7f0*/  LDL R10, [R1+0x8] ;  /* 0x00000800010a7983 */ /* 0x000ea20000100800 */
[----:B------:R-:W-:Y:S01]  /*a800*/  UISETP.GT.AND UP3, UPT, UR8, UR20, UPT ;  /* 0x000000140800728c */ /* 0x000fe2000bf64270 */
[----:B------:R-:W-:Y:S04]  /*a810*/  DEPBAR.LE SB0, 0x0 ;  /* 0x000080000000791a */ /* 0x000fe80000000000 */
[----:B------:R-:W3:Y:S04]  /*a820*/  LDL R9, [R1+0x4] ;  /* 0x0000040001097983 */ /* 0x000ee80000100800 */
[----:B------:R-:W-:Y:S01]  /*a830*/  BAR.SYNC.DEFER_BLOCKING 0x0 ;  /* 0x0000000000007b1d */ /* 0x000fe20000010000 */
[----:B------:R-:W-:Y:S01]  /*a840*/  PLOP3.LUT P5, PT, PT, PT, UP3, 0x80, 0x0 ;  /* 0x000000000000781c */ /* 0x000fe20003faf038 */
[----:B------:R-:W-:Y:S01]  /*a850*/  @!UP3 UIMAD.WIDE.U32 UR22, UR20, UR6, URZ ;  /* 0x000000061416b2a5 */ /* 0x000fe2000f8e003f */
[----:B------:R-:W-:Y:S01]  /*a860*/  PLOP3.LUT P6, PT, PT, PT, UP3, 0x80, 0x0 ;  /* 0x000000000000781c */ /* 0x000fe20003fcf038 */
[----:B------:R-:W-:Y:S01]  /*a870*/  @!UP3 USHF.R.S32.HI UR14, URZ, 0x1f, UR20 ;  /* 0x0000001f3f0eb899 */ /* 0x000fe20008011414 */
[----:B------:R-:W-:Y:S01]  /*a880*/  PLOP3.LUT P0, PT, PT, PT, UP3, 0x80, 0x0 ;  /* 0x000000000000781c */ /* 0x000fe20003f0f038 */
[----:B------:R-:W-:Y:S02]  /*a890*/  @!UP3 USHF.L.U32 UR21, UR22, 0x6, URZ ;  /* 0x000000061615b899 */ /* 0x000fe4000800063f */
[----:B------:R-:W-:Y:S04]  /*a8a0*/  @!UP3 UIMAD UR14, UR14, UR6, URZ ;  /* 0x000000060e0eb2a4 */ /* 0x000fe8000f8e023f */
[----:B------:R-:W-:Y:S02]  /*a8b0*/  @!UP3 UIMAD UR14, UR20, UR7, UR14 ;  /* 0x00000007140eb2a4 */ /* 0x000fe4000f8e020e */
[----:B-1----:R-:W-:Y:S02]  /*a8c0*/  @!P5 IADD3 R2, P5, R234, UR21, RZ ;  /* 0x00000015ea02dc10 */ /* 0x002fe4000ffbe0ff */
[----:B------:R-:W-:Y:S04]  /*a8d0*/  @!UP3 UIADD3 UR14, UR23, UR14, URZ ;  /* 0x0000000e170eb290 */ /* 0x000fe8000fffe03f */
[----:B------:R-:W-:Y:S01]  /*a8e0*/  @!UP3 USHF.L.U64.HI UR14, UR22, 0x6, UR14 ;  /* 0x00000006160eb899 */ /* 0x000fe2000801020e */
[----:B------:R-:W-:Y:S06]  /*a8f0*/  LDSM.16.M88.4 R32, [R230+0x10100] ;  /* 0x01010000e620783b */ /* 0x000fec0000000200 */
[----:B------:R-:W-:Y:S02]  /*a900*/  @!P0 IADD3.X R23, R239, UR14, RZ, P5, !PT ;  /* 0x0000000eef178c10 */ /* 0x000fe4000affe4ff */
[----:B------:R-:W-:Y:S02]  /*a910*/  PLOP3.LUT P0, PT, PT, PT, UP3, 0x80, 0x0 ;  /* 0x000000000000781c */ /* 0x000fe40003f0f038 */
[----:B------:R-:W-:Y:S01]  /*a920*/  PLOP3.LUT P5, PT, PT, PT, UP3, 0x80, 0x0 ;  /* 0x000000000000781c */ /* 0x000fe20003faf038 */
[----:B------:R-:W4:Y:S04]  /*a930*/  LDL R8, [R1] ;  /* 0x0000000001087983 */ /* 0x000f280000100800 */
[----:B------:R-:W-:Y:S08]  /*a940*/  LDSM.16.M88.4 R16, [R229+0x8900] ;  /* 0x00890000e510783b */ /* 0x000ff00000000200 */
[----:B------:R-:W-:Y:S01]  /*a950*/  @!P5 LEA R22, P5, R2, c[0x0][0x1f8], 0x1 ;  /* 0x00007e000216da11 */ /* 0x000fe200078a08ff */
[----:B------:R-:W-:Y:S08]  /*a960*/  LDSM.16.M88.4 R24, [R229+0x9100] ;  /* 0x00910000e518783b */ /* 0x000ff00000000200 */
[----:B------:R-:W-:Y:S08]  /*a970*/  LDSM.16.M88.4 R168, [R229+0x9900] ;  /* 0x00990000e5a8783b */ /* 0x000ff00000000200 */
[----:B------:R-:W-:Y:S08]  /*a980*/  LDSM.16.M88.4 R172, [R226+0x10100] ;  /* 0x01010000e2ac783b */ /* 0x000ff00000000200 */
[----:B------:R-:W-:Y:S08]  /*a990*/  LDSM.16.M88.4 R176, [R228] ;  /* 0x00000000e4b0783b */ /* 0x000ff00000000200 */
[----:B------:R-:W-:Y:S08]  /*a9a0*/  LDSM.16.M88.4 R180, [R219] ;  /* 0x00000000dbb4783b */ /* 0x000ff00000000200 */
[----:B------:R-:W-:Y:S08]  /*a9b0*/  LDSM.16.M88.4 R184, [R218] ;  /* 0x00000000dab8783b */ /* 0x000ff00000000200 */
[----:B------:R-:W-:Y:S01]  /*a9c0*/  LDSM.16.M88.4 R188, [R217] ;  /* 0x00000000d9bc783b */ /* 0x000fe20000000200 */
        /* <DEDUP_REMOVED lines=9> */
[----:B------:R-:W-:Y:S02]  /*aa60*/  @!UPT UIADD3 URZ, URZ, URZ, URZ ;  /* 0x0000003f3f3ff290 */ /* 0x000fe4000fffe03f */
[----:B------:R-:W-:Y:S02]  /*aa70*/  @!P0 LEA.HI.X R5, R0, c[0x0][0x1fc], R5, 0x1, P6 ;  /* 0x00007f0000058a11 */ /* 0x000fe400030f0c05 */
[----:B----4-:R-:W-:Y:S02]  /*aa80*/  @!P5 IADD3 R0, P5, R8, UR21, RZ ;  /* 0x000000150800dc10 */ /* 0x010fe4000ffbe0ff */
[----:B------:R-:W-:Y:S02]  /*aa90*/  PLOP3.LUT P6, PT, PT, PT, UP3, 0x80, 0x0 ;  /* 0x000000000000781c */ /* 0x000fe40003fcf038 */
[----:B------:R-:W-:Y:S11]  /*aaa0*/  PLOP3.LUT P0, PT, PT, PT, UP3, 0x80, 0x0 ;  /* 0x000000000000781c */ /* 0x000ff60003f0f038 */
[----:B------:R-:W-:Y:S02]  /*aab0*/  @!P6 LEA R6, P6, R0, c[0x0][0x1f8], 0x1 ;  /* 0x00007e000006ea11 */ /* 0x000fe400078c08ff */
[----:B------:R-:W-:Y:S02]  /*aac0*/  @!P0 IADD3.X R7, R252, UR14, RZ, P5, !PT ;  /* 0x0000000efc078c10 */ /* 0x000fe4000affe4ff */
[----:B------:R-:W-:Y:S02]  /*aad0*/  PLOP3.LUT P0, PT, PT, PT, UP3, 0x80, 0x0 ;  /* 0x000000000000781c */ /* 0x000fe40003f0f038 */
[----:B------:R-:W-:Y:S11]  /*aae0*/  PLOP3.LUT P5, PT, PT, PT, UP3, 0x80, 0x0 ;  /* 0x000000000000781c */ /* 0x000ff60003faf038 */
[----:B------:R-:W-:Y:S02]  /*aaf0*/  @!P0 LEA.HI.X R7, R0, c[0x0][0x1fc], R7, 0x1, P6 ;  /* 0x00007f0000078a11 */ /* 0x000fe400030f0c07 */
[----:B------:R-:W-:Y:S01]  /*ab00*/  @!P5 IADD3 R0, P5, R251, UR21, RZ ;  /* 0x00000015fb00dc10 */ /* 0x000fe2000ffbe0ff */
[----:B------:R-:W-:Y:S01]  /*ab10*/  @!UP3 ULEA UR21, UP0, UR6, UR21, 0x5 ;  /* 0x000000150615b291 */ /* 0x000fe2000f80283f */
[----:B------:R-:W-:Y:S02]  /*ab20*/  PLOP3.LUT P6, PT, PT, PT, UP3, 0x80, 0x0 ;  /* 0x000000000000781c */ /* 0x000fe40003fcf038 */
[----:B------:R-:W-:Y:S11]  /*ab30*/  PLOP3.LUT P0, PT, PT, PT, UP3, 0x80, 0x0 ;  /* 0x000000000000781c */ /* 0x000ff60003f0f038 */
[----:B------:R-:W-:Y:S02]  /*ab40*/  @!P6 LEA R14, P6, R0, c[0x0][0x1f8], 0x1 ;  /* 0x00007e00000eea11 */ /* 0x000fe400078c08ff */
        /* <DEDUP_REMOVED lines=8> */
[C---:B------:R-:W-:Y:S02]  /*abd0*/  @!P6 LEA R20, P6, R0.reuse, c[0x0][0x1f8], 0x1 ;  /* 0x00007e000014ea11 */ /* 0x040fe400078c08ff */
[----:B------:R-:W-:Y:S02]  /*abe0*/  @!P0 IADD3.X R21, R239, UR14, RZ, P5, !PT ;  /* 0x0000000eef158c10 */ /* 0x000fe4000affe4ff */
[----:B------:R-:W-:Y:S02]  /*abf0*/  PLOP3.LUT P5, PT, PT, PT, UP3, 0x80, 0x0 ;  /* 0x000000000000781c */ /* 0x000fe40003faf038 */
[----:B------:R-:W-:Y:S11]  /*ac00*/  PLOP3.LUT P0, PT, PT, PT, UP3, 0x80, 0x0 ;  /* 0x000000000000781c */ /* 0x000ff60003f0f038 */
[----:B------:R-:W-:Y:S02]  /*ac10*/  @!UPT UIADD3 URZ, URZ, URZ, URZ ;  /* 0x0000003f3f3ff290 */ /* 0x000fe4000fffe03f */
        /* <DEDUP_REMOVED lines=8> */
[----:B------:R-:W-:Y:S02]  /*aca0*/  @!P0 LEA.HI.X R13, R0, c[0x0][0x1fc], R13, 0x1, P6 ;  /* 0x00007f00000d8a11 */ /* 0x000fe400030f0c0d */
[----:B------:R-:W-:Y:S02]  /*acb0*/  @!P5 IADD3 R0, P5, R8, UR21, RZ ;  /* 0x000000150800dc10 */ /* 0x000fe4000ffbe0ff */
[----:B------:R-:W-:Y:S01]  /*acc0*/  PLOP3.LUT P6, PT, PT, PT, UP3, 0x80, 0x0 ;  /* 0x000000000000781c */ /* 0x000fe20003fcf038 */
[----:B------:R-:W1:Y:S01]  /*acd0*/  LDSM.16.M88.4 R8, [R229+0x8100] ;  /* 0x00810000e508783b */ /* 0x000e620000000200 */
[----:B------:R-:W-:Y:S11]  /*ace0*/  PLOP3.LUT P0, PT, PT, PT, UP3, 0x80, 0x0 ;  /* 0x000000000000781c */ /* 0x000ff60003f0f038 */
[----:B------:R-:W-:Y:S02]  /*acf0*/  @!P6 LEA R192, P6, R0, c[0x0][0x1f8], 0x1 ;  /* 0x00007e0000c0ea11 */ /* 0x000fe400078c08ff */
[----:B------:R-:W-:Y:S02]  /*ad00*/  @!P0 IADD3.X R193, R252, UR14, RZ, P5, !PT ;  /* 0x0000000efcc18c10 */ /* 0x000fe4000affe4ff */
[----:B------:R-:W-:Y:S02]  /*ad10*/  PLOP3.LUT P0, PT, PT, PT, UP3, 0x80, 0x0 ;  /* 0x000000000000781c */ /* 0x000fe40003f0f038 */
[----:B------:R-:W-:Y:S11]  /*ad20*/  PLOP3.LUT P5, PT, PT, PT, UP3, 0x80, 0x0 ;  /* 0x000000000000781c */ /* 0x000ff60003faf038 */
[----:B------:R-:W-:Y:S02]  /*ad30*/  @!P0 LEA.HI.X R193, R0, c[0x0][0x1fc], R193, 0x1, P6 ;  /* 0x00007f0000c18a11 */ /* 0x000fe400030f0cc1 */
[----:B------:R-:W-:Y:S02]  /*ad40*/  PLOP3.LUT P0, PT, PT, PT, UP3, 0x80, 0x0 ;  /* 0x000000000000781c */ /* 0x000fe40003f0f038 */
[----:B------:R-:W-:Y:S02]  /*ad50*/  @!P5 IADD3 R2, P5, R251, UR21, RZ ;  /* 0x00000015fb02dc10 */ /* 0x000fe4000ffbe0ff */
[----:B------:R-:W-:Y:S11]  /*ad60*/  PLOP3.LUT P6, PT, PT, PT, UP3, 0x80, 0x0 ;  /* 0x000000000000781c */ /* 0x000ff60003fcf038 */
[----:B------:R-:W-:Y:S01]  /*ad70*/  @!P0 IADD3.X R167, R250, UR14, RZ, P5, !PT ;  /* 0x0000000efaa78c10 */ /* 0x000fe2000affe4ff */
[----:B------:R-:W-:Y:S01]  /*ad80*/  UIADD3 UR14, UR20, -0x1, URZ ;  /* 0xffffffff140e7890 */ /* 0x000fe2000fffe03f */
        /* <DEDUP_REMOVED lines=13> */
[----:B------:R-:W-:Y:S05]  /*ae60*/  PLOP3.LUT P6, PT, PT, PT, UP3, 0x80, 0x0 ;  /* 0x000000000000781c */ /* 0x000fea0003fcf038 */
        /* <DEDUP_REMOVED lines=13> */
[----:B------:R-:W-:Y:S01]  /*af40*/  PLOP3.LUT P5, PT, PT, PT, UP3, 0x80, 0x0 ;  /* 0x000000000000781c */ /* 0x000fe20003faf038 */
[----:B------:R-:W-:Y:S01]  /*af50*/  UISETP.GT.AND UP3, UPT, UR20, UR8, UPT ;  /* 0x000000081400728c */ /* 0x000fe2000bf64270 */
[C---:B-1----:R-:W-:Y:S05]  /*af60*/  HMMA.16816.F32.BF16 R4, R32.reuse, R8, RZ ;  /* 0x000000082004723c */ /* 0x042fea00000418ff */
[----:B------:R1:W-:Y:S01]  /*af70*/  @!P6 LDGSTS.E.BYPASS.LTC128B.128 [R231+0x5100], [R192.64], !P2 ;  /* 0x05100000c0e7efae */ /* 0x0003e2000d101d52 */
[----:B------:R-:W-:Y:S02]  /*af80*/  PLOP3.LUT P6, PT, PT, PT, UP3, 0x80, 0x0 ;  /* 0x000000000000781c */ /* 0x000fe40003fcf038 */
[C---:B------:R-:W-:Y:S02]  /*af90*/  HMMA.16816.F32.BF16 R8, R32.reuse, R10, RZ ;  /* 0x0000000a2008723c */ /* 0x040fe400000418ff */
[----:B------:R-:W-:Y:S02]  /*afa0*/  @UP3 UIMAD.WIDE.U32 UR24, UR14, UR4, URZ ;  /* 0x000000040e1832a5 */ /* 0x000fe4000f8e003f */
[----:B------:R-:W-:Y:S02]  /*afb0*/  @UP3 USHF.R.S32.HI UR21, URZ, 0x1f, UR14 ;  /* 0x0000001f3f153899 */ /* 0x000fe4000801140e */
[----:B------:R-:W-:Y:S02]  /*afc0*/  @UP3 USHF.L.U32 UR22, UR24, 0x6, URZ ;  /* 0x0000000618163899 */ /* 0x000fe4000800063f */
[----:B------:R-:W-:Y:S04]  /*afd0*/  @UP3 UIMAD UR21, UR21, UR4, URZ ;  /* 0x00000004151532a4 */ /* 0x000fe8000f8e023f */
[----:B------:R-:W-:Y:S01]  /*afe0*/  @UP3 UIMAD UR21, UR14, UR5, UR21 ;  /* 0x000000050e1532a4 */ /* 0x000fe2000f8e0215 */
[C---:B---3--:R-:W-:Y:S03]  /*aff0*/  HMMA.16816.F32.BF16 R12, R32.reuse, R16, RZ ;  /* 0x00000010200c723c */ /* 0x048fe600000418ff */
[----:B------:R-:W-:Y:S04]  /*b000*/  @UP3 UIADD3 UR21, UR25, UR21, URZ ;  /* 0x0000001519153290 */ /* 0x000fe8000fffe03f */
[----:B------:R-:W-:Y:S01]  /*b010*/  @UP3 USHF.L.U64.HI UR21, UR24, 0x6, UR21 ;  /* 0x0000000618153899 */ /* 0x000fe20008010215 */
[C---:B------:R-:W-:Y:S08]  /*b020*/  HMMA.16816.F32.BF16 R16, R32.reuse, R18, RZ ;  /* 0x000000122010723c */ /* 0x040ff000000418ff */
[C---:B--2---:R-:W-:Y:S08]  /*b030*/  HMMA.16816.F32.BF16 R20, R32.reuse, R24, RZ ;  /* 0x000000182014723c */ /* 0x044ff000000418ff */
[C---:B------:R-:W-:Y:S08]  /*b040*/  HMMA.16816.F32.BF16 R24, R32.reuse, R26, RZ ;  /* 0x0000001a2018723c */ /* 0x040ff000000418ff */
[C---:B------:R-:W-:Y:S07]  /*b050*/  HMMA.16816.F32.BF16 R28, R32.reuse, R168, RZ ;  /* 0x000000a8201c723c */ /* 0x040fee00000418ff */
[----:B------:R-:W-:Y:S01]  /*b060*/  @!P5 IMAD.MOV.U32 R168, RZ, RZ, R0 ;  /* 0x000000ffffa8d224 */ /* 0x000fe200078e0000 */
[----:B------:R-:W-:Y:S01]  /*b070*/  HMMA.16816.F32.BF16 R32, R32, R170, RZ ;  /* 0x000000aa2020723c */ /* 0x000fe200000418ff */
[----:B------:R-:W-:Y:S01]  /*b080*/  @!P5 IMAD.MOV.U32 R169, RZ, RZ, R167 ;  /* 0x000000ffffa9d224 */ /* 0x000fe200078e00a7 */
[----:B------:R-:W-:Y:S04]  /*b090*/  PLOP3.LUT P5, PT, PT, PT, UP3, 0x80, 0x0 ;  /* 0x000000000000781c */ /* 0x000fe80003faf038 */
[----:B------:R2:W-:Y:S01]  /*b0a0*/  @!P0 LDGSTS.E.BYPASS.LTC128B.128 [R231+0x7100], [R168.64], !P1 ;  /* 0x07100000a8e78fae */ /* 0x0005e2000c901d52 */
[----:B------:R-:W-:Y:S01]  /*b0b0*/  PLOP3.LUT P0, PT, PT, PT, UP3, 0x80, 0x0 ;  /* 0x000000000000781c */ /* 0x000fe20003f0f038 */
[C---:B------:R-:W-:Y:S06]  /*b0c0*/  HMMA.16816.F32.BF16 R4, R172.reuse, R176, R4 ;  /* 0x000000b0ac04723c */ /* 0x040fec0000041804 */
[----:B-1----:R-:W-:Y:S02]  /*b0d0*/  LDSM.16.M88.4 R192, [R225+0x10100] ;  /* 0x01010000e1c0783b */ /* 0x002fe40000000200 */
[C---:B------:R-:W-:Y:S06]  /*b0e0*/  HMMA.16816.F32.BF16 R8, R172.reuse, R178, R8 ;  /* 0x000000b2ac08723c */ /* 0x040fec0000041808 */
[----:B------:R-:W0:Y:S02]  /*b0f0*/  LDGDEPBAR ;  /* 0x00000000000079af */ /* 0x000e240000000000 */
[C---:B------:R-:W-:Y:S06]  /*b100*/  HMMA.16816.F32.BF16 R12, R172.reuse, R180, R12 ;  /* 0x000000b4ac0c723c */ /* 0x040fec000004180c */
[----:B------:R-:W1:Y:S02]  /*b110*/  LDSM.16.M88.4 R196, [R224+0x8100] ;  /* 0x00810000e0c4783b */ /* 0x000e640000000200 */
[C---:B------:R-:W-:Y:S06]  /*b120*/  HMMA.16816.F32.BF16 R16, R172.reuse, R182, R16 ;  /* 0x000000b6ac10723c */ /* 0x040fec0000041810 */
[----:B------:R-:W3:Y:S02]  /*b130*/  LDSM.16.M88.4 R200, [R224+0x8900] ;  /* 0x00890000e0c8783b */ /* 0x000ee40000000200 */
[C---:B------:R-:W-:Y:S06]  /*b140*/  HMMA.16816.F32.BF16 R20, R172.reuse, R184, R20 ;  /* 0x000000b8ac14723c */ /* 0x040fec0000041814 */
[----:B--2---:R-:W2:Y:S02]  /*b150*/  LDSM.16.M88.4 R168, [R224+0x9100] ;  /* 0x00910000e0a8783b */ /* 0x004ea40000000200 */
[C---:B------:R-:W-:Y:S06]  /*b160*/  HMMA.16816.F32.BF16 R24, R172.reuse, R186, R24 ;  /* 0x000000baac18723c */ /* 0x040fec0000041818 */
[----:B------:R-:W4:Y:S02]  /*b170*/  LDSM.16.M88.4 R176, [R224+0x9900] ;  /* 0x00990000e0b0783b */ /* 0x000f240000000200 */
[C---:B------:R-:W-:Y:S06]  /*b180*/  HMMA.16816.F32.BF16 R28, R172.reuse, R188, R28 ;  /* 0x000000bcac1c723c */ /* 0x040fec000004181c */
[----:B------:R-:W-:Y:S02]  /*b190*/  LDSM.16.M88.4 R180, [R223+0x10100] ;  /* 0x01010000dfb4783b */ /* 0x000fe40000000200 */
[----:B------:R-:W-:Y:S06]  /*b1a0*/  HMMA.16816.F32.BF16 R32, R172, R190, R32 ;  /* 0x000000beac20723c */ /* 0x000fec0000041820 */
[----:B------:R-:W5:Y:S02]  /*b1b0*/  LDSM.16.M88.4 R184, [R216] ;  /* 0x00000000d8b8783b */ /* 0x000f640000000200 */
[C---:B-1----:R-:W-:Y:S06]  /*b1c0*/  HMMA.16816.F32.BF16 R4, R192.reuse, R196, R4 ;  /* 0x000000c4c004723c */ /* 0x042fec0000041804 */
[----:B------:R-:W1:Y:S02]  /*b1d0*/  LDSM.16.M88.4 R172, [R216+0x800] ;  /* 0x00080000d8ac783b */ /* 0x000e640000000200 */
[C---:B------:R-:W-:Y:S06]  /*b1e0*/  HMMA.16816.F32.BF16 R8, R192.reuse, R198, R8 ;  /* 0x000000c6c008723c */ /* 0x040fec0000041808 */
[----:B------:R-:W1:Y:S02]  /*b1f0*/  LDSM.16.M88.4 R188, [R216+0x1000] ;  /* 0x00100000d8bc783b */ /* 0x000e640000000200 */
[C---:B---3--:R-:W-:Y:S06]  /*b200*/  HMMA.16816.F32.BF16 R12, R192.reuse, R200, R12 ;  /* 0x000000c8c00c723c */ /* 0x048fec000004180c */
[----:B------:R-:W-:Y:S02]  /*b210*/  LDSM.16.M88.4 R196, [R230+0x14100] ;  /* 0x01410000e6c4783b */ /* 0x000fe40000000200 */
[C---:B------:R-:W-:Y:S06]  /*b220*/  HMMA.16816.F32.BF16 R16, R192.reuse, R202, R16 ;  /* 0x000000cac010723c */ /* 0x040fec0000041810 */
[----:B------:R-:W-:Y:S02]  /*b230*/  LDSM.16.M88.4 R200, [R229+0xa100] ;  /* 0x00a10000e5c8783b */ /* 0x000fe40000000200 */
[C---:B--2---:R-:W-:Y:S08]  /*b240*/  HMMA.16816.F32.BF16 R20, R192.reuse, R168, R20 ;  /* 0x000000a8c014723c */ /* 0x044ff00000041814 */
[C---:B------:R-:W-:Y:S01]  /*b250*/  HMMA.16816.F32.BF16 R24, R192.reuse, R170, R24 ;  /* 0x000000aac018723c */ /* 0x040fe20000041818 */
[----:B------:R-:W2:Y:S07]  /*b260*/  LDSM.16.M88.4 R168, [R216+0x1800] ;  /* 0x00180000d8a8783b */ /* 0x000eae0000000200 */
[C---:B----4-:R-:W-:Y:S08]  /*b270*/  HMMA.16816.F32.BF16 R28, R192.reuse, R176, R28 ;  /* 0x000000b0c01c723c */ /* 0x050ff0000004181c */
[----:B------:R-:W-:Y:S01]  /*b280*/  HMMA.16816.F32.BF16 R32, R192, R178, R32 ;  /* 0x000000b2c020723c */ /* 0x000fe20000041820 */
[----:B------:R-:W3:Y:S07]  /*b290*/  LDSM.16.M88.4 R176, [R229+0xa900] ;  /* 0x00a90000e5b0783b */ /* 0x000eee0000000200 */
[C---:B-----5:R-:W-:Y:S01]  /*b2a0*/  HMMA.16816.F32.BF16 R4, R180.reuse, R184, R4 ;  /* 0x000000b8b404723c */ /* 0x060fe20000041804 */
[----:B------:R-:W4:Y:S07]  /*b2b0*/  LDSM.16.M88.4 R192, [R229+0xb100] ;  /* 0x00b10000e5c0783b */ /* 0x000f2e0000000200 */
[C---:B------:R-:W-:Y:S01]  /*b2c0*/  HMMA.16816.F32.BF16 R8, R180.reuse, R186, R8 ;  /* 0x000000bab408723c */ /* 0x040fe20000041808 */
[----:B------:R-:W5:Y:S07]  /*b2d0*/  LDSM.16.M88.4 R184, [R229+0xb900] ;  /* 0x00b90000e5b8783b */ /* 0x000f6e0000000200 */
[C---:B-1----:R-:W-:Y:S08]  /*b2e0*/  HMMA.16816.F32.BF16 R12, R180.reuse, R172, R12 ;  /* 0x000000acb40c723c */ /* 0x042ff0000004180c */
[C---:B------:R-:W-:Y:S01]  /*b2f0*/  HMMA.16816.F32.BF16 R16, R180.reuse, R174, R16 ;  /* 0x000000aeb410723c */ /* 0x040fe20000041810 */
[----:B------:R-:W-:Y:S07]  /*b300*/  LDSM.16.M88.4 R172, [R215] ;  /* 0x00000000d7ac783b */ /* 0x000fee0000000200 */
[C---:B------:R-:W-:Y:S08]  /*b310*/  HMMA.16816.F32.BF16 R20, R180.reuse, R188, R20 ;  /* 0x000000bcb414723c */ /* 0x040ff00000041814 */
[C---:B------:R-:W-:Y:S01]  /*b320*/  HMMA.16816.F32.BF16 R24, R180.reuse, R190, R24 ;  /* 0x000000beb418723c */ /* 0x040fe20000041818 */
[----:B------:R-:W-:Y:S07]  /*b330*/  LDSM.16.M88.4 R188, [R213] ;  /* 0x00000000d5bc783b */ /* 0x000fee0000000200 */
[C---:B--2---:R-:W-:Y:S08]  /*b340*/  HMMA.16816.F32.BF16 R28, R180.reuse, R168, R28 ;  /* 0x000000a8b41c723c */ /* 0x044ff0000004181c */
[----:B------:R-:W-:Y:S01]  /*b350*/  HMMA.16816.F32.BF16 R32, R180, R170, R32 ;  /* 0x000000aab420723c */ /* 0x000fe20000041820 */
[----:B------:R-:W1:Y:S07]  /*b360*/  LDSM.16.M88.4 R168, [R226+0x14100] ;  /* 0x01410000e2a8783b */ /* 0x000e6e0000000200 */
[C---:B------:R-:W-:Y:S01]  /*b370*/  HMMA.16816.F32.BF16 R4, R196.reuse, R200, R4 ;  /* 0x000000c8c404723c */ /* 0x040fe20000041804 */
[----:B------:R-:W2:Y:S07]  /*b380*/  LDSM.16.M88.4 R180, [R214] ;  /* 0x00000000d6b4783b */ /* 0x000eae0000000200 */
[C---:B------:R-:W-:Y:S01]  /*b390*/  HMMA.16816.F32.BF16 R8, R196.reuse, R202, R8 ;  /* 0x000000cac408723c */ /* 0x040fe20000041808 */
[----:B------:R-:W1:Y:S07]  /*b3a0*/  LDSM.16.M88.4 R200, [R212] ;  /* 0x00000000d4c8783b */ /* 0x000e6e0000000200 */
[C---:B---3--:R-:W-:Y:S08]  /*b3b0*/  HMMA.16816.F32.BF16 R12, R196.reuse, R176, R12 ;  /* 0x000000b0c40c723c */ /* 0x048ff0000004180c */
[C---:B------:R-:W-:Y:S01]  /*b3c0*/  HMMA.16816.F32.BF16 R16, R196.reuse, R178, R16 ;  /* 0x000000b2c410723c */ /* 0x040fe20000041810 */
[----:B------:R-:W-:Y:S07]  /*b3d0*/  LDSM.16.M88.4 R176, [R225+0x14100] ;  /* 0x01410000e1b0783b */ /* 0x000fee0000000200 */
[C---:B----4-:R-:W-:Y:S08]  /*b3e0*/  HMMA.16816.F32.BF16 R20, R196.reuse, R192, R20 ;  /* 0x000000c0c414723c */ /* 0x050ff00000041814 */
[C---:B------:R-:W-:Y:S01]  /*b3f0*/  HMMA.16816.F32.BF16 R24, R196.reuse, R194, R24 ;  /* 0x000000c2c418723c */ /* 0x040fe20000041818 */
[----:B------:R-:W3:Y:S07]  /*b400*/  LDSM.16.M88.4 R192, [R224+0xa100] ;  /* 0x00a10000e0c0783b */ /* 0x000eee0000000200 */
[C---:B-----5:R-:W-:Y:S08]  /*b410*/  HMMA.16816.F32.BF16 R28, R196.reuse, R184, R28 ;  /* 0x000000b8c41c723c */ /* 0x060ff0000004181c */
[----:B------:R-:W-:Y:S01]  /*b420*/  HMMA.16816.F32.BF16 R32, R196, R186, R32 ;  /* 0x000000bac420723c */ /* 0x000fe20000041820 */
[----:B------:R-:W4:Y:S07]  /*b430*/  LDSM.16.M88.4 R184, [R224+0xa900] ;  /* 0x00a90000e0b8783b */ /* 0x000f2e0000000200 */
[C---:B-1----:R-:W-:Y:S01]  /*b440*/  HMMA.16816.F32.BF16 R4, R168.reuse, R172, R4 ;  /* 0x000000aca804723c */ /* 0x042fe20000041804 */
[----:B------:R-:W1:Y:S07]  /*b450*/  LDSM.16.M88.4 R196, [R224+0xb100] ;  /* 0x00b10000e0c4783b */ /* 0x000e6e0000000200 */
[C---:B------:R-:W-:Y:S01]  /*b460*/  HMMA.16816.F32.BF16 R8, R168.reuse, R174, R8 ;  /* 0x000000aea808723c */ /* 0x040fe20000041808 */
[----:B------:R-:W5:Y:S07]  /*b470*/  LDSM.16.M88.4 R172, [R224+0xb900] ;  /* 0x00b90000e0ac783b */ /* 0x000f6e0000000200 */
[C---:B--2---:R-:W-:Y:S08]  /*b480*/  HMMA.16816.F32.BF16 R12, R168.reuse, R180, R12 ;  /* 0x000000b4a80c723c */ /* 0x044ff0000004180c */
[C---:B------:R-:W-:Y:S01]  /*b490*/  HMMA.16816.F32.BF16 R16, R168.reuse, R182, R16 ;  /* 0x000000b6a810723c */ /* 0x040fe20000041810 */
[----:B------:R-:W-:Y:S07]  /*b4a0*/  LDSM.16.M88.4 R180, [R223+0x14100] ;  /* 0x01410000dfb4783b */ /* 0x000fee0000000200 */
[C---:B------:R-:W-:Y:S08]  /*b4b0*/  HMMA.16816.F32.BF16 R20, R168.reuse, R188, R20 ;  /* 0x000000bca814723c */ /* 0x040ff00000041814 */
[C---:B------:R-:W-:Y:S01]  /*b4c0*/  HMMA.16816.F32.BF16 R24, R168.reuse, R190, R24 ;  /* 0x000000bea818723c */ /* 0x040fe20000041818 */
[----:B------:R-:W2:Y:S07]  /*b4d0*/  LDSM.16.M88.4 R188, [R216+0x2000] ;  /* 0x00200000d8bc783b */ /* 0x000eae0000000200 */
[C---:B------:R-:W-:Y:S08]  /*b4e0*/  HMMA.16816.F32.BF16 R28, R168.reuse, R200, R28 ;  /* 0x000000c8a81c723c */ /* 0x040ff0000004181c */
[----:B------:R-:W-:Y:S01]  /*b4f0*/  HMMA.16816.F32.BF16 R32, R168, R202, R32 ;  /* 0x000000caa820723c */ /* 0x000fe20000041820 */
[----:B------:R-:W2:Y:S07]  /*b500*/  LDSM.16.M88.4 R168, [R216+0x2800] ;  /* 0x00280000d8a8783b */ /* 0x000eae0000000200 */
[C---:B---3--:R-:W-:Y:S01]  /*b510*/  HMMA.16816.F32.BF16 R4, R176.reuse, R192, R4 ;  /* 0x000000c0b004723c */ /* 0x048fe20000041804 */
[----:B------:R-:W3:Y:S07]  /*b520*/  LDSM.16.M88.4 R200, [R216+0x3000] ;  /* 0x00300000d8c8783b */ /* 0x000eee0000000200 */
[C---:B------:R-:W-:Y:S01]  /*b530*/  HMMA.16816.F32.BF16 R8, R176.reuse, R194, R8 ;  /* 0x000000c2b008723c */ /* 0x040fe20000041808 */
[----:B------:R-:W-:Y:S07]  /*b540*/  LDSM.16.M88.4 R192, [R230+0x18100] ;  /* 0x01810000e6c0783b */ /* 0x000fee0000000200 */
[C---:B----4-:R-:W-:Y:S08]  /*b550*/  HMMA.16816.F32.BF16 R12, R176.reuse, R184, R12 ;  /* 0x000000b8b00c723c */ /* 0x050ff0000004180c */
[C---:B------:R-:W-:Y:S01]  /*b560*/  HMMA.16816.F32.BF16 R16, R176.reuse, R186, R16 ;  /* 0x000000bab010723c */ /* 0x040fe20000041810 */
[----:B------:R-:W4:Y:S07]  /*b570*/  LDSM.16.M88.4 R184, [R216+0x3800] ;  /* 0x00380000d8b8783b */ /* 0x000f2e0000000200 */
[C---:B-1----:R-:W-:Y:S08]  /*b580*/  HMMA.16816.F32.BF16 R20, R176.reuse, R196, R20 ;  /* 0x000000c4b014723c */ /* 0x042ff00000041814 */
[C---:B------:R-:W-:Y:S01]  /*b590*/  HMMA.16816.F32.BF16 R24, R176.reuse, R198, R24 ;  /* 0x000000c6b018723c */ /* 0x040fe20000041818 */
[----:B------:R-:W1:Y:S07]  /*b5a0*/  LDSM.16.M88.4 R196, [R229+0xc100] ;  /* 0x00c10000e5c4783b */ /* 0x000e6e0000000200 */
[C---:B-----5:R-:W-:Y:S08]  /*b5b0*/  HMMA.16816.F32.BF16 R28, R176.reuse, R172, R28 ;  /* 0x000000acb01c723c */ /* 0x060ff0000004181c */
[----:B------:R-:W-:Y:S01]  /*b5c0*/  HMMA.16816.F32.BF16 R32, R176, R174, R32 ;  /* 0x000000aeb020723c */ /* 0x000fe20000041820 */
[----:B------:R-:W-:Y:S07]  /*b5d0*/  LDSM.16.M88.4 R172, [R229+0xd100] ;  /* 0x00d10000e5ac783b */ /* 0x000fee0000000200 */
[C---:B--2---:R-:W-:Y:S01]  /*b5e0*/  HMMA.16816.F32.BF16 R4, R180.reuse, R188, R4 ;  /* 0x000000bcb404723c */ /* 0x044fe20000041804 */
[----:B------:R-:W-:Y:S07]  /*b5f0*/  LDSM.16.M88.4 R176, [R229+0xd900] ;  /* 0x00d90000e5b0783b */ /* 0x000fee0000000200 */
[C---:B------:R-:W-:Y:S01]  /*b600*/  HMMA.16816.F32.BF16 R8, R180.reuse, R190, R8 ;  /* 0x000000beb408723c */ /* 0x040fe20000041808 */
[----:B------:R-:W-:Y:S07]  /*b610*/  LDSM.16.M88.4 R188, [R226+0x18100] ;  /* 0x01810000e2bc783b */ /* 0x000fee0000000200 */
[C---:B------:R-:W-:Y:S08]  /*b620*/  HMMA.16816.F32.BF16 R12, R180.reuse, R168, R12 ;  /* 0x000000a8b40c723c */ /* 0x040ff0000004180c */
[C---:B------:R-:W-:Y:S01]  /*b630*/  HMMA.16816.F32.BF16 R16, R180.reuse, R170, R16 ;  /* 0x000000aab410723c */ /* 0x040fe20000041810 */
[----:B------:R-:W2:Y:S07]  /*b640*/  LDSM.16.M88.4 R168, [R229+0xc900] ;  /* 0x00c90000e5a8783b */ /* 0x000eae0000000200 */
[C---:B---3--:R-:W-:Y:S08]  /*b650*/  HMMA.16816.F32.BF16 R20, R180.reuse, R200, R20 ;  /* 0x000000c8b414723c */ /* 0x048ff00000041814 */
[C---:B------:R-:W-:Y:S01]  /*b660*/  HMMA.16816.F32.BF16 R24, R180.reuse, R202, R24 ;  /* 0x000000cab418723c */ /* 0x040fe20000041818 */
[----:B------:R-:W3:Y:S07]  /*b670*/  LDSM.16.M88.4 R200, [R211] ;  /* 0x00000000d3c8783b */ /* 0x000eee0000000200 */
[C---:B----4-:R-:W-:Y:S08]  /*b680*/  HMMA.16816.F32.BF16 R28, R180.reuse, R184, R28 ;  /* 0x000000b8b41c723c */ /* 0x050ff0000004181c */
[----:B------:R-:W-:Y:S01]  /*b690*/  HMMA.16816.F32.BF16 R32, R180, R186, R32 ;  /* 0x000000bab420723c */ /* 0x000fe20000041820 */
[----:B------:R-:W4:Y:S07]  /*b6a0*/  LDSM.16.M88.4 R180, [R210] ;  /* 0x00000000d2b4783b */ /* 0x000f2e0000000200 */
[C---:B-1----:R-:W-:Y:S01]  /*b6b0*/  HMMA.16816.F32.BF16 R4, R192.reuse, R196, R4 ;  /* 0x000000c4c004723c */ /* 0x042fe20000041804 */
[----:B------:R-:W1:Y:S07]  /*b6c0*/  LDSM.16.M88.4 R184, [R209] ;  /* 0x00000000d1b8783b */ /* 0x000e6e0000000200 */
[C---:B------:R-:W-:Y:S01]  /*b6d0*/  HMMA.16816.F32.BF16 R8, R192.reuse, R198, R8 ;  /* 0x000000c6c008723c */ /* 0x040fe20000041808 */
[----:B------:R-:W5:Y:S07]  /*b6e0*/  LDSM.16.M88.4 R196, [R208] ;  /* 0x00000000d0c4783b */ /* 0x000f6e0000000200 */
        /* <DEDUP_REMOVED lines=12> */
[----:B------:R-:W2:Y:S07]  /*b7b0*/  LDSM.16.M88.4 R200, [R224+0xd900] ;  /* 0x00d90000e0c8783b */ /* 0x000eae0000000200 */
[C---:B----4-:R-:W-:Y:S08]  /*b7c0*/  HMMA.16816.F32.BF16 R12, R188.reuse, R180, R12 ;  /* 0x000000b4bc0c723c */ /* 0x050ff0000004180c */
[C---:B------:R-:W-:Y:S01]  /*b7d0*/  HMMA.16816.F32.BF16 R16, R188.reuse, R182, R16 ;  /* 0x000000b6bc10723c */ /* 0x040fe20000041810 */
[----:B------:R-:W-:Y:S07]  /*b7e0*/  LDSM.16.M88.4 R180, [R223+0x18100] ;  /* 0x01810000dfb4783b */ /* 0x000fee0000000200 */
[C---:B-1----:R-:W-:Y:S08]  /*b7f0*/  HMMA.16816.F32.BF16 R20, R188.reuse, R184, R20 ;  /* 0x000000b8bc14723c */ /* 0x042ff00000041814 */
[C---:B------:R-:W-:Y:S01]  /*b800*/  HMMA.16816.F32.BF16 R24, R188.reuse, R186, R24 ;  /* 0x000000babc18723c */ /* 0x040fe20000041818 */
[----:B------:R-:W1:Y:S07]  /*b810*/  LDSM.16.M88.4 R184, [R216+0x4000] ;  /* 0x00400000d8b8783b */ /* 0x000e6e0000000200 */
[C---:B-----5:R-:W-:Y:S08]  /*b820*/  HMMA.16816.F32.BF16 R28, R188.reuse, R196, R28 ;  /* 0x000000c4bc1c723c */ /* 0x060ff0000004181c */
[----:B------:R-:W-:Y:S01]  /*b830*/  HMMA.16816.F32.BF16 R32, R188, R198, R32 ;  /* 0x000000c6bc20723c */ /* 0x000fe20000041820 */
[----:B------:R-:W4:Y:S07]  /*b840*/  LDSM.16.M88.4 R188, [R216+0x4800] ;  /* 0x00480000d8bc783b */ /* 0x000f2e0000000200 */
[C---:B--2---:R-:W-:Y:S01]  /*b850*/  HMMA.16816.F32.BF16 R4, R168.reuse, R172, R4 ;  /* 0x000000aca804723c */ /* 0x044fe20000041804 */
[----:B------:R-:W-:Y:S07]  /*b860*/  LDSM.16.M88.4 R196, [R229+0xe100] ;  /* 0x00e10000e5c4783b */ /* 0x000fee0000000200 */
[C---:B------:R-:W-:Y:S01]  /*b870*/  HMMA.16816.F32.BF16 R8, R168.reuse, R174, R8 ;  /* 0x000000aea808723c */ /* 0x040fe20000041808 */
[----:B------:R-:W2:Y:S07]  /*b880*/  LDSM.16.M88.4 R172, [R216+0x5000] ;  /* 0x00500000d8ac783b */ /* 0x000eae0000000200 */
[C---:B------:R-:W-:Y:S08]  /*b890*/  HMMA.16816.F32.BF16 R12, R168.reuse, R176, R12 ;  /* 0x000000b0a80c723c */ /* 0x040ff0000004180c */
[C---:B------:R-:W-:Y:S01]  /*b8a0*/  HMMA.16816.F32.BF16 R16, R168.reuse, R178, R16 ;  /* 0x000000b2a810723c */ /* 0x040fe20000041810 */
[----:B------:R-:W5:Y:S07]  /*b8b0*/  LDSM.16.M88.4 R176, [R216+0x5800] ;  /* 0x00580000d8b0783b */ /* 0x000f6e0000000200 */
[C---:B---3--:R-:W-:Y:S08]  /*b8c0*/  HMMA.16816.F32.BF16 R20, R168.reuse, R192, R20 ;  /* 0x000000c0a814723c */ /* 0x048ff00000041814 */
[C---:B------:R-:W-:Y:S01]  /*b8d0*/  HMMA.16816.F32.BF16 R24, R168.reuse, R194, R24 ;  /* 0x000000c2a818723c */ /* 0x040fe20000041818 */
[----:B------:R-:W3:Y:S07]  /*b8e0*/  LDSM.16.M88.4 R192, [R230+0x1c100] ;  /* 0x01c10000e6c0783b */ /* 0x000eee0000000200 */
        /* <DEDUP_REMOVED lines=8> */
[----:B------:R-:W-:Y:S07]  /*b970*/  LDSM.16.M88.4 R188, [R205] ;  /* 0x00000000cdbc783b */ /* 0x000fee0000000200 */
[C---:B--2---:R-:W-:Y:S08]  /*b980*/  HMMA.16816.F32.BF16 R20, R180.reuse, R172, R20 ;  /* 0x000000acb414723c */ /* 0x044ff00000041814 */
[C---:B------:R-:W-:Y:S01]  /*b990*/  HMMA.16816.F32.BF16 R24, R180.reuse, R174, R24 ;  /* 0x000000aeb418723c */ /* 0x040fe20000041818 */
[----:B------:R-:W2:Y:S07]  /*b9a0*/  LDSM.16.M88.4 R172, [R229+0xf900] ;  /* 0x00f90000e5ac783b */ /* 0x000eae0000000200 */
[C---:B-----5:R-:W-:Y:S08]  /*b9b0*/  HMMA.16816.F32.BF16 R28, R180.reuse, R176, R28 ;  /* 0x000000b0b41c723c */ /* 0x060ff0000004181c */
[----:B------:R-:W-:Y:S01]  /*b9c0*/  HMMA.16816.F32.BF16 R32, R180, R178, R32 ;  /* 0x000000b2b420723c */ /* 0x000fe20000041820 */
[----:B------:R-:W-:Y:S07]  /*b9d0*/  LDSM.16.M88.4 R176, [R207] ;  /* 0x00000000cfb0783b */ /* 0x000fee0000000200 */
[C---:B---3--:R-:W-:Y:S01]  /*b9e0*/  HMMA.16816.F32.BF16 R4, R192.reuse, R196, R4 ;  /* 0x000000c4c004723c */ /* 0x048fe20000041804 */
[----:B------:R-:W-:Y:S06]  /*b9f0*/  LDSM.16.M88.4 R180, [R206] ;  /* 0x00000000ceb4783b */ /* 0x000fec0000000200 */
[----:B------:R-:W-:Y:S01]  /*ba00*/  @P6 IADD3 R197, P6, R236, UR22, RZ ;  /* 0x00000016ecc56c10 */ /* 0x000fe2000ffde0ff */
[C---:B------:R-:W-:Y:S04]  /*ba10*/  HMMA.16816.F32.BF16 R8, R192.reuse, R198, R8 ;  /* 0x000000c6c008723c */ /* 0x040fe80000041808 */
[----:B------:R-:W-:Y:S04]  /*ba20*/  @P5 LEA R196, P5, R197, c[0x0][0x1c8], 0x1 ;  /* 0x00007200c5c45a11 */ /* 0x000fe800078a08ff */
[C---:B------:R-:W-:Y:S04]  /*ba30*/  HMMA.16816.F32.BF16 R12, R192.reuse, R168, R12 ;  /* 0x000000a8c00c723c */ /* 0x040fe8000004180c */
[----:B------:R-:W-:Y:S02]  /*ba40*/  @P0 IADD3.X R0, R243, UR21, RZ, P6, !PT ;  /* 0x00000015f3000c10 */ /* 0x000fe4000b7fe4ff */
[----:B------:R-:W-:Y:S02]  /*ba50*/  PLOP3.LUT P0, PT, PT, PT, UP3, 0x80, 0x0 ;  /* 0x000000000000781c */ /* 0x000fe40003f0f038 */
[C---:B------:R-:W-:Y:S01]  /*ba60*/  HMMA.16816.F32.BF16 R16, R192.reuse, R170, R16 ;  /* 0x000000aac010723c */ /* 0x040fe20000041810 */
[----:B------:R-:W3:Y:S01]  /*ba70*/  LDSM.16.M88.4 R168, [R226+0x1c100] ;  /* 0x01c10000e2a8783b */ /* 0x000ee20000000200 */
[----:B------:R-:W-:Y:S06]  /*ba80*/  PLOP3.LUT P6, PT, PT, PT, UP3, 0x80, 0x0 ;  /* 0x000000000000781c */ /* 0x000fec0003fcf038 */
[C---:B-1----:R-:W-:Y:S04]  /*ba90*/  HMMA.16816.F32.BF16 R20, R192.reuse, R184, R20 ;  /* 0x000000b8c014723c */ /* 0x042fe80000041814 */
[----:B------:R-:W-:Y:S02]  /*baa0*/  @P0 LEA.HI.X R197, R197, c[0x0][0x1cc], R0, 0x1, P5 ;  /* 0x00007300c5c50a11 */ /* 0x000fe400028f0c00 */
[----:B------:R-:W-:Y:S02]  /*bab0*/  PLOP3.LUT P5, PT, PT, PT, UP3, 0x80, 0x0 ;  /* 0x000000000000781c */ /* 0x000fe40003faf038 */
[C---:B------:R-:W-:Y:S01]  /*bac0*/  HMMA.16816.F32.BF16 R24, R192.reuse, R186, R24 ;  /* 0x000000bac018723c */ /* 0x040fe20000041818 */
[----:B------:R-:W-:Y:S01]  /*bad0*/  LDSM.16.M88.4 R184, [R224+0xe100] ;  /* 0x00e10000e0b8783b */ /* 0x000fe20000000200 */
[----:B------:R-:W-:Y:S02]  /*bae0*/  PLOP3.LUT P0, PT, PT, PT, UP3, 0x80, 0x0 ;  /* 0x000000000000781c */ /* 0x000fe40003f0f038 */
[----:B------:R-:W-:Y:S04]  /*baf0*/  @P6 IADD3 R199, P6, R249, UR22, RZ ;  /* 0x00000016f9c76c10 */ /* 0x000fe8000ffde0ff */
[C---:B--2---:R-:W-:Y:S04]  /*bb00*/  HMMA.16816.F32.BF16 R28, R192.reuse, R172, R28 ;  /* 0x000000acc01c723c */ /* 0x044fe8000004181c */
[C---:B------:R-:W-:Y:S04]  /*bb10*/  @P5 LEA R198, P5, R199.reuse, c[0x0][0x1c8], 0x1 ;  /* 0x00007200c7c65a11 */ /* 0x040fe800078a08ff */
[----:B------:R-:W-:Y:S01]  /*bb20*/  HMMA.16816.F32.BF16 R32, R192, R174, R32 ;  /* 0x000000aec020723c */ /* 0x000fe20000041820 */
[----:B------:R-:W1:Y:S03]  /*bb30*/  LDSM.16.M88.4 R172, [R204] ;  /* 0x00000000ccac783b */ /* 0x000e660000000200 */
[----:B------:R-:W-:Y:S02]  /*bb40*/  @P0 IADD3.X R0, R248, UR21, RZ, P6, !PT ;  /* 0x00000015f8000c10 */ /* 0x000fe4000b7fe4ff */
[----:B------:R-:W-:Y:S02]  /*bb50*/  PLOP3.LUT P0, PT, PT, PT, UP3, 0x80, 0x0 ;  /* 0x000000000000781c */ /* 0x000fe40003f0f038 */
[----:B------:R-:W-:Y:S01]  /*bb60*/  PLOP3.LUT P6, PT, PT, PT, UP3, 0x80, 0x0 ;  /* 0x000000000000781c */ /* 0x000fe20003fcf038 */
[C---:B---3--:R-:W-:Y:S01]  /*bb70*/  HMMA.16816.F32.BF16 R4, R168.reuse, R176, R4 ;  /* 0x000000b0a804723c */ /* 0x048fe20000041804 */
[----:B------:R-:W-:Y:S07]  /*bb80*/  LDSM.16.M88.4 R192, [R216+0x6000] ;  /* 0x00600000d8c0783b */ /* 0x000fee0000000200 */
[C---:B------:R-:W-:Y:S01]  /*bb90*/  HMMA.16816.F32.BF16 R8, R168.reuse, R178, R8 ;  /* 0x000000b2a808723c */ /* 0x040fe20000041808 */
[----:B------:R-:W2:Y:S03]  /*bba0*/  LDSM.16.M88.4 R176, [R225+0x1c100] ;  /* 0x01c10000e1b0783b */ /* 0x000ea60000000200 */
[----:B------:R-:W-:Y:S02]  /*bbb0*/  @P0 LEA.HI.X R199, R199, c[0x0][0x1cc], R0, 0x1, P5 ;  /* 0x00007300c7c70a11 */ /* 0x000fe400028f0c00 */
[----:B------:R-:W-:Y:S02]  /*bbc0*/  PLOP3.LUT P0, PT, PT, PT, UP3, 0x80, 0x0 ;  /* 0x000000000000781c */ /* 0x000fe40003f0f038 */
[C---:B------:R-:W-:Y:S01]  /*bbd0*/  HMMA.16816.F32.BF16 R12, R168.reuse, R180, R12 ;  /* 0x000000b4a80c723c */ /* 0x040fe2000004180c */
[----:B------:R-:W-:Y:S03]  /*bbe0*/  PLOP3.LUT P5, PT, PT, PT, UP3, 0x80, 0x0 ;  /* 0x000000000000781c */ /* 0x000fe60003faf038 */
[----:B------:R-:W-:Y:S04]  /*bbf0*/  @P6 IADD3 R201, P6, R247, UR22, RZ ;  /* 0x00000016f7c96c10 */ /* 0x000fe8000ffde0ff */
[C---:B------:R-:W-:Y:S01]  /*bc00*/  HMMA.16816.F32.BF16 R16, R168.reuse, R182, R16 ;  /* 0x000000b6a810723c */ /* 0x040fe20000041810 */
[----:B------:R-:W3:Y:S07]  /*bc10*/  LDSM.16.M88.4 R180, [R224+0xe900] ;  /* 0x00e90000e0b4783b */ /* 0x000eee0000000200 */
[C---:B------:R-:W-:Y:S04]  /*bc20*/  HMMA.16816.F32.BF16 R20, R168.reuse, R188, R20 ;  /* 0x000000bca814723c */ /* 0x040fe80000041814 */
[----:B------:R-:W-:Y:S02]  /*bc30*/  @P5 IADD3.X R0, R246, UR21, RZ, P6, !PT ;  /* 0x00000015f6005c10 */ /* 0x000fe4000b7fe4ff */
[C---:B------:R-:W-:Y:S02]  /*bc40*/  @P0 LEA R200, P6, R201.reuse, c[0x0][0x1c8], 0x1 ;  /* 0x00007200c9c80a11 */ /* 0x040fe400078c08ff */
[C---:B------:R-:W-:Y:S01]  /*bc50*/  HMMA.16816.F32.BF16 R24, R168.reuse, R190, R24 ;  /* 0x000000bea818723c */ /* 0x040fe20000041818 */
[----:B------:R-:W4:Y:S01]  /*bc60*/  LDSM.16.M88.4 R188, [R224+0xf100] ;  /* 0x00f10000e0bc783b */ /* 0x000f220000000200 */
[----:B------:R-:W-:Y:S02]  /*bc70*/  PLOP3.LUT P5, PT, PT, PT, UP3, 0x80, 0x0 ;  /* 0x000000000000781c */ /* 0x000fe40003faf038 */
[----:B------:R-:W-:Y:S04]  /*bc80*/  PLOP3.LUT P0, PT, PT, PT, UP3, 0x80, 0x0 ;  /* 0x000000000000781c */ /* 0x000fe80003f0f038 */
[C---:B-1----:R-:W-:Y:S07]  /*bc90*/  HMMA.16816.F32.BF16 R28, R168.reuse, R172, R28 ;  /* 0x000000aca81c723c */ /* 0x042fee000004181c */
[----:B------:R-:W-:Y:S01]  /*bca0*/  @P5 LEA.HI.X R201, R201, c[0x0][0x1cc], R0, 0x1, P6 ;  /* 0x00007300c9c95a11 */ /* 0x000fe200030f0c00 */
[----:B------:R-:W-:Y:S01]  /*bcb0*/  HMMA.16816.F32.BF16 R32, R168, R174, R32 ;  /* 0x000000aea820723c */ /* 0x000fe20000041820 */
[----:B------:R-:W1:Y:S01]  /*bcc0*/  LDSM.16.M88.4 R168, [R224+0xf900] ;  /* 0x00f90000e0a8783b */ /* 0x000e620000000200 */
[----:B------:R-:W-:Y:S02]  /*bcd0*/  PLOP3.LUT P5, PT, PT, PT, UP3, 0x80, 0x0 ;  /* 0x000000000000781c */ /* 0x000fe40003faf038 */
[----:B------:R-:W-:Y:S01]  /*bce0*/  @P0 IADD3 R0, P6, R245, UR22, RZ ;  /* 0x00000016f5000c10 */ /* 0x000fe2000ffde0ff */
[----:B------:R-:W-:Y:S01]  /*bcf0*/  @UP3 UIADD3 UR22, UP0, UR13, UR22, URZ ;  /* 0x000000160d163290 */ /* 0x000fe2000ff1e03f */
[----:B------:R-:W-:Y:S02]  /*bd00*/  PLOP3.LUT P0, PT, PT, PT, UP3, 0x80, 0x0 ;  /* 0x000000000000781c */ /* 0x000fe40003f0f038 */
[C---:B--2---:R-:W-:Y:S01]  /*bd10*/  HMMA.16816.F32.BF16 R4, R176.reuse, R184, R4 ;  /* 0x000000b8b004723c */ /* 0x044fe20000041804 */
[----:B------:R-:W2:Y:S07]  /*bd20*/  LDSM.16.M88.4 R172, [R223+0x1c100] ;  /* 0x01c10000dfac783b */ /* 0x000eae0000000200 */
[C---:B------:R-:W-:Y:S01]  /*bd30*/  HMMA.16816.F32.BF16 R8, R176.reuse, R186, R8 ;  /* 0x000000bab008723c */ /* 0x040fe20000041808 */
[----:B------:R-:W5:Y:S07]  /*bd40*/  LDSM.16.M88.4 R184, [R216+0x6800] ;  /* 0x00680000d8b8783b */ /* 0x000f6e0000000200 */
[C---:B---3--:R-:W-:Y:S08]  /*bd50*/  HMMA.16816.F32.BF16 R12, R176.reuse, R180, R12 ;  /* 0x000000b4b00c723c */ /* 0x048ff0000004180c */
[C---:B------:R-:W-:Y:S01]  /*bd60*/  HMMA.16816.F32.BF16 R16, R176.reuse, R182, R16 ;  /* 0x000000b6b010723c */ /* 0x040fe20000041810 */
[----:B------:R-:W3:Y:S07]  /*bd70*/  LDSM.16.M88.4 R180, [R216+0x7000] ;  /* 0x00700000d8b4783b */ /* 0x000eee0000000200 */
[C---:B----4-:R-:W-:Y:S08]  /*bd80*/  HMMA.16816.F32.BF16 R20, R176.reuse, R188, R20 ;  /* 0x000000bcb014723c */ /* 0x050ff00000041814 */
[C---:B------:R-:W-:Y:S08]  /*bd90*/  HMMA.16816.F32.BF16 R24, R176.reuse, R190, R24 ;  /* 0x000000beb018723c */ /* 0x040ff00000041818 */
[C---:B-1----:R-:W-:Y:S08]  /*bda0*/  HMMA.16816.F32.BF16 R28, R176.reuse, R168, R28 ;  /* 0x000000a8b01c723c */ /* 0x042ff0000004181c */
[----:B------:R-:W-:Y:S01]  /*bdb0*/  HMMA.16816.F32.BF16 R32, R176, R170, R32 ;  /* 0x000000aab020723c */ /* 0x000fe20000041820 */
[----:B------:R-:W1:Y:S01]  /*bdc0*/  LDSM.16.M88.4 R168, [R216+0x7800] ;  /* 0x00780000d8a8783b */ /* 0x000e620000000200 */
[----:B------:R-:W-:Y:S05]  /*bdd0*/  DEPBAR.LE SB0, 0x0 ;  /* 0x000080000000791a */ /* 0x000fea0000000000 */
[----:B------:R-:W-:Y:S01]  /*bde0*/  @P5 IADD3.X R177, R166, UR21, RZ, P6, !PT ;  /* 0x00000015a6b15c10 */ /* 0x000fe2000b7fe4ff */
[C---:B--2---:R-:W-:Y:S01]  /*bdf0*/  HMMA.16816.F32.BF16 R4, R172.reuse, R192, R4 ;  /* 0x000000c0ac04723c */ /* 0x044fe20000041804 */
[----:B------:R-:W-:Y:S01]  /*be00*/  BAR.SYNC.DEFER_BLOCKING 0x0 ;  /* 0x0000000000007b1d */ /* 0x000fe20000010000 */
[----:B------:R-:W-:Y:S01]  /*be10*/  @UP3 UIADD3.X UR21, UR12, UR21, URZ, UP0, !UPT ;  /* 0x000000150c153290 */ /* 0x000fe200087fe43f */
[----:B------:R-:W-:Y:S01]  /*be20*/  PLOP3.LUT P5, PT, PT, PT, UP3, 0x80, 0x0 ;  /* 0x000000000000781c */ /* 0x000fe20003faf038 */
[----:B------:R-:W-:Y:S01]  /*be30*/  UISETP.GT.AND UP0, UPT, UR20, UR17, UPT ;  /* 0x000000111400728c */ /* 0x000fe2000bf04270 */
[C---:B------:R-:W-:Y:S02]  /*be40*/  @P0 LEA R176, P6, R0.reuse, c[0x0][0x1c8], 0x1 ;  /* 0x0000720000b00a11 */ /* 0x040fe400078c08ff */
[----:B------:R-:W-:Y:S01]  /*be50*/  PLOP3.LUT P0, PT, PT, PT, UP3, 0x80, 0x0 ;  /* 0x000000000000781c */ /* 0x000fe20003f0f038 */
[C---:B------:R-:W-:Y:S08]  /*be60*/  HMMA.16816.F32.BF16 R8, R172.reuse, R194, R8 ;  /* 0x000000c2ac08723c */ /* 0x040ff00000041808 */
[C---:B-----5:R-:W-:Y:S04]  /*be70*/  HMMA.16816.F32.BF16 R12, R172.reuse, R184, R12 ;  /* 0x000000b8ac0c723c */ /* 0x060fe8000004180c */
[----:B------:R-:W-:Y:S02]  /*be80*/  @P5 LEA.HI.X R177, R0, c[0x0][0x1cc], R177, 0x1, P6 ;  /* 0x0000730000b15a11 */ /* 0x000fe400030f0cb1 */
[----:B------:R-:W-:Y:S02]  /*be90*/  @P0 IADD3 R179, P6, R236, UR22, RZ ;  /* 0x00000016ecb30c10 */ /* 0x000fe4000ffde0ff */
[C---:B------:R-:W-:Y:S01]  /*bea0*/  HMMA.16816.F32.BF16 R16, R172.reuse, R186, R16 ;  /* 0x000000baac10723c */ /* 0x040fe20000041810 */
[----:B------:R-:W-:Y:S02]  /*beb0*/  PLOP3.LUT P0, PT, PT, PT, UP3, 0x80, 0x0 ;  /* 0x000000000000781c */ /* 0x000fe40003f0f038 */
[----:B------:R-:W-:Y:S02]  /*bec0*/  PLOP3.LUT P5, PT, PT, PT, UP3, 0x80, 0x0 ;  /* 0x000000000000781c */ /* 0x000fe40003faf038 */
[----:B------:R-:W-:Y:S02]  /*bed0*/  FMNMX.FTZ R0, R4, R3, !PT ;  /* 0x0000000304007209 */ /* 0x000fe40007810000 */
[----:B------:R-:W-:Y:S01]  /*bee0*/  FMNMX.FTZ R164, R6, R165, !PT ;  /* 0x000000a506a47209 */ /* 0x000fe20007810000 */
[C---:B---3--:R-:W-:Y:S04]  /*bef0*/  HMMA.16816.F32.BF16 R20, R172.reuse, R180, R20 ;  /* 0x000000b4ac14723c */ /* 0x048fe80000041814 */
[----:B------:R-:W-:Y:S03]  /*bf00*/  FMNMX.FTZ R167, R5, R0, !PT ;  /* 0x0000000005a77209 */ /* 0x000fe60007810000 */
[----:B------:R-:W-:Y:S01]  /*bf10*/  FMNMX.FTZ R181, R7, R164, !PT ;  /* 0x000000a407b57209 */ /* 0x000fe20007810000 */
[C---:B------:R-:W-:Y:S04]  /*bf20*/  HMMA.16816.F32.BF16 R24, R172.reuse, R182, R24 ;  /* 0x000000b6ac18723c */ /* 0x040fe80000041818 */
[----:B------:R-:W-:Y:S02]  /*bf30*/  FMNMX.FTZ R2, R8, R167, !PT ;  /* 0x000000a708027209 */ /* 0x000fe40007810000 */
[----:B------:R-:W-:Y:S02]  /*bf40*/  FMNMX.FTZ R164, R10, R181, !PT ;  /* 0x000000b50aa47209 */ /* 0x000fe40007810000 */
[C---:B-1----:R-:W-:Y:S04]  /*bf50*/  HMMA.16816.F32.BF16 R28, R172.reuse, R168, R28 ;  /* 0x000000a8ac1c723c */ /* 0x042fe8000004181c */
[----:B------:R-:W-:Y:S02]  /*bf60*/  FMNMX.FTZ R167, R9, R2, !PT ;  /* 0x0000000209a77209 */ /* 0x000fe40007810000 */
[----:B------:R-:W-:Y:S02]  /*bf70*/  @P5 IADD3.X R0, R243, UR21, RZ, P6, !PT ;  /* 0x00000015f3005c10 */ /* 0x000fe4000b7fe4ff */
[----:B------:R-:W-:Y:S01]  /*bf80*/  HMMA.16816.F32.BF16 R32, R172, R170, R32 ;  /* 0x000000aaac20723c */ /* 0x000fe20000041820 */
[----:B------:R-:W-:Y:S03]  /*bf90*/  PLOP3.LUT P5, PT, PT, PT, UP3, 0x80, 0x0 ;  /* 0x000000000000781c */ /* 0x000fe60003faf038 */
[----:B------:R-:W-:Y:S02]  /*bfa0*/  @P0 LEA R178, P6, R179, c[0x0][0x1c8], 0x1 ;  /* 0x00007200b3b20a11 */ /* 0x000fe400078c08ff */
[----:B------:R-:W-:Y:S02]  /*bfb0*/  PLOP3.LUT P0, PT, PT, PT, UP3, 0x80, 0x0 ;  /* 0x000000000000781c */ /* 0x000fe40003f0f038 */
[----:B------:R-:W-:Y:S04]  /*bfc0*/  FMNMX.FTZ R2, R12, R167, !PT ;  /* 0x000000a70c027209 */ /* 0x000fe80007810000 */
[----:B------:R-:W-:Y:S02]  /*bfd0*/  FMNMX.FTZ R181, R11, R164, !PT ;  /* 0x000000a40bb57209 */ /* 0x000fe40007810000 */
[----:B------:R-:W-:Y:S02]  /*bfe0*/  FMNMX.FTZ R167, R13, R2, !PT ;  /* 0x000000020da77209 */ /* 0x000fe40007810000 */
[----:B------:R-:W-:Y:S02]  /*bff0*/  FMNMX.FTZ R164, R14, R181, !PT ;  /* 0x000000b50ea47209 */ /* 0x000fe40007810000 */
[----:B------:R-:W-:Y:S02]  /*c000*/  FMNMX.FTZ R2, R16, R167, !PT ;  /* 0x000000a710027209 */ /* 0x000fe40007810000 */
[----:B------:R-:W-:Y:S02]  /*c010*/  FMNMX.FTZ R181, R15, R164, !PT ;  /* 0x000000a40fb57209 */ /* 0x000fe40007810000 */
[----:B------:R-:W-:Y:S02]  /*c020*/  @P5 LEA.HI.X R179, R179, c[0x0][0x1cc], R0, 0x1, P6 ;  /* 0x00007300b3b35a11 */ /* 0x000fe400030f0c00 */
[----:B------:R-:W-:Y:S02]  /*c030*/  @P0 IADD3 R169, P6, R249, UR22, RZ ;  /* 0x00000016f9a90c10 */ /* 0x000fe4000ffde0ff */
[----:B------:R-:W-:Y:S02]  /*c040*/  PLOP3.LUT P0, PT, PT, PT, UP3, 0x80, 0x0 ;  /* 0x000000000000781c */ /* 0x000fe40003f0f038 */
[----:B------:R-:W-:Y:S02]  /*c050*/  PLOP3.LUT P5, PT, PT, PT, UP3, 0x80, 0x0 ;  /* 0x000000000000781c */ /* 0x000fe40003faf038 */
[----:B------:R-:W-:Y:S02]  /*c060*/  FMNMX.FTZ R167, R17, R2, !PT ;  /* 0x0000000211a77209 */ /* 0x000fe40007810000 */
[----:B------:R-:W-:Y:S02]  /*c070*/  FMNMX.FTZ R2, R18, R181, !PT ;  /* 0x000000b512027209 */ /* 0x000fe40007810000 */
[----:B------:R-:W-:Y:S02]  /*c080*/  FMNMX.FTZ R0, R20, R167, !PT ;  /* 0x000000a714007209 */ /* 0x000fe40007810000 */
[----:B------:R-:W-:Y:S02]  /*c090*/  FMNMX.FTZ R171, R19, R2, !PT ;  /* 0x0000000213ab7209 */ /* 0x000fe40007810000 */
[----:B------:R-:W-:Y:S02]  /*c0a0*/  FMNMX.FTZ R167, R21, R0, !PT ;  /* 0x0000000015a77209 */ /* 0x000fe40007810000 */
[----:B------:R-:W-:Y:S02]  /*c0b0*/  FMNMX.FTZ R164, R22, R171, !PT ;  /* 0x000000ab16a47209 */ /* 0x000fe40007810000 */
[----:B------:R-:W-:Y:S02]  /*c0c0*/  @P5 IADD3.X R0, R248, UR21, RZ, P6, !PT ;  /* 0x00000015f8005c10 */ /* 0x000fe4000b7fe4ff */
[----:B------:R-:W-:Y:S02]  /*c0d0*/  @P0 LEA R168, P6, R169, c[0x0][0x1c8], 0x1 ;  /* 0x00007200a9a80a11 */ /* 0x000fe400078c08ff */
        /* <DEDUP_REMOVED lines=8> */
[----:B------:R-:W-:Y:S02]  /*c160*/  @P5 LEA.HI.X R169, R169, c[0x0][0x1cc], R0, 0x1, P6 ;  /* 0x00007300a9a95a11 */ /* 0x000fe400030f0c00 */
[----:B------:R-:W-:Y:S02]  /*c170*/  FMNMX.FTZ R170, R30, R171, !PT ;  /* 0x000000ab1eaa7209 */ /* 0x000fe40007810000 */
[----:B------:R-:W-:Y:S02]  /*c180*/  @P0 IADD3 R171, P6, R247, UR22, RZ ;  /* 0x00000016f7ab0c10 */ /* 0x000fe4000ffde0ff */
[----:B------:R-:W-:Y:S02]  /*c190*/  PLOP3.LUT P0, PT, PT, PT, UP3, 0x80, 0x0 ;  /* 0x000000000000781c */ /* 0x000fe40003f0f038 */
[----:B------:R-:W-:Y:S02]  /*c1a0*/  PLOP3.LUT P5, PT, PT, PT, UP3, 0x80, 0x0 ;  /* 0x000000000000781c */ /* 0x000fe40003faf038 */
[----:B------:R-:W-:Y:S04]  /*c1b0*/  FMNMX.FTZ R167, R29, R2, !PT ;  /* 0x000000021da77209 */ /* 0x000fe80007810000 */
[----:B------:R-:W-:Y:S02]  /*c1c0*/  FMNMX.FTZ R2, R32, R167, !PT ;  /* 0x000000a720027209 */ /* 0x000fe40007810000 */
[----:B------:R-:W-:Y:S02]  /*c1d0*/  FMNMX.FTZ R167, R31, R170, !PT ;  /* 0x000000aa1fa77209 */ /* 0x000fe40007810000 */
[----:B------:R-:W-:Y:S02]  /*c1e0*/  FMNMX.FTZ R164, R33, R2, !PT ;  /* 0x0000000221a47209 */ /* 0x000fe40007810000 */
[----:B------:R-:W-:Y:S03]  /*c1f0*/  FMNMX.FTZ R2, R34, R167, !PT ;  /* 0x000000a722027209 */ /* 0x000fe60007810000 */
[----:B------:R-:W1:Y:S01]  /*c200*/  SHFL.BFLY PT, R175, R164, 0x2, 0x1f ;  /* 0x0c401f00a4af7f89 */ /* 0x000e6200000e0000 */
[----:B------:R-:W-:Y:S01]  /*c210*/  FMNMX.FTZ R0, R35, R2, !PT ;  /* 0x0000000223007209 */ /* 0x000fe20007810000 */
[----:B------:R-:W-:Y:S01]  /*c220*/  UMOV UR20, UR14 ;  /* 0x0000000e00147c82 */ /* 0x000fe20008000000 */
[----:B------:R-:W-:Y:S02]  /*c230*/  @P5 IADD3.X R2, R246, UR21, RZ, P6, !PT ;  /* 0x00000015f6025c10 */ /* 0x000fe4000b7fe4ff */
[C---:B------:R-:W-:Y:S02]  /*c240*/  @P0 LEA R170, P6, R171.reuse, c[0x0][0x1c8], 0x1 ;  /* 0x00007200abaa0a11 */ /* 0x040fe400078c08ff */
[----:B------:R-:W-:Y:S01]  /*c250*/  PLOP3.LUT P5, PT, PT, PT, UP3, 0x80, 0x0 ;  /* 0x000000000000781c */ /* 0x000fe20003faf038 */
[----:B------:R-:W2:Y:S01]  /*c260*/  SHFL.BFLY PT, R167, R0, 0x2, 0x1f ;  /* 0x0c401f0000a77f89 */ /* 0x000ea200000e0000 */
[----:B------:R-:W-:Y:S11]  /*c270*/  PLOP3.LUT P0, PT, PT, PT, UP3, 0x80, 0x0 ;  /* 0x000000000000781c */ /* 0x000ff60003f0f038 */
[----:B------:R-:W-:Y:S02]  /*c280*/  @P5 LEA.HI.X R171, R171, c[0x0][0x1cc], R2, 0x1, P6 ;  /* 0x00007300abab5a11 */ /* 0x000fe400030f0c02 */
[----:B------:R-:W-:Y:S02]  /*c290*/  PLOP3.LUT P5, PT, PT, PT, UP3, 0x80, 0x0 ;  /* 0x000000000000781c */ /* 0x000fe40003faf038 */
[----:B------:R-:W-:Y:S02]  /*c2a0*/  @P0 IADD3 R173, P6, R245, UR22, RZ ;  /* 0x00000016f5ad0c10 */ /* 0x000fe4000ffde0ff */
[----:B------:R-:W-:Y:S02]  /*c2b0*/  PLOP3.LUT P0, PT, PT, PT, UP3, 0x80, 0x0 ;  /* 0x000000000000781c */ /* 0x000fe40003f0f038 */
[----:B-1----:R-:W-:Y:S02]  /*c2c0*/  FMNMX.FTZ R175, R164, R175, !PT ;  /* 0x000000afa4af7209 */ /* 0x002fe40007810000 */
[----:B--2---:R-:W-:Y:S03]  /*c2d0*/  FMNMX.FTZ R167, R0, R167, !PT ;  /* 0x000000a700a77209 */ /* 0x004fe60007810000 */
[----:B------:R-:W1:Y:S04]  /*c2e0*/  SHFL.BFLY PT, R2, R175, 0x1, 0x1f ;  /* 0x0c201f00af027f89 */ /* 0x000e6800000e0000 */
[----:B------:R-:W-:Y:S02]  /*c2f0*/  @P5 IADD3.X R174, R166, UR21, RZ, P6, !PT ;  /* 0x00000015a6ae5c10 */ /* 0x000fe4000b7fe4ff */
[C---:B------:R-:W-:Y:S02]  /*c300*/  @P0 LEA R172, P6, R173.reuse, c[0x0][0x1c8], 0x1 ;  /* 0x00007200adac0a11 */ /* 0x040fe400078c08ff */
[----:B------:R-:W-:Y:S01]  /*c310*/  PLOP3.LUT P5, PT, PT, PT, UP3, 0x80, 0x0 ;  /* 0x000000000000781c */ /* 0x000fe20003faf038 */
[----:B------:R-:W2:Y:S01]  /*c320*/  SHFL.BFLY PT, R164, R167, 0x1, 0x1f ;  /* 0x0c201f00a7a47f89 */ /* 0x000ea200000e0000 */
[----:B------:R-:W-:Y:S02]  /*c330*/  PLOP3.LUT P0, PT, PT, PT, UP3, 0x80, 0x0 ;  /* 0x000000000000781c */ /* 0x000fe40003f0f038 */
[----:B------:R-:W-:Y:S09]  /*c340*/  PLOP3.LUT P0, PT, PT, PT, UP3, 0x80, 0x0 ;  /* 0x000000000000781c */ /* 0x000ff20003f0f038 */
[----:B------:R-:W-:Y:S02]  /*c350*/  @P5 LEA.HI.X R173, R173, c[0x0][0x1cc], R174, 0x1, P6 ;  /* 0x00007300adad5a11 */ /* 0x000fe400030f0cae */
[----:B------:R-:W-:Y:S02]  /*c360*/  PLOP3.LUT P6, PT, PT, PT, UP3, 0x80, 0x0 ;  /* 0x000000000000781c */ /* 0x000fe40003fcf038 */
[----:B------:R-:W-:Y:S02]  /*c370*/  PLOP3.LUT P5, PT, PT, PT, UP3, 0x80, 0x0 ;  /* 0x000000000000781c */ /* 0x000fe40003faf038 */
[----:B------:R-:W-:Y:S02]  /*c380*/  PLOP3.LUT P5, PT, PT, PT, UP3, 0x80, 0x0 ;  /* 0x000000000000781c */ /* 0x000fe40003faf038 */
[----:B-1----:R-:W-:Y:S02]  /*c390*/  FMNMX.FTZ R0, R175, R2, !PT ;  /* 0x00000002af007209 */ /* 0x002fe40007810000 */
[----:B--2---:R-:W-:Y:S03]  /*c3a0*/  FMNMX.FTZ R164, R167, R164, !PT ;  /* 0x000000a4a7a47209 */ /* 0x004fe60007810000 */
[----:B------:R-:W-:Y:S02]  /*c3b0*/  FMUL.FTZ R191, R0, c[0x0][0x2d0] ;  /* 0x0000b40000bf7a20 */ /* 0x000fe40000410000 */
[----:B------:R1:W-:Y:S01]  /*c3c0*/  @P6 LDGSTS.E.BYPASS.LTC128B.128 [R231+0x8100], [R196.64], !P4 ;  /* 0x08100000c4e76fae */ /* 0x0003e2000e101d52 */
[----:B------:R-:W-:Y:S01]  /*c3d0*/  PLOP3.LUT P6, PT, PT, PT, UP3, 0x80, 0x0 ;  /* 0x000000000000781c */ /* 0x000fe20003fcf038 */
[C---:B------:R-:W-:Y:S01]  /*c3e0*/  FMUL.FTZ R189, R164.reuse, c[0x0][0x2d0] ;  /* 0x0000b400a4bd7a20 */ /* 0x040fe20000410000 */
[----:B------:R-:W-:Y:S01]  /*c3f0*/  PLOP3.LUT P6, PT, PT, PT, UP3, 0x80, 0x0 ;  /* 0x000000000000781c */ /* 0x000fe20003fcf038 */
[----:B------:R-:W-:Y:S02]  /*c400*/  FADD.FTZ R165, -R164, R165 ;  /* 0x000000a5a4a57221 */ /* 0x000fe40000010100 */
[----:B------:R-:W-:Y:S02]  /*c410*/  FADD.FTZ R2, -R0, R3 ;  /* 0x0000000300027221 */ /* 0x000fe40000010100 */
[----:B------:R2:W-:Y:S01]  /*c420*/  @P0 LDGSTS.E.BYPASS.LTC128B.128 [R231+0xa100], [R198.64], !P3 ;  /* 0x0a100000c6e70fae */ /* 0x0005e2000d901d52 */
[----:B------:R-:W-:Y:S01]  /*c430*/  PLOP3.LUT P0, PT, PT, PT, UP3, 0x80, 0x0 ;  /* 0x000000000000781c */ /* 0x000fe20003f0f038 */
[--C-:B------:R-:W-:Y:S01]  /*c440*/  FFMA.FTZ R186, R4, c[0x0][0x2d0], -R191.reuse ;  /* 0x0000b40004ba7a23 */ /* 0x100fe200000108bf */
[----:B------:R-:W-:Y:S01]  /*c450*/  PLOP3.LUT P0, PT, PT, PT, UP3, 0x80, 0x0 ;  /* 0x000000000000781c */ /* 0x000fe20003f0f038 */
[--C-:B------:R-:W-:Y:S02]  /*c460*/  FFMA.FTZ R167, R8, c[0x0][0x2d0], -R191.reuse ;  /* 0x0000b40008a77a23 */ /* 0x100fe400000108bf */
[----:B------:R-:W-:Y:S02]  /*c470*/  FFMA.FTZ R184, R9, c[0x0][0x2d0], -R191 ;  /* 0x0000b40009b87a23 */ /* 0x000fe400000108bf */
[----:B------:R3:W-:Y:S01]  /*c480*/  @P5 LDGSTS.E.BYPASS.LTC128B.128 [R231+0xc100], [R200.64], !P2 ;  /* 0x0c100000c8e75fae */ /* 0x0007e2000d101d52 */
[----:B------:R-:W-:Y:S01]  /*c490*/  PLOP3.LUT P5, PT, PT, PT, UP3, 0x80, 0x0 ;  /* 0x000000000000781c */ /* 0x000fe20003faf038 */
[--C-:B------:R-:W-:Y:S01]  /*c4a0*/  FFMA.FTZ R190, R6, c[0x0][0x2d0], -R189.reuse ;  /* 0x0000b40006be7a23 */ /* 0x100fe200000108bd */
[----:B------:R-:W-:Y:S01]  /*c4b0*/  PLOP3.LUT P5, PT, PT, PT, UP3, 0x80, 0x0 ;  /* 0x000000000000781c */ /* 0x000fe20003faf038 */
[--C-:B------:R-:W-:Y:S01]  /*c4c0*/  FFMA.FTZ R185, R7, c[0x0][0x2d0], -R189.reuse ;  /* 0x0000b40007b97a23 */ /* 0x100fe200000108bd */
[----:B------:R-:W-:Y:S01]  /*c4d0*/  MUFU.EX2 R186, R186 ;  /* 0x000000ba00ba7308 */ /* 0x000fe20000000800 */
[--C-:B------:R-:W-:Y:S02]  /*c4e0*/  FFMA.FTZ R187, R10, c[0x0][0x2d0], -R189.reuse ;  /* 0x0000b4000abb7a23 */ /* 0x100fe400000108bd */
[----:B------:R4:W-:Y:S01]  /*c4f0*/  @P6 LDGSTS.E.BYPASS.LTC128B.128 [R231+0xe100], [R176.64], !P1 ;  /* 0x0e100000b0e76fae */ /* 0x0009e2000c901d52 */
[----:B------:R-:W-:Y:S01]  /*c500*/  PLOP3.LUT P6, PT, PT, PT, UP3, 0x80, 0x0 ;  /* 0x000000000000781c */ /* 0x000fe20003fcf038 */
[----:B------:R-:W-:Y:S01]  /*c510*/  FFMA.FTZ R188, R11, c[0x0][0x2d0], -R189 ;  /* 0x0000b4000bbc7a23 */ /* 0x000fe200000108bd */
[----:B------:R-:W-:Y:S01]  /*c520*/  PLOP3.LUT P6, PT, PT, PT, UP3, 0x80, 0x0 ;  /* 0x000000000000781c */ /* 0x000fe20003fcf038 */
[----:B------:R-:W-:Y:S02]  /*c530*/  FMUL.FTZ R3, R2, c[0x0][0x2d0] ;  /* 0x0000b40002037a20 */ /* 0x000fe40000410000 */
[----:B------:R-:W-:Y:S01]  /*c540*/  FMUL.FTZ R2, R165, c[0x0][0x2d0] ;  /* 0x0000b400a5027a20 */ /* 0x000fe20000410000 */
[----:B------:R-:W-:Y:S01]  /*c550*/  MUFU.EX2 R167, R167 ;  /* 0x000000a700a77308 */ /* 0x000fe20000000800 */
[----:B------:R4:W-:Y:S01]  /*c560*/  @P0 LDGSTS.E.BYPASS.LTC128B.128 [R231+0x9100], [R178.64], !P4 ;  /* 0x09100000b2e70fae */ /* 0x0009e2000e101d52 */
[----:B------:R-:W-:Y:S01]  /*c570*/  PLOP3.LUT P0, PT, PT, PT, UP3, 0x80, 0x0 ;  /* 0x000000000000781c */ /* 0x000fe20003f0f038 */
[--C-:B------:R-:W-:Y:S01]  /*c580*/  FFMA.FTZ R165, R5, c[0x0][0x2d0], -R191.reuse ;  /* 0x0000b40005a57a23 */ /* 0x100fe200000108bf */
[----:B------:R-:W-:Y:S01]  /*c590*/  PLOP3.LUT P0, PT, PT, PT, UP3, 0x80, 0x0 ;  /* 0x000000000000781c */ /* 0x000fe20003f0f038 */
[--C-:B------:R-:W-:Y:S02]  /*c5a0*/  FFMA.FTZ R192, R12, c[0x0][0x2d0], -R191.reuse ;  /* 0x0000b4000cc07a23 */ /* 0x100fe400000108bf */
[----:B------:R-:W-:Y:S02]  /*c5b0*/  FFMA.FTZ R193, R13, c[0x0][0x2d0], -R191 ;  /* 0x0000b4000dc17a23 */ /* 0x000fe400000108bf */
[----:B------:R5:W-:Y:S01]  /*c5c0*/  @P5 LDGSTS.E.BYPASS.LTC128B.128 [R231+0xb100], [R168.64], !P3 ;  /* 0x0b100000a8e75fae */ /* 0x000be2000d901d52 */
[----:B------:R-:W4:Y:S01]  /*c5d0*/  MUFU.EX2 R3, R3 ;  /* 0x0000000300037308 */ /* 0x000f220000000800 */
[--C-:B------:R-:W-:Y:S01]  /*c5e0*/  FFMA.FTZ R194, R14, c[0x0][0x2d0], -R189.reuse ;  /* 0x0000b4000ec27a23 */ /* 0x100fe200000108bd */
[----:B------:R-:W-:Y:S01]  /*c5f0*/  PLOP3.LUT P5, PT, PT, PT, UP3, 0x80, 0x0 ;  /* 0x000000000000781c */ /* 0x000fe20003faf038 */
[----:B------:R-:W-:Y:S02]  /*c600*/  FFMA.FTZ R195, R15, c[0x0][0x2d0], -R189 ;  /* 0x0000b4000fc37a23 */ /* 0x000fe400000108bd */
[--C-:B-1----:R-:W-:Y:S02]  /*c610*/  FFMA.FTZ R196, R16, c[0x0][0x2d0], -R191.reuse ;  /* 0x0000b40010c47a23 */ /* 0x102fe400000108bf */
[----:B------:R5:W-:Y:S01]  /*c620*/  @P6 LDGSTS.E.BYPASS.LTC128B.128 [R231+0xd100], [R170.64], !P2 ;  /* 0x0d100000aae76fae */ /* 0x000be2000d101d52 */
[----:B------:R-:W-:Y:S02]  /*c630*/  FFMA.FTZ R197, R17, c[0x0][0x2d0], -R191 ;  /* 0x0000b40011c57a23 */ /* 0x000fe400000108bf */
[----:B------:R-:W1:Y:S01]  /*c640*/  MUFU.EX2 R2, R2 ;  /* 0x0000000200027308 */ /* 0x000e620000000800 */
[--C-:B--2---:R-:W-:Y:S02]  /*c650*/  FFMA.FTZ R198, R18, c[0x0][0x2d0], -R189.reuse ;  /* 0x0000b40012c67a23 */ /* 0x104fe400000108bd */
[----:B------:R-:W-:Y:S02]  /*c660*/  FFMA.FTZ R199, R19, c[0x0][0x2d0], -R189 ;  /* 0x0000b40013c77a23 */ /* 0x000fe400000108bd */
[----:B------:R2:W-:Y:S01]  /*c670*/  @P0 LDGSTS.E.BYPASS.LTC128B.128 [R231+0xf100], [R172.64], !P1 ;  /* 0x0f100000ace70fae */ /* 0x0005e2000c901d52 */
[--C-:B---3--:R-:W-:Y:S01]  /*c680*/  FFMA.FTZ R200, R28, c[0x0][0x2d0], -R191.reuse ;  /* 0x0000b4001cc87a23 */ /* 0x108fe200000108bf */
[----:B------:R-:W-:Y:S01]  /*c690*/  PLOP3.LUT P0, PT, PT, PT, UP0, 0x80, 0x0 ;  /* 0x000000000000781c */ /* 0x000fe20003f0f008 */
[----:B------:R-:W-:Y:S02]  /*c6a0*/  FFMA.FTZ R201, R29, c[0x0][0x2d0], -R191 ;  /* 0x0000b4001dc97a23 */ /* 0x000fe400000108bf */
[----:B------:R-:W3:Y:S01]  /*c6b0*/  MUFU.EX2 R165, R165 ;  /* 0x000000a500a57308 */ /* 0x000ee20000000800 */
[--C-:B------:R-:W-:Y:S02]  /*c6c0*/  FFMA.FTZ R202, R30, c[0x0][0x2d0], -R189.reuse ;  /* 0x0000b4001eca7a23 */ /* 0x100fe400000108bd */
[----:B----4-:R-:W-:Y:S01]  /*c6d0*/  LDSM.16.MT88.4 R176, [R221+0x100] ;  /* 0x00010000ddb0783b */ /* 0x010fe20000004200 */
[C---:B------:R-:W-:Y:S02]  /*c6e0*/  FMUL.FTZ R4, R3.reuse, R160 ;  /* 0x000000a003047220 */ /* 0x040fe40000410000 */
[C---:B------:R-:W-:Y:S02]  /*c6f0*/  FMUL.FTZ R5, R3.reuse, R161 ;  /* 0x000000a103057220 */ /* 0x040fe40000410000 */
[C---:B------:R-:W-:Y:S02]  /*c700*/  FMUL.FTZ R8, R3.reuse, R156 ;  /* 0x0000009c03087220 */ /* 0x040fe40000410000 */
[----:B------:R-:W4:Y:S01]  /*c710*/  MUFU.EX2 R184, R184 ;  /* 0x000000b800b87308 */ /* 0x000f220000000800 */
[C---:B------:R-:W-:Y:S01]  /*c720*/  FMUL.FTZ R9, R3.reuse, R157 ;  /* 0x0000009d03097220 */ /* 0x040fe20000410000 */
[----:B------:R-:W-:Y:S01]  /*c730*/  LDSM.16.MT88.4 R12, [R220+0x6100] ;  /* 0x00610000dc0c783b */ /* 0x000fe20000004200 */
[----:B------:R-:W-:Y:S02]  /*c740*/  FMUL.FTZ R132, R3, R132 ;  /* 0x0000008403847220 */ /* 0x000fe40000410000 */
[C---:B-1----:R-:W-:Y:S02]  /*c750*/  FMUL.FTZ R6, R2.reuse, R162 ;  /* 0x000000a202067220 */ /* 0x042fe40000410000 */
[C---:B------:R-:W-:Y:S02]  /*c760*/  FMUL.FTZ R7, R2.reuse, R163 ;  /* 0x000000a302077220 */ /* 0x040fe40000410000 */
[C---:B------:R-:W-:Y:S01]  /*c770*/  FMUL.FTZ R10, R2.reuse, R158 ;  /* 0x0000009e020a7220 */ /* 0x040fe20000410000 */
[----:B-----5:R-:W1:Y:S01]  /*c780*/  LDSM.16.MT88.4 R168, [R227+0x100] ;  /* 0x00010000e3a8783b */ /* 0x020e620000004200 */
[----:B------:R-:W-:Y:S01]  /*c790*/  MUFU.EX2 R190, R190 ;  /* 0x000000be00be7308 */ /* 0x000fe20000000800 */
[C---:B------:R-:W-:Y:S01]  /*c7a0*/  FMUL.FTZ R11, R2.reuse, R159 ;  /* 0x0000009f020b7220 */ /* 0x040fe20000410000 */
[----:B---3--:R-:W-:Y:S01]  /*c7b0*/  F2FP.BF16.PACK_AB R160, R165, R186 ;  /* 0x000000baa5a0723e */ /* 0x008fe200000010ff */
[C---:B------:R-:W-:Y:S02]  /*c7c0*/  FMUL.FTZ R133, R3.reuse, R133 ;  /* 0x0000008503857220 */ /* 0x040fe40000410000 */
[C---:B------:R-:W-:Y:S02]  /*c7d0*/  FMUL.FTZ R134, R2.reuse, R134 ;  /* 0x0000008602867220 */ /* 0x040fe40000410000 */
[----:B--2---:R-:W2:Y:S01]  /*c7e0*/  LDSM.16.MT88.4 R172, [R222+0x100] ;  /* 0x00010000deac783b */ /* 0x004ea20000004200 */
[----:B------:R-:W-:Y:S02]  /*c7f0*/  FMUL.FTZ R135, R2, R135 ;  /* 0x0000008702877220 */ /* 0x000fe40000410000 */
[----:B------:R-:W3:Y:S01]  /*c800*/  MUFU.EX2 R185, R185 ;  /* 0x000000b900b97308 */ /* 0x000ee20000000800 */
[C---:B------:R-:W-:Y:S01]  /*c810*/  FMUL.FTZ R136, R3.reuse, R136 ;  /* 0x0000008803887220 */ /* 0x040fe20000410000 */
[----:B----4-:R-:W-:Y:S01]  /*c820*/  F2FP.BF16.PACK_AB R162, R184, R167 ;  /* 0x000000a7b8a2723e */ /* 0x010fe200000010ff */
[C---:B------:R-:W-:Y:S02]  /*c830*/  FMUL.FTZ R137, R3.reuse, R137 ;  /* 0x0000008903897220 */ /* 0x040fe40000410000 */
[----:B------:R-:W4:Y:S01]  /*c840*/  LDSM.16.MT88.4 R156, [R220+0x100] ;  /* 0x00010000dc9c783b */ /* 0x000f220000004200 */
[C---:B------:R-:W-:Y:S02]  /*c850*/  FMUL.FTZ R138, R2.reuse, R138 ;  /* 0x0000008a028a7220 */ /* 0x040fe40000410000 */
[C---:B------:R-:W-:Y:S02]  /*c860*/  FMUL.FTZ R139, R2.reuse, R139 ;  /* 0x0000008b028b7220 */ /* 0x040fe40000410000 */
[----:B------:R-:W-:Y:S01]  /*c870*/  MUFU.EX2 R187, R187 ;  /* 0x000000bb00bb7308 */ /* 0x000fe20000000800 */
[C---:B------:R-:W-:Y:S02]  /*c880*/  FMUL.FTZ R140, R3.reuse, R140 ;  /* 0x0000008c038c7220 */ /* 0x040fe40000410000 */
[----:B------:R-:W-:Y:S01]  /*c890*/  FMUL.FTZ R141, R3, R141 ;  /* 0x0000008d038d7220 */ /* 0x000fe20000410000 */
[----:B------:R-:W-:Y:S01]  /*c8a0*/  LDSM.16.MT88.4 R16, [R222+0x900] ;  /* 0x00090000de10783b */ /* 0x000fe20000004200 */
[C---:B------:R-:W-:Y:S02]  /*c8b0*/  FMUL.FTZ R142, R2.reuse, R142 ;  /* 0x0000008e028e7220 */ /* 0x040fe40000410000 */
[----:B------:R-:W-:Y:S02]  /*c8c0*/  FMUL.FTZ R143, R2, R143 ;  /* 0x0000008f028f7220 */ /* 0x000fe40000410000 */
[----:B------:R-:W-:Y:S01]  /*c8d0*/  FFMA.FTZ R203, R31, c[0x0][0x2d0], -R189 ;  /* 0x0000b4001fcb7a23 */ /* 0x000fe200000108bd */
[----:B------:R-:W5:Y:S01]  /*c8e0*/  MUFU.EX2 R188, R188 ;  /* 0x000000bc00bc7308 */ /* 0x000f620000000800 */
[----:B------:R-:W-:Y:S01]  /*c8f0*/  FFMA.FTZ R32, R32, c[0x0][0x2d0], -R191 ;  /* 0x0000b40020207a23 */ /* 0x000fe200000108bf */
[----:B------:R-:W-:Y:S01]  /*c900*/  LDSM.16.MT88.4 R180, [R220+0x2900] ;  /* 0x00290000dcb4783b */ /* 0x000fe20000004200 */
[----:B------:R-:W-:Y:S01]  /*c910*/  FMUL.FTZ R144, R3, R144 ;  /* 0x0000009003907220 */ /* 0x000fe20000410000 */
[----:B---3--:R-:W-:Y:S01]  /*c920*/  F2FP.BF16.PACK_AB R161, R185, R190 ;  /* 0x000000beb9a1723e */ /* 0x008fe200000010ff */
[C---:B------:R-:W-:Y:S02]  /*c930*/  FMUL.FTZ R145, R3.reuse, R145 ;  /* 0x0000009103917220 */ /* 0x040fe40000410000 */
[C---:B------:R-:W-:Y:S02]  /*c940*/  FMUL.FTZ R146, R2.reuse, R146 ;  /* 0x0000009202927220 */ /* 0x040fe40000410000 */
[C---:B------:R-:W-:Y:S01]  /*c950*/  FMUL.FTZ R147, R2.reuse, R147 ;  /* 0x0000009302937220 */ /* 0x040fe20000410000 */
[----:B------:R-:W-:Y:S01]  /*c960*/  LDSM.16.MT88.4 R28, [R221+0x7100] ;  /* 0x00710000dd1c783b */ /* 0x000fe20000004200 */
[C---:B------:R-:W-:Y:S01]  /*c970*/  FMUL.FTZ R148, R3.reuse, R148 ;  /* 0x0000009403947220 */ /* 0x040fe20000410000 */
[----:B------:R-:W-:Y:S01]  /*c980*/  MUFU.EX2 R192, R192 ;  /* 0x000000c000c07308 */ /* 0x000fe20000000800 */
[C---:B------:R-:W-:Y:S02]  /*c990*/  FMUL.FTZ R149, R3.reuse, R149 ;  /* 0x0000009503957220 */ /* 0x040fe40000410000 */
[C---:B------:R-:W-:Y:S02]  /*c9a0*/  FMUL.FTZ R150, R2.reuse, R150 ;  /* 0x0000009602967220 */ /* 0x040fe40000410000 */
[C---:B------:R-:W-:Y:S01]  /*c9b0*/  FMUL.FTZ R151, R2.reuse, R151 ;  /* 0x0000009702977220 */ /* 0x040fe20000410000 */
[----:B------:R-:W0:Y:S01]  /*c9c0*/  LDGDEPBAR ;  /* 0x00000000000079af */ /* 0x000e220000000000 */
[C---:B------:R-:W-:Y:S02]  /*c9d0*/  FMUL.FTZ R152, R3.reuse, R152 ;  /* 0x0000009803987220 */ /* 0x040fe40000410000 */
[C---:B------:R-:W-:Y:S01]  /*c9e0*/  FMUL.FTZ R153, R3.reuse, R153 ;  /* 0x0000009903997220 */ /* 0x040fe20000410000 */
[----:B------:R-:W3:Y:S01]  /*c9f0*/  MUFU.EX2 R193, R193 ;  /* 0x000000c100c17308 */ /* 0x000ee20000000800 */
[----:B------:R-:W-:Y:S01]  /*ca00*/  FMUL.FTZ R154, R2, R154 ;  /* 0x0000009a029a7220 */ /* 0x000fe20000410000 */
[----:B-----5:R-:W-:Y:S01]  /*ca10*/  F2FP.BF16.PACK_AB R163, R188, R187 ;  /* 0x000000bbbca3723e */ /* 0x020fe200000010ff */
[C---:B------:R-:W-:Y:S02]  /*ca20*/  FMUL.FTZ R155, R2.reuse, R155 ;  /* 0x0000009b029b7220 */ /* 0x040fe40000410000 */
[C---:B------:R-:W-:Y:S02]  /*ca30*/  FMUL.FTZ R36, R3.reuse, R36 ;  /* 0x0000002403247220 */ /* 0x040fe40000410000 */
[C---:B------:R-:W-:Y:S02]  /*ca40*/  FMUL.FTZ R37, R3.reuse, R37 ;  /* 0x0000002503257220 */ /* 0x040fe40000410000 */
[C---:B-1----:R-:W-:Y:S01]  /*ca50*/  HMMA.16816.F32.BF16 R4, R160.reuse, R168, R4 ;  /* 0x000000a8a004723c */ /* 0x042fe20000041804 */
[----:B------:R-:W-:Y:S04]  /*ca60*/  MUFU.EX2 R194, R194 ;  /* 0x000000c200c27308 */ /* 0x000fe80000000800 */
[C---:B------:R-:W-:Y:S02]  /*ca70*/  FMUL.FTZ R38, R2.reuse, R38 ;  /* 0x0000002602267220 */ /* 0x040fe40000410000 */
[C---:B------:R-:W-:Y:S01]  /*ca80*/  FMUL.FTZ R39, R2.reuse, R39 ;  /* 0x0000002702277220 */ /* 0x040fe20000410000 */
[C---:B------:R-:W-:Y:S01]  /*ca90*/  HMMA.16816.F32.BF16 R8, R160.reuse, R170, R8 ;  /* 0x000000aaa008723c */ /* 0x040fe20000041808 */
[----:B------:R-:W1:Y:S02]  /*caa0*/  LDSM.16.MT88.4 R168, [R227+0x2100] ;  /* 0x00210000e3a8783b */ /* 0x000e640000004200 */
[----:B------:R-:W5:Y:S01]  /*cab0*/  MUFU.EX2 R195, R195 ;  /* 0x000000c300c37308 */ /* 0x000f620000000800 */
[C---:B------:R-:W-:Y:S02]  /*cac0*/  FMUL.FTZ R40, R3.reuse, R40 ;  /* 0x0000002803287220 */ /* 0x040fe40000410000 */
[C---:B------:R-:W-:Y:S02]  /*cad0*/  FMUL.FTZ R41, R3.reuse, R41 ;  /* 0x0000002903297220 */ /* 0x040fe40000410000 */
[C---:B--2---:R-:W-:Y:S04]  /*cae0*/  HMMA.16816.F32.BF16 R132, R160.reuse, R172, R132 ;  /* 0x000000aca084723c */ /* 0x044fe80000041884 */
[C---:B------:R-:W-:Y:S01]  /*caf0*/  FMUL.FTZ R42, R2.reuse, R42 ;  /* 0x0000002a022a7220 */ /* 0x040fe20000410000 */
[----:B------:R-:W-:Y:S01]  /*cb00*/  MUFU.EX2 R196, R196 ;  /* 0x000000c400c47308 */ /* 0x000fe20000000800 */
[C---:B------:R-:W-:Y:S02]  /*cb10*/  FMUL.FTZ R43, R2.reuse, R43 ;  /* 0x0000002b022b7220 */ /* 0x040fe40000410000 */
[C---:B------:R-:W-:Y:S01]  /*cb20*/  HMMA.16816.F32.BF16 R136, R160.reuse, R174, R136 ;  /* 0x000000aea088723c */ /* 0x040fe20000041888 */
[----:B------:R-:W2:Y:S03]  /*cb30*/  LDSM.16.MT88.4 R172, [R222+0x2100] ;  /* 0x00210000deac783b */ /* 0x000ea60000004200 */
[C---:B------:R-:W-:Y:S02]  /*cb40*/  FMUL.FTZ R44, R3.reuse, R44 ;  /* 0x0000002c032c7220 */ /* 0x040fe40000410000 */
[C---:B------:R-:W-:Y:S01]  /*cb50*/  FMUL.FTZ R45, R3.reuse, R45 ;  /* 0x0000002d032d7220 */ /* 0x040fe20000410000 */
[----:B------:R-:W1:Y:S01]  /*cb60*/  MUFU.EX2 R197, R197 ;  /* 0x000000c500c57308 */ /* 0x000e620000000800 */
[C---:B------:R-:W-:Y:S04]  /*cb70*/  HMMA.16816.F32.BF16 R140, R160.reuse, R176, R140 ;  /* 0x000000b0a08c723c */ /* 0x040fe8000004188c */
[C---:B------:R-:W-:Y:S02]  /*cb80*/  FMUL.FTZ R46, R2.reuse, R46 ;  /* 0x0000002e022e7220 */ /* 0x040fe40000410000 */
[C---:B------:R-:W-:Y:S02]  /*cb90*/  FMUL.FTZ R47, R2.reuse, R47 ;  /* 0x0000002f022f7220 */ /* 0x040fe40000410000 */
[C---:B------:R-:W-:Y:S01]  /*cba0*/  HMMA.16816.F32.BF16 R144, R160.reuse, R178, R144 ;  /* 0x000000b2a090723c */ /* 0x040fe20000041890 */
[----:B------:R-:W-:Y:S01]  /*cbb0*/  LDSM.16.MT88.4 R176, [R221+0x2900] ;  /* 0x00290000ddb0783b */ /* 0x000fe20000004200 */
[----:B------:R-:W-:Y:S02]  /*cbc0*/  MUFU.EX2 R198, R198 ;  /* 0x000000c600c67308 */ /* 0x000fe40000000800 */
[C---:B------:R-:W-:Y:S02]  /*cbd0*/  FMUL.FTZ R48, R3.reuse, R48 ;  /* 0x0000003003307220 */ /* 0x040fe40000410000 */
[C---:B------:R-:W-:Y:S02]  /*cbe0*/  FMUL.FTZ R49, R3.reuse, R49 ;  /* 0x0000003103317220 */ /* 0x040fe40000410000 */
[C---:B----4-:R-:W-:Y:S04]  /*cbf0*/  HMMA.16816.F32.BF16 R148, R160.reuse, R156, R148 ;  /* 0x0000009ca094723c */ /* 0x050fe80000041894 */
[C---:B------:R-:W-:Y:S01]  /*cc00*/  FMUL.FTZ R50, R2.reuse, R50 ;  /* 0x0000003202327220 */ /* 0x040fe20000410000 */
[----:B------:R-:W4:Y:S01]  /*cc10*/  MUFU.EX2 R199, R199 ;  /* 0x000000c700c77308 */ /* 0x000f220000000800 */
[C---:B------:R-:W-:Y:S02]  /*cc20*/  FMUL.FTZ R51, R2.reuse, R51 ;  /* 0x0000003302337220 */ /* 0x040fe40000410000 */
[C---:B------:R-:W-:Y:S01]  /*cc30*/  HMMA.16816.F32.BF16 R152, R160.reuse, R158, R152 ;  /* 0x0000009ea098723c */ /* 0x040fe20000041898 */
[----:B------:R-:W3:Y:S03]  /*cc40*/  LDSM.16.MT88.4 R156, [R221+0x2100] ;  /* 0x00210000dd9c783b */ /* 0x000ee60000004200 */
[C---:B------:R-:W-:Y:S02]  /*cc50*/  FMUL.FTZ R52, R3.reuse, R52 ;  /* 0x0000003403347220 */ /* 0x040fe40000410000 */
[C---:B------:R-:W-:Y:S01]  /*cc60*/  FMUL.FTZ R53, R3.reuse, R53 ;  /* 0x0000003503357220 */ /* 0x040fe20000410000 */
[----:B------:R-:W-:Y:S01]  /*cc70*/  MUFU.EX2 R200, R200 ;  /* 0x000000c800c87308 */ /* 0x000fe20000000800 */
[C---:B-1----:R-:W-:Y:S04]  /*cc80*/  HMMA.16816.F32.BF16 R36, R160.reuse, R168, R36 ;  /* 0x000000a8a024723c */ /* 0x042fe80000041824 */
[C---:B------:R-:W-:Y:S02]  /*cc90*/  FMUL.FTZ R54, R2.reuse, R54 ;  /* 0x0000003602367220 */ /* 0x040fe40000410000 */
[C---:B------:R-:W-:Y:S02]  /*cca0*/  FMUL.FTZ R55, R2.reuse, R55 ;  /* 0x0000003702377220 */ /* 0x040fe40000410000 */
[C---:B------:R-:W-:Y:S01]  /*ccb0*/  HMMA.16816.F32.BF16 R40, R160.reuse, R170, R40 ;  /* 0x000000aaa028723c */ /* 0x040fe20000041828 */
[----:B------:R-:W1:Y:S01]  /*ccc0*/  LDSM.16.MT88.4 R168, [R220+0x2100] ;  /* 0x00210000dca8783b */ /* 0x000e620000004200 */
[----:B------:R-:W-:Y:S02]  /*ccd0*/  MUFU.EX2 R201, R201 ;  /* 0x000000c900c97308 */ /* 0x000fe40000000800 */
        /* <DEDUP_REMOVED lines=10> */
[----:B------:R-:W-:Y:S01]  /*cd80*/  MUFU.EX2 R203, R203 ;  /* 0x000000cb00cb7308 */ /* 0x000fe20000000800 */
[C---:B------:R-:W-:Y:S01]  /*cd90*/  FMUL.FTZ R62, R2.reuse, R62 ;  /* 0x0000003e023e7220 */ /* 0x040fe20000410000 */
[C---:B---3--:R-:W-:Y:S03]  /*cda0*/  HMMA.16816.F32.BF16 R52, R160.reuse, R156, R52 ;  /* 0x0000009ca034723c */ /* 0x048fe60000041834 */
[C---:B------:R-:W-:Y:S02]  /*cdb0*/  FMUL.FTZ R63, R2.reuse, R63 ;  /* 0x0000003f023f7220 */ /* 0x040fe40000410000 */
[C---:B------:R-:W-:Y:S02]  /*cdc0*/  FMUL.FTZ R64, R3.reuse, R64 ;  /* 0x0000004003407220 */ /* 0x040fe40000410000 */
[C---:B------:R-:W-:Y:S01]  /*cdd0*/  FMUL.FTZ R65, R3.reuse, R65 ;  /* 0x0000004103417220 */ /* 0x040fe20000410000 */
[C---:B------:R-:W-:Y:S01]  /*cde0*/  HMMA.16816.F32.BF16 R56, R160.reuse, R158, R56 ;  /* 0x0000009ea038723c */ /* 0x040fe20000041838 */
[----:B------:R-:W3:Y:S03]  /*cdf0*/  LDSM.16.MT88.4 R156, [R222+0x4100] ;  /* 0x00410000de9c783b */ /* 0x000ee60000004200 */
        /* <DEDUP_REMOVED lines=83> */
[----:B------:R-:W-:Y:S02]  /*d330*/  LDSM.16.MT88.4 R172, [R227+0x2900] ;  /* 0x00290000e3ac783b */ /* 0x000fe40000004200 */
[C---:B------:R-:W-:Y:S02]  /*d340*/  FMUL.FTZ R126, R2.reuse, R126 ;  /* 0x0000007e027e7220 */ /* 0x040fe40000410000 */
[C---:B------:R-:W-:Y:S02]  /*d350*/  FMUL.FTZ R127, R2.reuse, R127 ;  /* 0x0000007f027f7220 */ /* 0x040fe40000410000 */
[C---:B------:R-:W-:Y:S02]  /*d360*/  FMUL.FTZ R128, R3.reuse, R128 ;  /* 0x0000008003807220 */ /* 0x040fe40000410000 */
[----:B------:R-:W-:Y:S03]  /*d370*/  FMUL.FTZ R129, R3, R129 ;  /* 0x0000008103817220 */ /* 0x000fe60000410000 */
[C---:B------:R-:W-:Y:S03]  /*d380*/  HMMA.16816.F32.BF16 R124, R160.reuse, R12, R124 ;  /* 0x0000000ca07c723c */ /* 0x040fe6000004187c */
[C---:B------:R-:W-:Y:S02]  /*d390*/  FMUL.FTZ R130, R2.reuse, R130 ;  /* 0x0000008202827220 */ /* 0x040fe40000410000 */
[C---:B------:R-:W-:Y:S02]  /*d3a0*/  FMUL.FTZ R131, R2.reuse, R131 ;  /* 0x0000008302837220 */ /* 0x040fe40000410000 */
[----:B------:R-:W-:Y:S01]  /*d3b0*/  F2FP.BF16.PACK_AB R12, R193, R192 ;  /* 0x000000c0c10c723e */ /* 0x000fe200000010ff */
[----:B------:R-:W-:Y:S01]  /*d3c0*/  FFMA.FTZ R186, R3, R244, R186 ;  /* 0x000000f403ba7223 */ /* 0x000fe200000100ba */
[----:B-----5:R-:W-:Y:S03]  /*d3d0*/  F2FP.BF16.PACK_AB R13, R195, R194 ;  /* 0x000000c2c30d723e */ /* 0x020fe600000010ff */
[----:B------:R-:W-:Y:S01]  /*d3e0*/  HMMA.16816.F32.BF16 R128, R160, R14, R128 ;  /* 0x0000000ea080723c */ /* 0x000fe20000041880 */
[----:B------:R-:W2:Y:S02]  /*d3f0*/  LDSM.16.MT88.4 R160, [R220+0x900] ;  /* 0x00090000dca0783b */ /* 0x000ea40000004200 */
[----:B------:R-:W-:Y:S02]  /*d400*/  FFMA.FTZ R190, R2, R241, R190 ;  /* 0x000000f102be7223 */ /* 0x000fe400000100be */
[----:B------:R-:W-:Y:S02]  /*d410*/  FADD.FTZ R186, R165, R186 ;  /* 0x000000baa5ba7221 */ /* 0x000fe40000010000 */
[----:B------:R-:W-:Y:S01]  /*d420*/  F2FP.BF16.PACK_AB R14, R197, R196 ;  /* 0x000000c4c50e723e */ /* 0x000fe200000010ff */
[----:B------:R-:W-:Y:S01]  /*d430*/  FADD.FTZ R190, R185, R190 ;  /* 0x000000beb9be7221 */ /* 0x000fe20000010000 */
[----:B----4-:R-:W-:Y:S03]  /*d440*/  F2FP.BF16.PACK_AB R15, R199, R198 ;  /* 0x000000c6c70f723e */ /* 0x010fe600000010ff */
[----:B------:R-:W-:Y:S02]  /*d450*/  FADD.FTZ R167, R167, R186 ;  /* 0x000000baa7a77221 */ /* 0x000fe40000010000 */
[----:B------:R-:W-:Y:S02]  /*d460*/  FADD.FTZ R187, R187, R190 ;  /* 0x000000bebbbb7221 */ /* 0x000fe40000010000 */
[C---:B---3--:R-:W-:Y:S05]  /*d470*/  HMMA.16816.F32.BF16 R4, R12.reuse, R156, R4 ;  /* 0x0000009c0c04723c */ /* 0x048fea0000041804 */
[----:B------:R-:W-:Y:S02]  /*d480*/  FADD.FTZ R167, R184, R167 ;  /* 0x000000a7b8a77221 */ /* 0x000fe40000010000 */
[----:B------:R-:W-:Y:S01]  /*d490*/  FADD.FTZ R187, R188, R187 ;  /* 0x000000bbbcbb7221 */ /* 0x000fe20000010000 */
[C---:B------:R-:W-:Y:S01]  /*d4a0*/  HMMA.16816.F32.BF16 R8, R12.reuse, R158, R8 ;  /* 0x0000009e0c08723c */ /* 0x040fe20000041808 */
[----:B------:R-:W3:Y:S03]  /*d4b0*/  LDSM.16.MT88.4 R156, [R222+0x2900] ;  /* 0x00290000de9c783b */ /* 0x000ee60000004200 */
[----:B------:R-:W-:Y:S02]  /*d4c0*/  FADD.FTZ R192, R192, R167 ;  /* 0x000000a7c0c07221 */ /* 0x000fe40000010000 */
[----:B------:R-:W-:Y:S02]  /*d4d0*/  FADD.FTZ R194, R194, R187 ;  /* 0x000000bbc2c27221 */ /* 0x000fe40000010000 */
[C---:B------:R-:W-:Y:S04]  /*d4e0*/  HMMA.16816.F32.BF16 R132, R12.reuse, R16, R132 ;  /* 0x000000100c84723c */ /* 0x040fe80000041884 */
        /* <DEDUP_REMOVED lines=11> */
[----:B------:R-:W-:Y:S02]  /*d5a0*/  IMAD.MOV.U32 R165, RZ, RZ, R164 ;  /* 0x000000ffffa57224 */ /* 0x000fe400078e00a4 */
[----:B------:R-:W-:Y:S02]  /*d5b0*/  IMAD.MOV.U32 R3, RZ, RZ, R0 ;  /* 0x000000ffff037224 */ /* 0x000fe400078e0000 */
        /* <DEDUP_REMOVED lines=9> */
[C---:B------:R-:W-:Y:S07]  /*d650*/  HMMA.16816.F32.BF16 R52, R12.reuse, R176, R52 ;  /* 0x000000b00c34723c */ /* 0x040fee0000041834 */
[--C-:B------:R-:W-:Y:S01]  /*d660*/  FFMA.FTZ R176, R20, c[0x0][0x2d0], -R191.reuse ;  /* 0x0000b40014b07a23 */ /* 0x100fe200000108bf */
[C---:B------:R-:W-:Y:S04]  /*d670*/  HMMA.16816.F32.BF16 R56, R12.reuse, R178, R56 ;  /* 0x000000b20c38723c */ /* 0x040fe80000041838 */
[----:B------:R-:W-:Y:S01]  /*d680*/  FFMA.FTZ R177, R21, c[0x0][0x2d0], -R191 ;  /* 0x0000b40015b17a23 */ /* 0x000fe200000108bf */
[----:B------:R-:W-:Y:S02]  /*d690*/  MUFU.EX2 R176, R176 ;  /* 0x000000b000b07308 */ /* 0x000fe40000000800 */
[--C-:B------:R-:W-:Y:S01]  /*d6a0*/  FFMA.FTZ R178, R22, c[0x0][0x2d0], -R189.reuse ;  /* 0x0000b40016b27a23 */ /* 0x100fe200000108bd */
[C---:B------:R-:W-:Y:S04]  /*d6b0*/  HMMA.16816.F32.BF16 R60, R12.reuse, R180, R60 ;  /* 0x000000b40c3c723c */ /* 0x040fe8000004183c */
[----:B------:R-:W-:Y:S02]  /*d6c0*/  FFMA.FTZ R179, R23, c[0x0][0x2d0], -R189 ;  /* 0x0000b40017b37a23 */ /* 0x000fe400000108bd */
[----:B------:R-:W-:Y:S01]  /*d6d0*/  LDSM.16.MT88.4 R20, [R220+0x6900] ;  /* 0x00690000dc14783b */ /* 0x000fe20000004200 */
[--C-:B------:R-:W-:Y:S01]  /*d6e0*/  FFMA.FTZ R180, R24, c[0x0][0x2d0], -R191.reuse ;  /* 0x0000b40018b47a23 */ /* 0x100fe200000108bf */
[C---:B------:R-:W-:Y:S01]  /*d6f0*/  HMMA.16816.F32.BF16 R64, R12.reuse, R182, R64 ;  /* 0x000000b60c40723c */ /* 0x040fe20000041840 */
[----:B------:R-:W5:Y:S03]  /*d700*/  MUFU.EX2 R177, R177 ;  /* 0x000000b100b17308 */ /* 0x000f660000000800 */
[--C-:B------:R-:W-:Y:S02]  /*d710*/  FFMA.FTZ R181, R25, c[0x0][0x2d0], -R191.reuse ;  /* 0x0000b40019b57a23 */ /* 0x100fe400000108bf */
[----:B------:R-:W-:Y:S02]  /*d720*/  FFMA.FTZ R191, R33, c[0x0][0x2d0], -R191 ;  /* 0x0000b40021bf7a23 */ /* 0x000fe400000108bf */
[C---:B----4-:R-:W-:Y:S03]  /*d730*/  HMMA.16816.F32.BF16 R68, R12.reuse, R16, R68 ;  /* 0x000000100c44723c */ /* 0x050fe60000041844 */
[----:B------:R-:W-:Y:S01]  /*d740*/  MUFU.EX2 R178, R178 ;  /* 0x000000b200b27308 */ /* 0x000fe20000000800 */
[--C-:B------:R-:W-:Y:S02]  /*d750*/  FFMA.FTZ R182, R26, c[0x0][0x2d0], -R189.reuse ;  /* 0x0000b4001ab67a23 */ /* 0x100fe400000108bd */
[----:B------:R-:W-:Y:S02]  /*d760*/  FFMA.FTZ R183, R27, c[0x0][0x2d0], -R189 ;  /* 0x0000b4001bb77a23 */ /* 0x000fe400000108bd */
[C---:B------:R-:W-:Y:S01]  /*d770*/  HMMA.16816.F32.BF16 R72, R12.reuse, R18, R72 ;  /* 0x000000120c48723c */ /* 0x040fe20000041848 */
[----:B------:R-:W4:Y:S04]  /*d780*/  LDSM.16.MT88.4 R16, [R227+0x6900] ;  /* 0x00690000e310783b */ /* 0x000f280000004200 */
[----:B------:R-:W-:Y:S03]  /*d790*/  MUFU.EX2 R191, R191 ;  /* 0x000000bf00bf7308 */ /* 0x000fe60000000800 */
[C---:B-1----:R-:W-:Y:S01]  /*d7a0*/  HMMA.16816.F32.BF16 R76, R12.reuse, R168, R76 ;  /* 0x000000a80c4c723c */ /* 0x042fe2000004184c */
[----:B------:R-:W-:Y:S06]  /*d7b0*/  LDSM.16.MT88.4 R24, [R222+0x1100] ;  /* 0x00110000de18783b */ /* 0x000fec0000004200 */
[----:B------:R-:W1:Y:S01]  /*d7c0*/  MUFU.EX2 R179, R179 ;  /* 0x000000b300b37308 */ /* 0x000e620000000800 */
[C---:B------:R-:W-:Y:S01]  /*d7d0*/  HMMA.16816.F32.BF16 R80, R12.reuse, R170, R80 ;  /* 0x000000aa0c50723c */ /* 0x040fe20000041850 */
[----:B------:R-:W1:Y:S07]  /*d7e0*/  LDSM.16.MT88.4 R168, [R222+0x6900] ;  /* 0x00690000dea8783b */ /* 0x000e6e0000004200 */
[C---:B--2---:R-:W-:Y:S01]  /*d7f0*/  HMMA.16816.F32.BF16 R84, R12.reuse, R160, R84 ;  /* 0x000000a00c54723c */ /* 0x044fe20000041854 */
[----:B------:R-:W-:Y:S07]  /*d800*/  MUFU.EX2 R180, R180 ;  /* 0x000000b400b47308 */ /* 0x000fee0000000800 */
[C---:B------:R-:W-:Y:S01]  /*d810*/  HMMA.16816.F32.BF16 R88, R12.reuse, R162, R88 ;  /* 0x000000a20c58723c */ /* 0x040fe20000041858 */
[----:B------:R-:W2:Y:S02]  /*d820*/  LDSM.16.MT88.4 R160, [R221+0x6900] ;  /* 0x00690000dda0783b */ /* 0x000ea40000004200 */
[----:B------:R-:W1:Y:S05]  /*d830*/  MUFU.EX2 R181, R181 ;  /* 0x000000b500b57308 */ /* 0x000e6a0000000800 */
[C---:B---3--:R-:W-:Y:S05]  /*d840*/  HMMA.16816.F32.BF16 R92, R12.reuse, R156, R92 ;  /* 0x0000009c0c5c723c */ /* 0x048fea000004185c */
[----:B------:R-:W-:Y:S03]  /*d850*/  MUFU.EX2 R182, R182 ;  /* 0x000000b600b67308 */ /* 0x000fe60000000800 */
[C---:B------:R-:W-:Y:S01]  /*d860*/  HMMA.16816.F32.BF16 R96, R12.reuse, R158, R96 ;  /* 0x0000009e0c60723c */ /* 0x040fe20000041860 */
[----:B------:R-:W-:Y:S06]  /*d870*/  LDSM.16.MT88.4 R156, [R221+0x1100] ;  /* 0x00110000dd9c783b */ /* 0x000fec0000004200 */
[----:B------:R-:W3:Y:S01]  /*d880*/  MUFU.EX2 R183, R183 ;  /* 0x000000b700b77308 */ /* 0x000ee20000000800 */
        /* <DEDUP_REMOVED lines=8> */
[----:B------:R-:W-:Y:S07]  /*d910*/  LDSM.16.MT88.4 R160, [R227+0x3100] ;  /* 0x00310000e3a0783b */ /* 0x000fee0000004200 */
[C---:B------:R-:W-:Y:S08]  /*d920*/  HMMA.16816.F32.BF16 R124, R12.reuse, R20, R124 ;  /* 0x000000140c7c723c */ /* 0x040ff0000004187c */
[----:B------:R-:W-:Y:S01]  /*d930*/  HMMA.16816.F32.BF16 R128, R12, R22, R128 ;  /* 0x000000160c80723c */ /* 0x000fe20000041880 */
[----:B------:R-:W1:Y:S06]  /*d940*/  LDSM.16.MT88.4 R20, [R220+0x1100] ;  /* 0x00110000dc14783b */ /* 0x000e6c0000004200 */
[----:B-----5:R-:W-:Y:S01]  /*d950*/  F2FP.BF16.PACK_AB R12, R177, R176 ;  /* 0x000000b0b10c723e */ /* 0x020fe200000010ff */
[----:B------:R-:W-:Y:S01]  /*d960*/  FADD.FTZ R176, R176, R197 ;  /* 0x000000c5b0b07221 */ /* 0x000fe20000010000 */
[----:B------:R-:W-:Y:S03]  /*d970*/  F2FP.BF16.PACK_AB R13, R179, R178 ;  /* 0x000000b2b30d723e */ /* 0x000fe600000010ff */
[----:B------:R-:W-:Y:S01]  /*d980*/  F2FP.BF16.PACK_AB R14, R181, R180 ;  /* 0x000000b4b50e723e */ /* 0x000fe200000010ff */
[----:B------:R-:W-:Y:S01]  /*d990*/  FADD.FTZ R178, R178, R199 ;  /* 0x000000c7b2b27221 */ /* 0x000fe20000010000 */
[----:B---3--:R-:W-:Y:S01]  /*d9a0*/  F2FP.BF16.PACK_AB R15, R183, R182 ;  /* 0x000000b6b70f723e */ /* 0x008fe200000010ff */
[----:B------:R-:W-:Y:S02]  /*d9b0*/  FADD.FTZ R177, R177, R176 ;  /* 0x000000b0b1b17221 */ /* 0x000fe40000010000 */
[----:B------:R-:W-:Y:S02]  /*d9c0*/  FADD.FTZ R179, R179, R178 ;  /* 0x000000b2b3b37221 */ /* 0x000fe40000010000 */
[----:B------:R-:W-:Y:S02]  /*d9d0*/  FADD.FTZ R180, R180, R177 ;  /* 0x000000b1b4b47221 */ /* 0x000fe40000010000 */
[C---:B----4-:R-:W-:Y:S03]  /*d9e0*/  HMMA.16816.F32.BF16 R4, R12.reuse, R16, R4 ;  /* 0x000000100c04723c */ /* 0x050fe60000041804 */
[----:B------:R-:W-:Y:S02]  /*d9f0*/  FADD.FTZ R182, R182, R179 ;  /* 0x000000b3b6b67221 */ /* 0x000fe40000010000 */
[----:B------:R-:W-:Y:S02]  /*da00*/  FADD.FTZ R181, R181, R180 ;  /* 0x000000b4b5b57221 */ /* 0x000fe40000010000 */
[----:B------:R-:W-:Y:S01]  /*da10*/  FADD.FTZ R183, R183, R182 ;  /* 0x000000b6b7b77221 */ /* 0x000fe20000010000 */
        /* <DEDUP_REMOVED lines=11> */
[C---:B------:R-:W-:Y:S01]  /*dad0*/  HMMA.16816.F32.BF16 R36, R12.reuse, R160, R36 ;  /* 0x000000a00c24723c */ /* 0x040fe20000041824 */
[----:B------:R4:W-:Y:S06]  /*dae0*/  MUFU.EX2 R161, R32 ;  /* 0x0000002000a17308 */ /* 0x0009ec0000000800 */
[--C-:B------:R-:W-:Y:S01]  /*daf0*/  FFMA.FTZ R160, R34, c[0x0][0x2d0], -R189.reuse ;  /* 0x0000b40022a07a23 */ /* 0x100fe200000108bd */
[C---:B------:R-:W-:Y:S03]  /*db00*/  HMMA.16816.F32.BF16 R40, R12.reuse, R162, R40 ;  /* 0x000000a20c28723c */ /* 0x040fe60000041828 */
[----:B------:R-:W5:Y:S01]  /*db10*/  MUFU.EX2 R163, R160 ;  /* 0x000000a000a37308 */ /* 0x000f620000000800 */
[----:B------:R-:W-:Y:S04]  /*db20*/  FFMA.FTZ R189, R35, c[0x0][0x2d0], -R189 ;  /* 0x0000b40023bd7a23 */ /* 0x000fe800000108bd */
[C---:B------:R-:W-:Y:S05]  /*db30*/  HMMA.16816.F32.BF16 R44, R12.reuse, R168, R44 ;  /* 0x000000a80c2c723c */ /* 0x040fea000004182c */
[----:B------:R-:W1:Y:S03]  /*db40*/  MUFU.EX2 R189, R189 ;  /* 0x000000bd00bd7308 */ /* 0x000e660000000800 */
[C---:B------:R-:W-:Y:S01]  /*db50*/  HMMA.16816.F32.BF16 R48, R12.reuse, R170, R48 ;  /* 0x000000aa0c30723c */ /* 0x040fe20000041830 */
[----:B------:R-:W-:Y:S07]  /*db60*/  LDSM.16.MT88.4 R168, [R222+0x1900] ;  /* 0x00190000dea8783b */ /* 0x000fee0000004200 */
[C---:B--2---:R-:W-:Y:S01]  /*db70*/  HMMA.16816.F32.BF16 R52, R12.reuse, R16, R52 ;  /* 0x000000100c34723c */ /* 0x044fe20000041834 */
[----:B----4-:R-:W-:Y:S07]  /*db80*/  LDSM.16.MT88.4 R32, [R221+0x1900] ;  /* 0x00190000dd20783b */ /* 0x010fee0000004200 */
[C---:B------:R-:W-:Y:S01]  /*db90*/  HMMA.16816.F32.BF16 R56, R12.reuse, R18, R56 ;  /* 0x000000120c38723c */ /* 0x040fe20000041838 */
[----:B------:R-:W2:Y:S07]  /*dba0*/  LDSM.16.MT88.4 R16, [R221+0x5100] ;  /* 0x00510000dd10783b */ /* 0x000eae0000004200 */
[C---:B---3--:R-:W-:Y:S08]  /*dbb0*/  HMMA.16816.F32.BF16 R60, R12.reuse, R24, R60 ;  /* 0x000000180c3c723c */ /* 0x048ff0000004183c */
        /* <DEDUP_REMOVED lines=14> */
[C---:B------:R-:W-:Y:S08]  /*dca0*/  HMMA.16816.F32.BF16 R100, R12.reuse, R156, R100 ;  /* 0x0000009c0c64723c */ /* 0x040ff00000041864 */
[C---:B------:R-:W-:Y:S08]  /*dcb0*/  HMMA.16816.F32.BF16 R104, R12.reuse, R158, R104 ;  /* 0x0000009e0c68723c */ /* 0x040ff00000041868 */
[C---:B-1----:R-:W-:Y:S08]  /*dcc0*/  HMMA.16816.F32.BF16 R108, R12.reuse, R20, R108 ;  /* 0x000000140c6c723c */ /* 0x042ff0000004186c */
[C---:B------:R-:W-:Y:S01]  /*dcd0*/  HMMA.16816.F32.BF16 R112, R12.reuse, R22, R112 ;  /* 0x000000160c70723c */ /* 0x040fe20000041870 */
[----:B------:R-:W1:Y:S07]  /*dce0*/  LDSM.16.MT88.4 R20, [R227+0x3900] ;  /* 0x00390000e314783b */ /* 0x000e6e0000004200 */
[C---:B------:R-:W-:Y:S07]  /*dcf0*/  HMMA.16816.F32.BF16 R116, R12.reuse, R28, R116 ;  /* 0x0000001c0c74723c */ /* 0x040fee0000041874 */
[----:B-----5:R-:W-:Y:S01]  /*dd00*/  IMAD.MOV.U32 R28, RZ, RZ, R163 ;  /* 0x000000ffff1c7224 */ /* 0x020fe200078e00a3 */
[C---:B------:R-:W-:Y:S04]  /*dd10*/  HMMA.16816.F32.BF16 R120, R12.reuse, R30, R120 ;  /* 0x0000001e0c78723c */ /* 0x040fe80000041878 */
[----:B------:R-:W-:Y:S04]  /*dd20*/  IMAD.MOV.U32 R29, RZ, RZ, R161 ;  /* 0x000000ffff1d7224 */ /* 0x000fe800078e00a1 */
[C---:B--2---:R-:W-:Y:S08]  /*dd30*/  HMMA.16816.F32.BF16 R124, R12.reuse, R16, R124 ;  /* 0x000000100c7c723c */ /* 0x044ff0000004187c */
[----:B------:R-:W-:Y:S01]  /*dd40*/  HMMA.16816.F32.BF16 R128, R12, R18, R128 ;  /* 0x000000120c80723c */ /* 0x000fe20000041880 */
[----:B------:R-:W2:Y:S06]  /*dd50*/  LDSM.16.MT88.4 R16, [R222+0x3900] ;  /* 0x00390000de10783b */ /* 0x000eac0000004200 */
[----:B------:R-:W-:Y:S02]  /*dd60*/  F2FP.BF16.PACK_AB R14, R191, R29 ;  /* 0x0000001dbf0e723e */ /* 0x000fe400000010ff */
[----:B------:R-:W-:Y:S03]  /*dd70*/  F2FP.BF16.PACK_AB R15, R189, R28 ;  /* 0x0000001cbd0f723e */ /* 0x000fe600000010ff */
[----:B------:R-:W-:Y:S01]  /*dd80*/  F2FP.BF16.PACK_AB R12, R201, R200 ;  /* 0x000000c8c90c723e */ /* 0x000fe200000010ff */
[----:B------:R-:W-:Y:S01]  /*dd90*/  FADD.FTZ R200, R200, R181 ;  /* 0x000000b5c8c87221 */ /* 0x000fe20000010000 */
[----:B------:R-:W-:Y:S01]  /*dda0*/  F2FP.BF16.PACK_AB R13, R203, R202 ;  /* 0x000000cacb0d723e */ /* 0x000fe200000010ff */
[----:B------:R-:W-:Y:S02]  /*ddb0*/  FADD.FTZ R202, R202, R183 ;  /* 0x000000b7caca7221 */ /* 0x000fe40000010000 */
[----:B------:R-:W-:Y:S02]  /*ddc0*/  FADD.FTZ R200, R201, R200 ;  /* 0x000000c8c9c87221 */ /* 0x000fe40000010000 */
[----:B------:R-:W-:Y:S02]  /*ddd0*/  FADD.FTZ R202, R203, R202 ;  /* 0x000000cacbca7221 */ /* 0x000fe40000010000 */
[C---:B---3--:R-:W-:Y:S01]  /*dde0*/  HMMA.16816.F32.BF16 R160, R12.reuse, R24, R4 ;  /* 0x000000180ca0723c */ /* 0x048fe20000041804 */
[----:B------:R-:W3:Y:S07]  /*ddf0*/  LDSM.16.MT88.4 R4, [R221+0x3900] ;  /* 0x00390000dd04783b */ /* 0x000eee0000004200 */
[C---:B------:R-:W-:Y:S01]  /*de00*/  HMMA.16816.F32.BF16 R156, R12.reuse, R26, R8 ;  /* 0x0000001a0c9c723c */ /* 0x040fe20000041808 */
[----:B------:R-:W4:Y:S07]  /*de10*/  LDSM.16.MT88.4 R8, [R220+0x3900] ;  /* 0x00390000dc08783b */ /* 0x000f2e0000004200 */
[C---:B------:R-:W-:Y:S01]  /*de20*/  HMMA.16816.F32.BF16 R132, R12.reuse, R168, R132 ;  /* 0x000000a80c84723c */ /* 0x040fe20000041884 */
[----:B------:R-:W5:Y:S07]  /*de30*/  LDSM.16.MT88.4 R24, [R227+0x5900] ;  /* 0x00590000e318783b */ /* 0x000f6e0000004200 */
[C---:B------:R-:W-:Y:S01]  /*de40*/  HMMA.16816.F32.BF16 R136, R12.reuse, R170, R136 ;  /* 0x000000aa0c88723c */ /* 0x040fe20000041888 */
[----:B------:R-:W-:Y:S07]  /*de50*/  LDSM.16.MT88.4 R168, [R227+0x7900] ;  /* 0x00790000e3a8783b */ /* 0x000fee0000004200 */
[C---:B------:R-:W-:Y:S08]  /*de60*/  HMMA.16816.F32.BF16 R140, R12.reuse, R32, R140 ;  /* 0x000000200c8c723c */ /* 0x040ff0000004188c */
[C---:B------:R-:W-:Y:S01]  /*de70*/  HMMA.16816.F32.BF16 R144, R12.reuse, R34, R144 ;  /* 0x000000220c90723c */ /* 0x040fe20000041890 */
[----:B------:R-:W-:Y:S07]  /*de80*/  LDSM.16.MT88.4 R32, [R220+0x5900] ;  /* 0x00590000dc20783b */ /* 0x000fee0000004200 */
[C---:B------:R-:W-:Y:S07]  /*de90*/  HMMA.16816.F32.BF16 R148, R12.reuse, R172, R148 ;  /* 0x000000ac0c94723c */ /* 0x040fee0000041894 */
[----:B------:R-:W-:Y:S01]  /*dea0*/  IMAD.MOV.U32 R173, RZ, RZ, R28 ;  /* 0x000000ffffad7224 */ /* 0x000fe200078e001c */
[C---:B------:R-:W-:Y:S04]  /*deb0*/  HMMA.16816.F32.BF16 R152, R12.reuse, R174, R152 ;  /* 0x000000ae0c98723c */ /* 0x040fe80000041898 */
[----:B------:R-:W-:Y:S02]  /*dec0*/  IMAD.MOV.U32 R172, RZ, RZ, R29 ;  /* 0x000000ffffac7224 */ /* 0x000fe400078e001d */
[----:B------:R-:W4:Y:S01]  /*ded0*/  LDSM.16.MT88.4 R28, [R222+0x5900] ;  /* 0x00590000de1c783b */ /* 0x000f220000004200 */
[----:B------:R-:W-:Y:S01]  /*dee0*/  FADD.FTZ R202, R173, R202 ;  /* 0x000000caadca7221 */ /* 0x000fe20000010000 */
[C---:B-1----:R-:W-:Y:S04]  /*def0*/  HMMA.16816.F32.BF16 R36, R12.reuse, R20, R36 ;  /* 0x000000140c24723c */ /* 0x042fe80000041824 */
[----:B------:R-:W-:Y:S02]  /*df00*/  FADD.FTZ R200, R172, R200 ;  /* 0x000000c8acc87221 */ /* 0x000fe40000010000 */
[----:B------:R-:W-:Y:S02]  /*df10*/  FADD.FTZ R241, R189, R202 ;  /* 0x000000cabdf17221 */ /* 0x000fe40000010000 */
[C---:B------:R-:W-:Y:S01]  /*df20*/  HMMA.16816.F32.BF16 R40, R12.reuse, R22, R40 ;  /* 0x000000160c28723c */ /* 0x040fe20000041828 */
[----:B------:R-:W1:Y:S03]  /*df30*/  LDSM.16.MT88.4 R20, [R221+0x5900] ;  /* 0x00590000dd14783b */ /* 0x000e660000004200 */
[----:B------:R-:W-:Y:S04]  /*df40*/  FADD.FTZ R244, R191, R200 ;  /* 0x000000c8bff47221 */ /* 0x000fe80000010000 */
        /* <DEDUP_REMOVED lines=9> */
[C---:B-----5:R-:W-:Y:S08]  /*dfe0*/  HMMA.16816.F32.BF16 R68, R12.reuse, R24, R68 ;  /* 0x000000180c44723c */ /* 0x060ff00000041844 */
[C---:B------:R-:W-:Y:S08]  /*dff0*/  HMMA.16816.F32.BF16 R72, R12.reuse, R26, R72 ;  /* 0x0000001a0c48723c */ /* 0x040ff00000041848 */
[C---:B------:R-:W-:Y:S08]  /*e000*/  HMMA.16816.F32.BF16 R76, R12.reuse, R28, R76 ;  /* 0x0000001c0c4c723c */ /* 0x040ff0000004184c */
        /* <DEDUP_REMOVED lines=9> */
[C---:B---3--:R-:W-:Y:S08]  /*e0a0*/  HMMA.16816.F32.BF16 R116, R12.reuse, R4, R116 ;  /* 0x000000040c74723c */ /* 0x048ff00000041874 */
[C---:B------:R-:W-:Y:S08]  /*e0b0*/  HMMA.16816.F32.BF16 R120, R12.reuse, R6, R120 ;  /* 0x000000060c78723c */ /* 0x040ff00000041878 */
[C---:B----4-:R-:W-:Y:S08]  /*e0c0*/  HMMA.16816.F32.BF16 R124, R12.reuse, R8, R124 ;  /* 0x000000080c7c723c */ /* 0x050ff0000004187c */
[----:B------:R-:W-:Y:S07]  /*e0d0*/  HMMA.16816.F32.BF16 R128, R12, R10, R128 ;  /* 0x0000000a0c80723c */ /* 0x000fee0000041880 */
[----:B------:R-:W-:Y:S01]  /*e0e0*/  IMAD.MOV.U32 R12, RZ, RZ, R164 ;  /* 0x000000ffff0c7224 */ /* 0x000fe200078e00a4 */
[----:B------:R-:W-:-:S05]  /*e0f0*/  @P0 BRA `(.L_x_976) ;  /* 0xffffc6f000000947 */ /* 0x000fca000383ffff */
.L_x_975:
[----:B------:R-:W-:-:S06]  /*e100*/  UISETP.GE.AND UP0, UPT, UR14, UR8, UPT ;  /* 0x000000080e00728c */ /* 0x000fcc000bf06270 */
[----:B------:R-:W-:-:S13]  /*e110*/  PLOP3.LUT P0, PT, PT, PT, UP0, 0x80, 0x0 ;  /* 0x000000000000781c */ /* 0x000fda0003f0f008 */
[----:B------:R-:W-:Y:S05]  /*e120*/  @!P0 BRA `(.L_x_977) ;  /* 0x000043b000008947 */ /* 0x000fea0003800000 */
[C---:B------:R-:W-:Y:S01]  /*e130*/  IADD3 R202, P6, R234.reuse, 0x40, RZ ;  /* 0x00000040eaca7810 */ /* 0x040fe20007fde0ff */
[----:B------:R-:W-:Y:S01]  /*e140*/  ULDC.64 UR4, c[0x0][0x208] ;  /* 0x0000820000047ab9 */ /* 0x000fe20000000a00 */
[C---:B------:R-:W-:Y:S01]  /*e150*/  IADD3 R198, P0, R234.reuse, 0xc0, RZ ;  /* 0x000000c0eac67810 */ /* 0x040fe20007f1e0ff */
[----:B------:R-:W-:Y:S01]  /*e160*/  IMAD.MOV.U32 R3, RZ, RZ, R0 ;  /* 0x000000ffff037224 */ /* 0x000fe200078e0000 */
[----:B------:R-:W-:Y:S01]  /*e170*/  IADD3 R200, P5, R234, 0x80, RZ ;  /* 0x00000080eac87810 */ /* 0x000fe20007fbe0ff */
[--C-:B------:R-:W-:Y:S01]  /*e180*/  IMAD.X R203, RZ, RZ, R239.reuse, P6 ;  /* 0x000000ffffcb7224 */ /* 0x100fe200030e06ef */
[C---:B------:R-:W-:Y:S01]  /*e190*/  IADD3 R197, P6, R236.reuse, 0x40, RZ ;  /* 0x00000040ecc57810 */ /* 0x040fe20007fde0ff */
[--C-:B------:R-:W-:Y:S01]  /*e1a0*/  IMAD.X R199, RZ, RZ, R239.reuse, P0 ;  /* 0x000000ffffc77224 */ /* 0x100fe200000e06ef */
[C---:B------:R-:W-:Y:S01]  /*e1b0*/  IADD3 R193, P0, R236.reuse, 0xc0, RZ ;  /* 0x000000c0ecc17810 */ /* 0x040fe20007f1e0ff */
[----:B------:R-:W-:Y:S01]  /*e1c0*/  IMAD.X R201, RZ, RZ, R239, P5 ;  /* 0x000000ffffc97224 */ /* 0x000fe200028e06ef */
[----:B------:R-:W-:Y:S01]  /*e1d0*/  IADD3 R195, P5, R236, 0x80, RZ ;  /* 0x00000080ecc37810 */ /* 0x000fe20007fbe0ff */
[--C-:B------:R-:W-:Y:S01]  /*e1e0*/  IMAD.X R196, RZ, RZ, R243.reuse, P6 ;  /* 0x000000ffffc47224 */ /* 0x100fe200030e06f3 */
[----:B------:R-:W-:Y:S01]  /*e1f0*/  MOV R2, R12 ;  /* 0x0000000c00027202 */ /* 0x000fe20000000f00 */
[----:B------:R-:W-:Y:S01]  /*e200*/  IMAD.X R192, RZ, RZ, R243, P0 ;  /* 0x000000ffffc07224 */ /* 0x000fe200000e06f3 */
[----:B------:R-:W-:Y:S01]  /*e210*/  IADD3.X R194, RZ, R243, RZ, P5, !PT ;  /* 0x000000f3ffc27210 */ /* 0x000fe20002ffe4ff */
[----:B------:R-:W-:Y:S01]  /*e220*/  USHF.L.U64.HI UR21, UR4, 0x5, UR5 ;  /* 0x0000000504157899 */ /* 0x000fe20008010205 */
[----:B------:R-:W-:Y:S01]  /*e230*/  MOV R238, R234 ;  /* 0x000000ea00ee7202 */ /* 0x000fe20000000f00 */
[----:B------:R-:W-:-:S03]  /*e240*/  USHF.L.U32 UR20, UR4, 0x5, URZ ;  /* 0x0000000504147899 */ /* 0x000fc6000800063f */
[----:B------:R-:W-:Y:S02]  /*e250*/  ULDC.64 UR4, c[0x0][0x1e0] ;  /* 0x0000780000047ab9 */ /* 0x000fe40000000a00 */
.L_x_986:
[----:B------:R-:W-:Y:S04]  /*e260*/  DEPBAR.LE SB0, 0x0 ;  /* 0x000080000000791a */ /* 0x000fe80000000000 */
[----:B------:R-:W-:Y:S01]  /*e270*/  BAR.SYNC.DEFER_BLOCKING 0x0 ;  /* 0x0000000000007b1d */ /* 0x000fe20000010000 */
[----:B------:R-:W-:Y:S01]  /*e280*/  USHF.R.S32.HI UR7, URZ, 0x1f, UR14 ;  /* 0x0000001f3f077899 */ /* 0x000fe2000801140e */
[----:B------:R-:W-:Y:S01]  /*e290*/  IMAD.U32 R13, RZ, RZ, UR14 ;  /* 0x0000000eff0d7e24 */ /* 0x000fe2000f8e00ff */
[----:B------:R-:W-:Y:S01]  /*e2a0*/  UIMAD UR6, UR10, UR14, URZ ;  /* 0x0000000e0a0672a4 */ /* 0x000fe2000f8e023f */
[----:B------:R-:W-:Y:S01]  /*e2b0*/  IMAD.U32 R21, RZ, RZ, UR14 ;  /* 0x0000000eff157e24 */ /* 0x000fe2000f8e00ff */
[----:B------:R-:W-:Y:S01]  /*e2c0*/  UIMAD.WIDE.U32 UR22, UR14, UR11, UR20 ;  /* 0x0000000b0e1672a5 */ /* 0x000fe2000f8e0014 */
[----:B------:R-:W-:Y:S01]  /*e2d0*/  IMAD.U32 R15, RZ, RZ, UR14 ;  /* 0x0000000eff0f7e24 */ /* 0x000fe2000f8e00ff */
[----:B------:R-:W-:Y:S01]  /*e2e0*/  UIMAD UR6, UR7, UR11, UR6 ;  /* 0x0000000b070672a4 */ /* 0x000fe2000f8e0206 */
[----:B------:R-:W-:Y:S01]  /*e2f0*/  IMAD.WIDE.U32 R168, R13, UR11, R198 ;  /* 0x0000000b0da87c25 */ /* 0x000fe2000f8e00c6 */
[----:B------:R-:W-:Y:S03]  /*e300*/  UISETP.GT.AND UP3, UPT, UR14, UR8, UPT ;  /* 0x000000080e00728c */ /* 0x000fe6000bf64270 */
[----:B------:R-:W-:Y:S04]  /*e310*/  IMAD.WIDE.U32 R20, R21, UR11, R238 ;  /* 0x0000000b15147c25 */ /* 0x000fe8000f8e00ee */
[----:B------:R-:W-:Y:S01]  /*e320*/  IMAD.WIDE.U32 R28, R15, UR11, R200 ;  /* 0x0000000b0f1c7c25 */ /* 0x000fe2000f8e00c8 */
[----:B------:R-:W-:Y:S02]  /*e330*/  LEA R30, P0, R20, c[0x0][0x1f8], 0x1 ;  /* 0x00007e00141e7a11 */ /* 0x000fe400078008ff */
[----:B------:R-:W-:Y:S01]  /*e340*/  IADD3 R0, R21, UR6, RZ ;  /* 0x0000000615007c10 */ /* 0x000fe2000fffe0ff */
[----:B------:R-:W-:Y:S01]  /*e350*/  IMAD.U32 R23, RZ, RZ, UR14 ;  /* 0x0000000eff177e24 */ /* 0x000fe2000f8e00ff */
[----:B------:R-:W-:Y:S01]  /*e360*/  LEA R250, P5, R28, c[0x0][0x1f8], 0x1 ;  /* 0x00007e001cfa7a11 */ /* 0x000fe200078a08ff */
[----:B------:R-:W-:Y:S01]  /*e370*/  @UP3 UIADD3 UR17, UR14, -0x1, URZ ;  /* 0xffffffff0e113890 */ /* 0x000fe2000fffe03f */
[----:B------:R-:W-:Y:S01]  /*e380*/  LEA.HI.X R31, R20, c[0x0][0x1fc], R0, 0x1, P0 ;  /* 0x00007f00141f7a11 */ /* 0x000fe200000f0c00 */
[----:B------:R-:W-:Y:S01]  /*e390*/  LDSM.16.M88.4 R32, [R230+0x10100] ;  /* 0x01010000e620783b */ /* 0x000fe20000000200 */
[----:B------:R-:W-:Y:S01]  /*e3a0*/  LEA R248, P0, R168, c[0x0][0x1f8], 0x1 ;  /* 0x00007e00a8f87a11 */ /* 0x000fe200078008ff */
[----:B------:R-:W-:Y:S01]  /*e3b0*/  IMAD.WIDE.U32 R22, R23, UR11, R202 ;  /* 0x0000000b17167c25 */ /* 0x000fe2000f8e00ca */
[----:B------:R-:W-:Y:S02]  /*e3c0*/  IADD3 R20, R29, UR6, RZ ;  /* 0x000000061d147c10 */ /* 0x000fe4000fffe0ff */
[----:B------:R-:W1:Y:S02]  /*e3d0*/  LDSM.16.M88.4 R8, [R229+0x8100] ;  /* 0x00810000e508783b */ /* 0x000e640000000200 */
[----:B------:R-:W-:Y:S02]  /*e3e0*/  LEA R188, P6, R22, c[0x0][0x1f8], 0x1 ;  /* 0x00007e0016bc7a11 */ /* 0x000fe400078c08ff */
[----:B------:R-:W-:Y:S01]  /*e3f0*/  LEA.HI.X R251, R28, c[0x0][0x1fc], R20, 0x1, P5 ;  /* 0x00007f001cfb7a11 */ /* 0x000fe200028f0c14 */
[----:B------:R-:W2:Y:S01]  /*e400*/  LDSM.16.M88.4 R16, [R229+0x8900] ;  /* 0x00890000e510783b */ /* 0x000ea20000000200 */
[----:B------:R-:W-:Y:S02]  /*e410*/  IADD3 R0, R23, UR6, RZ ;  /* 0x0000000617007c10 */ /* 0x000fe4000fffe0ff */
[----:B------:R-:W-:Y:S02]  /*e420*/  IADD3 R28, P5, R234, UR22, RZ ;  /* 0x00000016ea1c7c10 */ /* 0x000fe4000ffbe0ff */
[----:B------:R-:W3:Y:S01]  /*e430*/  LDSM.16.M88.4 R24, [R229+0x9100] ;  /* 0x00910000e518783b */ /* 0x000ee20000000200 */
[----:B------:R-:W-:Y:S04]  /*e440*/  LEA.HI.X R189, R22, c[0x0][0x1fc], R0, 0x1, P6 ;  /* 0x00007f0016bd7a11 */ /* 0x000fe800030f0c00 */
[----:B------:R-:W4:Y:S05]  /*e450*/  LDSM.16.M88.4 R164, [R229+0x9900] ;  /* 0x00990000e5a4783b */ /* 0x000f2a0000000200 */
[----:B------:R-:W-:Y:S05]  /*e460*/  LDSM.16.M88.4 R172, [R228] ;  /* 0x00000000e4ac783b */ /* 0x000fea0000000200 */
[----:B------:R-:W-:Y:S05]  /*e470*/  LDSM.16.M88.4 R176, [R219] ;  /* 0x00000000dbb0783b */ /* 0x000fea0000000200 */
[----:B------:R-:W-:Y:S05]  /*e480*/  LDSM.16.M88.4 R180, [R218] ;  /* 0x00000000dab4783b */ /* 0x000fea0000000200 */
[----:B------:R-:W-:Y:S01]  /*e490*/  LDSM.16.M88.4 R184, [R217] ;  /* 0x00000000d9b8783b */ /* 0x000fe20000000200 */
[C---:B-1----:R-:W-:Y:S08]  /*e4a0*/  HMMA.16816.F32.BF16 R4, R32.reuse, R8, RZ ;  /* 0x000000082004723c */ /* 0x042ff000000418ff */
[C---:B------:R-:W-:Y:S08]  /*e4b0*/  HMMA.16816.F32.BF16 R8, R32.reuse, R10, RZ ;  /* 0x0000000a2008723c */ /* 0x040ff000000418ff */
[C---:B--2---:R-:W-:Y:S07]  /*e4c0*/  HMMA.16816.F32.BF16 R12, R32.reuse, R16, RZ ;  /* 0x00000010200c723c */ /* 0x044fee00000418ff */
[----:B------:R-:W-:Y:S01]  /*e4d0*/  IADD3 R16, R169, UR6, RZ ;  /* 0x00000006a9107c10 */ /* 0x000fe2000fffe0ff */
[----:B------:R-:W-:Y:S04]  /*e4e0*/  UIADD3 UR6, UR6, UR23, URZ ;  /* 0x0000001706067290 */ /* 0x000fe8000fffe03f */
[----:B------:R-:W-:Y:S02]  /*e4f0*/  LEA.HI.X R249, R168, c[0x0][0x1fc], R16, 0x1, P0 ;  /* 0x00007f00a8f97a11 */ /* 0x000fe400000f0c10 */
[C---:B------:R-:W-:Y:S01]  /*e500*/  HMMA.16816.F32.BF16 R16, R32.reuse, R18, RZ ;  /* 0x000000122010723c */ /* 0x040fe200000418ff */
[----:B------:R-:W1:Y:S01]  /*e510*/  LDSM.16.M88.4 R168, [R226+0x10100] ;  /* 0x01010000e2a8783b */ /* 0x000e620000000200 */
[----:B------:R-:W-:Y:S02]  /*e520*/  LEA R190, P0, R28, c[0x0][0x1f8], 0x1 ;  /* 0x00007e001cbe7a11 */ /* 0x000fe400078008ff */
[----:B------:R-:W-:Y:S02]  /*e530*/  IADD3.X R29, R239, UR6, RZ, P5, !PT ;  /* 0x00000006ef1d7c10 */ /* 0x000fe4000affe4ff */
[----:B------:R-:W-:Y:S01]  /*e540*/  @!PT LDS RZ, [RZ] ;  /* 0x00000000fffff984 */ /* 0x000fe20000000800 */
[----:B------:R-:W-:Y:S01]  /*e550*/  @!PT LDS RZ, [RZ] ;  /* 0x00000000fffff984 */ /* 0x000fe20000000800 */
[----:B------:R-:W-:Y:S01]  /*e560*/  @!PT LDS RZ, [RZ] ;  /* 0x00000000fffff984 */ /* 0x000fe20000000800 */
[----:B------:R4:W-:Y:S01]  /*e570*/  LDGSTS.E.BYPASS.LTC128B.128 [R231+0x100], [R30.64], !P4 ;  /* 0x001000001ee77fae */ /* 0x0009e2000e101d52 */
[----:B------:R-:W-:Y:S01]  /*e580*/  IADD3 R0, P5, R202, UR22, RZ ;  /* 0x00000016ca007c10 */ /* 0x000fe2000ffbe0ff */
[C---:B---3--:R-:W-:Y:S01]  /*e590*/  HMMA.16816.F32.BF16 R20, R32.reuse, R24, RZ ;  /* 0x000000182014723c */ /* 0x048fe200000418ff */
[----:B------:R-:W-:Y:S02]  /*e5a0*/  LEA.HI.X R191, R28, c[0x0][0x1fc], R29, 0x1, P0 ;  /* 0x00007f001cbf7a11 */ /* 0x000fe400000f0c1d */
[----:B------:R2:W-:Y:S01]  /*e5b0*/  LDGSTS.E.BYPASS.LTC128B.128 [R231+0x2100], [R188.64], !P3 ;  /* 0x02100000bce77fae */ /* 0x0005e2000d901d52 */
[----:B------:R-:W-:Y:S04]  /*e5c0*/  LEA R246, P0, R0, c[0x0][0x1f8], 0x1 ;  /* 0x00007e0000f67a11 */ /* 0x000fe800078008ff */
[C---:B------:R-:W-:Y:S01]  /*e5d0*/  HMMA.16816.F32.BF16 R24, R32.reuse, R26, RZ ;  /* 0x0000001a2018723c */ /* 0x040fe200000418ff */
[----:B------:R3:W-:Y:S05]  /*e5e0*/  LDGSTS.E.BYPASS.LTC128B.128 [R231+0x4100], [R250.64], !P2 ;  /* 0x04100000fae77fae */ /* 0x0007ea000d101d52 */
[----:B------:R5:W-:Y:S05]  /*e5f0*/  LDGSTS.E.BYPASS.LTC128B.128 [R231+0x6100], [R248.64], !P1 ;  /* 0x06100000f8e77fae */ /* 0x000bea000c901d52 */
[----:B------:R3:W-:Y:S01]  /*e600*/  LDGSTS.E.BYPASS.LTC128B.128 [R231+0x1100], [R190.64], !P4 ;  /* 0x01100000bee77fae */ /* 0x0007e2000e101d52 */
[C---:B----4-:R-:W-:Y:S01]  /*e610*/  HMMA.16816.F32.BF16 R28, R32.reuse, R164, RZ ;  /* 0x000000a4201c723c */ /* 0x050fe200000418ff */
[----:B--2---:R-:W-:Y:S06]  /*e620*/  IADD3.X R189, R203, UR6, RZ, P5, !PT ;  /* 0x00000006cbbd7c10 */ /* 0x004fec000affe4ff */
[----:B------:R-:W-:Y:S01]  /*e630*/  IADD3 R164, P5, R198, UR22, RZ ;  /* 0x00000016c6a47c10 */ /* 0x000fe2000ffbe0ff */
[----:B------:R-:W-:Y:S01]  /*e640*/  HMMA.16816.F32.BF16 R32, R32, R166, RZ ;  /* 0x000000a62020723c */ /* 0x000fe200000418ff */
[----:B------:R-:W-:Y:S03]  /*e650*/  LEA.HI.X R247, R0, c[0x0][0x1fc], R189, 0x1, P0 ;  /* 0x00007f0000f77a11 */ /* 0x000fe600000f0cbd */
[----:B------:R-:W-:Y:S01]  /*e660*/  IADD3 R0, P0, R200, UR22, RZ ;  /* 0x00000016c8007c10 */ /* 0x000fe2000ff1e0ff */
[----:B------:R-:W-:Y:S01]  /*e670*/  @UP3 UIMAD.WIDE.U32 UR22, UR17, UR4, URZ ;  /* 0x00000004111632a5 */ /* 0x000fe2000f8e003f */
[----:B------:R2:W-:Y:S01]  /*e680*/  LDGSTS.E.BYPASS.LTC128B.128 [R231+0x3100], [R246.64], !P3 ;  /* 0x03100000f6e77fae */ /* 0x0005e2000d901d52 */
[----:B------:R-:W-:Y:S01]  /*e690*/  IADD3.X R167, R199, UR6, RZ, P5, !PT ;  /* 0x00000006c7a77c10 */ /* 0x000fe2000affe4ff */
[C---:B-1----:R-:W-:Y:S01]  /*e6a0*/  HMMA.16816.F32.BF16 R4, R168.reuse, R172, R4 ;  /* 0x000000aca804723c */ /* 0x042fe20000041804 */
[----:B------:R-:W-:Y:S01]  /*e6b0*/  @UP3 USHF.L.U32 UR7, UR22, 0x6, URZ ;  /* 0x0000000616073899 */ /* 0x000fe2000800063f */
[----:B------:R-:W-:Y:S03]  /*e6c0*/  PLOP3.LUT P5, PT, PT, PT, UP3, 0x80, 0x0 ;  /* 0x000000000000781c */ /* 0x000fe60003faf038 */
[----:B------:R-:W-:Y:S01]  /*e6d0*/  IADD3.X R165, R201, UR6, RZ, P0, !PT ;  /* 0x00000006c9a57c10 */ /* 0x000fe200087fe4ff */
[----:B------:R-:W-:Y:S01]  /*e6e0*/  @UP3 USHF.R.S32.HI UR6, URZ, 0x1f, UR17 ;  /* 0x0000001f3f063899 */ /* 0x000fe20008011411 */
[C---:B-----5:R-:W-:Y:S01]  /*e6f0*/  LEA R248, P6, R0.reuse, c[0x0][0x1f8], 0x1 ;  /* 0x00007e0000f87a11 */ /* 0x060fe200078c08ff */
[C---:B------:R-:W-:Y:S02]  /*e700*/  HMMA.16816.F32.BF16 R8, R168.reuse, R174, R8 ;  /* 0x000000aea808723c */ /* 0x040fe40000041808 */
[----:B------:R-:W-:Y:S02]  /*e710*/  @UP3 UIMAD UR6, UR6, UR4, URZ ;  /* 0x00000004060632a4 */ /* 0x000fe4000f8e023f */
[----:B------:R-:W-:Y:S02]  /*e720*/  LEA.HI.X R249, R0, c[0x0][0x1fc], R165, 0x1, P6 ;  /* 0x00007f0000f97a11 */ /* 0x000fe400030f0ca5 */
[C---:B---3--:R-:W-:Y:S01]  /*e730*/  LEA R250, P0, R164.reuse, c[0x0][0x1f8], 0x1 ;  /* 0x00007e00a4fa7a11 */ /* 0x048fe200078008ff */
[----:B------:R-:W-:Y:S01]  /*e740*/  @UP3 UIMAD UR6, UR17, UR5, UR6 ;  /* 0x00000005110632a4 */ /* 0x000fe2000f8e0206 */
[C---:B------:R-:W-:Y:S01]  /*e750*/  HMMA.16816.F32.BF16 R12, R168.reuse, R176, R12 ;  /* 0x000000b0a80c723c */ /* 0x040fe2000004180c */
[----:B------:R1:W-:Y:S01]  /*e760*/  LDGSTS.E.BYPASS.LTC128B.128 [R231+0x5100], [R248.64], !P2 ;  /* 0x05100000f8e77fae */ /* 0x0003e2000d101d52 */
[----:B------:R-:W-:Y:S01]  /*e770*/  PLOP3.LUT P6, PT, PT, PT, UP3, 0x80, 0x0 ;  /* 0x000000000000781c */ /* 0x000fe20003fcf038 */
[----:B------:R-:W-:Y:S01]  /*e780*/  @UP3 UIADD3 UR6, UR23, UR6, URZ ;  /* 0x0000000617063290 */ /* 0x000fe2000fffe03f */
[----:B------:R-:W-:Y:S02]  /*e790*/  LEA.HI.X R251, R164, c[0x0][0x1fc], R167, 0x1, P0 ;  /* 0x00007f00a4fb7a11 */ /* 0x000fe400000f0ca7 */
[----:B------:R-:W-:Y:S01]  /*e7a0*/  PLOP3.LUT P0, PT, PT, PT, UP3, 0x80, 0x0 ;  /* 0x000000000000781c */ /* 0x000fe20003f0f038 */
[----:B------:R-:W-:Y:S01]  /*e7b0*/  @UP3 USHF.L.U64.HI UR6, UR22, 0x6, UR6 ;  /* 0x0000000616063899 */ /* 0x000fe20008010206 */
[C---:B------:R-:W-:Y:S01]  /*e7c0*/  HMMA.16816.F32.BF16 R16, R168.reuse, R178, R16 ;  /* 0x000000b2a810723c */ /* 0x040fe20000041810 */
[----:B------:R1:W-:Y:S05]  /*e7d0*/  LDGSTS.E.BYPASS.LTC128B.128 [R231+0x7100], [R250.64], !P1 ;  /* 0x07100000fae77fae */ /* 0x0003ea000c901d52 */
[----:B------:R-:W-:Y:S01]  /*e7e0*/  LDSM.16.M88.4 R164, [R225+0x10100] ;  /* 0x01010000e1a4783b */ /* 0x000fe20000000200 */
[----:B------:R-:W-:Y:S01]  /*e7f0*/  @P6 IADD3 R245, P6, R236, UR7, RZ ;  /* 0x00000007ecf56c10 */ /* 0x000fe2000ffde0ff */
[C---:B------:R-:W-:Y:S03]  /*e800*/  HMMA.16816.F32.BF16 R20, R168.reuse, R180, R20 ;  /* 0x000000b4a814723c */ /* 0x040fe60000041814 */
[----:B------:R-:W3:Y:S01]  /*e810*/  LDSM.16.M88.4 R188, [R224+0x8100] ;  /* 0x00810000e0bc783b */ /* 0x000ee20000000200 */
[----:B------:R-:W-:Y:S04]  /*e820*/  @P5 LEA R0, P5, R245, c[0x0][0x1c8], 0x1 ;  /* 0x00007200f5005a11 */ /* 0x000fe800078a08ff */
[C---:B------:R-:W-:Y:S01]  /*e830*/  HMMA.16816.F32.BF16 R24, R168.reuse, R182, R24 ;  /* 0x000000b6a818723c */ /* 0x040fe20000041818 */
[----:B------:R-:W4:Y:S05]  /*e840*/  LDSM.16.M88.4 R172, [R224+0x8900] ;  /* 0x00890000e0ac783b */ /* 0x000f2a0000000200 */
[----:B------:R-:W0:Y:S02]  /*e850*/  LDGDEPBAR ;  /* 0x00000000000079af */ /* 0x000e240000000000 */
[C---:B------:R-:W-:Y:S03]  /*e860*/  HMMA.16816.F32.BF16 R28, R168.reuse, R184, R28 ;  /* 0x000000b8a81c723c */ /* 0x040fe6000004181c */
[----:B------:R-:W-:Y:S05]  /*e870*/  LDSM.16.M88.4 R176, [R224+0x9900] ;  /* 0x00990000e0b0783b */ /* 0x000fea0000000200 */
[----:B------:R-:W-:Y:S01]  /*e880*/  HMMA.16816.F32.BF16 R32, R168, R186, R32 ;  /* 0x000000baa820723c */ /* 0x000fe20000041820 */
[----:B------:R-:W5:Y:S05]  /*e890*/  LDSM.16.M88.4 R168, [R224+0x9100] ;  /* 0x00910000e0a8783b */ /* 0x000f6a0000000200 */
[----:B------:R-:W-:Y:S05]  /*e8a0*/  LDSM.16.M88.4 R180, [R223+0x10100] ;  /* 0x01010000dfb4783b */ /* 0x000fea0000000200 */
[----:B------:R-:W1:Y:S01]  /*e8b0*/  LDSM.16.M88.4 R184, [R216] ;  /* 0x00000000d8b8783b */ /* 0x000e620000000200 */
[C---:B---3--:R-:W-:Y:S08]  /*e8c0*/  HMMA.16816.F32.BF16 R4, R164.reuse, R188, R4 ;  /* 0x000000bca404723c */ /* 0x048ff00000041804 */
[C---:B------:R-:W-:Y:S01]  /*e8d0*/  HMMA.16816.F32.BF16 R8, R164.reuse, R190, R8 ;  /* 0x000000bea408723c */ /* 0x040fe20000041808 */
[----:B------:R-:W3:Y:S07]  /*e8e0*/  LDSM.16.M88.4 R188, [R216+0x800] ;  /* 0x00080000d8bc783b */ /* 0x000eee0000000200 */
[C---:B----4-:R-:W-:Y:S08]  /*e8f0*/  HMMA.16816.F32.BF16 R12, R164.reuse, R172, R12 ;  /* 0x000000aca40c723c */ /* 0x050ff0000004180c */
[C---:B------:R-:W-:Y:S01]  /*e900*/  HMMA.16816.F32.BF16 R16, R164.reuse, R174, R16 ;  /* 0x000000aea410723c */ /* 0x040fe20000041810 */
[----:B------:R-:W4:Y:S07]  /*e910*/  LDSM.16.M88.4 R172, [R216+0x1000] ;  /* 0x00100000d8ac783b */ /* 0x000f2e0000000200 */
[C---:B-----5:R-:W-:Y:S08]  /*e920*/  HMMA.16816.F32.BF16 R20, R164.reuse, R168, R20 ;  /* 0x000000a8a414723c */ /* 0x060ff00000041814 */
[C---:B------:R-:W-:Y:S01]  /*e930*/  HMMA.16816.F32.BF16 R24, R164.reuse, R170, R24 ;  /* 0x000000aaa418723c */ /* 0x040fe20000041818 */
[----:B------:R-:W-:Y:S07]  /*e940*/  LDSM.16.M88.4 R168, [R230+0x14100] ;  /* 0x01410000e6a8783b */ /* 0x000fee0000000200 */
[C---:B------:R-:W-:Y:S08]  /*e950*/  HMMA.16816.F32.BF16 R28, R164.reuse, R176, R28 ;  /* 0x000000b0a41c723c */ /* 0x040ff0000004181c */
[----:B------:R-:W-:Y:S01]  /*e960*/  HMMA.16816.F32.BF16 R32, R164, R178, R32 ;  /* 0x000000b2a420723c */ /* 0x000fe20000041820 */
[----:B------:R-:W5:Y:S05]  /*e970*/  LDSM.16.M88.4 R164, [R216+0x1800] ;  /* 0x00180000d8a4783b */ /* 0x000f6a0000000200 */
[----:B------:R-:W2:Y:S02]  /*e980*/  LDSM.16.M88.4 R176, [R229+0xa100] ;  /* 0x00a10000e5b0783b */ /* 0x000ea40000000200 */
[C---:B-1----:R-:W-:Y:S08]  /*e990*/  HMMA.16816.F32.BF16 R4, R180.reuse, R184, R4 ;  /* 0x000000b8b404723c */ /* 0x042ff00000041804 */
[C---:B------:R-:W-:Y:S01]  /*e9a0*/  HMMA.16816.F32.BF16 R8, R180.reuse, R186, R8 ;  /* 0x000000bab408723c */ /* 0x040fe20000041808 */
[----:B------:R-:W1:Y:S07]  /*e9b0*/  LDSM.16.M88.4 R184, [R229+0xa900] ;  /* 0x00a90000e5b8783b */ /* 0x000e6e0000000200 */
[C---:B---3--:R-:W-:Y:S08]  /*e9c0*/  HMMA.16816.F32.BF16 R12, R180.reuse, R188, R12 ;  /* 0x000000bcb40c723c */ /* 0x048ff0000004180c */
[C---:B------:R-:W-:Y:S01]  /*e9d0*/  HMMA.16816.F32.BF16 R16, R180.reuse, R190, R16 ;  /* 0x000000beb410723c */ /* 0x040fe20000041810 */
[----:B------:R-:W3:Y:S07]  /*e9e0*/  LDSM.16.M88.4 R188, [R229+0xb100] ;  /* 0x00b10000e5bc783b */ /* 0x000eee0000000200 */
[C---:B----4-:R-:W-:Y:S08]  /*e9f0*/  HMMA.16816.F32.BF16 R20, R180.reuse, R172, R20 ;  /* 0x000000acb414723c */ /* 0x050ff00000041814 */
[C---:B------:R-:W-:Y:S01]  /*ea00*/  HMMA.16816.F32.BF16 R24, R180.reuse, R174, R24 ;  /* 0x000000aeb418723c */ /* 0x040fe20000041818 */
[----:B------:R-:W4:Y:S07]  /*ea10*/  LDSM.16.M88.4 R172, [R229+0xb900] ;  /* 0x00b90000e5ac783b */ /* 0x000f2e0000000200 */
[C---:B-----5:R-:W-:Y:S08]  /*ea20*/  HMMA.16816.F32.BF16 R28, R180.reuse, R164, R28 ;  /* 0x000000a4b41c723c */ /* 0x060ff0000004181c */
[----:B------:R-:W-:Y:S01]  /*ea30*/  HMMA.16816.F32.BF16 R32, R180, R166, R32 ;  /* 0x000000a6b420723c */ /* 0x000fe20000041820 */
[----:B------:R-:W-:Y:S05]  /*ea40*/  LDSM.16.M88.4 R164, [R226+0x14100] ;  /* 0x01410000e2a4783b */ /* 0x000fea0000000200 */
[----:B------:R-:W-:Y:S02]  /*ea50*/  LDSM.16.M88.4 R180, [R214] ;  /* 0x00000000d6b4783b */ /* 0x000fe40000000200 */
[C---:B--2---:R-:W-:Y:S08]  /*ea60*/  HMMA.16816.F32.BF16 R4, R168.reuse, R176, R4 ;  /* 0x000000b0a804723c */ /* 0x044ff00000041804 */
[C---:B------:R-:W-:Y:S01]  /*ea70*/  HMMA.16816.F32.BF16 R8, R168.reuse, R178, R8 ;  /* 0x000000b2a808723c */ /* 0x040fe20000041808 */
[----:B------:R-:W2:Y:S07]  /*ea80*/  LDSM.16.M88.4 R176, [R215] ;  /* 0x00000000d7b0783b */ /* 0x000eae0000000200 */
[C---:B-1----:R-:W-:Y:S08]  /*ea90*/  HMMA.16816.F32.BF16 R12, R168.reuse, R184, R12 ;  /* 0x000000b8a80c723c */ /* 0x042ff0000004180c */
[C---:B------:R-:W-:Y:S01]  /*eaa0*/  HMMA.16816.F32.BF16 R16, R168.reuse, R186, R16 ;  /* 0x000000baa810723c */ /* 0x040fe20000041810 */
[----:B------:R-:W1:Y:S07]  /*eab0*/  LDSM.16.M88.4 R184, [R213] ;  /* 0x00000000d5b8783b */ /* 0x000e6e0000000200 */
[C---:B---3--:R-:W-:Y:S08]  /*eac0*/  HMMA.16816.F32.BF16 R20, R168.reuse, R188, R20 ;  /* 0x000000bca814723c */ /* 0x048ff00000041814 */
[C---:B------:R-:W-:Y:S01]  /*ead0*/  HMMA.16816.F32.BF16 R24, R168.reuse, R190, R24 ;  /* 0x000000bea818723c */ /* 0x040fe20000041818 */
[----:B------:R-:W3:Y:S07]  /*eae0*/  LDSM.16.M88.4 R188, [R212] ;  /* 0x00000000d4bc783b */ /* 0x000eee0000000200 */
[C---:B----4-:R-:W-:Y:S08]  /*eaf0*/  HMMA.16816.F32.BF16 R28, R168.reuse, R172, R28 ;  /* 0x000000aca81c723c */ /* 0x050ff0000004181c */
[----:B------:R-:W-:Y:S01]  /*eb00*/  HMMA.16816.F32.BF16 R32, R168, R174, R32 ;  /* 0x000000aea820723c */ /* 0x000fe20000041820 */
[----:B------:R-:W-:Y:S05]  /*eb10*/  LDSM.16.M88.4 R168, [R225+0x14100] ;  /* 0x01410000e1a8783b */ /* 0x000fea0000000200 */
[----:B------:R-:W4:Y:S02]  /*eb20*/  LDSM.16.M88.4 R172, [R224+0xa100] ;  /* 0x00a10000e0ac783b */ /* 0x000f240000000200 */
[C---:B--2---:R-:W-:Y:S08]  /*eb30*/  HMMA.16816.F32.BF16 R4, R164.reuse, R176, R4 ;  /* 0x000000b0a404723c */ /* 0x044ff00000041804 */
[C---:B------:R-:W-:Y:S01]  /*eb40*/  HMMA.16816.F32.BF16 R8, R164.reuse, R178, R8 ;  /* 0x000000b2a408723c */ /* 0x040fe20000041808 */
[----:B------:R-:W2:Y:S07]  /*eb50*/  LDSM.16.M88.4 R176, [R224+0xa900] ;  /* 0x00a90000e0b0783b */ /* 0x000eae0000000200 */
[C---:B------:R-:W-:Y:S08]  /*eb60*/  HMMA.16816.F32.BF16 R12, R164.reuse, R180, R12 ;  /* 0x000000b4a40c723c */ /* 0x040ff0000004180c */
[C---:B------:R-:W-:Y:S01]  /*eb70*/  HMMA.16816.F32.BF16 R16, R164.reuse, R182, R16 ;  /* 0x000000b6a410723c */ /* 0x040fe20000041810 */
[----:B------:R-:W5:Y:S07]  /*eb80*/  LDSM.16.M88.4 R180, [R224+0xb100] ;  /* 0x00b10000e0b4783b */ /* 0x000f6e0000000200 */
[C---:B-1----:R-:W-:Y:S08]  /*eb90*/  HMMA.16816.F32.BF16 R20, R164.reuse, R184, R20 ;  /* 0x000000b8a414723c */ /* 0x042ff00000041814 */
[C---:B------:R-:W-:Y:S01]  /*eba0*/  HMMA.16816.F32.BF16 R24, R164.reuse, R186, R24 ;  /* 0x000000baa418723c */ /* 0x040fe20000041818 */
[----:B------:R-:W1:Y:S07]  /*ebb0*/  LDSM.16.M88.4 R184, [R224+0xb900] ;  /* 0x00b90000e0b8783b */ /* 0x000e6e0000000200 */
[C---:B---3--:R-:W-:Y:S08]  /*ebc0*/  HMMA.16816.F32.BF16 R28, R164.reuse, R188, R28 ;  /* 0x000000bca41c723c */ /* 0x048ff0000004181c */
[----:B------:R-:W-:Y:S01]  /*ebd0*/  HMMA.16816.F32.BF16 R32, R164, R190, R32 ;  /* 0x000000bea420723c */ /* 0x000fe20000041820 */
[----:B------:R-:W-:Y:S05]  /*ebe0*/  LDSM.16.M88.4 R164, [R223+0x14100] ;  /* 0x01410000dfa4783b */ /* 0x000fea0000000200 */
[----:B------:R-:W3:Y:S02]  /*ebf0*/  LDSM.16.M88.4 R188, [R216+0x2000] ;  /* 0x00200000d8bc783b */ /* 0x000ee40000000200 */
[C---:B----4-:R-:W-:Y:S08]  /*ec00*/  HMMA.16816.F32.BF16 R4, R168.reuse, R172, R4 ;  /* 0x000000aca804723c */ /* 0x050ff00000041804 */
[C---:B------:R-:W-:Y:S01]  /*ec10*/  HMMA.16816.F32.BF16 R8, R168.reuse, R174, R8 ;  /* 0x000000aea808723c */ /* 0x040fe20000041808 */
[----:B------:R-:W4:Y:S07]  /*ec20*/  LDSM.16.M88.4 R172, [R216+0x2800] ;  /* 0x00280000d8ac783b */ /* 0x000f2e0000000200 */
[C---:B--2---:R-:W-:Y:S08]  /*ec30*/  HMMA.16816.F32.BF16 R12, R168.reuse, R176, R12 ;  /* 0x000000b0a80c723c */ /* 0x044ff0000004180c */
[C---:B------:R-:W-:Y:S01]  /*ec40*/  HMMA.16816.F32.BF16 R16, R168.reuse, R178, R16 ;  /* 0x000000b2a810723c */ /* 0x040fe20000041810 */
[----:B------:R-:W-:Y:S07]  /*ec50*/  LDSM.16.M88.4 R176, [R216+0x3800] ;  /* 0x00380000d8b0783b */ /* 0x000fee0000000200 */
[C---:B-----5:R-:W-:Y:S08]  /*ec60*/  HMMA.16816.F32.BF16 R20, R168.reuse, R180, R20 ;  /* 0x000000b4a814723c */ /* 0x060ff00000041814 */
[C---:B------:R-:W-:Y:S01]  /*ec70*/  HMMA.16816.F32.BF16 R24, R168.reuse, R182, R24 ;  /* 0x000000b6a818723c */ /* 0x040fe20000041818 */
[----:B------:R-:W-:Y:S07]  /*ec80*/  LDSM.16.M88.4 R180, [R230+0x18100] ;  /* 0x01810000e6b4783b */ /* 0x000fee0000000200 */
[C---:B-1----:R-:W-:Y:S08]  /*ec90*/  HMMA.16816.F32.BF16 R28, R168.reuse, R184, R28 ;  /* 0x000000b8a81c723c */ /* 0x042ff0000004181c */
[----:B------:R-:W-:Y:S01]  /*eca0*/  HMMA.16816.F32.BF16 R32, R168, R186, R32 ;  /* 0x000000baa820723c */ /* 0x000fe20000041820 */
[----:B------:R-:W1:Y:S05]  /*ecb0*/  LDSM.16.M88.4 R168, [R216+0x3000] ;  /* 0x00300000d8a8783b */ /* 0x000e6a0000000200 */
[----:B------:R-:W2:Y:S02]  /*ecc0*/  LDSM.16.M88.4 R184, [R229+0xc100] ;  /* 0x00c10000e5b8783b */ /* 0x000ea40000000200 */
        /* <DEDUP_REMOVED lines=8> */
[----:B------:R-:W1:Y:S07]  /*ed50*/  LDSM.16.M88.4 R168, [R229+0xd900] ;  /* 0x00d90000e5a8783b */ /* 0x000e6e0000000200 */
[C---:B------:R-:W-:Y:S08]  /*ed60*/  HMMA.16816.F32.BF16 R28, R164.reuse, R176, R28 ;  /* 0x000000b0a41c723c */ /* 0x040ff0000004181c */
[----:B------:R-:W-:Y:S01]  /*ed70*/  HMMA.16816.F32.BF16 R32, R164, R178, R32 ;  /* 0x000000b2a420723c */ /* 0x000fe20000041820 */
[----:B------:R-:W-:Y:S05]  /*ed80*/  LDSM.16.M88.4 R164, [R226+0x18100] ;  /* 0x01810000e2a4783b */ /* 0x000fea0000000200 */
[----:B------:R-:W5:Y:S02]  /*ed90*/  LDSM.16.M88.4 R176, [R211] ;  /* 0x00000000d3b0783b */ /* 0x000f640000000200 */
[C---:B--2---:R-:W-:Y:S08]  /*eda0*/  HMMA.16816.F32.BF16 R4, R180.reuse, R184, R4 ;  /* 0x000000b8b404723c */ /* 0x044ff00000041804 */
[C---:B------:R-:W-:Y:S01]  /*edb0*/  HMMA.16816.F32.BF16 R8, R180.reuse, R186, R8 ;  /* 0x000000bab408723c */ /* 0x040fe20000041808 */
[----:B------:R-:W2:Y:S07]  /*edc0*/  LDSM.16.M88.4 R184, [R210] ;  /* 0x00000000d2b8783b */ /* 0x000eae0000000200 */
[C---:B---3--:R-:W-:Y:S08]  /*edd0*/  HMMA.16816.F32.BF16 R12, R180.reuse, R188, R12 ;  /* 0x000000bcb40c723c */ /* 0x048ff0000004180c */
[C---:B------:R-:W-:Y:S01]  /*ede0*/  HMMA.16816.F32.BF16 R16, R180.reuse, R190, R16 ;  /* 0x000000beb410723c */ /* 0x040fe20000041810 */
[----:B------:R-:W3:Y:S07]  /*edf0*/  LDSM.16.M88.4 R188, [R209] ;  /* 0x00000000d1bc783b */ /* 0x000eee0000000200 */
[C---:B----4-:R-:W-:Y:S08]  /*ee00*/  HMMA.16816.F32.BF16 R20, R180.reuse, R172, R20 ;  /* 0x000000acb414723c */ /* 0x050ff00000041814 */
[C---:B------:R-:W-:Y:S01]  /*ee10*/  HMMA.16816.F32.BF16 R24, R180.reuse, R174, R24 ;  /* 0x000000aeb418723c */ /* 0x040fe20000041818 */
[----:B------:R-:W4:Y:S07]  /*ee20*/  LDSM.16.M88.4 R172, [R208] ;  /* 0x00000000d0ac783b */ /* 0x000f2e0000000200 */
[C---:B-1----:R-:W-:Y:S08]  /*ee30*/  HMMA.16816.F32.BF16 R28, R180.reuse, R168, R28 ;  /* 0x000000a8b41c723c */ /* 0x042ff0000004181c */
[----:B------:R-:W-:Y:S01]  /*ee40*/  HMMA.16816.F32.BF16 R32, R180, R170, R32 ;  /* 0x000000aab420723c */ /* 0x000fe20000041820 */
[----:B------:R-:W-:Y:S05]  /*ee50*/  LDSM.16.M88.4 R168, [R225+0x18100] ;  /* 0x01810000e1a8783b */ /* 0x000fea0000000200 */
[----:B------:R-:W1:Y:S02]  /*ee60*/  LDSM.16.M88.4 R180, [R224+0xc100] ;  /* 0x00c10000e0b4783b */ /* 0x000e640000000200 */
[C---:B-----5:R-:W-:Y:S08]  /*ee70*/  HMMA.16816.F32.BF16 R4, R164.reuse, R176, R4 ;  /* 0x000000b0a404723c */ /* 0x060ff00000041804 */
[C---:B------:R-:W-:Y:S01]  /*ee80*/  HMMA.16816.F32.BF16 R8, R164.reuse, R178, R8 ;  /* 0x000000b2a408723c */ /* 0x040fe20000041808 */
[----:B------:R-:W5:Y:S07]  /*ee90*/  LDSM.16.M88.4 R176, [R224+0xc900] ;  /* 0x00c90000e0b0783b */ /* 0x000f6e0000000200 */
        /* <DEDUP_REMOVED lines=8> */
[----:B------:R-:W-:Y:S05]  /*ef20*/  LDSM.16.M88.4 R164, [R223+0x18100] ;  /* 0x01810000dfa4783b */ /* 0x000fea0000000200 */
[----:B------:R-:W4:Y:S02]  /*ef30*/  LDSM.16.M88.4 R172, [R216+0x4000] ;  /* 0x00400000d8ac783b */ /* 0x000f240000000200 */
[C---:B-1----:R-:W-:Y:S08]  /*ef40*/  HMMA.16816.F32.BF16 R4, R168.reuse, R180, R4 ;  /* 0x000000b4a804723c */ /* 0x042ff00000041804 */
[C---:B------:R-:W-:Y:S01]  /*ef50*/  HMMA.16816.F32.BF16 R8, R168.reuse, R182, R8 ;  /* 0x000000b6a808723c */ /* 0x040fe20000041808 */
[----:B------:R-:W1:Y:S07]  /*ef60*/  LDSM.16.M88.4 R180, [R216+0x4800] ;  /* 0x00480000d8b4783b */ /* 0x000e6e0000000200 */
[C---:B-----5:R-:W-:Y:S08]  /*ef70*/  HMMA.16816.F32.BF16 R12, R168.reuse, R176, R12 ;  /* 0x000000b0a80c723c */ /* 0x060ff0000004180c */
[C---:B------:R-:W-:Y:S01]  /*ef80*/  HMMA.16816.F32.BF16 R16, R168.reuse, R178, R16 ;  /* 0x000000b2a810723c */ /* 0x040fe20000041810 */
[----:B------:R-:W-:Y:S07]  /*ef90*/  LDSM.16.M88.4 R176, [R216+0x5800] ;  /* 0x00580000d8b0783b */ /* 0x000fee0000000200 */
[C---:B--2---:R-:W-:Y:S08]  /*efa0*/  HMMA.16816.F32.BF16 R20, R168.reuse, R184, R20 ;  /* 0x000000b8a814723c */ /* 0x044ff00000041814 */
[C---:B------:R-:W-:Y:S01]  /*efb0*/  HMMA.16816.F32.BF16 R24, R168.reuse, R186, R24 ;  /* 0x000000baa818723c */ /* 0x040fe20000041818 */
[----:B------:R-:W-:Y:S07]  /*efc0*/  LDSM.16.M88.4 R184, [R230+0x1c100] ;  /* 0x01c10000e6b8783b */ /* 0x000fee0000000200 */
[C---:B---3--:R-:W-:Y:S08]  /*efd0*/  HMMA.16816.F32.BF16 R28, R168.reuse, R188, R28 ;  /* 0x000000bca81c723c */ /* 0x048ff0000004181c */
[----:B------:R-:W-:Y:S01]  /*efe0*/  HMMA.16816.F32.BF16 R32, R168, R190, R32 ;  /* 0x000000bea820723c */ /* 0x000fe20000041820 */
[----:B------:R-:W2:Y:S05]  /*eff0*/  LDSM.16.M88.4 R168, [R216+0x5000] ;  /* 0x00500000d8a8783b */ /* 0x000eaa0000000200 */
[----:B------:R-:W3:Y:S02]  /*f000*/  LDSM.16.M88.4 R188, [R229+0xe100] ;  /* 0x00e10000e5bc783b */ /* 0x000ee40000000200 */
[C---:B----4-:R-:W-:Y:S08]  /*f010*/  HMMA.16816.F32.BF16 R4, R164.reuse, R172, R4 ;  /* 0x000000aca404723c */ /* 0x050ff00000041804 */
[C---:B------:R-:W-:Y:S01]  /*f020*/  HMMA.16816.F32.BF16 R8, R164.reuse, R174, R8 ;  /* 0x000000aea408723c */ /* 0x040fe20000041808 */
[----:B------:R-:W4:Y:S07]  /*f030*/  LDSM.16.M88.4 R172, [R229+0xe900] ;  /* 0x00e90000e5ac783b */ /* 0x000f2e0000000200 */
[C---:B-1----:R-:W-:Y:S08]  /*f040*/  HMMA.16816.F32.BF16 R12, R164.reuse, R180, R12 ;  /* 0x000000b4a40c723c */ /* 0x042ff0000004180c */
[C---:B------:R-:W-:Y:S01]  /*f050*/  HMMA.16816.F32.BF16 R16, R164.reuse, R182, R16 ;  /* 0x000000b6a410723c */ /* 0x040fe20000041810 */
[----:B------:R-:W1:Y:S07]  /*f060*/  LDSM.16.M88.4 R180, [R229+0xf100] ;  /* 0x00f10000e5b4783b */ /* 0x000e6e0000000200 */
[C---:B--2---:R-:W-:Y:S08]  /*f070*/  HMMA.16816.F32.BF16 R20, R164.reuse, R168, R20 ;  /* 0x000000a8a414723c */ /* 0x044ff00000041814 */
[C---:B------:R-:W-:Y:S01]  /*f080*/  HMMA.16816.F32.BF16 R24, R164.reuse, R170, R24 ;  /* 0x000000aaa418723c */ /* 0x040fe20000041818 */
[----:B------:R-:W-:Y:S07]  /*f090*/  LDSM.16.M88.4 R168, [R226+0x1c100] ;  /* 0x01c10000e2a8783b */ /* 0x000fee0000000200 */
[C---:B------:R-:W-:Y:S08]  /*f0a0*/  HMMA.16816.F32.BF16 R28, R164.reuse, R176, R28 ;  /* 0x000000b0a41c723c */ /* 0x040ff0000004181c */
[----:B------:R-:W-:Y:S01]  /*f0b0*/  HMMA.16816.F32.BF16 R32, R164, R178, R32 ;  /* 0x000000b2a420723c */ /* 0x000fe20000041820 */
[----:B------:R-:W2:Y:S05]  /*f0c0*/  LDSM.16.M88.4 R164, [R229+0xf900] ;  /* 0x00f90000e5a4783b */ /* 0x000eaa0000000200 */
[----:B------:R-:W-:Y:S02]  /*f0d0*/  LDSM.16.M88.4 R176, [R206] ;  /* 0x00000000ceb0783b */ /* 0x000fe40000000200 */
[C---:B---3--:R-:W-:Y:S08]  /*f0e0*/  HMMA.16816.F32.BF16 R4, R184.reuse, R188, R4 ;  /* 0x000000bcb804723c */ /* 0x048ff00000041804 */
[C---:B------:R-:W-:Y:S01]  /*f0f0*/  HMMA.16816.F32.BF16 R8, R184.reuse, R190, R8 ;  /* 0x000000beb808723c */ /* 0x040fe20000041808 */
[----:B------:R-:W-:Y:S07]  /*f100*/  LDSM.16.M88.4 R188, [R204] ;  /* 0x00000000ccbc783b */ /* 0x000fee0000000200 */
[C---:B----4-:R-:W-:Y:S08]  /*f110*/  HMMA.16816.F32.BF16 R12, R184.reuse, R172, R12 ;  /* 0x000000acb80c723c */ /* 0x050ff0000004180c */
[C---:B------:R-:W-:Y:S01]  /*f120*/  HMMA.16816.F32.BF16 R16, R184.reuse, R174, R16 ;  /* 0x000000aeb810723c */ /* 0x040fe20000041810 */
[----:B------:R-:W3:Y:S07]  /*f130*/  LDSM.16.M88.4 R172, [R207] ;  /* 0x00000000cfac783b */ /* 0x000eee0000000200 */
[C---:B-1----:R-:W-:Y:S08]  /*f140*/  HMMA.16816.F32.BF16 R20, R184.reuse, R180, R20 ;  /* 0x000000b4b814723c */ /* 0x042ff00000041814 */
[C---:B------:R-:W-:Y:S01]  /*f150*/  HMMA.16816.F32.BF16 R24, R184.reuse, R182, R24 ;  /* 0x000000b6b818723c */ /* 0x040fe20000041818 */
[----:B------:R-:W1:Y:S07]  /*f160*/  LDSM.16.M88.4 R180, [R205] ;  /* 0x00000000cdb4783b */ /* 0x000e6e0000000200 */
[C---:B--2---:R-:W-:Y:S07]  /*f170*/  HMMA.16816.F32.BF16 R28, R184.reuse, R164, R28 ;  /* 0x000000a4b81c723c */ /* 0x044fee000004181c */
[----:B------:R-:W-:Y:S01]  /*f180*/  @P0 IADD3.X R164, R243, UR6, RZ, P6, !PT ;  /* 0x00000006f3a40c10 */ /* 0x000fe2000b7fe4ff */
[----:B------:R-:W-:Y:S01]  /*f190*/  HMMA.16816.F32.BF16 R32, R184, R166, R32 ;  /* 0x000000a6b820723c */ /* 0x000fe20000041820 */
[----:B------:R-:W-:Y:S02]  /*f1a0*/  PLOP3.LUT P0, PT, PT, PT, UP3, 0x80, 0x0 ;  /* 0x000000000000781c */ /* 0x000fe40003f0f038 */
[----:B------:R-:W-:Y:S05]  /*f1b0*/  PLOP3.LUT P6, PT, PT, PT, UP3, 0x80, 0x0 ;  /* 0x000000000000781c */ /* 0x000fea0003fcf038 */
[C---:B---3--:R-:W-:Y:S06]  /*f1c0*/  HMMA.16816.F32.BF16 R4, R168.reuse, R172, R4 ;  /* 0x000000aca804723c */ /* 0x048fec0000041804 */
[----:B------:R-:W-:Y:S02]  /*f1d0*/  @P0 LEA.HI.X R185, R245, c[0x0][0x1cc], R164, 0x1, P5 ;  /* 0x00007300f5b90a11 */ /* 0x000fe400028f0ca4 */
[----:B------:R-:W-:Y:S01]  /*f1e0*/  LDSM.16.M88.4 R164, [R225+0x1c100] ;  /* 0x01c10000e1a4783b */ /* 0x000fe20000000200 */
[C---:B------:R-:W-:Y:S01]  /*f1f0*/  HMMA.16816.F32.BF16 R8, R168.reuse, R174, R8 ;  /* 0x000000aea808723c */ /* 0x040fe20000041808 */
[----:B------:R-:W-:Y:S02]  /*f200*/  PLOP3.LUT P5, PT, PT, PT, UP3, 0x80, 0x0 ;  /* 0x000000000000781c */ /* 0x000fe40003faf038 */
[----:B------:R-:W-:Y:S01]  /*f210*/  PLOP3.LUT P0, PT, PT, PT, UP3, 0x80, 0x0 ;  /* 0x000000000000781c */ /* 0x000fe20003f0f038 */
[----:B------:R-:W2:Y:S01]  /*f220*/  LDSM.16.M88.4 R172, [R224+0xe100] ;  /* 0x00e10000e0ac783b */ /* 0x000ea20000000200 */
[----:B------:R-:W-:Y:S03]  /*f230*/  @P6 IADD3 R187, P6, R197, UR7, RZ ;  /* 0x00000007c5bb6c10 */ /* 0x000fe6000ffde0ff */
[C---:B------:R-:W-:Y:S06]  /*f240*/  HMMA.16816.F32.BF16 R12, R168.reuse, R176, R12 ;  /* 0x000000b0a80c723c */ /* 0x040fec000004180c */
[C---:B------:R-:W-:Y:S02]  /*f250*/  @P5 LEA R186, P5, R187.reuse, c[0x0][0x1c8], 0x1 ;  /* 0x00007200bbba5a11 */ /* 0x040fe400078a08ff */
[C---:B------:R-:W-:Y:S01]  /*f260*/  HMMA.16816.F32.BF16 R16, R168.reuse, R178, R16 ;  /* 0x000000b2a810723c */ /* 0x040fe20000041810 */
[----:B------:R-:W3:Y:S03]  /*f270*/  LDSM.16.M88.4 R176, [R224+0xe900] ;  /* 0x00e90000e0b0783b */ /* 0x000ee60000000200 */
[----:B------:R-:W-:Y:S02]  /*f280*/  @P0 IADD3.X R184, R196, UR6, RZ, P6, !PT ;  /* 0x00000006c4b80c10 */ /* 0x000fe4000b7fe4ff */
[----:B------:R-:W-:Y:S02]  /*f290*/  PLOP3.LUT P0, PT, PT, PT, UP3, 0x80, 0x0 ;  /* 0x000000000000781c */ /* 0x000fe40003f0f038 */
[C---:B-1----:R-:W-:Y:S01]  /*f2a0*/  HMMA.16816.F32.BF16 R20, R168.reuse, R180, R20 ;  /* 0x000000b4a814723c */ /* 0x042fe20000041814 */
[----:B------:R-:W-:Y:S07]  /*f2b0*/  PLOP3.LUT P6, PT, PT, PT, UP3, 0x80, 0x0 ;  /* 0x000000000000781c */ /* 0x000fee0003fcf038 */
[C---:B------:R-:W-:Y:S01]  /*f2c0*/  HMMA.16816.F32.BF16 R24, R168.reuse, R182, R24 ;  /* 0x000000b6a818723c */ /* 0x040fe20000041818 */
[----:B------:R-:W1:Y:S03]  /*f2d0*/  LDSM.16.M88.4 R180, [R224+0xf100] ;  /* 0x00f10000e0b4783b */ /* 0x000e660000000200 */
[----:B------:R-:W-:Y:S02]  /*f2e0*/  @P0 LEA.HI.X R187, R187, c[0x0][0x1cc], R184, 0x1, P5 ;  /* 0x00007300bbbb0a11 */ /* 0x000fe400028f0cb8 */
[----:B------:R-:W-:Y:S02]  /*f2f0*/  @P6 IADD3 R184, P6, R195, UR7, RZ ;  /* 0x00000007c3b86c10 */ /* 0x000fe4000ffde0ff */
[C---:B------:R-:W-:Y:S01]  /*f300*/  HMMA.16816.F32.BF16 R28, R168.reuse, R188, R28 ;  /* 0x000000bca81c723c */ /* 0x040fe2000004181c */
[----:B------:R-:W-:Y:S02]  /*f310*/  PLOP3.LUT P5, PT, PT, PT, UP3, 0x80, 0x0 ;  /* 0x000000000000781c */ /* 0x000fe40003faf038 */
[----:B------:R-:W-:Y:S05]  /*f320*/  PLOP3.LUT P0, PT, PT, PT, UP3, 0x80, 0x0 ;  /* 0x000000000000781c */ /* 0x000fea0003f0f038 */
[----:B------:R-:W-:Y:S01]  /*f330*/  HMMA.16816.F32.BF16 R32, R168, R190, R32 ;  /* 0x000000bea820723c */ /* 0x000fe20000041820 */
[----:B------:R-:W4:Y:S05]  /*f340*/  LDSM.16.M88.4 R168, [R224+0xf900] ;  /* 0x00f90000e0a8783b */ /* 0x000f2a0000000200 */
[----:B------:R-:W-:Y:S02]  /*f350*/  @P5 IADD3.X R189, R194, UR6, RZ, P6, !PT ;  /* 0x00000006c2bd5c10 */ /* 0x000fe4000b7fe4ff */
[----:B------:R-:W-:Y:S01]  /*f360*/  PLOP3.LUT P5, PT, PT, PT, UP3, 0x80, 0x0 ;  /* 0x000000000000781c */ /* 0x000fe20003faf038 */
[C---:B--2---:R-:W-:Y:S01]  /*f370*/  HMMA.16816.F32.BF16 R4, R164.reuse, R172, R4 ;  /* 0x000000aca404723c */ /* 0x044fe20000041804 */
[----:B------:R-:W-:Y:S04]  /*f380*/  PLOP3.LUT P6, PT, PT, PT, UP3, 0x80, 0x0 ;  /* 0x000000000000781c */ /* 0x000fe80003fcf038 */
[C---:B------:R-:W-:Y:S03]  /*f390*/  @P0 LEA R188, P0, R184.reuse, c[0x0][0x1c8], 0x1 ;  /* 0x00007200b8bc0a11 */ /* 0x040fe600078008ff */
[C---:B------:R-:W-:Y:S01]  /*f3a0*/  HMMA.16816.F32.BF16 R8, R164.reuse, R174, R8 ;  /* 0x000000aea408723c */ /* 0x040fe20000041808 */
[----:B------:R-:W-:Y:S07]  /*f3b0*/  LDSM.16.M88.4 R172, [R216+0x6800] ;  /* 0x00680000d8ac783b */ /* 0x000fee0000000200 */
[C---:B---3--:R-:W-:Y:S04]  /*f3c0*/  HMMA.16816.F32.BF16 R12, R164.reuse, R176, R12 ;  /* 0x000000b0a40c723c */ /* 0x048fe8000004180c */
[----:B------:R-:W-:Y:S02]  /*f3d0*/  @P5 LEA.HI.X R189, R184, c[0x0][0x1cc], R189, 0x1, P0 ;  /* 0x00007300b8bd5a11 */ /* 0x000fe400000f0cbd */
[----:B------:R-:W-:Y:S02]  /*f3e0*/  PLOP3.LUT P0, PT, PT, PT, UP3, 0x80, 0x0 ;  /* 0x000000000000781c */ /* 0x000fe40003f0f038 */
[----:B------:R-:W-:Y:S01]  /*f3f0*/  PLOP3.LUT P5, PT, PT, PT, UP3, 0x80, 0x0 ;  /* 0x000000000000781c */ /* 0x000fe20003faf038 */
[C---:B------:R-:W-:Y:S01]  /*f400*/  HMMA.16816.F32.BF16 R16, R164.reuse, R178, R16 ;  /* 0x000000b2a410723c */ /* 0x040fe20000041810 */
[----:B------:R-:W-:Y:S07]  /*f410*/  LDSM.16.M88.4 R176, [R216+0x7000] ;  /* 0x00700000d8b0783b */ /* 0x000fee0000000200 */
[C---:B-1----:R-:W-:Y:S04]  /*f420*/  HMMA.16816.F32.BF16 R20, R164.reuse, R180, R20 ;  /* 0x000000b4a414723c */ /* 0x042fe80000041814 */
[----:B------:R-:W-:Y:S01]  /*f430*/  @P0 IMAD.MOV.U32 R184, RZ, RZ, R0 ;  /* 0x000000ffffb80224 */ /* 0x000fe200078e0000 */
[----:B------:R-:W-:Y:S02]  /*f440*/  PLOP3.LUT P0, PT, PT, PT, UP3, 0x80, 0x0 ;  /* 0x000000000000781c */ /* 0x000fe40003f0f038 */
[----:B------:R-:W-:Y:S01]  /*f450*/  @P6 IADD3 R0, P6, R193, UR7, RZ ;  /* 0x00000007c1006c10 */ /* 0x000fe2000ffde0ff */
[C---:B------:R-:W-:Y:S01]  /*f460*/  HMMA.16816.F32.BF16 R24, R164.reuse, R182, R24 ;  /* 0x000000b6a418723c */ /* 0x040fe20000041818 */
[----:B------:R-:W-:Y:S01]  /*f470*/  LDSM.16.M88.4 R180, [R216+0x7800] ;  /* 0x00780000d8b4783b */ /* 0x000fe20000000200 */
[----:B------:R-:W-:Y:S06]  /*f480*/  @UP3 UIADD3 UR7, UP0, UR13, UR7, URZ ;  /* 0x000000070d073290 */ /* 0x000fec000ff1e03f */
[C---:B----4-:R-:W-:Y:S04]  /*f490*/  HMMA.16816.F32.BF16 R28, R164.reuse, R168, R28 ;  /* 0x000000a8a41c723c */ /* 0x050fe8000004181c */
[----:B------:R-:W-:Y:S01]  /*f4a0*/  @P0 IADD3.X R245, R192, UR6, RZ, P6, !PT ;  /* 0x00000006c0f50c10 */ /* 0x000fe2000b7fe4ff */
[----:B------:R-:W-:Y:S01]  /*f4b0*/  @UP3 UIADD3.X UR6, UR12, UR6, URZ, UP0, !UPT ;  /* 0x000000060c063290 */ /* 0x000fe200087fe43f */
[----:B------:R-:W-:Y:S02]  /*f4c0*/  PLOP3.LUT P0, PT, PT, PT, UP3, 0x80, 0x0 ;  /* 0x000000000000781c */ /* 0x000fe40003f0f038 */
[----:B------:R-:W-:Y:S01]  /*f4d0*/  HMMA.16816.F32.BF16 R32, R164, R170, R32 ;  /* 0x000000aaa420723c */ /* 0x000fe20000041820 */
[----:B------:R-:W-:Y:S05]  /*f4e0*/  LDSM.16.M88.4 R164, [R223+0x1c100] ;  /* 0x01c10000dfa4783b */ /* 0x000fea0000000200 */
[----:B------:R-:W1:Y:S02]  /*f4f0*/  LDSM.16.M88.4 R168, [R216+0x6000] ;  /* 0x00600000d8a8783b */ /* 0x000e640000000200 */
[----:B------:R-:W-:Y:S04]  /*f500*/  DEPBAR.LE SB0, 0x0 ;  /* 0x000080000000791a */ /* 0x000fe80000000000 */
[----:B------:R-:W-:Y:S06]  /*f510*/  BAR.SYNC.DEFER_BLOCKING 0x0 ;  /* 0x0000000000007b1d */ /* 0x000fec0000010000 */
[----:B------:R-:W-:Y:S01]  /*f520*/  @!PT LDS RZ, [RZ] ;  /* 0x00000000fffff984 */ /* 0x000fe20000000800 */
[----:B------:R-:W-:Y:S01]  /*f530*/  @!PT LDS RZ, [RZ] ;  /* 0x00000000fffff984 */ /* 0x000fe20000000800 */
[----:B------:R-:W-:Y:S01]  /*f540*/  @!PT LDS RZ, [RZ] ;  /* 0x00000000fffff984 */ /* 0x000fe20000000800 */
[----:B------:R2:W-:Y:S01]  /*f550*/  @P5 LDGSTS.E.BYPASS.LTC128B.128 [R231+0x8100], [R184.64], !P4 ;  /* 0x08100000b8e75fae */ /* 0x0005e2000e101d52 */
[----:B------:R-:W-:Y:S01]  /*f560*/  PLOP3.LUT P5, PT, PT, PT, UP3, 0x80, 0x0 ;  /* 0x000000000000781c */ /* 0x000fe20003faf038 */
[C---:B-1----:R-:W-:Y:S11]  /*f570*/  HMMA.16816.F32.BF16 R4, R164.reuse, R168, R4 ;  /* 0x000000a8a404723c */ /* 0x042ff60000041804 */
[----:B------:R-:W-:Y:S01]  /*f580*/  @!UPT UIADD3 URZ, URZ, URZ, URZ ;  /* 0x0000003f3f3ff290 */ /* 0x000fe2000fffe03f */
[C---:B------:R-:W-:Y:S02]  /*f590*/  @P5 LEA R246, P6, R0.reuse, c[0x0][0x1c8], 0x1 ;  /* 0x0000720000f65a11 */ /* 0x040fe400078c08ff */
[----:B------:R-:W-:Y:S01]  /*f5a0*/  PLOP3.LUT P5, PT, PT, PT, UP3, 0x80, 0x0 ;  /* 0x000000000000781c */ /* 0x000fe20003faf038 */
[C---:B------:R-:W-:Y:S01]  /*f5b0*/  HMMA.16816.F32.BF16 R8, R164.reuse, R170, R8 ;  /* 0x000000aaa408723c */ /* 0x040fe20000041808 */
[----:B------:R-:W-:Y:S07]  /*f5c0*/  PLOP3.LUT P5, PT, PT, PT, UP3, 0x80, 0x0 ;  /* 0x000000000000781c */ /* 0x000fee0003faf038 */
[C---:B------:R-:W-:Y:S04]  /*f5d0*/  HMMA.16816.F32.BF16 R12, R164.reuse, R172, R12 ;  /* 0x000000aca40c723c */ /* 0x040fe8000004180c */
[----:B------:R-:W-:Y:S02]  /*f5e0*/  @P0 LEA.HI.X R245, R0, c[0x0][0x1cc], R245, 0x1, P6 ;  /* 0x0000730000f50a11 */ /* 0x000fe400030f0cf5 */
[----:B------:R-:W-:Y:S02]  /*f5f0*/  PLOP3.LUT P6, PT, PT, PT, UP3, 0x80, 0x0 ;  /* 0x000000000000781c */ /* 0x000fe40003fcf038 */
[----:B------:R-:W-:Y:S01]  /*f600*/  PLOP3.LUT P0, PT, PT, PT, UP3, 0x80, 0x0 ;  /* 0x000000000000781c */ /* 0x000fe20003f0f038 */
[C---:B------:R-:W-:Y:S08]  /*f610*/  HMMA.16816.F32.BF16 R16, R164.reuse, R174, R16 ;  /* 0x000000aea410723c */ /* 0x040ff00000041810 */
[C---:B------:R-:W-:Y:S04]  /*f620*/  HMMA.16816.F32.BF16 R20, R164.reuse, R176, R20 ;  /* 0x000000b0a414723c */ /* 0x040fe80000041814 */
[----:B------:R-:W-:Y:S01]  /*f630*/  @P6 IADD3 R0, P6, R236, UR7, RZ ;  /* 0x00000007ec006c10 */ /* 0x000fe2000ffde0ff */
[----:B------:R1:W-:Y:S01]  /*f640*/  @P0 LDGSTS.E.BYPASS.LTC128B.128 [R231+0xa100], [R186.64], !P3 ;  /* 0x0a100000bae70fae */ /* 0x0003e2000d901d52 */
[----:B------:R-:W-:Y:S02]  /*f650*/  PLOP3.LUT P0, PT, PT, PT, UP3, 0x80, 0x0 ;  /* 0x000000000000781c */ /* 0x000fe40003f0f038 */
[C---:B------:R-:W-:Y:S08]  /*f660*/  HMMA.16816.F32.BF16 R24, R164.reuse, R178, R24 ;  /* 0x000000b2a418723c */ /* 0x040ff00000041818 */
[C---:B------:R-:W-:Y:S04]  /*f670*/  HMMA.16816.F32.BF16 R28, R164.reuse, R180, R28 ;  /* 0x000000b4a41c723c */ /* 0x040fe8000004181c */
[----:B------:R-:W-:Y:S02]  /*f680*/  @P5 IADD3.X R191, R243, UR6, RZ, P6, !PT ;  /* 0x00000006f3bf5c10 */ /* 0x000fe4000b7fe4ff */
[----:B------:R-:W-:Y:S02]  /*f690*/  PLOP3.LUT P5, PT, PT, PT, UP3, 0x80, 0x0 ;  /* 0x000000000000781c */ /* 0x000fe40003faf038 */
[C---:B------:R-:W-:Y:S01]  /*f6a0*/  @P0 LEA R190, P6, R0.reuse, c[0x0][0x1c8], 0x1 ;  /* 0x0000720000be0a11 */ /* 0x040fe200078c08ff */
[----:B------:R-:W-:Y:S01]  /*f6b0*/  HMMA.16816.F32.BF16 R32, R164, R182, R32 ;  /* 0x000000b6a420723c */ /* 0x000fe20000041820 */
[----:B------:R-:W-:Y:S02]  /*f6c0*/  PLOP3.LUT P0, PT, PT, PT, UP3, 0x80, 0x0 ;  /* 0x000000000000781c */ /* 0x000fe40003f0f038 */
[----:B------:R-:W-:Y:S04]  /*f6d0*/  PLOP3.LUT P0, PT, PT, PT, UP3, 0x80, 0x0 ;  /* 0x000000000000781c */ /* 0x000fe80003f0f038 */
[----:B------:R-:W-:Y:S05]  /*f6e0*/  IMAD.U32 R166, RZ, RZ, UR16 ;  /* 0x00000010ffa67e24 */ /* 0x000fea000f8e00ff */
[----:B------:R-:W-:Y:S02]  /*f6f0*/  @P5 LEA.HI.X R191, R0, c[0x0][0x1cc], R191, 0x1, P6 ;  /* 0x0000730000bf5a11 */ /* 0x000fe400030f0cbf */
[----:B------:R-:W-:Y:S02]  /*f700*/  PLOP3.LUT P6, PT, PT, PT, UP3, 0x80, 0x0 ;  /* 0x000000000000781c */ /* 0x000fe40003fcf038 */
[----:B------:R-:W-:Y:S11]  /*f710*/  PLOP3.LUT P5, PT, PT, PT, UP3, 0x80, 0x0 ;  /* 0x000000000000781c */ /* 0x000ff60003faf038 */
[----:B------:R-:W-:Y:S02]  /*f720*/  @P6 IADD3 R0, P6, R197, UR7, RZ ;  /* 0x00000007c5006c10 */ /* 0x000fe4000ffde0ff */
[----:B------:R3:W-:Y:S01]  /*f730*/  @P5 LDGSTS.E.BYPASS.LTC128B.128 [R231+0xc100], [R188.64], !P2 ;  /* 0x0c100000bce75fae */ /* 0x0007e2000d101d52 */
[----:B------:R-:W-:Y:S10]  /*f740*/  PLOP3.LUT P5, PT, PT, PT, UP3, 0x80, 0x0 ;  /* 0x000000000000781c */ /* 0x000ff40003faf038 */
[----:B--2---:R-:W-:Y:S02]  /*f750*/  @P0 IADD3.X R185, R196, UR6, RZ, P6, !PT ;  /* 0x00000006c4b90c10 */ /* 0x004fe4000b7fe4ff */
[----:B------:R-:W-:Y:S02]  /*f760*/  PLOP3.LUT P0, PT, PT, PT, UP3, 0x80, 0x0 ;  /* 0x000000000000781c */ /* 0x000fe40003f0f038 */
[C---:B------:R-:W-:Y:S02]  /*f770*/  @P5 LEA R184, P6, R0.reuse, c[0x0][0x1c8], 0x1 ;  /* 0x0000720000b85a11 */ /* 0x040fe400078c08ff */
[----:B------:R-:W-:Y:S11]  /*f780*/  PLOP3.LUT P5, PT, PT, PT, UP3, 0x80, 0x0 ;  /* 0x000000000000781c */ /* 0x000ff60003faf038 */
[----:B------:R-:W-:Y:S02]  /*f790*/  @P0 LEA.HI.X R185, R0, c[0x0][0x1cc], R185, 0x1, P6 ;  /* 0x0000730000b90a11 */ /* 0x000fe400030f0cb9 */
[----:B------:R-:W-:Y:S02]  /*f7a0*/  PLOP3.LUT P0, PT, PT, PT, UP3, 0x80, 0x0 ;  /* 0x000000000000781c */ /* 0x000fe40003f0f038 */
[----:B------:R-:W-:Y:S02]  /*f7b0*/  @P5 IADD3 R0, P6, R195, UR7, RZ ;  /* 0x00000007c3005c10 */ /* 0x000fe4000ffde0ff */
[----:B------:R-:W-:Y:S11]  /*f7c0*/  PLOP3.LUT P5, PT, PT, PT, UP3, 0x80, 0x0 ;  /* 0x000000000000781c */ /* 0x000ff60003faf038 */
[----:B------:R-:W-:Y:S02]  /*f7d0*/  @P0 IADD3.X R169, R194, UR6, RZ, P6, !PT ;  /* 0x00000006c2a90c10 */ /* 0x000fe4000b7fe4ff */
[----:B------:R-:W-:Y:S02]  /*f7e0*/  PLOP3.LUT P0, PT, PT, PT, UP3, 0x80, 0x0 ;  /* 0x000000000000781c */ /* 0x000fe40003f0f038 */
[C---:B------:R-:W-:Y:S02]  /*f7f0*/  @P5 LEA R168, P6, R0.reuse, c[0x0][0x1c8], 0x1 ;  /* 0x0000720000a85a11 */ /* 0x040fe400078c08ff */
[----:B------:R-:W-:Y:S11]  /*f800*/  PLOP3.LUT P5, PT, PT, PT, UP3, 0x80, 0x0 ;  /* 0x000000000000781c */ /* 0x000ff60003faf038 */
[----:B------:R-:W-:Y:S02]  /*f810*/  @P0 LEA.HI.X R169, R0, c[0x0][0x1cc], R169, 0x1, P6 ;  /* 0x0000730000a90a11 */ /* 0x000fe400030f0ca9 */
[----:B------:R-:W-:Y:S02]  /*f820*/  PLOP3.LUT P0, PT, PT, PT, UP3, 0x80, 0x0 ;  /* 0x000000000000781c */ /* 0x000fe40003f0f038 */
[----:B------:R-:W-:Y:S02]  /*f830*/  @P5 IADD3 R0, P6, R193, UR7, RZ ;  /* 0x00000007c1005c10 */ /* 0x000fe4000ffde0ff */
[----:B------:R-:W-:Y:S11]  /*f840*/  PLOP3.LUT P5, PT, PT, PT, UP3, 0x80, 0x0 ;  /* 0x000000000000781c */ /* 0x000ff60003faf038 */
[----:B------:R-:W-:Y:S01]  /*f850*/  @P0 IADD3.X R171, R192, UR6, RZ, P6, !PT ;  /* 0x00000006c0ab0c10 */ /* 0x000fe2000b7fe4ff */
[----:B------:R-:W-:Y:S01]  /*f860*/  USHF.L.U32 UR6, UR14, 0x6, URZ ;  /* 0x000000060e067899 */ /* 0x000fe2000800063f */
[----:B------:R-:W-:Y:S02]  /*f870*/  PLOP3.LUT P0, PT, PT, PT, UP3, 0x80, 0x0 ;  /* 0x000000000000781c */ /* 0x000fe40003f0f038 */
[C---:B------:R-:W-:Y:S02]  /*f880*/  @P5 LEA R170, P6, R0.reuse, c[0x0][0x1c8], 0x1 ;  /* 0x0000720000aa5a11 */ /* 0x040fe400078c08ff */
[----:B------:R-:W-:Y:S11]  /*f890*/  PLOP3.LUT P5, PT, PT, PT, UP2, 0x80, 0x0 ;  /* 0x000000000000781c */ /* 0x000ff60003faf028 */
[----:B------:R-:W-:Y:S01]  /*f8a0*/  @P0 LEA.HI.X R171, R0, c[0x0][0x1cc], R171, 0x1, P6 ;  /* 0x0000730000ab0a11 */ /* 0x000fe200030f0cab */
[----:B------:R-:W-:Y:S01]  /*f8b0*/  IMAD.MOV.U32 R0, RZ, RZ, R233 ;  /* 0x000000ffff007224 */ /* 0x000fe200078e00e9 */
[----:B------:R-:W-:Y:S01]  /*f8c0*/  PLOP3.LUT P6, PT, PT, PT, UP3, 0x80, 0x0 ;  /* 0x000000000000781c */ /* 0x000fe20003fcf038 */
[----:B-1----:R-:W-:Y:S01]  /*f8d0*/  @P5 IMAD.HI.U32 R186, R233, c[0x0][0x2c8], RZ ;  /* 0x0000b200e9ba5a27 */ /* 0x002fe200078e00ff */
[----:B------:R-:W-:Y:S02]  /*f8e0*/  PLOP3.LUT P0, PT, PT, PT, UP2, 0x80, 0x0 ;  /* 0x000000000000781c */ /* 0x000fe40003f0f028 */
[----:B------:R-:W-:Y:S09]  /*f8f0*/  PLOP3.LUT P5, PT, PT, PT, UP3, 0x80, 0x0 ;  /* 0x000000000000781c */ /* 0x000ff20003faf038 */
[----:B------:R-:W-:Y:S01]  /*f900*/  @P6 IMAD.MOV.U32 R247, RZ, RZ, R245 ;  /* 0x000000fffff76224 */ /* 0x000fe200078e00f5 */
[----:B------:R-:W-:Y:S02]  /*f910*/  PLOP3.LUT P6, PT, PT, PT, UP3, 0x80, 0x0 ;  /* 0x000000000000781c */ /* 0x000fe40003fcf038 */
[----:B------:R-:W-:Y:S02]  /*f920*/  @P0 SHF.R.U32.HI R0, RZ, c[0x0][0x2cc], R186 ;  /* 0x0000b300ff000a19 */ /* 0x000fe400000116ba */
[----:B------:R1:W-:Y:S01]  /*f930*/  @P5 LDGSTS.E.BYPASS.LTC128B.128 [R231+0xe100], [R246.64], !P1 ;  /* 0x0e100000f6e75fae */ /* 0x0003e2000c901d52 */
[----:B------:R-:W-:Y:S02]  /*f940*/  PLOP3.LUT P0, PT, PT, PT, UP3, 0x80, 0x0 ;  /* 0x000000000000781c */ /* 0x000fe40003f0f038 */
[----:B------:R-:W-:Y:S02]  /*f950*/  PLOP3.LUT P0, PT, PT, PT, UP3, 0x80, 0x0 ;  /* 0x000000000000781c */ /* 0x000fe40003f0f038 */
[----:B------:R-:W2:Y:S01]  /*f960*/  SHFL.IDX PT, R173, R0, RZ, 0x1c1f ;  /* 0x001c1fff00ad7589 */ /* 0x000ea200000e0000 */
[----:B------:R-:W-:Y:S02]  /*f970*/  PLOP3.LUT P5, PT, PT, PT, UP3, 0x80, 0x0 ;  /* 0x000000000000781c */ /* 0x000fe40003faf038 */
[----:B------:R-:W-:Y:S02]  /*f980*/  PLOP3.LUT P5, PT, PT, PT, UP3, 0x80, 0x0 ;  /* 0x000000000000781c */ /* 0x000fe40003faf038 */
[----:B------:R3:W-:Y:S01]  /*f990*/  @P6 LDGSTS.E.BYPASS.LTC128B.128 [R231+0x9100], [R190.64], !P4 ;  /* 0x09100000bee76fae */ /* 0x0007e2000e101d52 */
[----:B------:R-:W-:Y:S02]  /*f9a0*/  PLOP3.LUT P6, PT, PT, PT, UP3, 0x80, 0x0 ;  /* 0x000000000000781c */ /* 0x000fe40003fcf038 */
[----:B------:R-:W-:Y:S03]  /*f9b0*/  PLOP3.LUT P6, PT, PT, PT, UP3, 0x80, 0x0 ;  /* 0x000000000000781c */ /* 0x000fe60003fcf038 */
[----:B------:R3:W-:Y:S01]  /*f9c0*/  @P0 LDGSTS.E.BYPASS.LTC128B.128 [R231+0xb100], [R184.64], !P3 ;  /* 0x0b100000b8e70fae */ /* 0x0007e2000d901d52 */
[----:B------:R-:W-:Y:S02]  /*f9d0*/  PLOP3.LUT P0, PT, PT, PT, UP3, 0x80, 0x0 ;  /* 0x000000000000781c */ /* 0x000fe40003f0f038 */
[----:B------:R-:W-:Y:S02]  /*f9e0*/  PLOP3.LUT P0, PT, PT, PT, UP1, 0x40, 0x0 ;  /* 0x000000000000781c */ /* 0x000fe40003f0e818 */
[----:B------:R2:W-:Y:S05]  /*f9f0*/  @P5 LDGSTS.E.BYPASS.LTC128B.128 [R231+0xd100], [R168.64], !P2 ;  /* 0x0d100000a8e75fae */ /* 0x0005ea000d101d52 */
[----:B------:R3:W-:Y:S01]  /*fa00*/  @P6 LDGSTS.E.BYPASS.LTC128B.128 [R231+0xf100], [R170.64], !P1 ;  /* 0x0f100000aae76fae */ /* 0x0007e2000c901d52 */
[----:B-1----:R-:W-:Y:S04]  /*fa10*/  IMAD.U32 R247, RZ, RZ, UR6 ;  /* 0x00000006fff77e24 */ /* 0x002fe8000f8e00ff */
[----:B------:R-:W0:Y:S01]  /*fa20*/  LDGDEPBAR ;  /* 0x00000000000079af */ /* 0x000e220000000000 */
[----:B------:R-:W-:Y:S04]  /*fa30*/  IADD3 R165, -R240, 0x1, -R247 ;  /* 0x00000001f0a57810 */ /* 0x000fe80007ffe9f7 */
[----:B------:R-:W-:Y:S04]  /*fa40*/  IADD3 R166, -R166, UR9, R165 ;  /* 0x00000009a6a67c10 */ /* 0x000fe8000fffe1a5 */
[C---:B------:R-:W-:Y:S02]  /*fa50*/  IADD3 R172, R166.reuse, c[0x0][0x328], RZ ;  /* 0x0000ca00a6ac7a10 */ /* 0x040fe40007ffe0ff */
[----:B------:R-:W-:Y:S03]  /*fa60*/  IADD3 R166, R166, UR15, RZ ;  /* 0x0000000fa6a67c10 */ /* 0x000fe6000fffe0ff */
[--C-:B--2---:R-:W-:Y:S02]  /*fa70*/  IMAD.IADD R169, R172, 0x1, R173.reuse ;  /* 0x00000001aca97824 */ /* 0x104fe400078e02ad */
[----:B------:R-:W-:Y:S01]  /*fa80*/  IMAD.IADD R168, R166, 0x1, R173 ;  /* 0x00000001a6a87824 */ /* 0x000fe200078e02ad */
[----:B------:R-:W-:-:S05]  /*fa90*/  @P0 BRA `(.L_x_978) ;  /* 0x0000019000000947 */ /* 0x000fca0003800000 */
[----:B------:R-:W-:Y:S01]  /*faa0*/  IMAD.U32 R164, RZ, RZ, UR16 ;  /* 0x00000010ffa47e24 */ /* 0x000fe2000f8e00ff */
[----:B------:R-:W-:Y:S04]  /*fab0*/  BSSY B0, `(.L_x_979) ;  /* 0x0000012000007945 */ /* 0x000fe80003800000 */
[----:B---3--:R-:W-:Y:S04]  /*fac0*/  IADD3 R170, -R164, UR9, R173 ;  /* 0x00000009a4aa7c10 */ /* 0x008fe8000fffe1ad */
        /* <DEDUP_REMOVED lines=11> */
.L_x_980:
[----:B------:R-:W-:Y:S04]  /*fb80*/  MOV R164, c[0x0][0x32c] ;  /* 0x0000cb0000a47a02 */ /* 0x000fe80000000f00 */
[----:B------:R-:W-:Y:S11]  /*fb90*/  ISETP.NE.AND P0, PT, R164, 0x1, PT ;  /* 0x00000001a400780c */ /* 0x000ff60003f05270 */
[----:B------:R-:W-:Y:S02]  /*fba0*/  @!UPT UIADD3 URZ, URZ, URZ, URZ ;  /* 0x0000003f3f3ff290 */ /* 0x000fe4000fffe03f */
[----:B------:R-:W-:Y:S05]  /*fbb0*/  @P0 IMAD.HI.U32 R164, R170, c[0x0][0x330], RZ ;  /* 0x0000cc00aaa40a27 */ /* 0x000fea00078e00ff */
[----:B------:R-:W-:Y:S02]  /*fbc0*/  @P0 SHF.R.U32.HI R170, RZ, c[0x0][0x334], R164 ;  /* 0x0000cd00ffaa0a19 */ /* 0x000fe400000116a4 */
.L_x_981:
[----:B------:R-:W-:Y:S05]  /*fbd0*/  BSYNC B0 ;  /* 0x0000000000007941 */ /* 0x000fea0003800000 */
.L_x_979:
[----:B------:R-:W-:Y:S04]  /*fbe0*/  IMAD R165, R170, c[0x0][0x32c], -R247 ;  /* 0x0000cb00aaa57a24 */ /* 0x000fe800078e0af7 */
[----:B------:R-:W-:Y:S05]  /*fbf0*/  IMAD.IADD R165, R165, 0x1, -R240 ;  /* 0x00000001a5a57824 */ /* 0x000fea00078e0af0 */
[----:B------:R-:W-:Y:S02]  /*fc00*/  IADD3 R164, R165, c[0x0][0x32c], RZ ;  /* 0x0000cb00a5a47a10 */ /* 0x000fe40007ffe0ff */
[----:B------:R-:W-:Y:S02]  /*fc10*/  IMNMX R168, R168, R165, !PT ;  /* 0x000000a5a8a87217 */ /* 0x000fe40007800200 */
[----:B------:R-:W-:Y:S02]  /*fc20*/  IMNMX R169, R169, R164, PT ;  /* 0x000000a4a9a97217 */ /* 0x000fe40003800200 */
.L_x_978:
[----:B------:R-:W-:Y:S06]  /*fc30*/  UISETP.GT.AND UP0, UPT, UR14, -0x1, UPT ;  /* 0xffffffff0e00788c */ /* 0x000fec000bf04270 */
[----:B------:R-:W-:Y:S02]  /*fc40*/  PLOP3.LUT P0, PT, PT, PT, UP0, 0x80, 0x0 ;  /* 0x000000000000781c */ /* 0x000fe40003f0f008 */
[----:B------:R-:W-:Y:S02]  /*fc50*/  PLOP3.LUT P6, PT, PT, PT, UP0, 0x80, 0x0 ;  /* 0x000000000000781c */ /* 0x000fe40003fcf008 */
[C---:B------:R-:W-:Y:S02]  /*fc60*/  ISETP.GT.AND P0, PT, R168.reuse, RZ, P0 ;  /* 0x000000ffa800720c */ /* 0x040fe40000704270 */
[----:B------:R-:W-:Y:S02]  /*fc70*/  ISETP.GT.AND P6, PT, R168, 0x8, P6 ;  /* 0x00000008a800780c */ /* 0x000fe400037c4270 */
[C---:B------:R-:W-:Y:S02]  /*fc80*/  ISETP.LT.OR P5, PT, R169.reuse, 0x1, P0 ;  /* 0x00000001a900780c */ /* 0x040fe400007a1670 */
[----:B------:R-:W-:Y:S02]  /*fc90*/  PLOP3.LUT P0, PT, PT, PT, UP0, 0x80, 0x0 ;  /* 0x000000000000781c */ /* 0x000fe40003f0f008 */
[----:B------:R-:W-:Y:S02]  /*fca0*/  FSEL R164, R4, -INF , !P5 ;  /* 0xff80000004a47808 */ /* 0x000fe40006800000 */
[C---:B------:R-:W-:Y:S02]  /*fcb0*/  ISETP.GT.AND P0, PT, R168.reuse, 0x1, P0 ;  /* 0x00000001a800780c */ /* 0x040fe40000704270 */
[----:B------:R-:W-:Y:S02]  /*fcc0*/  PLOP3.LUT P5, PT, PT, PT, UP0, 0x80, 0x0 ;  /* 0x000000000000781c */ /* 0x000fe40003faf008 */
[----:B------:R-:W-:Y:S02]  /*fcd0*/  ISETP.LT.OR P0, PT, R169, 0x2, P0 ;  /* 0x00000002a900780c */ /* 0x000fe40000701670 */
[C---:B------:R-:W-:Y:S02]  /*fce0*/  ISETP.GT.AND P5, PT, R168.reuse, 0x9, P5 ;  /* 0x00000009a800780c */ /* 0x040fe40002fa4270 */
[----:B------:R-:W-:Y:S02]  /*fcf0*/  FSEL R167, R5, -INF , !P0 ;  /* 0xff80000005a77808 */ /* 0x000fe40004000000 */
[----:B------:R-:W-:Y:S01]  /*fd00*/  PLOP3.LUT P0, PT, PT, PT, UP0, 0x80, 0x0 ;  /* 0x000000000000781c */ /* 0x000fe20003f0f008 */
[----:B------:R-:W1:Y:S01]  /*fd10*/  SHFL.IDX PT, R5, R0, 0x1, 0x1c1f ;  /* 0x003c1f0000057f89 */ /* 0x000e6200000e0000 */
[C---:B------:R-:W-:Y:S02]  /*fd20*/  ISETP.LT.OR P6, PT, R169.reuse, 0x9, P6 ;  /* 0x00000009a900780c */ /* 0x040fe400037c1670 */
[----:B------:R-:W-:Y:S02]  /*fd30*/  ISETP.GT.AND P0, PT, R168, 0x10, P0 ;  /* 0x00000010a800780c */ /* 0x000fe40000704270 */
[C---:B------:R-:W-:Y:S02]  /*fd40*/  ISETP.LT.OR P5, PT, R169.reuse, 0xa, P5 ;  /* 0x0000000aa900780c */ /* 0x040fe40002fa1670 */
[----:B------:R-:W-:Y:S02]  /*fd50*/  ISETP.LT.OR P0, PT, R169, 0x11, P0 ;  /* 0x00000011a900780c */ /* 0x000fe40000701670 */
[----:B------:R-:W-:Y:S02]  /*fd60*/  FSEL R165, R8, -INF , !P6 ;  /* 0xff80000008a57808 */ /* 0x000fe40007000000 */
[----:B------:R-:W-:Y:S02]  /*fd70*/  FSEL R179, R12, -INF , !P0 ;  /* 0xff8000000cb37808 */ /* 0x000fe40004000000 */
[----:B------:R-:W-:Y:S02]  /*fd80*/  PLOP3.LUT P0, PT, PT, PT, UP0, 0x80, 0x0 ;  /* 0x000000000000781c */ /* 0x000fe40003f0f008 */
[----:B------:R-:W-:Y:S02]  /*fd90*/  PLOP3.LUT P6, PT, PT, PT, UP0, 0x80, 0x0 ;  /* 0x000000000000781c */ /* 0x000fe40003fcf008 */
[----:B------:R-:W-:Y:S02]  /*fda0*/  FSEL R9, R9, -INF , !P5 ;  /* 0xff80000009097808 */ /* 0x000fe40006800000 */
[----:B------:R-:W-:Y:S02]  /*fdb0*/  PLOP3.LUT P5, PT, PT, PT, UP0, 0x80, 0x0 ;  /* 0x000000000000781c */ /* 0x000fe40003faf008 */
[C---:B------:R-:W-:Y:S02]  /*fdc0*/  ISETP.GT.AND P0, PT, R168.reuse, 0x19, P0 ;  /* 0x00000019a800780c */ /* 0x040fe40000704270 */
[----:B------:R-:W-:Y:S01]  /*fdd0*/  ISETP.GT.AND P6, PT, R168, 0x11, P6 ;  /* 0x00000011a800780c */ /* 0x000fe200037c4270 */
[--C-:B-1----:R-:W-:Y:S01]  /*fde0*/  IMAD.IADD R0, R172, 0x1, R5.reuse ;  /* 0x00000001ac007824 */ /* 0x102fe200078e0205 */
[----:B------:R-:W-:Y:S01]  /*fdf0*/  ISETP.GT.AND P5, PT, R168, 0x18, P5 ;  /* 0x00000018a800780c */ /* 0x000fe20002fa4270 */
[----:B------:R-:W-:Y:S01]  /*fe00*/  IMAD.IADD R166, R166, 0x1, R5 ;  /* 0x00000001a6a67824 */ /* 0x000fe200078e0205 */
[C---:B------:R-:W-:Y:S02]  /*fe10*/  ISETP.LT.OR P0, PT, R169.reuse, 0x1a, P0 ;  /* 0x0000001aa900780c */ /* 0x040fe40000701670 */
[C---:B------:R-:W-:Y:S02]  /*fe20*/  ISETP.LT.OR P6, PT, R169.reuse, 0x12, P6 ;  /* 0x00000012a900780c */ /* 0x040fe400037c1670 */
[----:B------:R-:W-:Y:S02]  /*fe30*/  ISETP.LT.OR P5, PT, R169, 0x19, P5 ;  /* 0x00000019a900780c */ /* 0x000fe40002fa1670 */
[----:B------:R-:W-:Y:S02]  /*fe40*/  FSEL R183, R17, -INF , !P0 ;  /* 0xff80000011b77808 */ /* 0x000fe40004000000 */
[----:B------:R-:W-:Y:S02]  /*fe50*/  PLOP3.LUT P0, PT, PT, PT, UP0, 0x80, 0x0 ;  /* 0x000000000000781c */ /* 0x000fe40003f0f008 */
[----:B---3--:R-:W-:Y:S02]  /*fe60*/  FSEL R185, R13, -INF , !P6 ;  /* 0xff8000000db97808 */ /* 0x008fe40007000000 */
        /* <DEDUP_REMOVED lines=48> */
.L_x_984:
[----:B------:R-:W-:Y:S04]  /*10170*/  MOV R4, c[0x0][0x32c] ;  /* 0x0000cb0000047a02 */ /* 0x000fe80000000f00 */
[----:B------:R-:W-:Y:S11]  /*10180*/  ISETP.NE.AND P0, PT, R4, 0x1, PT ;  /* 0x000000010400780c */ /* 0x000ff60003f05270 */
[----:B------:R-:W-:Y:S02]  /*10190*/  @!UPT UIADD3 URZ, URZ, URZ, URZ ;  /* 0x0000003f3f3ff290 */ /* 0x000fe4000fffe03f */
[----:B------:R-:W-:Y:S05]  /*101a0*/  @P0 IMAD.HI.U32 R4, R8, c[0x0][0x330], RZ ;  /* 0x0000cc0008040a27 */ /* 0x000fea00078e00ff */
[----:B------:R-:W-:Y:S02]  /*101b0*/  @P0 SHF.R.U32.HI R8, RZ, c[0x0][0x334], R4 ;  /* 0x0000cd00ff080a19 */ /* 0x000fe40000011604 */
.L_x_985:
[----:B------:R-:W-:Y:S05]  /*101c0*/  BSYNC B0 ;  /* 0x0000000000007941 */ /* 0x000fea0003800000 */
.L_x_983:
[----:B------:R-:W-:Y:S04]  /*101d0*/  IMAD R247, R8, c[0x0][0x32c], -R247 ;  /* 0x0000cb0008f77a24 */ /* 0x000fe800078e0af7 */
[----:B------:R-:W-:Y:S05]  /*101e0*/  IMAD.IADD R247, R247, 0x1, -R240 ;  /* 0x00000001f7f77824 */ /* 0x000fea00078e0af0 */
[----:B------:R-:W-:Y:S02]  /*101f0*/  IADD3 R5, R247, c[0x0][0x32c], RZ ;  /* 0x0000cb00f7057a10 */ /* 0x000fe40007ffe0ff */
[----:B------:R-:W-:Y:S02]  /*10200*/  IMNMX R166, R166, R247, !PT ;  /* 0x000000f7a6a67217 */ /* 0x000fe40007800200 */
[----:B------:R-:W-:Y:S02]  /*10210*/  IMNMX R0, R0, R5, PT ;  /* 0x0000000500007217 */ /* 0x000fe40003800200 */
.L_x_982:
        /* <DEDUP_REMOVED lines=8> */
[----:B------:R-:W-:Y:S02]  /*102a0*/  ISETP.LT.OR P5, PT, R0, 0x1, P5 ;  /* 0x000000010000780c */ /* 0x000fe40002fa1670 */
[----:B------:R-:W-:Y:S02]  /*102b0*/  FMNMX.FTZ R4, R179, R4, !PT ;  /* 0x00000004b3047209 */ /* 0x000fe40007810000 */
[----:B------:R-:W-:Y:S02]  /*102c0*/  FSEL R17, R6, -INF , !P5 ;  /* 0xff80000006117808 */ /* 0x000fe40006800000 */
[----:B------:R-:W-:Y:S02]  /*102d0*/  PLOP3.LUT P6, PT, PT, PT, UP0, 0x80, 0x0 ;  /* 0x000000000000781c */ /* 0x000fe40003fcf008 */
[----:B------:R-:W-:Y:S02]  /*102e0*/  ISETP.LT.OR P0, PT, R0, 0x2, P0 ;  /* 0x000000020000780c */ /* 0x000fe40000701670 */
[----:B------:R-:W-:Y:S02]  /*102f0*/  PLOP3.LUT P5, PT, PT, PT, UP0, 0x80, 0x0 ;  /* 0x000000000000781c */ /* 0x000fe40003faf008 */
[----:B------:R-:W-:Y:S02]  /*10300*/  FMNMX.FTZ R4, R185, R4, !PT ;  /* 0x00000004b9047209 */ /* 0x000fe40007810000 */
[----:B------:R-:W-:Y:S02]  /*10310*/  FSEL R16, R7, -INF , !P0 ;  /* 0xff80000007107808 */ /* 0x000fe40004000000 */
[C---:B------:R-:W-:Y:S02]  /*10320*/  ISETP.GT.AND P6, PT, R166.reuse, 0x8, P6 ;  /* 0x00000008a600780c */ /* 0x040fe400037c4270 */
[----:B------:R-:W-:Y:S02]  /*10330*/  ISETP.GT.AND P5, PT, R166, 0x9, P5 ;  /* 0x00000009a600780c */ /* 0x000fe40002fa4270 */
[----:B------:R-:W-:Y:S02]  /*10340*/  PLOP3.LUT P0, PT, PT, PT, UP0, 0x80, 0x0 ;  /* 0x000000000000781c */ /* 0x000fe40003f0f008 */
        /* <DEDUP_REMOVED lines=8> */
[----:B------:R-:W-:Y:S02]  /*103d0*/  FMNMX.FTZ R7, R16, R7, !PT ;  /* 0x0000000710077209 */ /* 0x000fe40007810000 */
[----:B------:R-:W-:Y:S02]  /*103e0*/  ISETP.LT.OR P0, PT, R0, 0x11, P0 ;  /* 0x000000110000780c */ /* 0x000fe40000701670 */
[----:B------:R-:W-:Y:S02]  /*103f0*/  PLOP3.LUT P6, PT, PT, PT, UP0, 0x80, 0x0 ;  /* 0x000000000000781c */ /* 0x000fe40003fcf008 */
[----:B------:R-:W-:Y:S02]  /*10400*/  PLOP3.LUT P5, PT, PT, PT, UP0, 0x80, 0x0 ;  /* 0x000000000000781c */ /* 0x000fe40003faf008 */
[----:B------:R-:W-:Y:S02]  /*10410*/  FMNMX.FTZ R4, R245, R4, !PT ;  /* 0x00000004f5047209 */ /* 0x000fe40007810000 */
[----:B------:R-:W-:Y:S02]  /*10420*/  FMNMX.FTZ R7, R10, R7, !PT ;  /* 0x000000070a077209 */ /* 0x000fe40007810000 */
[C---:B------:R-:W-:Y:S02]  /*10430*/  ISETP.GT.AND P6, PT, R166.reuse, 0x11, P6 ;  /* 0x00000011a600780c */ /* 0x040fe400037c4270 */
[----:B------:R-:W-:Y:S02]  /*10440*/  ISETP.GT.AND P5, PT, R166, 0x18, P5 ;  /* 0x00000018a600780c */ /* 0x000fe40002fa4270 */
[----:B------:R-:W-:Y:S02]  /*10450*/  FSEL R250, R14, -INF , !P0 ;  /* 0xff8000000efa7808 */ /* 0x000fe40004000000 */
[----:B------:R-:W-:Y:S02]  /*10460*/  PLOP3.LUT P0, PT, PT, PT, UP0, 0x80, 0x0 ;  /* 0x000000000000781c */ /* 0x000fe40003f0f008 */
[----:B------:R-:W-:Y:S02]  /*10470*/  FMNMX.FTZ R4, R191, R4, !PT ;  /* 0x00000004bf047209 */ /* 0x000fe40007810000 */
[----:B------:R-:W-:Y:S02]  /*10480*/  FMNMX.FTZ R7, R8, R7, !PT ;  /* 0x0000000708077209 */ /* 0x000fe40007810000 */
[----:B------:R-:W-:Y:S02]  /*10490*/  ISETP.GT.AND P0, PT, R166, 0x19, P0 ;  /* 0x00000019a600780c */ /* 0x000fe40000704270 */
[C---:B------:R-:W-:Y:S02]  /*104a0*/  ISETP.LT.OR P5, PT, R0.reuse, 0x19, P5 ;  /* 0x000000190000780c */ /* 0x040fe40002fa1670 */
[C---:B------:R-:W-:Y:S02]  /*104b0*/  ISETP.LT.OR P6, PT, R0.reuse, 0x12, P6 ;  /* 0x000000120000780c */ /* 0x040fe400037c1670 */
[----:B------:R-:W-:Y:S02]  /*104c0*/  FMNMX.FTZ R4, R189, R4, !PT ;  /* 0x00000004bd047209 */ /* 0x000fe40007810000 */
[----:B------:R-:W-:Y:S02]  /*104d0*/  ISETP.LT.OR P0, PT, R0, 0x1a, P0 ;  /* 0x0000001a0000780c */ /* 0x000fe40000701670 */
[----:B------:R-:W-:Y:S02]  /*104e0*/  FSEL R186, R18, -INF , !P5 ;  /* 0xff80000012ba7808 */ /* 0x000fe40006800000 */
[----:B------:R-:W-:Y:S02]  /*104f0*/  FSEL R184, R15, -INF , !P6 ;  /* 0xff8000000fb87808 */ /* 0x000fe40007000000 */
[----:B------:R-:W-:Y:S02]  /*10500*/  PLOP3.LUT P5, PT, PT, PT, UP0, 0x80, 0x0 ;  /* 0x000000000000781c */ /* 0x000fe40003faf008 */
[----:B------:R-:W-:Y:S02]  /*10510*/  FMNMX.FTZ R7, R250, R7, !PT ;  /* 0x00000007fa077209 */ /* 0x000fe40007810000 */
[----:B------:R-:W-:Y:S02]  /*10520*/  FMNMX.FTZ R4, R187, R4, !PT ;  /* 0x00000004bb047209 */ /* 0x000fe40007810000 */
[----:B------:R-:W-:Y:S02]  /*10530*/  FSEL R32, R19, -INF , !P0 ;  /* 0xff80000013207808 */ /* 0x000fe40004000000 */
[----:B------:R-:W-:Y:S02]  /*10540*/  ISETP.GT.AND P5, PT, R166, 0x20, P5 ;  /* 0x00000020a600780c */ /* 0x000fe40002fa4270 */
[----:B------:R-:W-:Y:S02]  /*10550*/  FMNMX.FTZ R7, R184, R7, !PT ;  /* 0x00000007b8077209 */ /* 0x000fe40007810000 */
[----:B------:R-:W-:Y:S02]  /*10560*/  PLOP3.LUT P0, PT, PT, PT, UP0, 0x80, 0x0 ;  /* 0x000000000000781c */ /* 0x000fe40003f0f008 */
[----:B------:R-:W-:Y:S02]  /*10570*/  FMNMX.FTZ R4, R177, R4, !PT ;  /* 0x00000004b1047209 */ /* 0x000fe40007810000 */
[----:B------:R-:W-:Y:S02]  /*10580*/  ISETP.LT.OR P5, PT, R0, 0x21, P5 ;  /* 0x000000210000780c */ /* 0x000fe40002fa1670 */
[----:B------:R-:W-:Y:S02]  /*10590*/  FMNMX.FTZ R7, R186, R7, !PT ;  /* 0x00000007ba077209 */ /* 0x000fe40007810000 */
[----:B------:R-:W-:Y:S02]  /*105a0*/  ISETP.GT.AND P0, PT, R166, 0x21, P0 ;  /* 0x00000021a600780c */ /* 0x000fe40000704270 */
[----:B------:R-:W-:Y:S02]  /*105b0*/  PLOP3.LUT P6, PT, PT, PT, UP0, 0x80, 0x0 ;  /* 0x000000000000781c */ /* 0x000fe40003fcf008 */
[----:B------:R-:W-:Y:S02]  /*105c0*/  FMNMX.FTZ R5, R175, R4, !PT ;  /* 0x00000004af057209 */ /* 0x000fe40007810000 */
[----:B------:R-:W-:Y:S02]  /*105d0*/  FSEL R248, R22, -INF , !P5 ;  /* 0xff80000016f87808 */ /* 0x000fe40006800000 */
[----:B------:R-:W-:Y:S02]  /*105e0*/  FMNMX.FTZ R7, R32, R7, !PT ;  /* 0x0000000720077209 */ /* 0x000fe40007810000 */
[----:B------:R-:W-:Y:S02]  /*105f0*/  ISETP.LT.OR P0, PT, R0, 0x22, P0 ;  /* 0x000000220000780c */ /* 0x000fe40000701670 */
[----:B------:R-:W-:Y:S02]  /*10600*/  ISETP.GT.AND P6, PT, R166, 0x28, P6 ;  /* 0x00000028a600780c */ /* 0x000fe400037c4270 */
[----:B------:R-:W-:Y:S02]  /*10610*/  PLOP3.LUT P5, PT, PT, PT, UP0, 0x80, 0x0 ;  /* 0x000000000000781c */ /* 0x000fe40003faf008 */
[----:B------:R-:W-:Y:S02]  /*10620*/  FMNMX.FTZ R4, R174, R5, !PT ;  /* 0x00000005ae047209 */ /* 0x000fe40007810000 */
[----:B------:R-:W-:Y:S02]  /*10630*/  FSEL R246, R23, -INF , !P0 ;  /* 0xff80000017f67808 */ /* 0x000fe40004000000 */
[----:B------:R-:W-:Y:S01]  /*10640*/  ISETP.LT.OR P6, PT, R0, 0x29, P6 ;  /* 0x000000290000780c */ /* 0x000fe200037c1670 */
[----:B------:R-:W-:Y:S01]  /*10650*/  LDSM.16.MT88.4 R20, [R227+0x100] ;  /* 0x00010000e314783b */ /* 0x000fe20000004200 */
[----:B------:R-:W-:Y:S02]  /*10660*/  ISETP.GT.AND P5, PT, R166, 0x29, P5 ;  /* 0x00000029a600780c */ /* 0x000fe40002fa4270 */
[----:B------:R-:W-:Y:S02]  /*10670*/  PLOP3.LUT P0, PT, PT, PT, UP0, 0x80, 0x0 ;  /* 0x000000000000781c */ /* 0x000fe40003f0f008 */
[----:B------:R-:W-:Y:S02]  /*10680*/  FMNMX.FTZ R7, R248, R7, !PT ;  /* 0x00000007f8077209 */ /* 0x000fe40007810000 */
[----:B------:R-:W-:Y:S02]  /*10690*/  FMNMX.FTZ R5, R173, R4, !PT ;  /* 0x00000004ad057209 */ /* 0x000fe40007810000 */
[----:B------:R-:W-:Y:S02]  /*106a0*/  FSEL R190, R26, -INF , !P6 ;  /* 0xff8000001abe7808 */ /* 0x000fe40007000000 */
[----:B------:R-:W-:Y:S01]  /*106b0*/  ISETP.LT.OR P5, PT, R0, 0x2a, P5 ;  /* 0x0000002a0000780c */ /* 0x000fe20002fa1670 */
[----:B------:R-:W1:Y:S01]  /*106c0*/  SHFL.BFLY PT, R4, R5, 0x2, 0x1f ;  /* 0x0c401f0005047f89 */ /* 0x000e6200000e0000 */
        /* <DEDUP_REMOVED lines=16> */
[----:B------:R-:W-:Y:S02]  /*107d0*/  FSEL R172, R31, -INF , !P6 ;  /* 0xff8000001fac7808 */ /* 0x000fe40007000000 */
[----:B------:R-:W-:Y:S01]  /*107e0*/  ISETP.LT.OR P5, PT, R0, 0x39, P5 ;  /* 0x000000390000780c */ /* 0x000fe20002fa1670 */
[----:B------:R-:W-:Y:S01]  /*107f0*/  LDSM.16.MT88.4 R28, [R221+0x100] ;  /* 0x00010000dd1c783b */ /* 0x000fe20000004200 */
[----:B------:R-:W-:Y:S02]  /*10800*/  ISETP.GT.AND P0, PT, R166, 0x39, P0 ;  /* 0x00000039a600780c */ /* 0x000fe40000704270 */
[----:B------:R-:W-:Y:S02]  /*10810*/  FMNMX.FTZ R11, R176, R11, !PT ;  /* 0x0000000bb00b7209 */ /* 0x000fe40007810000 */
[----:B------:R-:W-:Y:S02]  /*10820*/  FSEL R170, R34, -INF , !P5 ;  /* 0xff80000022aa7808 */ /* 0x000fe40006800000 */
[----:B------:R-:W-:Y:S02]  /*10830*/  ISETP.LT.OR P0, PT, R0, 0x3a, P0 ;  /* 0x0000003a0000780c */ /* 0x000fe40000701670 */
[----:B------:R-:W-:Y:S02]  /*10840*/  FMNMX.FTZ R11, R172, R11, !PT ;  /* 0x0000000bac0b7209 */ /* 0x000fe40007810000 */
[----:B------:R-:W-:Y:S02]  /*10850*/  FSEL R13, R35, -INF , !P0 ;  /* 0xff800000230d7808 */ /* 0x000fe40004000000 */
[----:B------:R-:W-:Y:S04]  /*10860*/  FMNMX.FTZ R0, R170, R11, !PT ;  /* 0x0000000baa007209 */ /* 0x000fe80007810000 */
[----:B------:R-:W-:Y:S02]  /*10870*/  FMNMX.FTZ R7, R13, R0, !PT ;  /* 0x000000000d077209 */ /* 0x000fe40007810000 */
[----:B-1----:R-:W-:Y:S03]  /*10880*/  FMNMX.FTZ R6, R5, R4, !PT ;  /* 0x0000000405067209 */ /* 0x002fe60007810000 */
[----:B------:R-:W1:Y:S08]  /*10890*/  SHFL.BFLY PT, R4, R7, 0x2, 0x1f ;  /* 0x0c401f0007047f89 */ /* 0x000e7000000e0000 */
[----:B------:R-:W2:Y:S01]  /*108a0*/  SHFL.BFLY PT, R11, R6, 0x1, 0x1f ;  /* 0x0c201f00060b7f89 */ /* 0x000ea200000e0000 */
[----:B-1----:R-:W-:Y:S07]  /*108b0*/  FMNMX.FTZ R5, R7, R4, !PT ;  /* 0x0000000407057209 */ /* 0x002fee0007810000 */
[----:B------:R-:W1:Y:S01]  /*108c0*/  SHFL.BFLY PT, R12, R5, 0x1, 0x1f ;  /* 0x0c201f00050c7f89 */ /* 0x000e6200000e0000 */
[----:B--2---:R-:W-:Y:S04]  /*108d0*/  FMNMX.FTZ R0, R6, R11, !PT ;  /* 0x0000000b06007209 */ /* 0x004fe80007810000 */
[C---:B------:R-:W-:Y:S01]  /*108e0*/  FSETP.NEU.FTZ.AND P0, PT, R0.reuse, -INF , PT ;  /* 0xff8000000000780b */ /* 0x040fe20003f1d000 */
[C---:B------:R-:W-:Y:S03]  /*108f0*/  FMUL.FTZ R178, R0.reuse, c[0x0][0x2d0] ;  /* 0x0000b40000b27a20 */ /* 0x040fe60000410000 */
[----:B------:R-:W-:Y:S02]  /*10900*/  FSEL R4, R0, RZ, P0 ;  /* 0x000000ff00047208 */ /* 0x000fe40000000000 */
[----:B------:R-:W-:Y:S03]  /*10910*/  FSEL R178, R178, RZ, P0 ;  /* 0x000000ffb2b27208 */ /* 0x000fe60000000000 */
[----:B------:R-:W-:Y:S02]  /*10920*/  FADD.FTZ R3, -R4, R3 ;  /* 0x0000000304037221 */ /* 0x000fe40000010100 */
[--C-:B------:R-:W-:Y:S02]  /*10930*/  FFMA.FTZ R15, R167, c[0x0][0x2d0], -R178.reuse ;  /* 0x0000b400a70f7a23 */ /* 0x100fe400000108b2 */
[--C-:B------:R-:W-:Y:S02]  /*10940*/  FFMA.FTZ R14, R165, c[0x0][0x2d0], -R178.reuse ;  /* 0x0000b400a50e7a23 */ /* 0x100fe400000108b2 */
[--C-:B------:R-:W-:Y:S01]  /*10950*/  FFMA.FTZ R165, R9, c[0x0][0x2d0], -R178.reuse ;  /* 0x0000b40009a57a23 */ /* 0x100fe200000108b2 */
[----:B-1----:R-:W-:Y:S01]  /*10960*/  FMNMX.FTZ R12, R5, R12, !PT ;  /* 0x0000000c050c7209 */ /* 0x002fe20007810000 */
[--C-:B------:R-:W-:Y:S01]  /*10970*/  FFMA.FTZ R164, R164, c[0x0][0x2d0], -R178.reuse ;  /* 0x0000b400a4a47a23 */ /* 0x100fe200000108b2 */
[----:B------:R-:W-:Y:S01]  /*10980*/  MUFU.EX2 R15, R15 ;  /* 0x0000000f000f7308 */ /* 0x000fe20000000800 */
[----:B------:R-:W-:Y:S01]  /*10990*/  FMUL.FTZ R6, R3, c[0x0][0x2d0] ;  /* 0x0000b40003067a20 */ /* 0x000fe20000410000 */
[C---:B------:R-:W-:Y:S01]  /*109a0*/  FSETP.NEU.FTZ.AND P0, PT, R12.reuse, -INF , PT ;  /* 0xff8000000c00780b */ /* 0x040fe20003f1d000 */
[C---:B------:R-:W-:Y:S02]  /*109b0*/  FMUL.FTZ R171, R12.reuse, c[0x0][0x2d0] ;  /* 0x0000b4000cab7a20 */ /* 0x040fe40000410000 */
[--C-:B------:R-:W-:Y:S01]  /*109c0*/  FFMA.FTZ R180, R185, c[0x0][0x2d0], -R178.reuse ;  /* 0x0000b400b9b47a23 */ /* 0x100fe200000108b2 */
[----:B------:R-:W-:Y:S01]  /*109d0*/  FSEL R5, R12, RZ, P0 ;  /* 0x000000ff0c057208 */ /* 0x000fe20000000000 */
[--C-:B------:R-:W-:Y:S01]  /*109e0*/  FFMA.FTZ R179, R179, c[0x0][0x2d0], -R178.reuse ;  /* 0x0000b400b3b37a23 */ /* 0x100fe200000108b2 */
[----:B------:R-:W-:Y:S01]  /*109f0*/  FSEL R171, R171, RZ, P0 ;  /* 0x000000ffabab7208 */ /* 0x000fe20000000000 */
[----:B------:R-:W-:Y:S01]  /*10a00*/  FFMA.FTZ R181, R181, c[0x0][0x2d0], -R178 ;  /* 0x0000b400b5b57a23 */ /* 0x000fe200000108b2 */
[----:B------:R-:W1:Y:S01]  /*10a10*/  MUFU.EX2 R3, R6 ;  /* 0x0000000600037308 */ /* 0x000e620000000800 */
[----:B------:R-:W-:Y:S01]  /*10a20*/  FADD.FTZ R5, -R5, R2 ;  /* 0x0000000205057221 */ /* 0x000fe20000010100 */
[----:B------:R-:W-:Y:S01]  /*10a30*/  PLOP3.LUT P0, PT, PT, PT, UP0, 0x80, 0x0 ;  /* 0x000000000000781c */ /* 0x000fe20003f0f008 */
[--C-:B------:R-:W-:Y:S02]  /*10a40*/  FFMA.FTZ R167, R10, c[0x0][0x2d0], -R171.reuse ;  /* 0x0000b4000aa77a23 */ /* 0x100fe400000108ab */
[--C-:B------:R-:W-:Y:S02]  /*10a50*/  FFMA.FTZ R166, R8, c[0x0][0x2d0], -R171.reuse ;  /* 0x0000b40008a67a23 */ /* 0x100fe400000108ab */
[--C-:B------:R-:W-:Y:S02]  /*10a60*/  FFMA.FTZ R169, R17, c[0x0][0x2d0], -R171.reuse ;  /* 0x0000b40011a97a23 */ /* 0x100fe400000108ab */
[--C-:B------:R-:W-:Y:S01]  /*10a70*/  FFMA.FTZ R168, R16, c[0x0][0x2d0], -R171.reuse ;  /* 0x0000b40010a87a23 */ /* 0x100fe200000108ab */
[----:B------:R-:W2:Y:S01]  /*10a80*/  MUFU.EX2 R164, R164 ;  /* 0x000000a400a47308 */ /* 0x000ea20000000800 */
[----:B------:R-:W-:Y:S02]  /*10a90*/  FMUL.FTZ R2, R5, c[0x0][0x2d0] ;  /* 0x0000b40005027a20 */ /* 0x000fe40000410000 */
[--C-:B------:R-:W-:Y:S02]  /*10aa0*/  FFMA.FTZ R185, R186, c[0x0][0x2d0], -R171.reuse ;  /* 0x0000b400bab97a23 */ /* 0x100fe400000108ab */
[--C-:B------:R-:W-:Y:S02]  /*10ab0*/  FFMA.FTZ R186, R32, c[0x0][0x2d0], -R171.reuse ;  /* 0x0000b40020ba7a23 */ /* 0x100fe400000108ab */
[----:B------:R-:W-:Y:S01]  /*10ac0*/  LDSM.16.MT88.4 R32, [R221+0x900] ;  /* 0x00090000dd20783b */ /* 0x000fe20000004200 */
[--C-:B------:R-:W-:Y:S02]  /*10ad0*/  FFMA.FTZ R182, R183, c[0x0][0x2d0], -R178.reuse ;  /* 0x0000b400b7b67a23 */ /* 0x100fe400000108b2 */
[----:B------:R-:W3:Y:S01]  /*10ae0*/  MUFU.EX2 R2, R2 ;  /* 0x0000000200027308 */ /* 0x000ee20000000800 */
[--C-:B------:R-:W-:Y:S02]  /*10af0*/  FFMA.FTZ R183, R250, c[0x0][0x2d0], -R171.reuse ;  /* 0x0000b400fab77a23 */ /* 0x100fe400000108ab */
[--C-:B------:R-:W-:Y:S02]  /*10b00*/  FFMA.FTZ R184, R184, c[0x0][0x2d0], -R171.reuse ;  /* 0x0000b400b8b87a23 */ /* 0x100fe400000108ab */
[C---:B-1----:R-:W-:Y:S02]  /*10b10*/  FMUL.FTZ R4, R3.reuse, R160 ;  /* 0x000000a003047220 */ /* 0x042fe40000410000 */
[C---:B------:R-:W-:Y:S02]  /*10b20*/  FMUL.FTZ R5, R3.reuse, R161 ;  /* 0x000000a103057220 */ /* 0x040fe40000410000 */
[C---:B------:R-:W-:Y:S01]  /*10b30*/  FMUL.FTZ R8, R3.reuse, R156 ;  /* 0x0000009c03087220 */ /* 0x040fe20000410000 */
[----:B------:R-:W-:Y:S01]  /*10b40*/  MUFU.EX2 R14, R14 ;  /* 0x0000000e000e7308 */ /* 0x000fe20000000800 */
[C---:B------:R-:W-:Y:S02]  /*10b50*/  FMUL.FTZ R9, R3.reuse, R157 ;  /* 0x0000009d03097220 */ /* 0x040fe40000410000 */
[----:B------:R-:W-:Y:S01]  /*10b60*/  FMUL.FTZ R132, R3, R132 ;  /* 0x0000008403847220 */ /* 0x000fe20000410000 */
[----:B--2---:R-:W-:Y:S01]  /*10b70*/  F2FP.BF16.PACK_AB R16, R15, R164 ;  /* 0x000000a40f10723e */ /* 0x004fe200000010ff */
[C---:B------:R-:W-:Y:S02]  /*10b80*/  FMUL.FTZ R133, R3.reuse, R133 ;  /* 0x0000008503857220 */ /* 0x040fe40000410000 */
[C---:B------:R-:W-:Y:S02]  /*10b90*/  FMUL.FTZ R136, R3.reuse, R136 ;  /* 0x0000008803887220 */ /* 0x040fe40000410000 */
[C---:B------:R-:W-:Y:S01]  /*10ba0*/  FMUL.FTZ R137, R3.reuse, R137 ;  /* 0x0000008903897220 */ /* 0x040fe20000410000 */
[----:B------:R-:W1:Y:S01]  /*10bb0*/  MUFU.EX2 R165, R165 ;  /* 0x000000a500a57308 */ /* 0x000e620000000800 */
[C---:B------:R-:W-:Y:S02]  /*10bc0*/  FMUL.FTZ R140, R3.reuse, R140 ;  /* 0x0000008c038c7220 */ /* 0x040fe40000410000 */
[----:B------:R-:W-:Y:S02]  /*10bd0*/  FMUL.FTZ R141, R3, R141 ;  /* 0x0000008d038d7220 */ /* 0x000fe40000410000 */
[C---:B---3--:R-:W-:Y:S02]  /*10be0*/  FMUL.FTZ R6, R2.reuse, R162 ;  /* 0x000000a202067220 */ /* 0x048fe40000410000 */
[C---:B------:R-:W-:Y:S02]  /*10bf0*/  FMUL.FTZ R7, R2.reuse, R163 ;  /* 0x000000a302077220 */ /* 0x040fe40000410000 */
[C---:B------:R-:W-:Y:S01]  /*10c00*/  FMUL.FTZ R10, R2.reuse, R158 ;  /* 0x0000009e020a7220 */ /* 0x040fe20000410000 */
[----:B------:R-:W-:Y:S01]  /*10c10*/  MUFU.EX2 R169, R169 ;  /* 0x000000a900a97308 */ /* 0x000fe20000000800 */
[C---:B------:R-:W-:Y:S02]  /*10c20*/  FMUL.FTZ R11, R2.reuse, R159 ;  /* 0x0000009f020b7220 */ /* 0x040fe40000410000 */
[C---:B------:R-:W-:Y:S01]  /*10c30*/  FMUL.FTZ R134, R2.reuse, R134 ;  /* 0x0000008602867220 */ /* 0x040fe20000410000 */
[----:B------:R-:W-:Y:S01]  /*10c40*/  LDSM.16.MT88.4 R156, [R220+0x900] ;  /* 0x00090000dc9c783b */ /* 0x000fe20000004200 */
[C---:B------:R-:W-:Y:S02]  /*10c50*/  FMUL.FTZ R135, R2.reuse, R135 ;  /* 0x0000008702877220 */ /* 0x040fe40000410000 */
[C---:B------:R-:W-:Y:S02]  /*10c60*/  FMUL.FTZ R138, R2.reuse, R138 ;  /* 0x0000008a028a7220 */ /* 0x040fe40000410000 */
[C---:B------:R-:W-:Y:S01]  /*10c70*/  FMUL.FTZ R139, R2.reuse, R139 ;  /* 0x0000008b028b7220 */ /* 0x040fe20000410000 */
[----:B------:R-:W2:Y:S01]  /*10c80*/  MUFU.EX2 R168, R168 ;  /* 0x000000a800a87308 */ /* 0x000ea20000000800 */
[C---:B------:R-:W-:Y:S02]  /*10c90*/  FMUL.FTZ R142, R2.reuse, R142 ;  /* 0x0000008e028e7220 */ /* 0x040fe40000410000 */
[C---:B------:R-:W-:Y:S01]  /*10ca0*/  FMUL.FTZ R143, R2.reuse, R143 ;  /* 0x0000008f028f7220 */ /* 0x040fe20000410000 */
[----:B-1----:R-:W-:Y:S01]  /*10cb0*/  F2FP.BF16.PACK_AB R18, R165, R14 ;  /* 0x0000000ea512723e */ /* 0x002fe200000010ff */
        /* <DEDUP_REMOVED lines=8> */
[----:B------:R-:W-:Y:S01]  /*10d40*/  FMUL.FTZ R151, R2, R151 ;  /* 0x0000009702977220 */ /* 0x000fe20000410000 */
[----:B------:R-:W1:Y:S01]  /*10d50*/  MUFU.EX2 R166, R166 ;  /* 0x000000a600a67308 */ /* 0x000e620000000800 */
[C---:B------:R-:W-:Y:S02]  /*10d60*/  FMUL.FTZ R152, R3.reuse, R152 ;  /* 0x0000009803987220 */ /* 0x040fe40000410000 */
[C---:B------:R-:W-:Y:S01]  /*10d70*/  FMUL.FTZ R153, R3.reuse, R153 ;  /* 0x0000009903997220 */ /* 0x040fe20000410000 */
[----:B--2---:R-:W-:Y:S01]  /*10d80*/  F2FP.BF16.PACK_AB R17, R168, R169 ;  /* 0x000000a9a811723e */ /* 0x004fe200000010ff */
        /* <DEDUP_REMOVED lines=9> */
[----:B------:R-:W2:Y:S01]  /*10e20*/  MUFU.EX2 R180, R180 ;  /* 0x000000b400b47308 */ /* 0x000ea20000000800 */
[C---:B------:R-:W-:Y:S02]  /*10e30*/  FMUL.FTZ R42, R2.reuse, R42 ;  /* 0x0000002a022a7220 */ /* 0x040fe40000410000 */
[----:B------:R-:W-:Y:S01]  /*10e40*/  FMUL.FTZ R43, R2, R43 ;  /* 0x0000002b022b7220 */ /* 0x000fe20000410000 */
[----:B-1----:R-:W-:Y:S01]  /*10e50*/  F2FP.BF16.PACK_AB R19, R166, R167 ;  /* 0x000000a7a613723e */ /* 0x002fe200000010ff */
[C---:B------:R-:W-:Y:S02]  /*10e60*/  FMUL.FTZ R44, R3.reuse, R44 ;  /* 0x0000002c032c7220 */ /* 0x040fe40000410000 */
[C---:B------:R-:W-:Y:S02]  /*10e70*/  FMUL.FTZ R45, R3.reuse, R45 ;  /* 0x0000002d032d7220 */ /* 0x040fe40000410000 */
[C---:B------:R-:W-:Y:S01]  /*10e80*/  FMUL.FTZ R46, R2.reuse, R46 ;  /* 0x0000002e022e7220 */ /* 0x040fe20000410000 */
[----:B------:R-:W-:Y:S01]  /*10e90*/  MUFU.EX2 R181, R181 ;  /* 0x000000b500b57308 */ /* 0x000fe20000000800 */
[C---:B------:R-:W-:Y:S05]  /*10ea0*/  HMMA.16816.F32.BF16 R4, R16.reuse, R20, R4 ;  /* 0x000000141004723c */ /* 0x040fea0000041804 */
[C---:B------:R-:W-:Y:S02]  /*10eb0*/  FMUL.FTZ R47, R2.reuse, R47 ;  /* 0x0000002f022f7220 */ /* 0x040fe40000410000 */
[C---:B------:R-:W-:Y:S01]  /*10ec0*/  FMUL.FTZ R48, R3.reuse, R48 ;  /* 0x0000003003307220 */ /* 0x040fe20000410000 */
[C---:B------:R-:W-:Y:S01]  /*10ed0*/  HMMA.16816.F32.BF16 R8, R16.reuse, R22, R8 ;  /* 0x000000161008723c */ /* 0x040fe20000041808 */
[----:B------:R-:W1:Y:S01]  /*10ee0*/  LDSM.16.MT88.4 R20, [R220+0x100] ;  /* 0x00010000dc14783b */ /* 0x000e620000004200 */
[----:B------:R-:W3:Y:S02]  /*10ef0*/  MUFU.EX2 R182, R182 ;  /* 0x000000b600b67308 */ /* 0x000ee40000000800 */
[C---:B------:R-:W-:Y:S02]  /*10f00*/  FMUL.FTZ R49, R3.reuse, R49 ;  /* 0x0000003103317220 */ /* 0x040fe40000410000 */
[C---:B------:R-:W-:Y:S02]  /*10f10*/  FMUL.FTZ R50, R2.reuse, R50 ;  /* 0x0000003202327220 */ /* 0x040fe40000410000 */
[C---:B------:R-:W-:Y:S04]  /*10f20*/  HMMA.16816.F32.BF16 R132, R16.reuse, R24, R132 ;  /* 0x000000181084723c */ /* 0x040fe80000041884 */
[C---:B------:R-:W-:Y:S01]  /*10f30*/  FMUL.FTZ R51, R2.reuse, R51 ;  /* 0x0000003302337220 */ /* 0x040fe20000410000 */
[----:B------:R-:W-:Y:S01]  /*10f40*/  MUFU.EX2 R183, R183 ;  /* 0x000000b700b77308 */ /* 0x000fe20000000800 */
[C---:B------:R-:W-:Y:S02]  /*10f50*/  FMUL.FTZ R52, R3.reuse, R52 ;  /* 0x0000003403347220 */ /* 0x040fe40000410000 */
[C---:B------:R-:W-:Y:S01]  /*10f60*/  HMMA.16816.F32.BF16 R136, R16.reuse, R26, R136 ;  /* 0x0000001a1088723c */ /* 0x040fe20000041888 */
[----:B------:R-:W4:Y:S03]  /*10f70*/  LDSM.16.MT88.4 R24, [R227+0x2100] ;  /* 0x00210000e318783b */ /* 0x000f260000004200 */
[C---:B------:R-:W-:Y:S02]  /*10f80*/  FMUL.FTZ R53, R3.reuse, R53 ;  /* 0x0000003503357220 */ /* 0x040fe40000410000 */
[C---:B------:R-:W-:Y:S01]  /*10f90*/  FMUL.FTZ R54, R2.reuse, R54 ;  /* 0x0000003602367220 */ /* 0x040fe20000410000 */
[----:B------:R-:W5:Y:S01]  /*10fa0*/  MUFU.EX2 R184, R184 ;  /* 0x000000b800b87308 */ /* 0x000f620000000800 */
[C---:B------:R-:W-:Y:S04]  /*10fb0*/  HMMA.16816.F32.BF16 R140, R16.reuse, R28, R140 ;  /* 0x0000001c108c723c */ /* 0x040fe8000004188c */
[C---:B------:R-:W-:Y:S02]  /*10fc0*/  FMUL.FTZ R55, R2.reuse, R55 ;  /* 0x0000003702377220 */ /* 0x040fe40000410000 */
[C---:B------:R-:W-:Y:S02]  /*10fd0*/  FMUL.FTZ R56, R3.reuse, R56 ;  /* 0x0000003803387220 */ /* 0x040fe40000410000 */
[C---:B------:R-:W-:Y:S01]  /*10fe0*/  HMMA.16816.F32.BF16 R144, R16.reuse, R30, R144 ;  /* 0x0000001e1090723c */ /* 0x040fe20000041890 */
[----:B------:R-:W2:Y:S01]  /*10ff0*/  LDSM.16.MT88.4 R28, [R222+0x2100] ;  /* 0x00210000de1c783b */ /* 0x000ea20000004200 */
[----:B------:R-:W-:Y:S02]  /*11000*/  MUFU.EX2 R185, R185 ;  /* 0x000000b900b97308 */ /* 0x000fe40000000800 */
[C---:B------:R-:W-:Y:S02]  /*11010*/  FMUL.FTZ R57, R3.reuse, R57 ;  /* 0x0000003903397220 */ /* 0x040fe40000410000 */
[C---:B------:R-:W-:Y:S02]  /*11020*/  FMUL.FTZ R58, R2.reuse, R58 ;  /* 0x0000003a023a7220 */ /* 0x040fe40000410000 */
[C---:B------:R-:W-:Y:S01]  /*11030*/  FMUL.FTZ R59, R2.reuse, R59 ;  /* 0x0000003b023b7220 */ /* 0x040fe20000410000 */
[C---:B-1----:R-:W-:Y:S03]  /*11040*/  HMMA.16816.F32.BF16 R148, R16.reuse, R20, R148 ;  /* 0x000000141094723c */ /* 0x042fe60000041894 */
[C---:B------:R-:W-:Y:S01]  /*11050*/  FMUL.FTZ R60, R3.reuse, R60 ;  /* 0x0000003c033c7220 */ /* 0x040fe20000410000 */
[----:B------:R-:W1:Y:S01]  /*11060*/  MUFU.EX2 R186, R186 ;  /* 0x000000ba00ba7308 */ /* 0x000e620000000800 */
        /* <DEDUP_REMOVED lines=103> */
[----:B------:R-:W-:Y:S03]  /*116e0*/  FMUL.FTZ R129, R3, R129 ;  /* 0x0000008103817220 */ /* 0x000fe60000410000 */
[C---:B-1----:R-:W-:Y:S03]  /*116f0*/  HMMA.16816.F32.BF16 R124, R16.reuse, R20, R124 ;  /* 0x00000014107c723c */ /* 0x042fe6000004187c */
[C---:B------:R-:W-:Y:S02]  /*11700*/  FMUL.FTZ R130, R2.reuse, R130 ;  /* 0x0000008202827220 */ /* 0x040fe40000410000 */
[----:B------:R-:W-:Y:S02]  /*11710*/  FMUL.FTZ R131, R2, R131 ;  /* 0x0000008302837220 */ /* 0x000fe40000410000 */
[--C-:B------:R-:W-:Y:S02]  /*11720*/  FFMA.FTZ R245, R245, c[0x0][0x2d0], -R178.reuse ;  /* 0x0000b400f5f57a23 */ /* 0x100fe400000108b2 */
[--C-:B------:R-:W-:Y:S03]  /*11730*/  FFMA.FTZ R250, R191, c[0x0][0x2d0], -R178.reuse ;  /* 0x0000b400bffa7a23 */ /* 0x100fe600000108b2 */
[----:B------:R-:W-:Y:S01]  /*11740*/  HMMA.16816.F32.BF16 R128, R16, R22, R128 ;  /* 0x000000161080723c */ /* 0x000fe20000041880 */
[----:B------:R-:W1:Y:S01]  /*11750*/  LDSM.16.MT88.4 R20, [R227+0x2900] ;  /* 0x00290000e314783b */ /* 0x000e620000004200 */
[----:B------:R-:W-:Y:S01]  /*11760*/  MUFU.EX2 R245, R245 ;  /* 0x000000f500f57308 */ /* 0x000fe20000000800 */
[--C-:B------:R-:W-:Y:S02]  /*11770*/  FFMA.FTZ R189, R189, c[0x0][0x2d0], -R178.reuse ;  /* 0x0000b400bdbd7a23 */ /* 0x100fe400000108b2 */
[--C-:B------:R-:W-:Y:S02]  /*11780*/  FFMA.FTZ R252, R187, c[0x0][0x2d0], -R178.reuse ;  /* 0x0000b400bbfc7a23 */ /* 0x100fe400000108b2 */
[----:B------:R-:W-:Y:S01]  /*11790*/  F2FP.BF16.PACK_AB R16, R180, R179 ;  /* 0x000000b3b410723e */ /* 0x000fe200000010ff */
[--C-:B------:R-:W-:Y:S01]  /*117a0*/  FFMA.FTZ R187, R248, c[0x0][0x2d0], -R171.reuse ;  /* 0x0000b400f8bb7a23 */ /* 0x100fe200000108ab */
[----:B---3--:R-:W-:Y:S03]  /*117b0*/  F2FP.BF16.PACK_AB R18, R182, R181 ;  /* 0x000000b5b612723e */ /* 0x008fe600000010ff */
[----:B-----5:R-:W-:Y:S01]  /*117c0*/  F2FP.BF16.PACK_AB R17, R184, R183 ;  /* 0x000000b7b811723e */ /* 0x020fe200000010ff */
[----:B------:R-:W-:Y:S01]  /*117d0*/  MUFU.EX2 R250, R250 ;  /* 0x000000fa00fa7308 */ /* 0x000fe20000000800 */
[----:B------:R-:W-:Y:S01]  /*117e0*/  F2FP.BF16.PACK_AB R19, R186, R185 ;  /* 0x000000b9ba13723e */ /* 0x000fe200000010ff */
[--C-:B------:R-:W-:Y:S02]  /*117f0*/  FFMA.FTZ R246, R246, c[0x0][0x2d0], -R171.reuse ;  /* 0x0000b400f6f67a23 */ /* 0x100fe400000108ab */
[--C-:B------:R-:W-:Y:S02]  /*11800*/  FFMA.FTZ R190, R190, c[0x0][0x2d0], -R171.reuse ;  /* 0x0000b400bebe7a23 */ /* 0x100fe400000108ab */
[--C-:B------:R-:W-:Y:S02]  /*11810*/  FFMA.FTZ R191, R188, c[0x0][0x2d0], -R171.reuse ;  /* 0x0000b400bcbf7a23 */ /* 0x100fe400000108ab */
[C---:B----4-:R-:W-:Y:S02]  /*11820*/  HMMA.16816.F32.BF16 R4, R16.reuse, R24, R4 ;  /* 0x000000181004723c */ /* 0x050fe40000041804 */
[----:B------:R-:W-:Y:S01]  /*11830*/  MUFU.EX2 R189, R189 ;  /* 0x000000bd00bd7308 */ /* 0x000fe20000000800 */
[--C-:B------:R-:W-:Y:S02]  /*11840*/  FFMA.FTZ R177, R177, c[0x0][0x2d0], -R178.reuse ;  /* 0x0000b400b1b17a23 */ /* 0x100fe400000108b2 */
[--C-:B------:R-:W-:Y:S02]  /*11850*/  FFMA.FTZ R188, R175, c[0x0][0x2d0], -R178.reuse ;  /* 0x0000b400afbc7a23 */ /* 0x100fe400000108b2 */
[--C-:B------:R-:W-:Y:S01]  /*11860*/  FFMA.FTZ R174, R174, c[0x0][0x2d0], -R178.reuse ;  /* 0x0000b400aeae7a23 */ /* 0x100fe200000108b2 */
[C---:B------:R-:W-:Y:S01]  /*11870*/  HMMA.16816.F32.BF16 R8, R16.reuse, R26, R8 ;  /* 0x0000001a1008723c */ /* 0x040fe20000041808 */
[----:B------:R-:W3:Y:S03]  /*11880*/  LDSM.16.MT88.4 R24, [R222+0x2900] ;  /* 0x00290000de18783b */ /* 0x000ee60000004200 */
[----:B------:R-:W-:Y:S01]  /*11890*/  MUFU.EX2 R252, R252 ;  /* 0x000000fc00fc7308 */ /* 0x000fe20000000800 */
[--C-:B------:R-:W-:Y:S02]  /*118a0*/  FFMA.FTZ R175, R176, c[0x0][0x2d0], -R171.reuse ;  /* 0x0000b400b0af7a23 */ /* 0x100fe400000108ab */
[--C-:B------:R-:W-:Y:S01]  /*118b0*/  FFMA.FTZ R172, R172, c[0x0][0x2d0], -R171.reuse ;  /* 0x0000b400acac7a23 */ /* 0x100fe200000108ab */
[C---:B--2---:R-:W-:Y:S04]  /*118c0*/  HMMA.16816.F32.BF16 R132, R16.reuse, R28, R132 ;  /* 0x0000001c1084723c */ /* 0x044fe80000041884 */
[--C-:B------:R-:W-:Y:S02]  /*118d0*/  FFMA.FTZ R170, R170, c[0x0][0x2d0], -R171.reuse ;  /* 0x0000b400aaaa7a23 */ /* 0x100fe400000108ab */
[----:B------:R-:W2:Y:S01]  /*118e0*/  MUFU.EX2 R187, R187 ;  /* 0x000000bb00bb7308 */ /* 0x000ea20000000800 */
[----:B------:R-:W-:Y:S01]  /*118f0*/  FFMA.FTZ R171, R13, c[0x0][0x2d0], -R171 ;  /* 0x0000b4000dab7a23 */ /* 0x000fe200000108ab */
[C---:B------:R-:W-:Y:S01]  /*11900*/  HMMA.16816.F32.BF16 R136, R16.reuse, R30, R136 ;  /* 0x0000001e1088723c */ /* 0x040fe20000041888 */
[----:B------:R-:W4:Y:S03]  /*11910*/  LDSM.16.MT88.4 R28, [R221+0x2900] ;  /* 0x00290000dd1c783b */ /* 0x000f260000004200 */
[----:B------:R-:W-:Y:S02]  /*11920*/  FFMA.FTZ R178, R173, c[0x0][0x2d0], -R178 ;  /* 0x0000b400adb27a23 */ /* 0x000fe400000108b2 */
[----:B------:R-:W-:Y:S02]  /*11930*/  FFMA.FTZ R164, R3, R244, R164 ;  /* 0x000000f403a47223 */ /* 0x000fe400000100a4 */
[C---:B------:R-:W-:Y:S01]  /*11940*/  HMMA.16816.F32.BF16 R140, R16.reuse, R32, R140 ;  /* 0x00000020108c723c */ /* 0x040fe2000004188c */
[----:B------:R-:W5:Y:S03]  /*11950*/  MUFU.EX2 R246, R246 ;  /* 0x000000f600f67308 */ /* 0x000f660000000800 */
[----:B------:R-:W-:Y:S02]  /*11960*/  FFMA.FTZ R169, R2, R241, R169 ;  /* 0x000000f102a97223 */ /* 0x000fe400000100a9 */
[----:B------:R-:W-:Y:S02]  /*11970*/  FADD.FTZ R15, R15, R164 ;  /* 0x000000a40f0f7221 */ /* 0x000fe40000010000 */
[C---:B------:R-:W-:Y:S01]  /*11980*/  HMMA.16816.F32.BF16 R144, R16.reuse, R34, R144 ;  /* 0x000000221090723c */ /* 0x040fe20000041890 */
[----:B------:R-:W2:Y:S02]  /*11990*/  LDSM.16.MT88.4 R32, [R220+0x2900] ;  /* 0x00290000dc20783b */ /* 0x000ea40000004200 */
[----:B------:R-:W2:Y:S01]  /*119a0*/  MUFU.EX2 R190, R190 ;  /* 0x000000be00be7308 */ /* 0x000ea20000000800 */
[----:B------:R-:W-:Y:S02]  /*119b0*/  FADD.FTZ R168, R168, R169 ;  /* 0x000000a9a8a87221 */ /* 0x000fe40000010000 */
[----:B------:R-:W-:Y:S02]  /*119c0*/  FADD.FTZ R14, R14, R15 ;  /* 0x0000000f0e0e7221 */ /* 0x000fe40000010000 */
[C---:B------:R-:W-:Y:S04]  /*119d0*/  HMMA.16816.F32.BF16 R148, R16.reuse, R156, R148 ;  /* 0x0000009c1094723c */ /* 0x040fe80000041894 */
[----:B------:R-:W-:Y:S01]  /*119e0*/  FADD.FTZ R167, R167, R168 ;  /* 0x000000a8a7a77221 */ /* 0x000fe20000010000 */
[----:B------:R-:W2:Y:S01]  /*119f0*/  MUFU.EX2 R191, R191 ;  /* 0x000000bf00bf7308 */ /* 0x000ea20000000800 */
[----:B------:R-:W-:Y:S02]  /*11a00*/  FADD.FTZ R14, R165, R14 ;  /* 0x0000000ea50e7221 */ /* 0x000fe40000010000 */
[C---:B------:R-:W-:Y:S01]  /*11a10*/  HMMA.16816.F32.BF16 R152, R16.reuse, R158, R152 ;  /* 0x0000009e1098723c */ /* 0x040fe20000041898 */
[----:B------:R-:W2:Y:S03]  /*11a20*/  LDSM.16.MT88.4 R156, [R227+0x4900] ;  /* 0x00490000e39c783b */ /* 0x000ea60000004200 */
[----:B------:R-:W-:Y:S02]  /*11a30*/  FADD.FTZ R166, R166, R167 ;  /* 0x000000a7a6a67221 */ /* 0x000fe40000010000 */
[----:B------:R-:W-:Y:S01]  /*11a40*/  FADD.FTZ R179, R179, R14 ;  /* 0x0000000eb3b37221 */ /* 0x000fe20000010000 */
[----:B------:R-:W-:Y:S01]  /*11a50*/  MUFU.EX2 R177, R177 ;  /* 0x000000b100b17308 */ /* 0x000fe20000000800 */
[C---:B-1----:R-:W-:Y:S04]  /*11a60*/  HMMA.16816.F32.BF16 R36, R16.reuse, R20, R36 ;  /* 0x000000141024723c */ /* 0x042fe80000041824 */
[----:B------:R-:W-:Y:S02]  /*11a70*/  FADD.FTZ R183, R183, R166 ;  /* 0x000000a6b7b77221 */ /* 0x000fe40000010000 */
[----:B------:R-:W-:Y:S02]  /*11a80*/  FADD.FTZ R180, R180, R179 ;  /* 0x000000b3b4b47221 */ /* 0x000fe40000010000 */
[C---:B------:R-:W-:Y:S01]  /*11a90*/  HMMA.16816.F32.BF16 R40, R16.reuse, R22, R40 ;  /* 0x000000161028723c */ /* 0x040fe20000041828 */
[----:B------:R-:W1:Y:S01]  /*11aa0*/  LDSM.16.MT88.4 R20, [R222+0x4900] ;  /* 0x00490000de14783b */ /* 0x000e620000004200 */
[----:B------:R-:W1:Y:S02]  /*11ab0*/  MUFU.EX2 R188, R188 ;  /* 0x000000bc00bc7308 */ /* 0x000e640000000800 */
[----:B------:R-:W-:Y:S02]  /*11ac0*/  FADD.FTZ R184, R184, R183 ;  /* 0x000000b7b8b87221 */ /* 0x000fe40000010000 */
[----:B------:R-:W-:Y:S02]  /*11ad0*/  FADD.FTZ R181, R181, R180 ;  /* 0x000000b4b5b57221 */ /* 0x000fe40000010000 */
[C---:B---3--:R-:W-:Y:S04]  /*11ae0*/  HMMA.16816.F32.BF16 R44, R16.reuse, R24, R44 ;  /* 0x00000018102c723c */ /* 0x048fe8000004182c */
[----:B------:R-:W-:Y:S01]  /*11af0*/  MUFU.EX2 R174, R174 ;  /* 0x000000ae00ae7308 */ /* 0x000fe20000000800 */
[----:B------:R-:W-:Y:S02]  /*11b00*/  FADD.FTZ R185, R185, R184 ;  /* 0x000000b8b9b97221 */ /* 0x000fe40000010000 */
[----:B------:R-:W-:Y:S01]  /*11b10*/  FADD.FTZ R182, R182, R181 ;  /* 0x000000b5b6b67221 */ /* 0x000fe20000010000 */
[C---:B------:R-:W-:Y:S01]  /*11b20*/  HMMA.16816.F32.BF16 R48, R16.reuse, R26, R48 ;  /* 0x0000001a1030723c */ /* 0x040fe20000041830 */
[----:B------:R-:W3:Y:S03]  /*11b30*/  LDSM.16.MT88.4 R24, [R221+0x4900] ;  /* 0x00490000dd18783b */ /* 0x000ee60000004200 */
[----:B------:R-:W-:Y:S02]  /*11b40*/  FADD.FTZ R186, R186, R185 ;  /* 0x000000b9baba7221 */ /* 0x000fe40000010000 */
[----:B------:R-:W1:Y:S02]  /*11b50*/  MUFU.EX2 R173, R178 ;  /* 0x000000b200ad7308 */ /* 0x000e640000000800 */
[C---:B----4-:R-:W-:Y:S04]  /*11b60*/  HMMA.16816.F32.BF16 R52, R16.reuse, R28, R52 ;  /* 0x0000001c1034723c */ /* 0x050fe80000041834 */
[----:B--2---:R-:W-:Y:S04]  /*11b70*/  FADD.FTZ R3, R187, R186 ;  /* 0x000000babb037221 */ /* 0x004fe80000010000 */
[C---:B------:R-:W-:Y:S01]  /*11b80*/  HMMA.16816.F32.BF16 R56, R16.reuse, R30, R56 ;  /* 0x0000001e1038723c */ /* 0x040fe20000041838 */
[----:B------:R-:W2:Y:S01]  /*11b90*/  LDSM.16.MT88.4 R28, [R220+0x4900] ;  /* 0x00490000dc1c783b */ /* 0x000ea20000004200 */
[----:B------:R-:W-:Y:S02]  /*11ba0*/  MUFU.EX2 R175, R175 ;  /* 0x000000af00af7308 */ /* 0x000fe40000000800 */
[----:B-----5:R-:W-:Y:S04]  /*11bb0*/  FADD.FTZ R3, R246, R3 ;  /* 0x00000003f6037221 */ /* 0x020fe80000010000 */
[C---:B------:R-:W-:Y:S04]  /*11bc0*/  HMMA.16816.F32.BF16 R60, R16.reuse, R32, R60 ;  /* 0x00000020103c723c */ /* 0x040fe8000004183c */
[----:B------:R-:W4:Y:S01]  /*11bd0*/  MUFU.EX2 R172, R172 ;  /* 0x000000ac00ac7308 */ /* 0x000f220000000800 */
[----:B------:R-:W-:Y:S01]  /*11be0*/  FADD.FTZ R2, R190, R3 ;  /* 0x00000003be027221 */ /* 0x000fe20000010000 */
[----:B------:R-:W-:Y:S02]  /*11bf0*/  MOV R3, R0 ;  /* 0x0000000000037202 */ /* 0x000fe40000000f00 */
[C---:B------:R-:W-:Y:S01]  /*11c00*/  HMMA.16816.F32.BF16 R64, R16.reuse, R34, R64 ;  /* 0x000000221040723c */ /* 0x040fe20000041840 */
[----:B------:R-:W5:Y:S03]  /*11c10*/  LDSM.16.MT88.4 R32, [R227+0x6900] ;  /* 0x00690000e320783b */ /* 0x000f660000004200 */
[----:B------:R-:W-:Y:S02]  /*11c20*/  FADD.FTZ R2, R191, R2 ;  /* 0x00000002bf027221 */ /* 0x000fe40000010000 */
[----:B------:R-:W-:Y:S02]  /*11c30*/  MUFU.EX2 R170, R170 ;  /* 0x000000aa00aa7308 */ /* 0x000fe40000000800 */
[C---:B------:R-:W-:Y:S08]  /*11c40*/  HMMA.16816.F32.BF16 R68, R16.reuse, R156, R68 ;  /* 0x0000009c1044723c */ /* 0x040ff00000041844 */
[C---:B------:R-:W-:Y:S01]  /*11c50*/  HMMA.16816.F32.BF16 R72, R16.reuse, R158, R72 ;  /* 0x0000009e1048723c */ /* 0x040fe20000041848 */
[----:B------:R-:W-:Y:S01]  /*11c60*/  LDSM.16.MT88.4 R156, [R221+0x1100] ;  /* 0x00110000dd9c783b */ /* 0x000fe20000004200 */
[----:B------:R-:W2:Y:S06]  /*11c70*/  MUFU.EX2 R171, R171 ;  /* 0x000000ab00ab7308 */ /* 0x000eac0000000800 */
        /* <DEDUP_REMOVED lines=18> */
[C---:B--2---:R-:W-:Y:S08]  /*11da0*/  HMMA.16816.F32.BF16 R124, R16.reuse, R28, R124 ;  /* 0x0000001c107c723c */ /* 0x044ff0000004187c */
[----:B------:R-:W-:Y:S01]  /*11db0*/  HMMA.16816.F32.BF16 R128, R16, R30, R128 ;  /* 0x0000001e1080723c */ /* 0x000fe20000041880 */
[----:B------:R-:W2:Y:S06]  /*11dc0*/  LDSM.16.MT88.4 R28, [R227+0x3100] ;  /* 0x00310000e31c783b */ /* 0x000eac0000004200 */
[----:B------:R-:W-:Y:S01]  /*11dd0*/  F2FP.BF16.PACK_AB R16, R250, R245 ;  /* 0x000000f5fa10723e */ /* 0x000fe200000010ff */
[----:B------:R-:W-:Y:S01]  /*11de0*/  FADD.FTZ R245, R245, R182 ;  /* 0x000000b6f5f57221 */ /* 0x000fe20000010000 */
[----:B------:R-:W-:Y:S03]  /*11df0*/  F2FP.BF16.PACK_AB R18, R252, R189 ;  /* 0x000000bdfc12723e */ /* 0x000fe600000010ff */
[----:B------:R-:W-:Y:S01]  /*11e00*/  F2FP.BF16.PACK_AB R17, R246, R187 ;  /* 0x000000bbf611723e */ /* 0x000fe200000010ff */
[----:B------:R-:W-:Y:S01]  /*11e10*/  FADD.FTZ R250, R250, R245 ;  /* 0x000000f5fafa7221 */ /* 0x000fe20000010000 */
[----:B------:R-:W-:Y:S03]  /*11e20*/  F2FP.BF16.PACK_AB R19, R191, R190 ;  /* 0x000000bebf13723e */ /* 0x000fe600000010ff */
[----:B------:R-:W-:Y:S04]  /*11e30*/  FADD.FTZ R189, R189, R250 ;  /* 0x000000fabdbd7221 */ /* 0x000fe80000010000 */
[C---:B-----5:R-:W-:Y:S03]  /*11e40*/  HMMA.16816.F32.BF16 R4, R16.reuse, R32, R4 ;  /* 0x000000201004723c */ /* 0x060fe60000041804 */
[----:B------:R-:W-:Y:S05]  /*11e50*/  FADD.FTZ R252, R252, R189 ;  /* 0x000000bdfcfc7221 */ /* 0x000fea0000010000 */
[C---:B------:R-:W-:Y:S01]  /*11e60*/  HMMA.16816.F32.BF16 R8, R16.reuse, R34, R8 ;  /* 0x000000221008723c */ /* 0x040fe20000041808 */
[----:B------:R-:W5:Y:S07]  /*11e70*/  LDSM.16.MT88.4 R32, [R222+0x3100] ;  /* 0x00310000de20783b */ /* 0x000f6e0000004200 */
[C---:B-1----:R-:W-:Y:S08]  /*11e80*/  HMMA.16816.F32.BF16 R132, R16.reuse, R20, R132 ;  /* 0x000000141084723c */ /* 0x042ff00000041884 */
[C---:B------:R-:W-:Y:S01]  /*11e90*/  HMMA.16816.F32.BF16 R136, R16.reuse, R22, R136 ;  /* 0x000000161088723c */ /* 0x040fe20000041888 */
[----:B------:R-:W1:Y:S07]  /*11ea0*/  LDSM.16.MT88.4 R20, [R221+0x3100] ;  /* 0x00310000dd14783b */ /* 0x000e6e0000004200 */
[C---:B------:R-:W-:Y:S08]  /*11eb0*/  HMMA.16816.F32.BF16 R140, R16.reuse, R156, R140 ;  /* 0x0000009c108c723c */ /* 0x040ff0000004188c */
[C---:B------:R-:W-:Y:S01]  /*11ec0*/  HMMA.16816.F32.BF16 R144, R16.reuse, R158, R144 ;  /* 0x0000009e1090723c */ /* 0x040fe20000041890 */
[----:B------:R-:W-:Y:S07]  /*11ed0*/  LDSM.16.MT88.4 R156, [R227+0x5100] ;  /* 0x00510000e39c783b */ /* 0x000fee0000004200 */
        /* <DEDUP_REMOVED lines=17> */
[----:B------:R-:W-:Y:S07]  /*11ff0*/  LDSM.16.MT88.4 R156, [R227+0x1900] ;  /* 0x00190000e39c783b */ /* 0x000fee0000004200 */
        /* <DEDUP_REMOVED lines=19> */
[----:B------:R-:W-:Y:S01]  /*12130*/  HMMA.16816.F32.BF16 R128, R16, R22, R128 ;  /* 0x000000161080723c */ /* 0x000fe20000041880 */
[----:B------:R-:W-:Y:S06]  /*12140*/  LDSM.16.MT88.4 R20, [R221+0x3900] ;  /* 0x00390000dd14783b */ /* 0x000fec0000004200 */
[----:B------:R-:W-:Y:S01]  /*12150*/  F2FP.BF16.PACK_AB R16, R188, R177 ;  /* 0x000000b1bc10723e */ /* 0x000fe200000010ff */
[----:B------:R-:W-:Y:S01]  /*12160*/  FADD.FTZ R177, R177, R252 ;  /* 0x000000fcb1b17221 */ /* 0x000fe20000010000 */
[----:B------:R-:W-:Y:S03]  /*12170*/  F2FP.BF16.PACK_AB R18, R173, R174 ;  /* 0x000000aead12723e */ /* 0x000fe600000010ff */
[----:B----4-:R-:W-:Y:S01]  /*12180*/  F2FP.BF16.PACK_AB R17, R172, R175 ;  /* 0x000000afac11723e */ /* 0x010fe200000010ff */
[----:B------:R-:W-:Y:S01]  /*12190*/  FADD.FTZ R175, R175, R2 ;  /* 0x00000002afaf7221 */ /* 0x000fe20000010000 */
[----:B------:R-:W-:Y:S01]  /*121a0*/  F2FP.BF16.PACK_AB R19, R171, R170 ;  /* 0x000000aaab13723e */ /* 0x000fe200000010ff */
[----:B------:R-:W-:Y:S01]  /*121b0*/  FADD.FTZ R177, R188, R177 ;  /* 0x000000b1bcb17221 */ /* 0x000fe20000010000 */
[----:B------:R-:W-:Y:S01]  /*121c0*/  MOV R2, R12 ;  /* 0x0000000c00027202 */ /* 0x000fe20000000f00 */
[----:B------:R-:W-:Y:S02]  /*121d0*/  FADD.FTZ R175, R172, R175 ;  /* 0x000000afacaf7221 */ /* 0x000fe40000010000 */
[----:B------:R-:W-:Y:S02]  /*121e0*/  FADD.FTZ R174, R174, R177 ;  /* 0x000000b1aeae7221 */ /* 0x000fe40000010000 */
[C---:B------:R-:W-:Y:S01]  /*121f0*/  HMMA.16816.F32.BF16 R160, R16.reuse, R156, R4 ;  /* 0x0000009c10a0723c */ /* 0x040fe20000041804 */
[----:B------:R-:W1:Y:S02]  /*12200*/  LDSM.16.MT88.4 R4, [R227+0x3900] ;  /* 0x00390000e304783b */ /* 0x000e640000004200 */
[----:B------:R-:W-:Y:S02]  /*12210*/  FADD.FTZ R170, R170, R175 ;  /* 0x000000afaaaa7221 */ /* 0x000fe40000010000 */
[----:B------:R-:W-:Y:S02]  /*12220*/  FADD.FTZ R244, R173, R174 ;  /* 0x000000aeadf47221 */ /* 0x000fe40000010000 */
[----:B------:R-:W-:Y:S01]  /*12230*/  FADD.FTZ R241, R171, R170 ;  /* 0x000000aaabf17221 */ /* 0x000fe20000010000 */
        /* <DEDUP_REMOVED lines=10> */
[----:B------:R-:W-:Y:S07]  /*122e0*/  LDSM.16.MT88.4 R32, [R227+0x7900] ;  /* 0x00790000e320783b */ /* 0x000fee0000004200 */
        /* <DEDUP_REMOVED lines=8> */
[----:B------:R-:W5:Y:S07]  /*12370*/  LDSM.16.MT88.4 R20, [R220+0x5900] ;  /* 0x00590000dc14783b */ /* 0x000f6e0000004200 */
        /* <DEDUP_REMOVED lines=9> */
[C---:B----4-:R-:W-:Y:S08]  /*12410*/  HMMA.16816.F32.BF16 R84, R16.reuse, R8, R84 ;  /* 0x000000081054723c */ /* 0x050ff00000041854 */
[C---:B------:R-:W-:Y:S08]  /*12420*/  HMMA.16816.F32.BF16 R88, R16.reuse, R10, R88 ;  /* 0x0000000a1058723c */ /* 0x040ff00000041858 */
[C---:B-----5:R-:W-:Y:S08]  /*12430*/  HMMA.16816.F32.BF16 R92, R16.reuse, R20, R92 ;  /* 0x00000014105c723c */ /* 0x060ff0000004185c */
[C---:B------:R-:W-:Y:S08]  /*12440*/  HMMA.16816.F32.BF16 R96, R16.reuse, R22, R96 ;  /* 0x000000161060723c */ /* 0x040ff00000041860 */
[C---:B------:R-:W-:Y:S08]  /*12450*/  HMMA.16816.F32.BF16 R100, R16.reuse, R32, R100 ;  /* 0x000000201064723c */ /* 0x040ff00000041864 */
[C---:B------:R-:W-:Y:S08]  /*12460*/  HMMA.16816.F32.BF16 R104, R16.reuse, R34, R104 ;  /* 0x000000221068723c */ /* 0x040ff00000041868 */
[C---:B---3--:R-:W-:Y:S08]  /*12470*/  HMMA.16816.F32.BF16 R108, R16.reuse, R24, R108 ;  /* 0x00000018106c723c */ /* 0x048ff0000004186c */
[C---:B------:R-:W-:Y:S08]  /*12480*/  HMMA.16816.F32.BF16 R112, R16.reuse, R26, R112 ;  /* 0x0000001a1070723c */ /* 0x040ff00000041870 */
[C---:B--2---:R-:W-:Y:S08]  /*12490*/  HMMA.16816.F32.BF16 R116, R16.reuse, R28, R116 ;  /* 0x0000001c1074723c */ /* 0x044ff00000041874 */
[C---:B------:R-:W-:Y:S08]  /*124a0*/  HMMA.16816.F32.BF16 R120, R16.reuse, R30, R120 ;  /* 0x0000001e1078723c */ /* 0x040ff00000041878 */
[C---:B-1----:R-:W-:Y:S08]  /*124b0*/  HMMA.16816.F32.BF16 R124, R16.reuse, R4, R124 ;  /* 0x00000004107c723c */ /* 0x042ff0000004187c */
[----:B------:R-:W-:Y:S01]  /*124c0*/  HMMA.16816.F32.BF16 R128, R16, R6, R128 ;  /* 0x000000061080723c */ /* 0x000fe20000041880 */
[----:B------:R-:W-:-:S07]  /*124d0*/  @P0 BRA `(.L_x_986) ;  /* 0xffffbd8000000947 */ /* 0x000fce000383ffff */
.L_x_977:
[----:B------:R-:W1:Y:S01]  /*124e0*/  SHFL.BFLY PT, R3, R244, 0x2, 0x1f ;  /* 0x0c401f00f4037f89 */ /* 0x000e6200000e0000 */
[----:B------:R-:W-:-:S02]  /*124f0*/  MOV R4, RZ ;  /* 0x000000ff00047202 */ /* 0x000fc40000000f00 */
[----:B------:R-:W-:Y:S01]  /*12500*/  PLOP3.LUT P1, PT, PT, PT, PT, 0x8, 0x0 ;  /* 0x000000000000781c */ /* 0x000fe20003f2e170 */
[----:B------:R-:W2:Y:S01]  /*12510*/  SHFL.BFLY PT, R2, R241, 0x2, 0x1f ;  /* 0x0c401f00f1027f89 */ /* 0x000ea200000e0000 */
        /* <DEDUP_REMOVED lines=8> */
[----:B------:R-:W-:Y:S02]  /*125a0*/  MOV R7, 0xff800000 ;  /* 0xff80000000077802 */ /* 0x000fe40000000f00 */
[----:B------:R-:W-:-:S09]  /*125b0*/  FSETP.NE.FTZ.AND P0, PT, R2, RZ, PT ;  /* 0x000000ff0200720b */ /* 0x000fd20003f15000 */
[----:B------:R-:W1:Y:S01]  /*125c0*/  @P2 MUFU.RCP R4, R5 ;  /* 0x0000000500042308 */ /* 0x000e620000001000 */
[----:B------:R-:W-:-:S03]  /*125d0*/  @P2 MOV R8, 0x3f317218 ;  /* 0x3f31721800082802 */ /* 0x000fc60000000f00 */
[----:B------:R-:W-:Y:S02]  /*125e0*/  @P0 MOV R6, 0x3f317218 ;  /* 0x3f31721800060802 */ /* 0x000fe40000000f00 */
        /* <DEDUP_REMOVED lines=138> */
.L_x_944:
[----:B------:R-:W-:Y:S05]  /*12e90*/  @P1 BRA `(.L_x_987) ;  /* 0x00001aa000001947 */ /* 0x000fea0003800000 */
[----:B------:R-:W1:Y:S01]  /*12ea0*/  S2R R0, SR_TID.X ;  /* 0x0000000000007919 */ /* 0x000e620000002100 */
[----:B------:R-:W-:Y:S02]  /*12eb0*/  F2FP.BF16.PACK_AB R160, R161, R160 ;  /* 0x000000a0a1a0723e */ /* 0x000fe400000010ff */
[----:B------:R-:W-:Y:S01]  /*12ec0*/  F2FP.BF16.PACK_AB R162, R163, R162 ;  /* 0x000000a2a3a2723e */ /* 0x000fe200000010ff */
[----:B------:R-:W-:Y:S01]  /*12ed0*/  BAR.SYNC.DEFER_BLOCKING 0x1, 0x100 ;  /* 0x0044000000007b1d */ /* 0x000fe20000010000 */
        /* <DEDUP_REMOVED lines=10> */
[----:B-1----:R-:W-:Y:S02]  /*12f80*/  SHF.R.S32.HI R5, RZ, 0x1f, R0 ;  /* 0x0000001fff057819 */ /* 0x002fe40000011400 */
[----:B------:R-:W-:Y:S02]  /*12f90*/  F2FP.BF16.PACK_AB R148, R149, R148 ;  /* 0x000000949594723e */ /* 0x000fe400000010ff */
[----:B------:R-:W-:-:S02]  /*12fa0*/  LEA.HI R2, R5, R0, RZ, 0x2 ;  /* 0x0000000005027211 */ /* 0x000fc400078f10ff */
[----:B------:R-:W-:Y:S02]  /*12fb0*/  F2FP.BF16.PACK_AB R150, R151, R150 ;  /* 0x000000969796723e */ /* 0x000fe400000010ff */
[--C-:B------:R-:W-:Y:S02]  /*12fc0*/  SHF.R.S32.HI R9, RZ, 0x2, R2.reuse ;  /* 0x00000002ff097819 */ /* 0x100fe40000011402 */
[----:B------:R-:W-:Y:S02]  /*12fd0*/  SHF.R.S32.HI R6, RZ, 0x1f, R2 ;  /* 0x0000001fff067819 */ /* 0x000fe40000011402 */
[----:B------:R-:W-:Y:S02]  /*12fe0*/  LOP3.LUT R11, R2, 0xfffffffc, RZ, 0xc0, !PT ;  /* 0xfffffffc020b7812 */ /* 0x000fe400078ec0ff */
[----:B------:R-:W-:Y:S02]  /*12ff0*/  LEA.HI R6, R6, R9, RZ, 0x3 ;  /* 0x0000000906067211 */ /* 0x000fe400078f18ff */
[----:B------:R-:W-:Y:S01]  /*13000*/  F2FP.BF16.PACK_AB R152, R153, R152 ;  /* 0x000000989998723e */ /* 0x000fe200000010ff */
[----:B------:R-:W-:Y:S01]  /*13010*/  IMAD.IADD R11, R0, 0x1, -R11 ;  /* 0x00000001000b7824 */ /* 0x000fe200078e0a0b */
[----:B------:R-:W-:-:S02]  /*13020*/  LOP3.LUT R6, R6, 0xfffffff8, RZ, 0xc0, !PT ;  /* 0xfffffff806067812 */ /* 0x000fc400078ec0ff */
[----:B------:R-:W-:Y:S02]  /*13030*/  F2FP.BF16.PACK_AB R154, R155, R154 ;  /* 0x0000009a9b9a723e */ /* 0x000fe400000010ff */
[----:B------:R-:W-:Y:S01]  /*13040*/  F2FP.BF16.PACK_AB R36, R37, R36 ;  /* 0x000000242524723e */ /* 0x000fe200000010ff */
[----:B------:R-:W-:Y:S01]  /*13050*/  IMAD.IADD R9, R9, 0x1, -R6 ;  /* 0x0000000109097824 */ /* 0x000fe200078e0a06 */
[----:B------:R-:W-:Y:S02]  /*13060*/  LEA.HI R6, R5, R0, RZ, 0x5 ;  /* 0x0000000005067211 */ /* 0x000fe400078f28ff */
[----:B------:R-:W-:Y:S01]  /*13070*/  F2FP.BF16.PACK_AB R38, R39, R38 ;  /* 0x000000262726723e */ /* 0x000fe200000010ff */
[C---:B------:R-:W-:Y:S01]  /*13080*/  IMAD.SHL.U32 R8, R9.reuse, 0x40, RZ ;  /* 0x0000004009087824 */ /* 0x040fe200078e00ff */
[----:B------:R-:W-:Y:S02]  /*13090*/  SHF.R.S32.HI R2, RZ, 0x5, R6 ;  /* 0x00000005ff027819 */ /* 0x000fe40000011406 */
[----:B------:R-:W-:-:S02]  /*130a0*/  LOP3.LUT R12, R9, 0x1, RZ, 0xc0, !PT ;  /* 0x00000001090c7812 */ /* 0x000fc400078ec0ff */
        /* <DEDUP_REMOVED lines=9> */
[----:B------:R-:W-:Y:S01]  /*13140*/  F2FP.BF16.PACK_AB R44, R45, R44 ;  /* 0x0000002c2d2c723e */ /* 0x000fe200000010ff */
[----:B------:R-:W-:Y:S01]  /*13150*/  IMAD.SHL.U32 R13, R10, 0x2, RZ ;  /* 0x000000020a0d7824 */ /* 0x000fe200078e00ff */
[----:B------:R-:W-:Y:S02]  /*13160*/  F2FP.BF16.PACK_AB R46, R47, R46 ;  /* 0x0000002e2f2e723e */ /* 0x000fe400000010ff */
[----:B------:R-:W-:Y:S02]  /*13170*/  F2FP.BF16.PACK_AB R48, R49, R48 ;  /* 0x000000303130723e */ /* 0x000fe400000010ff */
[C---:B------:R-:W-:Y:S01]  /*13180*/  IADD3 R8, R13.reuse, 0x80, RZ ;  /* 0x000000800d087810 */ /* 0x040fe20007ffe0ff */
[----:B------:R-:W-:Y:S01]  /*13190*/  STS [R13+0x80], R160 ;  /* 0x000080a00d007388 */ /* 0x000fe20000000800 */
[----:B------:R-:W-:Y:S02]  /*131a0*/  IADD3 R15, R13, 0x70, RZ ;  /* 0x000000700d0f7810 */ /* 0x000fe40007ffe0ff */
[----:B------:R-:W-:Y:S01]  /*131b0*/  @P0 IADD3 R15, R8, 0x10, RZ ;  /* 0x00000010080f0810 */ /* 0x000fe20007ffe0ff */
[----:B------:R-:W-:Y:S01]  /*131c0*/  STS [R13+0x480], R162 ;  /* 0x000480a20d007388 */ /* 0x000fe20000000800 */
[----:B------:R-:W-:Y:S01]  /*131d0*/  SEL R8, R9, 0xffffffe0, !P1 ;  /* 0xffffffe009087807 */ /* 0x000fe20004800000 */
[----:B------:R-:W-:Y:S01]  /*131e0*/  IMAD.MOV.U32 R9, RZ, RZ, 0x40 ;  /* 0x00000040ff097424 */ /* 0x000fe200078e00ff */
[----:B------:R-:W-:Y:S01]  /*131f0*/  F2FP.BF16.PACK_AB R50, R51, R50 ;  /* 0x000000323332723e */ /* 0x000fe200000010ff */
[----:B------:R-:W-:Y:S01]  /*13200*/  STS [R15], R156 ;  /* 0x0000009c0f007388 */ /* 0x000fe20000000800 */
[----:B------:R-:W-:Y:S01]  /*13210*/  F2FP.BF16.PACK_AB R52, R53, R52 ;  /* 0x000000343534723e */ /* 0x000fe200000010ff */
[----:B------:R-:W-:Y:S01]  /*13220*/  IMAD.IADD R17, R13, 0x1, R8 ;  /* 0x000000010d117824 */ /* 0x000fe200078e0208 */
[----:B------:R-:W-:Y:S01]  /*13230*/  SEL R10, R9, 0xffffffc0, !P2 ;  /* 0xffffffc0090a7807 */ /* 0x000fe20005000000 */
[----:B------:R-:W-:Y:S01]  /*13240*/  IMAD.IADD R9, R8, 0x1, R15 ;  /* 0x0000000108097824 */ /* 0x000fe200078e020f */
[----:B------:R-:W-:Y:S01]  /*13250*/  STS [R15+0x400], R158 ;  /* 0x0004009e0f007388 */ /* 0x000fe20000000800 */
[----:B------:R-:W-:-:S02]  /*13260*/  F2FP.BF16.PACK_AB R54, R55, R54 ;  /* 0x000000363736723e */ /* 0x000fc400000010ff */
[--C-:B------:R-:W-:Y:S01]  /*13270*/  IMAD.IADD R19, R13, 0x1, R10.reuse ;  /* 0x000000010d137824 */ /* 0x100fe200078e020a */
[----:B------:R-:W-:Y:S01]  /*13280*/  STS [R17+0x80], R132 ;  /* 0x0000808411007388 */ /* 0x000fe20000000800 */
[C---:B------:R-:W-:Y:S01]  /*13290*/  IMAD.IADD R21, R10.reuse, 0x1, R15 ;  /* 0x000000010a157824 */ /* 0x040fe200078e020f */
[----:B------:R-:W-:Y:S01]  /*132a0*/  F2FP.BF16.PACK_AB R56, R57, R56 ;  /* 0x000000383938723e */ /* 0x000fe200000010ff */
[----:B------:R-:W-:Y:S01]  /*132b0*/  IMAD.IADD R23, R10, 0x1, R17 ;  /* 0x000000010a177824 */ /* 0x000fe200078e0211 */
[----:B------:R-:W-:Y:S01]  /*132c0*/  STS [R17+0x480], R134 ;  /* 0x0004808611007388 */ /* 0x000fe20000000800 */
[----:B------:R-:W-:Y:S01]  /*132d0*/  IMAD.IADD R25, R9, 0x1, R10 ;  /* 0x0000000109197824 */ /* 0x000fe200078e020a */
[----:B------:R-:W-:Y:S02]  /*132e0*/  F2FP.BF16.PACK_AB R58, R59, R58 ;  /* 0x0000003a3b3a723e */ /* 0x000fe400000010ff */
        /* <DEDUP_REMOVED lines=87> */
[----:B------:R-:W-:Y:S04]  /*13860*/  STS [R17+0xc480], R110 ;  /* 0x00c4806e11007388 */ /* 0x000fe80000000800 */
[----:B------:R-:W-:Y:S04]  /*13870*/  STS [R9+0xc000], R112 ;  /* 0x00c0007009007388 */ /* 0x000fe80000000800 */
[----:B------:R3:W-:Y:S01]  /*13880*/  STS [R9+0xc400], R114 ;  /* 0x00c4007209007388 */ /* 0x0007e20000000800 */
[----:B-1----:R-:W-:-:S03]  /*13890*/  IMAD.MOV.U32 R13, RZ, RZ, 0x4 ;  /* 0x00000004ff0d7424 */ /* 0x002fc600078e00ff */
[----:B------:R-:W-:Y:S04]  /*138a0*/  STS [R19+0xc080], R116 ;  /* 0x00c0807413007388 */ /* 0x000fe80000000800 */
[----:B------:R-:W-:Y:S01]  /*138b0*/  STS [R19+0xc480], R118 ;  /* 0x00c4807613007388 */ /* 0x000fe20000000800 */
[----:B--2---:R-:W-:-:S03]  /*138c0*/  IMAD.WIDE R14, R232, R13, c[0x0][0x500] ;  /* 0x00014000e80e7625 */ /* 0x004fc600078e020d */
[----:B------:R-:W-:Y:S04]  /*138d0*/  STS [R21+0xc000], R120 ;  /* 0x00c0007815007388 */ /* 0x000fe80000000800 */
[----:B------:R1:W-:Y:S04]  /*138e0*/  STS [R21+0xc400], R122 ;  /* 0x00c4007a15007388 */ /* 0x0003e80000000800 */
[----:B------:R2:W-:Y:S04]  /*138f0*/  STS [R23+0xc080], R124 ;  /* 0x00c0807c17007388 */ /* 0x0005e80000000800 */
[----:B------:R2:W-:Y:S04]  /*13900*/  STS [R23+0xc480], R126 ;  /* 0x00c4807e17007388 */ /* 0x0005e80000000800 */
[----:B------:R2:W-:Y:S04]  /*13910*/  STS [R25+0xc000], R128 ;  /* 0x00c0008019007388 */ /* 0x0005e80000000800 */
[----:B------:R2:W-:Y:S04]  /*13920*/  STS [R25+0xc400], R3 ;  /* 0x00c4000319007388 */ /* 0x0005e80000000800 */
[----:B------:R-:W-:Y:S01]  /*13930*/  BAR.SYNC.DEFER_BLOCKING 0x1, 0x100 ;  /* 0x0044000000007b1d */ /* 0x000fe20000010000 */
[----:B------:R-:W-:-:S02]  /*13940*/  IMAD.MOV.U32 R8, RZ, RZ, c[0x0][0x388] ;  /* 0x0000e200ff087624 */ /* 0x000fc400078e00ff */
[----:B------:R-:W-:-:S03]  /*13950*/  @P1 IMAD.WIDE R12, R232, R13, c[0x0][0x508] ;  /* 0x00014200e80c1625 */ /* 0x000fc600078e020d */
[----:B---3--:R-:W3:Y:S04]  /*13960*/  @P0 LDG.E R9, [R14.64] ;  /* 0x000000120e090981 */ /* 0x008ee8000c1e1900 */
        /* <DEDUP_REMOVED lines=9> */
.L_x_988:
[----:B--2---:R-:W-:Y:S01]  /*13a00*/  LOP3.LUT R3, R6, 0xffffffe0, RZ, 0xc0, !PT ;  /* 0xffffffe006037812 */ /* 0x004fe200078ec0ff */
[----:B------:R-:W1:Y:S01]  /*13a10*/  S2R R75, SR_CTAID.X ;  /* 0x00000000004b7919 */ /* 0x000e620000002500 */
[----:B------:R-:W-:Y:S01]  /*13a20*/  SHF.R.S32.HI R9, RZ, 0x1f, R2 ;  /* 0x0000001fff097819 */ /* 0x000fe20000011402 */
[----:B------:R-:W-:Y:S01]  /*13a30*/  IMAD.MOV.U32 R13, RZ, RZ, c[0x0][0x4e8] ;  /* 0x00013a00ff0d7624 */ /* 0x000fe200078e00ff */
[----:B------:R-:W-:Y:S01]  /*13a40*/  LEA.HI R10, R11, R11, RZ, 0x1 ;  /* 0x0000000b0b0a7211 */ /* 0x000fe200078f08ff */
[----:B------:R-:W-:Y:S01]  /*13a50*/  IMAD.IADD R6, R0, 0x1, -R3 ;  /* 0x0000000100067824 */ /* 0x000fe200078e0a03 */
[----:B------:R-:W2:Y:S01]  /*13a60*/  S2R R12, SR_CTAID.Y ;  /* 0x00000000000c7919 */ /* 0x000ea20000002600 */
[----:B------:R-:W-:Y:S01]  /*13a70*/  LEA.HI R9, R9, R2, RZ, 0x3 ;  /* 0x0000000209097211 */ /* 0x000fe200078f18ff */
[----:B------:R-:W-:Y:S01]  /*13a80*/  IMAD.WIDE.U32 R18, R20, c[0x0][0x3a0], RZ ;  /* 0x0000e80014127a25 */ /* 0x000fe200078e00ff */
[----:B------:R-:W-:Y:S01]  /*13a90*/  LOP3.LUT R10, R10, 0x1ffffffe, RZ, 0xc0, !PT ;  /* 0x1ffffffe0a0a7812 */ /* 0x000fe200078ec0ff */
[----:B------:R-:W-:Y:S01]  /*13aa0*/  BSSY B0, `(.L_x_989) ;  /* 0x000008c000007945 */ /* 0x000fe20003800000 */
[----:B------:R-:W-:Y:S01]  /*13ab0*/  SHF.R.S32.HI R3, RZ, 0x1f, R6 ;  /* 0x0000001fff037819 */ /* 0x000fe20000011406 */
[----:B------:R-:W-:Y:S01]  /*13ac0*/  IMAD.MOV.U32 R23, RZ, RZ, R21 ;  /* 0x000000ffff177224 */ /* 0x000fe200078e0015 */
[----:B------:R-:W-:Y:S01]  /*13ad0*/  LOP3.LUT R9, R9, 0xffffff8, RZ, 0xc0, !PT ;  /* 0x0ffffff809097812 */ /* 0x000fe200078ec0ff */
[----:B------:R-:W-:Y:S01]  /*13ae0*/  IMAD.IADD R11, R11, 0x1, -R10 ;  /* 0x000000010b0b7824 */ /* 0x000fe200078e0a0a */
[----:B------:R-:W-:-:S02]  /*13af0*/  LEA.HI R3, R3, R6, RZ, 0x2 ;  /* 0x0000000603037211 */ /* 0x000fc400078f10ff */
[----:B------:R-:W-:Y:S02]  /*13b00*/  IADD3 R2, -R9, R2, RZ ;  /* 0x0000000209027210 */ /* 0x000fe40007ffe1ff */
[-C--:B------:R-:W-:Y:S02]  /*13b10*/  LEA.HI R16, R5, R0.reuse, RZ, 0x3 ;  /* 0x0000000005107211 */ /* 0x080fe400078f18ff */
[----:B------:R-:W-:Y:S02]  /*13b20*/  SHF.R.S32.HI R3, RZ, 0x2, R3 ;  /* 0x00000002ff037819 */ /* 0x000fe40000011403 */
[----:B------:R-:W-:Y:S02]  /*13b30*/  ISETP.NE.AND P1, PT, R13, 0x1, PT ;  /* 0x000000010d00780c */ /* 0x000fe40003f25270 */
[----:B------:R-:W-:Y:S01]  /*13b40*/  LOP3.LUT R9, R16, 0xfffffff8, RZ, 0xc0, !PT ;  /* 0xfffffff810097812 */ /* 0x000fe200078ec0ff */
[----:B------:R-:W-:Y:S01]  /*13b50*/  IMAD R2, R2, 0x10, R3 ;  /* 0x0000001002027824 */ /* 0x000fe200078e0203 */
[-C--:B------:R-:W-:Y:S01]  /*13b60*/  LEA.HI R5, R5, R0.reuse, RZ, 0x6 ;  /* 0x0000000005057211 */ /* 0x080fe200078f30ff */
[----:B------:R-:W-:Y:S01]  /*13b70*/  IMAD R3, R21, c[0x0][0x3a0], RZ ;  /* 0x0000e80015037a24 */ /* 0x000fe200078e02ff */
[----:B------:R-:W-:Y:S01]  /*13b80*/  IADD3 R9, -R9, R0, RZ ;  /* 0x0000000009097210 */ /* 0x000fe20007ffe1ff */
[----:B------:R-:W-:Y:S01]  /*13b90*/  IMAD R0, R11, 0x8, R2 ;  /* 0x000000080b007824 */ /* 0x000fe200078e0202 */
[----:B--2---:R-:W-:Y:S01]  /*13ba0*/  SHF.R.S32.HI R15, RZ, 0x1f, R12 ;  /* 0x0000001fff0f7819 */ /* 0x004fe2000001140c */
[----:B------:R-:W-:Y:S01]  /*13bb0*/  IMAD R3, R20, c[0x0][0x3a4], R3 ;  /* 0x0000e90014037a24 */ /* 0x000fe200078e0203 */
[----:B------:R-:W-:Y:S01]  /*13bc0*/  MOV R22, R20 ;  /* 0x0000001400167202 */ /* 0x000fe20000000f00 */
[----:B-1----:R-:W-:Y:S01]  /*13bd0*/  IMAD R0, R75, 0x80, R0 ;  /* 0x000000804b007824 */ /* 0x002fe200078e0200 */
[----:B------:R-:W-:Y:S01]  /*13be0*/  SHF.R.S32.HI R16, RZ, 0x3, R16 ;  /* 0x00000003ff107819 */ /* 0x000fe20000011410 */
[----:B------:R-:W-:Y:S01]  /*13bf0*/  IMAD.IADD R19, R19, 0x1, R3 ;  /* 0x0000000113137824 */ /* 0x000fe200078e0203 */
[----:B------:R-:W-:Y:S01]  /*13c00*/  LOP3.LUT P2, RZ, R6, 0x3, RZ, 0xc0, !PT ;  /* 0x0000000306ff7812 */ /* 0x000fe2000784c0ff */
[----:B------:R-:W-:Y:S01]  /*13c10*/  @P1 IMAD.HI.U32 R3, R0, c[0x0][0x4ec], RZ ;  /* 0x00013b0000031a27 */ /* 0x000fe200078e00ff */
[----:B------:R-:W-:-:S02]  /*13c20*/  MOV R20, R0 ;  /* 0x0000000000147202 */ /* 0x000fc40000000f00 */
[----:B------:R-:W-:Y:S01]  /*13c30*/  LEA R10, R9, R16, 0x5 ;  /* 0x00000010090a7211 */ /* 0x000fe200078e28ff */
[----:B------:R-:W-:Y:S01]  /*13c40*/  IMAD R11, R15, c[0x0][0x490], RZ ;  /* 0x000124000f0b7a24 */ /* 0x000fe200078e02ff */
[----:B------:R-:W-:Y:S01]  /*13c50*/  @P1 SHF.R.U32.HI R20, RZ, c[0x0][0x4f0], R3 ;  /* 0x00013c00ff141a19 */ /* 0x000fe20000011603 */
[----:B------:R-:W-:Y:S01]  /*13c60*/  IMAD.WIDE.U32 R22, R12, c[0x0][0x490], R22 ;  /* 0x000124000c167a25 */ /* 0x000fe200078e0016 */
[----:B------:R-:W-:Y:S02]  /*13c70*/  SHF.R.S32.HI R3, RZ, 0x1f, R232 ;  /* 0x0000001fff037819 */ /* 0x000fe400000114e8 */
[----:B------:R-:W-:Y:S01]  /*13c80*/  SEL R232, R232, RZ, !P0 ;  /* 0x000000ffe8e87207 */ /* 0x000fe20004000000 */
[----:B------:R-:W-:Y:S01]  /*13c90*/  IMAD R11, R12, c[0x0][0x494], R11 ;  /* 0x000125000c0b7a24 */ /* 0x000fe200078e020b */
[----:B------:R-:W-:Y:S01]  /*13ca0*/  SEL R3, R3, RZ, !P0 ;  /* 0x000000ff03037207 */ /* 0x000fe20004000000 */
[----:B------:R-:W-:Y:S02]  /*13cb0*/  IMAD R15, R15, c[0x0][0x3e8], RZ ;  /* 0x0000fa000f0f7a24 */ /* 0x000fe400078e02ff */
[----:B------:R-:W-:-:S02]  /*13cc0*/  IMAD.IADD R23, R23, 0x1, R11 ;  /* 0x0000000117177824 */ /* 0x000fc400078e020b */
[----:B------:R-:W-:Y:S02]  /*13cd0*/  IMAD.MOV R11, RZ, RZ, -R20 ;  /* 0x000000ffff0b7224 */ /* 0x000fe400078e0a14 */
[C---:B------:R-:W-:Y:S02]  /*13ce0*/  IMAD R15, R12.reuse, c[0x0][0x3ec], R15 ;  /* 0x0000fb000c0f7a24 */ /* 0x040fe400078e020f */
[----:B------:R-:W-:-:S04]  /*13cf0*/  IMAD.WIDE.U32 R12, R12, c[0x0][0x3e8], R18 ;  /* 0x0000fa000c0c7a25 */ /* 0x000fc800078e0012 */
[----:B------:R-:W-:Y:S01]  /*13d00*/  IMAD R11, R11, c[0x0][0x4e8], R0 ;  /* 0x00013a000b0b7a24 */ /* 0x000fe200078e0200 */
[----:B------:R-:W-:Y:S01]  /*13d10*/  IADD3 R13, R13, R15, RZ ;  /* 0x0000000f0d0d7210 */ /* 0x000fe20007ffe0ff */
[----:B------:R-:W-:Y:S01]  /*13d20*/  IMAD R17, R3, c[0x0][0x498], RZ ;  /* 0x0001260003117a24 */ /* 0x000fe200078e02ff */
[----:B------:R-:W-:Y:S01]  /*13d30*/  SHF.R.S32.HI R15, RZ, 0x1f, R20 ;  /* 0x0000001fff0f7819 */ /* 0x000fe20000011414 */
[----:B------:R-:W-:-:S04]  /*13d40*/  IMAD.WIDE.U32 R22, R232, c[0x0][0x498], R22 ;  /* 0x00012600e8167a25 */ /* 0x000fc800078e0016 */
[----:B------:R-:W-:Y:S01]  /*13d50*/  IMAD R14, R232, c[0x0][0x49c], R17 ;  /* 0x00012700e80e7a24 */ /* 0x000fe200078e0211 */
[----:B------:R-:W-:Y:S01]  /*13d60*/  IADD3 R20, P0, R20, R22, RZ ;  /* 0x0000001614147210 */ /* 0x000fe20007f1e0ff */
[----:B------:R-:W-:Y:S01]  /*13d70*/  IMAD.SHL.U32 R0, R16, 0x40, RZ ;  /* 0x0000004010007824 */ /* 0x000fe200078e00ff */
[----:B------:R-:W-:Y:S01]  /*13d80*/  SHF.R.S32.HI R17, RZ, 0x1f, R11 ;  /* 0x0000001fff117819 */ /* 0x000fe2000001140b */
[----:B------:R-:W-:Y:S01]  /*13d90*/  IMAD R10, R75, 0x80, R10 ;  /* 0x000000804b0a7824 */ /* 0x000fe200078e020a */
[----:B------:R-:W-:Y:S01]  /*13da0*/  IADD3.X R21, R15, R23, R14, P0, !PT ;  /* 0x000000170f157210 */ /* 0x000fe200007fe40e */
[----:B------:R-:W-:Y:S01]  /*13db0*/  IMAD.WIDE.U32 R12, R232, c[0x0][0x3f0], R12 ;  /* 0x0000fc00e80c7a25 */ /* 0x000fe200078e000c */
[----:B------:R-:W-:-:S03]  /*13dc0*/  LOP3.LUT R15, R0, 0x1c0, RZ, 0xc0, !PT ;  /* 0x000001c0000f7812 */ /* 0x000fc600078ec0ff */
[----:B------:R-:W-:Y:S02]  /*13dd0*/  IMAD R14, R17, c[0x0][0x488], RZ ;  /* 0x00012200110e7a24 */ /* 0x000fe400078e02ff */
[----:B------:R-:W-:-:S04]  /*13de0*/  @P1 IMAD.HI.U32 R18, R10, c[0x0][0x4ec], RZ ;  /* 0x00013b000a121a27 */ /* 0x000fc800078e00ff */
[----:B------:R-:W-:Y:S02]  /*13df0*/  IMAD.SHL.U32 R0, R9, 0x8, RZ ;  /* 0x0000000809007824 */ /* 0x000fe400078e00ff */
[----:B------:R-:W-:-:S04]  /*13e00*/  IMAD.WIDE.U32 R20, R11, c[0x0][0x488], R20 ;  /* 0x000122000b147a25 */ /* 0x000fc800078e0014 */
[----:B------:R-:W-:Y:S01]  /*13e10*/  IMAD R14, R11, c[0x0][0x48c], R14 ;  /* 0x000123000b0e7a24 */ /* 0x000fe200078e020e */
[----:B------:R-:W-:Y:S01]  /*13e20*/  LEA R11, P0, R20, c[0x0][0x450], 0x2 ;  /* 0x00011400140b7a11 */ /* 0x000fe200078010ff */
[----:B------:R-:W-:Y:S01]  /*13e30*/  IMAD.MOV.U32 R6, RZ, RZ, R10 ;  /* 0x000000ffff067224 */ /* 0x000fe200078e000a */
[----:B------:R-:W-:Y:S01]  /*13e40*/  @P1 SHF.R.U32.HI R6, RZ, c[0x0][0x4f0], R18 ;  /* 0x00013c00ff061a19 */ /* 0x000fe20000011612 */
[----:B------:R-:W-:Y:S01]  /*13e50*/  IMAD R9, R3, c[0x0][0x3f0], RZ ;  /* 0x0000fc0003097a24 */ /* 0x000fe200078e02ff */
[----:B------:R-:W-:Y:S01]  /*13e60*/  SHF.R.U32.HI R3, RZ, 0x3, R15 ;  /* 0x00000003ff037819 */ /* 0x000fe2000001160f */
[----:B------:R-:W-:Y:S01]  /*13e70*/  SHFL.IDX PT, R32, R11, 0x1, 0x1c1f ;  /* 0x003c1f000b207f89 */ /* 0x000fe200000e0000 */
[----:B------:R-:W-:Y:S01]  /*13e80*/  LOP3.LUT R18, R15, 0x38, R0, 0xf8, !PT ;  /* 0x000000380f127812 */ /* 0x000fe200078ef800 */
[----:B------:R-:W-:Y:S01]  /*13e90*/  IMAD R9, R232, c[0x0][0x3f4], R9 ;  /* 0x0000fd00e8097a24 */ /* 0x000fe200078e0209 */
[----:B------:R-:W-:Y:S01]  /*13ea0*/  IADD3 R15, R21, R14, RZ ;  /* 0x0000000e150f7210 */ /* 0x000fe20007ffe0ff */
[----:B------:R-:W-:Y:S01]  /*13eb0*/  IMAD.MOV R17, RZ, RZ, -R6 ;  /* 0x000000ffff117224 */ /* 0x000fe200078e0a06 */
[----:B------:R-:W-:Y:S01]  /*13ec0*/  SHFL.IDX PT, R14, R11, RZ, 0x1c1f ;  /* 0x001c1fff0b0e7589 */ /* 0x000fe200000e0000 */
[----:B------:R-:W-:Y:S01]  /*13ed0*/  IMAD.IADD R13, R13, 0x1, R9 ;  /* 0x000000010d0d7824 */ /* 0x000fe200078e0209 */
[----:B------:R-:W-:Y:S01]  /*13ee0*/  LEA.HI.X R20, R20, c[0x0][0x454], R15, 0x2, P0 ;  /* 0x0001150014147a11 */ /* 0x000fe200000f140f */
[----:B------:R-:W-:Y:S01]  /*13ef0*/  IMAD R17, R17, c[0x0][0x4e8], R10 ;  /* 0x00013a0011117a24 */ /* 0x000fe200078e020a */
[----:B------:R-:W-:Y:S01]  /*13f00*/  LOP3.LUT R3, R18, R3, RZ, 0x3c, !PT ;  /* 0x0000000312037212 */ /* 0x000fe200078e3cff */
[----:B------:R-:W-:Y:S01]  /*13f10*/  IMAD.WIDE.U32 R12, R6, c[0x0][0x3e0], R12 ;  /* 0x0000f800060c7a25 */ /* 0x000fe200078e000c */
[----:B------:R-:W-:Y:S01]  /*13f20*/  LEA R9, R75, R2, 0x7 ;  /* 0x000000024b097211 */ /* 0x000fe200078e38ff */
[----:B------:R-:W1:Y:S01]  /*13f30*/  SHFL.IDX PT, R15, R20, RZ, 0x1c1f ;  /* 0x001c1fff140f7589 */ /* 0x000e6200000e0000 */
[----:B------:R-:W-:Y:S01]  /*13f40*/  SHF.R.S32.HI R18, RZ, 0x1f, R6 ;  /* 0x0000001fff127819 */ /* 0x000fe20000011406 */
[----:B-----5:R-:W-:Y:S01]  /*13f50*/  IMAD R2, R8, c[0x0][0x4e8], RZ ;  /* 0x00013a0008027a24 */ /* 0x020fe200078e02ff */
[----:B------:R-:W-:Y:S01]  /*13f60*/  IADD3 R21, R9, 0x8, RZ ;  /* 0x0000000809157810 */ /* 0x000fe20007ffe0ff */
[----:B------:R-:W2:Y:S01]  /*13f70*/  SHFL.IDX PT, R33, R20, 0x1, 0x1c1f ;  /* 0x003c1f0014217f89 */ /* 0x000ea200000e0000 */
[----:B------:R-:W-:Y:S01]  /*13f80*/  IMAD.SHL.U32 R8, R5, 0x8, RZ ;  /* 0x0000000805087824 */ /* 0x000fe200078e00ff */
[----:B------:R-:W-:Y:S01]  /*13f90*/  LEA R75, R75, R16, 0x7 ;  /* 0x000000104b4b7211 */ /* 0x000fe200078e38ff */
[----:B------:R-:W-:Y:S01]  /*13fa0*/  IMAD R19, R18, c[0x0][0x3e0], RZ ;  /* 0x0000f80012137a24 */ /* 0x000fe200078e02ff */
[----:B------:R-:W-:-:S02]  /*13fb0*/  ISETP.GE.OR P0, PT, R9, R2, P2 ;  /* 0x000000020900720c */ /* 0x000fc40001706670 */
[----:B------:R-:W-:Y:S01]  /*13fc0*/  ISETP.GE.OR P2, PT, R21, R2, P2 ;  /* 0x000000021500720c */ /* 0x000fe20001746670 */
[----:B------:R-:W-:Y:S01]  /*13fd0*/  IMAD R19, R6, c[0x0][0x3e4], R19 ;  /* 0x0000f90006137a24 */ /* 0x000fe200078e0213 */
[----:B------:R-:W-:Y:S02]  /*13fe0*/  SHF.R.S32.HI R6, RZ, 0x1f, R17 ;  /* 0x0000001fff067819 */ /* 0x000fe40000011411 */
[----:B------:R-:W-:Y:S01]  /*13ff0*/  LOP3.LUT R8, R3, 0x7ffffe00, R8, 0xf8, !PT ;  /* 0x7ffffe0003087812 */ /* 0x000fe200078ef808 */
[----:B------:R-:W-:Y:S02]  /*14000*/  IMAD.IADD R13, R13, 0x1, R19 ;  /* 0x000000010d0d7824 */ /* 0x000fe400078e0213 */
[----:B------:R-:W-:Y:S01]  /*14010*/  IMAD R6, R6, c[0x0][0x3d8], RZ ;  /* 0x0000f60006067a24 */ /* 0x000fe200078e02ff */
[----:B------:R-:W-:Y:S01]  /*14020*/  SHF.L.U32 R76, R8, 0x1, RZ ;  /* 0x00000001084c7819 */ /* 0x000fe200000006ff */
[----:B------:R-:W-:-:S04]  /*14030*/  IMAD.WIDE.U32 R18, R17, c[0x0][0x3d8], R12 ;  /* 0x0000f60011127a25 */ /* 0x000fc800078e000c */
[----:B------:R-:W-:Y:S01]  /*14040*/  IMAD R3, R17, c[0x0][0x3dc], R6 ;  /* 0x0000f70011037a24 */ /* 0x000fe200078e0206 */
[----:B-1----:R1:W-:Y:S01]  /*14050*/  @!P0 ST.E [R14.64], R4 ;  /* 0x000000040e008985 */ /* 0x0023e2000c101912 */
[C---:B------:R-:W-:Y:S02]  /*14060*/  LEA R74, P0, R18.reuse, c[0x0][0x380], 0x1 ;  /* 0x0000e000124a7a11 */ /* 0x040fe400078008ff */
[----:B------:R-:W-:Y:S01]  /*14070*/  IMAD.IADD R3, R19, 0x1, R3 ;  /* 0x0000000113037824 */ /* 0x000fe200078e0203 */
[----:B--2---:R1:W-:Y:S04]  /*14080*/  @!P2 ST.E [R32.64], R7 ;  /* 0x000000072000a985 */ /* 0x0043e8000c101912 */
[----:B------:R1:W2:Y:S01]  /*14090*/  LDS.128 R60, [R76+0x1080] ;  /* 0x001080004c3c7984 */ /* 0x0002a20000000c00 */
[----:B------:R-:W-:-:S02]  /*140a0*/  LEA.HI.X R73, R18, c[0x0][0x384], R3, 0x1, P0 ;  /* 0x0000e10012497a11 */ /* 0x000fc400000f0c03 */
        /* <DEDUP_REMOVED lines=43> */
.L_x_990:
[----:B--234-:R-:W-:Y:S05]  /*14360*/  BSYNC B0 ;  /* 0x0000000000007941 */ /* 0x01cfea0003800000 */
.L_x_989:
        /* <DEDUP_REMOVED lines=30> */
.L_x_992:
[----:B------:R-:W-:Y:S05]  /*14550*/  BSYNC B0 ;  /* 0x0000000000007941 */ /* 0x000fea0003800000 */
.L_x_991:
        /* <DEDUP_REMOVED lines=30> */
.L_x_994:
[----:B------:R-:W-:Y:S05]  /*14740*/  BSYNC B0 ;  /* 0x0000000000007941 */ /* 0x000fea0003800000 */
.L_x_993:
        /* <DEDUP_REMOVED lines=31> */
.L_x_987:
        /* <DEDUP_REMOVED lines=18> */
.L_x_995:
        /* <DEDUP_REMOVED lines=15> */
[----:B------:R-:W-:Y:S01]  /*14b50*/  MOV R12, R10 ;  /* 0x0000000a000c7202 */ /* 0x000fe20000000f00 */
[----:B------:R-:W-:Y:S01]  /*14b60*/  IMAD.MOV.U32 R5, RZ, RZ, R7 ;  /* 0x000000ffff057224 */ /* 0x000fe200078e0007 */
[----:B------:R-:W-:-:S13]  /*14b70*/  ISETP.NE.AND P0, PT, R0, 0x1, PT ;  /* 0x000000010000780c */ /* 0x000fda0003f05270 */
[----:B------:R-:W-:-:S05]  /*14b80*/  @P0 IMAD.HI.U32 R2, R7, c[0x0][0x4ec], RZ ;  /* 0x00013b0007020a27 */ /* 0x000fca00078e00ff */
[----:B------:R-:W-:Y:S01]  /*14b90*/  @P0 SHF.R.U32.HI R5, RZ, c[0x0][0x4f0], R2 ;  /* 0x00013c00ff050a19 */ /* 0x000fe20000011602 */
[----:B-1----:R-:W-:Y:S01]  /*14ba0*/  IMAD.WIDE.U32 R12, R3, c[0x0][0x490], R12 ;  /* 0x00012400030c7a25 */ /* 0x002fe200078e000c */
[----:B------:R-:W-:Y:S02]  /*14bb0*/  SHF.R.S32.HI R0, RZ, 0x1f, R3 ;  /* 0x0000001fff007819 */ /* 0x000fe40000011403 */
[----:B------:R-:W-:-:S03]  /*14bc0*/  IADD3 R2, -R5, RZ, RZ ;  /* 0x000000ff05027210 */ /* 0x000fc60007ffe1ff */
[----:B------:R-:W-:Y:S02]  /*14bd0*/  IMAD R0, R0, c[0x0][0x490], RZ ;  /* 0x0001240000007a24 */ /* 0x000fe400078e02ff */
[----:B------:R-:W-:Y:S02]  /*14be0*/  IMAD R2, R2, c[0x0][0x4e8], R7 ;  /* 0x00013a0002027a24 */ /* 0x000fe400078e0207 */
[----:B------:R-:W-:Y:S02]  /*14bf0*/  IMAD R0, R3, c[0x0][0x494], R0 ;  /* 0x0001250003007a24 */ /* 0x000fe400078e0200 */
[----:B------:R-:W-:Y:S01]  /*14c00*/  IMAD R3, R6, c[0x0][0x498], RZ ;  /* 0x0001260006037a24 */ /* 0x000fe200078e02ff */
[----:B------:R-:W-:Y:S01]  /*14c10*/  SHF.R.S32.HI R7, RZ, 0x1f, R2 ;  /* 0x0000001fff077819 */ /* 0x000fe20000011402 */
[----:B------:R-:W-:Y:S01]  /*14c20*/  IMAD.IADD R13, R0, 0x1, R13 ;  /* 0x00000001000d7824 */ /* 0x000fe200078e020d */
[----:B------:R-:W-:Y:S01]  /*14c30*/  SHF.R.S32.HI R0, RZ, 0x1f, R5 ;  /* 0x0000001fff007819 */ /* 0x000fe20000011405 */
[----:B------:R-:W-:-:S02]  /*14c40*/  IMAD R3, R232, c[0x0][0x49c], R3 ;  /* 0x00012700e8037a24 */ /* 0x000fc400078e0203 */
[----:B------:R-:W-:-:S04]  /*14c50*/  IMAD.WIDE.U32 R12, R232, c[0x0][0x498], R12 ;  /* 0x00012600e80c7a25 */ /* 0x000fc800078e000c */
[----:B------:R-:W-:Y:S01]  /*14c60*/  IMAD R7, R7, c[0x0][0x488], RZ ;  /* 0x0001220007077a24 */ /* 0x000fe200078e02ff */
[----:B------:R-:W-:-:S03]  /*14c70*/  IADD3 R12, P0, R5, R12, RZ ;  /* 0x0000000c050c7210 */ /* 0x000fc60007f1e0ff */
[----:B------:R-:W-:Y:S01]  /*14c80*/  IMAD R7, R2, c[0x0][0x48c], R7 ;  /* 0x0001230002077a24 */ /* 0x000fe200078e0207 */
[----:B------:R-:W-:Y:S02]  /*14c90*/  IADD3.X R13, R0, R13, R3, P0, !PT ;  /* 0x0000000d000d7210 */ /* 0x000fe400007fe403 */
[----:B------:R-:W-:-:S03]  /*14ca0*/  MOV R0, 0xff800000 ;  /* 0xff80000000007802 */ /* 0x000fc60000000f00 */
[----:B------:R-:W-:-:S05]  /*14cb0*/  IMAD.WIDE.U32 R12, R2, c[0x0][0x488], R12 ;  /* 0x00012200020c7a25 */ /* 0x000fca00078e000c */
[----:B------:R-:W-:Y:S02]  /*14cc0*/  IADD3 R7, R13, R7, RZ ;  /* 0x000000070d077210 */ /* 0x000fe40007ffe0ff */
[----:B------:R-:W-:-:S04]  /*14cd0*/  LEA R2, P0, R12, c[0x0][0x450], 0x2 ;  /* 0x000114000c027a11 */ /* 0x000fc800078010ff */
[----:B------:R-:W-:-:S05]  /*14ce0*/  LEA.HI.X R3, R12, c[0x0][0x454], R7, 0x2, P0 ;  /* 0x000115000c037a11 */ /* 0x000fca00000f1407 */
[----:B------:R1:W-:Y:S04]  /*14cf0*/  STG.E [R2.64], R0 ;  /* 0x0000000002007986 */ /* 0x0003e8000c101912 */
.L_x_997:
[----:B------:R-:W-:Y:S05]  /*14d00*/  BSYNC B0 ;  /* 0x0000000000007941 */ /* 0x000fea0003800000 */
.L_x_996:
[----:B-1----:R-:W1:Y:S01]  /*14d10*/  S2R R3, SR_CTAID.Y ;  /* 0x0000000000037919 */ /* 0x002e620000002600 */
[----:B------:R-:W-:Y:S01]  /*14d20*/  SHF.R.S32.HI R0, RZ, 0x1f, R9 ;  /* 0x0000001fff007819 */ /* 0x000fe20000011409 */
[----:B------:R-:W-:Y:S01]  /*14d30*/  IMAD R13, R11, c[0x0][0x3a0], RZ ;  /* 0x0000e8000b0d7a24 */ /* 0x000fe200078e02ff */
[----:B------:R-:W-:Y:S01]  /*14d40*/  MOV R7, c[0x0][0x4e8] ;  /* 0x00013a0000077a02 */ /* 0x000fe20000000f00 */
[----:B------:R-:W2:Y:S01]  /*14d50*/  S2R R5, SR_CTAID.X ;  /* 0x0000000000057919 */ /* 0x000ea20000002500 */
[-C--:B------:R-:W-:Y:S01]  /*14d60*/  LEA.HI R0, R0, R9.reuse, RZ, 0x3 ;  /* 0x0000000900007211 */ /* 0x080fe200078f18ff */
[C---:B------:R-:W-:Y:S01]  /*14d70*/  IMAD R13, R10.reuse, c[0x0][0x3a4], R13 ;  /* 0x0000e9000a0d7a24 */ /* 0x040fe200078e020d */
[----:B------:R-:W-:Y:S01]  /*14d80*/  ISETP.NE.AND P0, PT, R7, 0x1, PT ;  /* 0x000000010700780c */ /* 0x000fe20003f05270 */
[----:B------:R-:W-:Y:S01]  /*14d90*/  IMAD.WIDE.U32 R10, R10, c[0x0][0x3a0], RZ ;  /* 0x0000e8000a0a7a25 */ /* 0x000fe200078e00ff */
[----:B------:R-:W-:Y:S01]  /*14da0*/  LOP3.LUT R8, R0, 0xfffffff8, RZ, 0xc0, !PT ;  /* 0xfffffff800087812 */ /* 0x000fe200078ec0ff */
[----:B------:R-:W-:Y:S01]  /*14db0*/  BSSY B0, `(.L_x_998) ;  /* 0x000003f000007945 */ /* 0x000fe20003800000 */
[----:B------:R-:W-:Y:S01]  /*14dc0*/  SHF.R.S32.HI R0, RZ, 0x3, R0 ;  /* 0x00000003ff007819 */ /* 0x000fe20000011400 */
[----:B------:R-:W-:Y:S01]  /*14dd0*/  IMAD.IADD R11, R11, 0x1, R13 ;  /* 0x000000010b0b7824 */ /* 0x000fe200078e020d */
[----:B------:R-:W-:Y:S01]  /*14de0*/  IADD3 R9, -R8, R9, RZ ;  /* 0x0000000908097210 */ /* 0x000fe20007ffe1ff */
[----:B-----5:R-:W-:-:S04]  /*14df0*/  IMAD R4, R4, c[0x0][0x4e8], RZ ;  /* 0x00013a0004047a24 */ /* 0x020fc800078e02ff */
[C---:B------:R-:W-:Y:S01]  /*14e00*/  IMAD R8, R9.reuse, 0x20, R0 ;  /* 0x0000002009087824 */ /* 0x040fe200078e0200 */
[----:B------:R-:W-:Y:S02]  /*14e10*/  SHF.L.U32 R9, R9, 0x3, RZ ;  /* 0x0000000309097819 */ /* 0x000fe400000006ff */
[----:B-1----:R-:W-:Y:S01]  /*14e20*/  SHF.R.S32.HI R2, RZ, 0x1f, R3 ;  /* 0x0000001fff027819 */ /* 0x002fe20000011403 */
[----:B------:R-:W-:Y:S01]  /*14e30*/  IMAD.WIDE.U32 R10, R3, c[0x0][0x3e8], R10 ;  /* 0x0000fa00030a7a25 */ /* 0x000fe200078e000a */
[----:B--2---:R-:W-:-:S03]  /*14e40*/  LEA R8, R5, R8, 0x7 ;  /* 0x0000000805087211 */ /* 0x004fc600078e38ff */
[----:B------:R-:W-:Y:S01]  /*14e50*/  IMAD R2, R2, c[0x0][0x3e8], RZ ;  /* 0x0000fa0002027a24 */ /* 0x000fe200078e02ff */
[----:B------:R-:W-:-:S03]  /*14e60*/  LEA R5, R5, R0, 0x7 ;  /* 0x0000000005057211 */ /* 0x000fc600078e38ff */
[----:B------:R-:W-:Y:S02]  /*14e70*/  IMAD R2, R3, c[0x0][0x3ec], R2 ;  /* 0x0000fb0003027a24 */ /* 0x000fe400078e0202 */
[----:B------:R-:W-:Y:S01]  /*14e80*/  IMAD R3, R6, c[0x0][0x3f0], RZ ;  /* 0x0000fc0006037a24 */ /* 0x000fe200078e02ff */
[----:B------:R-:W-:Y:S01]  /*14e90*/  MOV R6, R8 ;  /* 0x0000000800067202 */ /* 0x000fe20000000f00 */
[----:B------:R-:W-:Y:S02]  /*14ea0*/  IMAD.IADD R11, R2, 0x1, R11 ;  /* 0x00000001020b7824 */ /* 0x000fe400078e020b */
[----:B------:R-:W-:-:S04]  /*14eb0*/  @P0 IMAD.HI.U32 R2, R8, c[0x0][0x4ec], RZ ;  /* 0x00013b0008020a27 */ /* 0x000fc800078e00ff */
[C---:B------:R-:W-:Y:S01]  /*14ec0*/  IMAD R3, R232.reuse, c[0x0][0x3f4], R3 ;  /* 0x0000fd00e8037a24 */ /* 0x040fe200078e0203 */
[----:B------:R-:W-:Y:S01]  /*14ed0*/  @P0 SHF.R.U32.HI R6, RZ, c[0x0][0x4f0], R2 ;  /* 0x00013c00ff060a19 */ /* 0x000fe20000011602 */
[----:B------:R-:W-:-:S03]  /*14ee0*/  IMAD.WIDE.U32 R10, R232, c[0x0][0x3f0], R10 ;  /* 0x0000fc00e80a7a25 */ /* 0x000fc600078e000a */
[--C-:B------:R-:W-:Y:S01]  /*14ef0*/  SHF.R.S32.HI R2, RZ, 0x1f, R6.reuse ;  /* 0x0000001fff027819 */ /* 0x100fe20000011406 */
[----:B------:R-:W-:Y:S01]  /*14f00*/  IMAD.MOV R7, RZ, RZ, -R6 ;  /* 0x000000ffff077224 */ /* 0x000fe200078e0a06 */
[----:B------:R-:W-:-:S03]  /*14f10*/  IADD3 R11, R11, R3, RZ ;  /* 0x000000030b0b7210 */ /* 0x000fc60007ffe0ff */
[----:B------:R-:W-:Y:S02]  /*14f20*/  IMAD R3, R2, c[0x0][0x3e0], RZ ;  /* 0x0000f80002037a24 */ /* 0x000fe400078e02ff */
[----:B------:R-:W-:Y:S01]  /*14f30*/  IMAD R7, R7, c[0x0][0x4e8], R8 ;  /* 0x00013a0007077a24 */ /* 0x000fe200078e0208 */
[----:B------:R-:W-:Y:S01]  /*14f40*/  IADD3 R8, R9, 0x40, RZ ;  /* 0x0000004009087810 */ /* 0x000fe20007ffe0ff */
[----:B------:R-:W-:-:S03]  /*14f50*/  IMAD.WIDE.U32 R10, R6, c[0x0][0x3e0], R10 ;  /* 0x0000f800060a7a25 */ /* 0x000fc600078e000a */
[----:B------:R-:W-:Y:S01]  /*14f60*/  SHF.R.S32.HI R2, RZ, 0x1f, R7 ;  /* 0x0000001fff027819 */ /* 0x000fe20000011407 */
[----:B------:R-:W-:Y:S01]  /*14f70*/  IMAD R3, R6, c[0x0][0x3e4], R3 ;  /* 0x0000f90006037a24 */ /* 0x000fe200078e0203 */
[----:B------:R-:W-:-:S03]  /*14f80*/  IADD3 R6, R9, 0xc0, RZ ;  /* 0x000000c009067810 */ /* 0x000fc60007ffe0ff */
[----:B------:R-:W-:Y:S01]  /*14f90*/  IMAD R2, R2, c[0x0][0x3d8], RZ ;  /* 0x0000f60002027a24 */ /* 0x000fe200078e02ff */
[----:B------:R-:W-:-:S03]  /*14fa0*/  IADD3 R11, R11, R3, RZ ;  /* 0x000000030b0b7210 */ /* 0x000fc60007ffe0ff */
[C---:B------:R-:W-:Y:S02]  /*14fb0*/  IMAD R2, R7.reuse, c[0x0][0x3dc], R2 ;  /* 0x0000f70007027a24 */ /* 0x040fe400078e0202 */
[----:B------:R-:W-:Y:S01]  /*14fc0*/  IMAD.WIDE.U32 R10, R7, c[0x0][0x3d8], R10 ;  /* 0x0000f600070a7a25 */ /* 0x000fe200078e000a */
[----:B------:R-:W-:-:S03]  /*14fd0*/  IADD3 R7, R9, 0x80, RZ ;  /* 0x0000008009077810 */ /* 0x000fc60007ffe0ff */
        /* <DEDUP_REMOVED lines=28> */
.L_x_999:
[----:B------:R-:W-:Y:S05]  /*151a0*/  BSYNC B0 ;  /* 0x0000000000007941 */ /* 0x000fea0003800000 */
.L_x_998:
        /* <DEDUP_REMOVED lines=27> */
.L_x_1001:
[----:B------:R-:W-:Y:S05]  /*15360*/  BSYNC B0 ;  /* 0x0000000000007941 */ /* 0x000fea0003800000 */
.L_x_1000:
        /* <DEDUP_REMOVED lines=27> */
.L_x_1003:
[----:B------:R-:W-:Y:S05]  /*15520*/  BSYNC B0 ;  /* 0x0000000000007941 */ /* 0x000fea0003800000 */
.L_x_1002:
        /* <DEDUP_REMOVED lines=28> */
.L_x_1004:
        /* <DEDUP_REMOVED lines=9> */
.L_x_1543:


//--------------------- .text._ZN7cutlass13device_kernelIN5flash19enable_sm80_to_sm89INS1_16FlashAttnFwdSm80INS1_25CollectiveMainloopFwdSm80ILi8ELi1ELb0EN4cute5tupleIJNS5_1CILi128EEENS7_ILi48EEENS7_ILi256EEEEEELi256ENS_10bfloat16_tEfNS_4arch4Sm80ELb0ELb1ELb0ELb1ELb0ELb1ELb1ELb0EEENS1_21CollectiveEpilogueFwdINS6_IJS8_SA_S9_EEENS6_IJNS7_ILi1EEESI_SI_EEESC_SE_Li256ELb1ELb1ELb0ELb0EEENS1_19SingleTileSchedulerILb1ELb0ELb1ELi128EEEEEEEEEvNT_6ParamsE --------------------------
	.section	.text._ZN7cutlass13device_kernelIN5flash19enable_sm80_to_sm89INS1_16FlashAttnFwdSm80INS1_25CollectiveMainloopFwdSm80ILi8ELi1ELb0EN4cute5tupleIJNS5_1CILi128EEENS7_ILi48EEENS7_ILi256EEEEEELi256ENS_10bfloat16_tEfNS_4arch4Sm80ELb0ELb1ELb0ELb1ELb0ELb1ELb1ELb0EEENS1_21CollectiveEpilogueFwdINS6_IJS8_SA_S9_EEENS6_IJNS7_ILi1EEESI_SI_EEESC_SE_Li256ELb1ELb1ELb0ELb0EEENS1_19SingleTileSchedulerILb1ELb0ELb1ELi128EEEEEEEEEvNT_6ParamsE,"ax",@progbits
	.sectioninfo	@"SHI_REGISTERS=255"
	.align	128
.text._ZN7cutlass13device_kernelIN5flash19enable_sm80_to_sm89INS1_16FlashAttnFwdSm80INS1_25CollectiveMainloopFwdSm80ILi8ELi1ELb0EN4cute5tupleIJNS5_1CILi128EEENS7_ILi48EEENS7_ILi256EEEEEELi256ENS_10bfloat16_tEfNS_4arch4Sm80ELb0ELb1ELb0ELb1ELb0ELb1ELb1ELb0EEENS1_21CollectiveEpilogueFwdINS6_IJS8_SA_S9_EEENS6_IJNS7_ILi1EEESI_SI_EEESC_SE_Li256ELb1ELb1ELb0ELb0EEENS1_19SingleTileSchedulerILb1ELb0ELb1ELi128EEEEEEEEEvNT_6ParamsE:
        .type           _ZN7cutlass13device_kernelIN5flash19enable_sm80_to_sm89INS1_16FlashAttnFwdSm80INS1_25CollectiveMainloopFwdSm80ILi8ELi1ELb0EN4cute5tupleIJNS5_1CILi128EEENS7_ILi48EEENS7_ILi256EEEEEELi256ENS_10bfloat16_tEfNS_4arch4Sm80ELb0ELb1ELb0ELb1ELb0ELb1ELb1ELb0EEENS1_21CollectiveEpilogueFwdINS6_IJS8_SA_S9_EEENS6_IJNS7_ILi1EEESI_SI_EEESC_SE_Li256ELb1ELb1ELb0ELb0EEENS1_19SingleTileSchedulerILb1ELb0ELb1ELi128EEEEEEEEEvNT_6ParamsE,@function
        .size           _ZN7cutlass13device_kernelIN5flash19enable_sm80_to_sm89INS1_16FlashAttnFwdSm80INS1_25CollectiveMainloopFwdSm80ILi8ELi1ELb0EN4cute5tupleIJNS5_1CILi128EEENS7_ILi48EEENS7_ILi256EEEEEELi256ENS_10bfloat16_tEfNS_4arch4Sm80ELb0ELb1ELb0ELb1ELb0ELb1ELb1ELb0EEENS1_21CollectiveEpilogueFwdINS6_IJS8_SA_S9_EEENS6_IJNS7_ILi1EEESI_SI_EEESC_SE_Li256ELb1ELb1ELb0ELb0EEENS1_19SingleTileSchedulerILb1ELb0ELb1ELi128EEEEEEEEEvNT_6ParamsE,(.L_x_1544 - _ZN7cutlass13device_kernelIN5flash19enable_sm80_to_sm89INS1_16FlashAttnFwdSm80INS1_25CollectiveMainloopFwdSm80ILi8ELi1ELb0EN4cute5tupleIJNS5_1CILi128EEENS7_ILi48EEENS7_ILi256EEEEEELi256ENS_10bfloat16_tEfNS_4arch4Sm80ELb0ELb1ELb0ELb1ELb0ELb1ELb1ELb0EEENS1_21CollectiveEpilogueFwdINS6_IJS8_SA_S9_EEENS6_IJNS7_ILi1EEESI_SI_EEESC_SE_Li256ELb1ELb1ELb0ELb0EEENS1_19SingleTileSchedulerILb1ELb0ELb1ELi128EEEEEEEEEvNT_6ParamsE)
        .other          _ZN7cutlass13device_kernelIN5flash19enable_sm80_to_sm89INS1_16FlashAttnFwdSm80INS1_25CollectiveMainloopFwdSm80ILi8ELi1ELb0EN4cute5tupleIJNS5_1CILi128EEENS7_ILi48EEENS7_ILi256EEEEEELi256ENS_10bfloat16_tEfNS_4arch4Sm80ELb0ELb1ELb0ELb1ELb0ELb1ELb1ELb0EEENS1_21CollectiveEpilogueFwdINS6_IJS8_SA_S9_EEENS6_IJNS7_ILi1EEESI_SI_EEESC_SE_Li256ELb1ELb1ELb0ELb0EEENS1_19SingleTileSchedulerILb1ELb0ELb1ELi128EEEEEEEEEvNT_6ParamsE,@"STO_CUDA_ENTRY STV_DEFAULT"
_ZN7cutlass13device_kernelIN5flash19enable_sm80_to_sm89INS1_16FlashAttnFwdSm80INS1_25CollectiveMainloopFwdSm80ILi8ELi1ELb0EN4cute5tupleIJNS5_1CILi128EEENS7_ILi48EEENS7_ILi256EEEEEELi256ENS_10bfloat16_tEfNS_4arch4Sm80ELb0ELb1ELb0ELb1ELb0ELb1ELb1ELb0EEENS1_21CollectiveEpilogueFwdINS6_IJS8_SA_S9_EEENS6_IJNS7_ILi1EEESI_SI_EEESC_SE_Li256ELb1ELb1ELb0ELb0EEENS1_19SingleTileSchedulerILb1ELb0ELb1ELi128EEEEEEEEEvNT_6ParamsE:
        /* <DEDUP_REMOVED lines=17> */
.L_x_1006:
        /* <DEDUP_REMOVED lines=8> */
.L_x_1008:
[----:B------:R-:W-:-:S05]  /*0190*/  MOV R0, c[0x0][0x54c] ;  /* 0x0001530000007a02 */ /* 0x000fca0000000f00 */
.L_x_1007:
[----:B-----5:R-:W-:Y:S01]  /*01a0*/  IMAD R0, R0, c[0x0][0x548], RZ ;  /* 0x0001520000007a24 */ /* 0x020fe200078e02ff */
[----:B------:R-:W-:-:S04]  /*01b0*/  SHF.L.U32 R105, R217, 0x7, RZ ;  /* 0x00000007d9697819 */ /* 0x000fc800000006ff */
[----:B------:R-:W-:-:S04]  /*01c0*/  ISETP.GE.AND P0, PT, R105, R0, PT ;  /* 0x000000006900720c */ /* 0x000fc80003f06270 */
[----:B------:R-:W-:Y:S01]  /*01d0*/  SEL R218, R218, 0xffffffff, !P0 ;  /* 0xffffffffdada7807 */ /* 0x000fe20004000000 */
[----:B------:R-:W-:Y:S05]  /*01e0*/  BRA `(.L_x_1009) ;  /* 0x0000012000007947 */ /* 0x000fea0003800000 */
.L_x_1005:
[----:B---3--:R-:W-:-:S04]  /*01f0*/  ISETP.NE.U32.AND P0, PT, RZ, c[0x0][0x568], PT ;  /* 0x00015a00ff007a0c */ /* 0x008fc80003f05070 */
[----:B------:R-:W-:-:S13]  /*0200*/  ISETP.NE.AND.EX P0, PT, RZ, c[0x0][0x56c], PT, P0 ;  /* 0x00015b00ff007a0c */ /* 0x000fda0003f05300 */
[----:B------:R-:W-:Y:S05]  /*0210*/  @!P0 BRA `(.L_x_1010) ;  /* 0x0000002000008947 */ /* 0x000fea0003800000 */
[----:B------:R1:W5:Y:S01]  /*0220*/  LDG.E R0, [R2.64] ;  /* 0x0000001602007981 */ /* 0x000362000c1e1900 */
[----:B------:R-:W-:Y:S05]  /*0230*/  BRA `(.L_x_1011) ;  /* 0x0000009000007947 */ /* 0x000fea0003800000 */
.L_x_1010:
        /* <DEDUP_REMOVED lines=8> */
.L_x_1012:
[----:B------:R-:W-:-:S05]  /*02c0*/  MOV R0, c[0x0][0x54c] ;  /* 0x0001530000007a02 */ /* 0x000fca0000000f00 */
.L_x_1011:
[----:B-----5:R-:W-:Y:S01]  /*02d0*/  IMAD R0, R0, c[0x0][0x548], RZ ;  /* 0x0001520000007a24 */ /* 0x020fe200078e02ff */
[----:B------:R-:W-:-:S04]  /*02e0*/  SHF.L.U32 R105, R217, 0x7, RZ ;  /* 0x00000007d9697819 */ /* 0x000fc800000006ff */
[----:B------:R-:W-:-:S04]  /*02f0*/  ISETP.GE.AND P0, PT, R105, R0, PT ;  /* 0x000000006900720c */ /* 0x000fc80003f06270 */
[----:B------:R-:W-:-:S04]  /*0300*/  SEL R218, R218, 0xffffffff, !P0 ;  /* 0xffffffffdada7807 */ /* 0x000fc80004000000 */
.L_x_1009:
[----:B------:R-:W-:-:S13]  /*0310*/  ISETP.GE.AND P0, PT, R218, RZ, PT ;  /* 0x000000ffda00720c */ /* 0x000fda0003f06270 */
[----:B------:R-:W-:Y:S05]  /*0320*/  @!P0 EXIT ;  /* 0x000000000000894d */ /* 0x000fea0003800000 */
[----:B------:R-:W-:Y:S01]  /*0330*/  ISETP.NE.U32.AND P0, PT, RZ, c[0x0][0x370], PT ;  /* 0x0000dc00ff007a0c */ /* 0x000fe20003f05070 */
[----:B------:R-:W-:Y:S01]  /*0340*/  IMAD.MOV.U32 R8, RZ, RZ, RZ ;  /* 0x000000ffff087224 */ /* 0x000fe200078e00ff */
[----:B------:R-:W-:Y:S01]  /*0350*/  ISETP.NE.U32.AND P1, PT, RZ, c[0x0][0x350], PT ;  /* 0x0000d400ff007a0c */ /* 0x000fe20003f25070 */
[----:B------:R-:W-:Y:S01]  /*0360*/  IMAD.MOV.U32 R154, RZ, RZ, RZ ;  /* 0x000000ffff9a7224 */ /* 0x000fe200078e00ff */
[----:B------:R-:W-:Y:S01]  /*0370*/  ISETP.NE.AND.EX P0, PT, RZ, c[0x0][0x374], PT, P0 ;  /* 0x0000dd00ff007a0c */ /* 0x000fe20003f05300 */
[----:B------:R-:W-:Y:S01]  /*0380*/  IMAD.WIDE R12, R218, R5, c[0x0][0x350] ;  /* 0x0000d400da0c7625 */ /* 0x000fe200078e0205 */
[----:B------:R-:W-:Y:S02]  /*0390*/  ISETP.NE.AND.EX P5, PT, RZ, c[0x0][0x354], PT, P1 ;  /* 0x0000d500ff007a0c */ /* 0x000fe40003fa5310 */
[----:B------:R-:W-:Y:S02]  /*03a0*/  ISETP.NE.U32.AND P2, PT, RZ, c[0x0][0x348], PT ;  /* 0x0000d200ff007a0c */ /* 0x000fe40003f45070 */
[----:B------:R-:W-:-:S02]  /*03b0*/  ISETP.NE.U32.AND P4, PT, RZ, c[0x0][0x358], PT ;  /* 0x0000d600ff007a0c */ /* 0x000fc40003f85070 */
[----:B------:R-:W-:Y:S02]  /*03c0*/  ISETP.NE.AND.EX P1, PT, RZ, c[0x0][0x34c], PT, P2 ;  /* 0x0000d300ff007a0c */ /* 0x000fe40003f25320 */
[----:B------:R-:W-:-:S03]  /*03d0*/  ISETP.NE.AND.EX P4, PT, RZ, c[0x0][0x35c], PT, P4 ;  /* 0x0000d700ff007a0c */ /* 0x000fc60003f85340 */
[CC--:B-1----:R-:W-:Y:S02]  /*03e0*/  @P0 IMAD.WIDE R2, R218.reuse, R5.reuse, c[0x0][0x370] ;  /* 0x0000dc00da020625 */ /* 0x0c2fe400078e0205 */
[----:B------:R-:W2:Y:S02]  /*03f0*/  @P5 LDG.E R154, [R12.64] ;  /* 0x000000160c9a5981 */ /* 0x000ea4000c1e1900 */
[----:B------:R-:W-:Y:S02]  /*0400*/  IMAD.MOV.U32 R16, RZ, RZ, RZ ;  /* 0x000000ffff107224 */ /* 0x000fe400078e00ff */
[----:B------:R-:W-:Y:S01]  /*0410*/  IMAD.MOV.U32 R6, RZ, RZ, RZ ;  /* 0x000000ffff067224 */ /* 0x000fe200078e00ff */
[----:B------:R1:W2:Y:S01]  /*0420*/  @P0 LDG.E R8, [R2.64] ;  /* 0x0000001602080981 */ /* 0x0002a2000c1e1900 */
[----:B------:R-:W-:-:S04]  /*0430*/  IMAD.WIDE R14, R218, R5, c[0x0][0x348] ;  /* 0x0000d200da0e7625 */ /* 0x000fc800078e0205 */
[----:B------:R-:W-:Y:S01]  /*0440*/  IMAD.WIDE R10, R218, R5, c[0x0][0x358] ;  /* 0x0000d600da0a7625 */ /* 0x000fe200078e0205 */
[----:B------:R-:W3:Y:S01]  /*0450*/  @P1 LDG.E R16, [R14.64] ;  /* 0x000000160e101981 */ /* 0x000ee2000c1e1900 */
[----:B------:R-:W-:-:S03]  /*0460*/  ISETP.NE.U32.AND P0, PT, RZ, c[0x0][0x360], PT ;  /* 0x0000d800ff007a0c */ /* 0x000fc60003f05070 */
[----:B------:R-:W4:Y:S01]  /*0470*/  @P4 LDG.E R6, [R10.64] ;  /* 0x000000160a064981 */ /* 0x000f22000c1e1900 */
[----:B------:R-:W-:Y:S02]  /*0480*/  ISETP.NE.AND.EX P0, PT, RZ, c[0x0][0x364], PT, P0 ;  /* 0x0000d900ff007a0c */ /* 0x000fe40003f05300 */
[----:B------:R-:W-:-:S11]  /*0490*/  MOV R4, c[0x0][0x168] ;  /* 0x00005a0000047a02 */ /* 0x000fd60000000f00 */
[----:B------:R-:W-:-:S05]  /*04a0*/  @P0 IMAD.WIDE R18, R218, R5, c[0x0][0x360] ;  /* 0x0000d800da120625 */ /* 0x000fca00078e0205 */
[----:B------:R2:W5:Y:S04]  /*04b0*/  @P0 LDG.E R4, [R18.64] ;  /* 0x0000001612040981 */ /* 0x000568000c1e1900 */
[----:B------:R-:W1:Y:S01]  /*04c0*/  S2R R215, SR_CTAID.Y ;  /* 0x0000000000d77919 */ /* 0x000e620000002600 */
[----:B------:R-:W-:Y:S01]  /*04d0*/  IMAD.MOV.U32 R7, RZ, RZ, c[0x0][0x1d0] ;  /* 0x00007400ff077624 */ /* 0x000fe200078e00ff */
[----:B-1----:R-:W-:Y:S02]  /*04e0*/  MOV R2, c[0x0][0x228] ;  /* 0x00008a0000027a02 */ /* 0x002fe40000000f00 */
[----:B------:R-:W-:Y:S01]  /*04f0*/  SHF.R.S32.HI R106, RZ, 0x1f, R215 ;  /* 0x0000001fff6a7819 */ /* 0x000fe200000114d7 */
[----:B--2---:R-:W-:Y:S01]  /*0500*/  IMAD.IADD R0, R154, 0x1, R8 ;  /* 0x000000019a007824 */ /* 0x004fe200078e0208 */
[----:B------:R1:W-:Y:S04]  /*0510*/  STL [R1+0x48], R8 ;  /* 0x0000480801007387 */ /* 0x0003e80000100800 */
[----:B------:R1:W-:Y:S04]  /*0520*/  STL [R1+0x50], R0 ;  /* 0x0000500001007387 */ /* 0x0003e80000100800 */
[----:B---3--:R1:W-:Y:S04]  /*0530*/  STL [R1+0x4c], R16 ;  /* 0x00004c1001007387 */ /* 0x0083e80000100800 */
[----:B----4-:R1:W-:Y:S01]  /*0540*/  STL [R1+0x54], R6 ;  /* 0x0000540601007387 */ /* 0x0103e20000100800 */
[----:B------:R-:W-:Y:S05]  /*0550*/  @P0 BRA `(.L_x_1013) ;  /* 0x0000004000000947 */ /* 0x000fea0003800000 */
[----:B------:R-:W-:Y:S05]  /*0560*/  @!P1 BRA `(.L_x_1013) ;  /* 0x0000003000009947 */ /* 0x000fea0003800000 */
[----:B-----5:R-:W2:Y:S04]  /*0570*/  LDG.E R4, [R14.64] ;  /* 0x000000160e047981 */ /* 0x020ea8000c1e1900 */
[----:B------:R-:W2:Y:S02]  /*0580*/  LDG.E R3, [R14.64+0x4] ;  /* 0x000004160e037981 */ /* 0x000ea4000c1e1900 */
[----:B--2---:R-:W-:-:S05]  /*0590*/  IADD3 R4, -R4, R3, RZ ;  /* 0x0000000304047210 */ /* 0x004fca0007ffe1ff */
.L_x_1013:
[----:B-----5:R2:W-:Y:S01]  /*05a0*/  STL [R1+0x58], R4 ;  /* 0x0000580401007387 */ /* 0x0205e20000100800 */
[----:B------:R-:W-:-:S04]  /*05b0*/  ISETP.NE.U32.AND P0, PT, RZ, c[0x0][0x368], PT ;  /* 0x0000da00ff007a0c */ /* 0x000fc80003f05070 */
[----:B------:R-:W-:-:S13]  /*05c0*/  ISETP.NE.AND.EX P0, PT, RZ, c[0x0][0x36c], PT, P0 ;  /* 0x0000db00ff007a0c */ /* 0x000fda0003f05300 */
[----:B------:R-:W-:Y:S05]  /*05d0*/  @!P0 BRA `(.L_x_1014) ;  /* 0x0000003000008947 */ /* 0x000fea0003800000 */
[----:B------:R-:W-:-:S05]  /*05e0*/  IMAD.WIDE R12, R218, R5, c[0x0][0x368] ;  /* 0x0000da00da0c7625 */ /* 0x000fca00078e0205 */
[----:B------:R3:W5:Y:S01]  /*05f0*/  LDG.E R7, [R12.64] ;  /* 0x000000160c077981 */ /* 0x000762000c1e1900 */
[----:B------:R-:W-:Y:S05]  /*0600*/  BRA `(.L_x_1015) ;  /* 0x0000004000007947 */ /* 0x000fea0003800000 */
.L_x_1014:
[----:B------:R-:W-:Y:S05]  /*0610*/  @!P5 BRA `(.L_x_1015) ;  /* 0x000000300000d947 */ /* 0x000fea0003800000 */
[----:B------:R-:W3:Y:S04]  /*0620*/  LDG.E R7, [R12.64] ;  /* 0x000000160c077981 */ /* 0x000ee8000c1e1900 */
[----:B-1----:R-:W3:Y:S02]  /*0630*/  LDG.E R0, [R12.64+0x4] ;  /* 0x000004160c007981 */ /* 0x002ee4000c1e1900 */
[----:B---3--:R-:W-:Y:S02]  /*0640*/  IADD3 R7, -R7, R0, RZ ;  /* 0x0000000007077210 */ /* 0x008fe40007ffe1ff */
.L_x_1015:
[----:B------:R-:W-:Y:S01]  /*0650*/  ISETP.NE.U32.AND P0, PT, RZ, c[0x0][0x378], PT ;  /* 0x0000de00ff007a0c */ /* 0x000fe20003f05070 */
[----:B-1----:R-:W4:Y:S03]  /*0660*/  @P4 LDG.E R0, [R10.64] ;  /* 0x000000160a004981 */ /* 0x002f26000c1e1900 */
[----:B------:R-:W-:Y:S01]  /*0670*/  ISETP.NE.AND.EX P0, PT, RZ, c[0x0][0x37c], PT, P0 ;  /* 0x0000df00ff007a0c */ /* 0x000fe20003f05300 */
[----:B------:R-:W4:Y:S01]  /*0680*/  @P4 LDG.E R9, [R10.64+0x4] ;  /* 0x000004160a094981 */ /* 0x000f22000c1e1900 */
[----:B-----5:R-:W-:-:S11]  /*0690*/  IMAD.MOV.U32 R156, RZ, RZ, R7 ;  /* 0x000000ffff9c7224 */ /* 0x020fd600078e0007 */
[----:B---3--:R-:W-:-:S05]  /*06a0*/  @P0 IMAD.WIDE R12, R218, R5, c[0x0][0x378] ;  /* 0x0000de00da0c0625 */ /* 0x008fca00078e0205 */
[----:B------:R-:W3:Y:S01]  /*06b0*/  @P0 LDG.E R156, [R12.64] ;  /* 0x000000160c9c0981 */ /* 0x000ee2000c1e1900 */
[----:B------:R-:W-:-:S05]  /*06c0*/  IMAD.MOV.U32 R3, RZ, RZ, c[0x0][0x2c4] ;  /* 0x0000b100ff037624 */ /* 0x000fca00078e00ff */
[----:B------:R-:W-:Y:S01]  /*06d0*/  ISETP.NE.AND P1, PT, R3, 0x1, PT ;  /* 0x000000010300780c */ /* 0x000fe20003f25270 */
[----:B------:R-:W-:-:S05]  /*06e0*/  IMAD.IADD R8, R7, 0x1, -R8 ;  /* 0x0000000107087824 */ /* 0x000fca00078e0a08 */
[----:B------:R1:W-:Y:S01]  /*06f0*/  STL [R1+0x5c], R8 ;  /* 0x00005c0801007387 */ /* 0x0003e20000100800 */
[----:B----4-:R-:W-:Y:S01]  /*0700*/  @P4 IMAD.IADD R2, R9, 0x1, -R0 ;  /* 0x0000000109024824 */ /* 0x010fe200078e0a00 */
[----:B------:R-:W-:-:S03]  /*0710*/  IADD3 R0, R105, 0x7f, RZ ;  /* 0x0000007f69007810 */ /* 0x000fc60007ffe0ff */
[----:B------:R-:W-:Y:S02]  /*0720*/  IMAD.IADD R3, R8, 0x1, R2 ;  /* 0x0000000108037824 */ /* 0x000fe400078e0202 */
[----:B------:R-:W-:-:S03]  /*0730*/  @P1 IMAD.HI.U32 R9, R0, c[0x0][0x2c8], RZ ;  /* 0x0000b20000091a27 */ /* 0x000fc600078e00ff */
[----:B------:R1:W-:Y:S02]  /*0740*/  STL.64 [R1+0x60], R2 ;  /* 0x0000600201007387 */ /* 0x0003e40000100a00 */
[----:B------:R-:W-:Y:S01]  /*0750*/  @P1 SHF.R.U32.HI R0, RZ, c[0x0][0x2cc], R9 ;  /* 0x0000b300ff001a19 */ /* 0x000fe20000011609 */
[----:B------:R-:W-:Y:S01]  /*0760*/  IMAD.MOV.U32 R9, RZ, RZ, c[0x0][0x32c] ;  /* 0x0000cb00ff097624 */ /* 0x000fe200078e00ff */
[----:B---3--:R1:W-:Y:S04]  /*0770*/  STL [R1+0x68], R156 ;  /* 0x0000689c01007387 */ /* 0x0083e80000100800 */
[----:B------:R-:W-:Y:S02]  /*0780*/  ISETP.GE.AND P2, PT, R9, 0x1, PT ;  /* 0x000000010900780c */ /* 0x000fe40003f46270 */
[----:B------:R-:W-:-:S02]  /*0790*/  IADD3 R13, R3, 0x2f, RZ ;  /* 0x0000002f030d7810 */ /* 0x000fc40007ffe0ff */
[----:B------:R-:W-:-:S03]  /*07a0*/  IADD3 R11, R0, 0x1, R3 ;  /* 0x00000001000b7810 */ /* 0x000fc60007ffe003 */
[----:B------:R-:W-:-:S04]  /*07b0*/  IMAD.HI R13, R13, 0x2aaaaaab, RZ ;  /* 0x2aaaaaab0d0d7827 */ /* 0x000fc800078e02ff */
[----:B------:R-:W-:Y:S01]  /*07c0*/  IMAD.IADD R11, R11, 0x1, -R4 ;  /* 0x000000010b0b7824 */ /* 0x000fe200078e0a04 */
[----:B------:R-:W-:-:S04]  /*07d0*/  SHF.R.U32.HI R0, RZ, 0x1f, R13 ;  /* 0x0000001fff007819 */ /* 0x000fc8000001160d */
[----:B------:R-:W-:Y:S02]  /*07e0*/  LEA.HI.SX32 R0, R13, R0, 0x1d ;  /* 0x000000000d007211 */ /* 0x000fe400078feaff */
[----:B------:R-:W-:Y:S01]  /*07f0*/  IADD3 R12, R11, c[0x0][0x328], RZ ;  /* 0x0000ca000b0c7a10 */ /* 0x000fe20007ffe0ff */
[----:B------:R-:W-:Y:S05]  /*0800*/  @!P2 BRA `(.L_x_1016) ;  /* 0x000000e00000a947 */ /* 0x000fea0003800000 */
[C---:B------:R-:W-:Y:S02]  /*0810*/  ISETP.GT.AND P0, PT, R11.reuse, RZ, PT ;  /* 0x000000ff0b00720c */ /* 0x040fe40003f04270 */
[----:B------:R-:W-:-:S11]  /*0820*/  IADD3 R10, R11, -0x1, RZ ;  /* 0xffffffff0b0a7810 */ /* 0x000fd60007ffe0ff */
[----:B------:R-:W-:Y:S05]  /*0830*/  @P0 BRA `(.L_x_1017) ;  /* 0x0000006000000947 */ /* 0x000fea0003800000 */
[----:B------:R-:W-:Y:S01]  /*0840*/  ISETP.NE.AND P0, PT, R9, 0x1, PT ;  /* 0x000000010900780c */ /* 0x000fe20003f05270 */
[----:B------:R-:W-:-:S12]  /*0850*/  IMAD.MOV R11, RZ, RZ, -R11 ;  /* 0x000000ffff0b7224 */ /* 0x000fd800078e0a0b */
[----:B------:R-:W-:-:S05]  /*0860*/  @P0 IMAD.HI.U32 R10, R11, c[0x0][0x330], RZ ;  /* 0x0000cc000b0a0a27 */ /* 0x000fca00078e00ff */
[----:B------:R-:W-:-:S04]  /*0870*/  @P0 SHF.R.U32.HI R11, RZ, c[0x0][0x334], R10 ;  /* 0x0000cd00ff0b0a19 */ /* 0x000fc8000001160a */
[----:B------:R-:W-:Y:S01]  /*0880*/  LOP3.LUT R10, RZ, R11, RZ, 0x33, !PT ;  /* 0x0000000bff0a7212 */ /* 0x000fe200078e33ff */
[----:B------:R-:W-:Y:S05]  /*0890*/  BRA `(.L_x_1018) ;  /* 0x0000003000007947 */ /* 0x000fea0003800000 */
.L_x_1017:
[----:B------:R-:W-:-:S13]  /*08a0*/  ISETP.NE.AND P0, PT, R9, 0x1, PT ;  /* 0x000000010900780c */ /* 0x000fda0003f05270 */
[----:B------:R-:W-:-:S05]  /*08b0*/  @P0 IMAD.HI.U32 R11, R10, c[0x0][0x330], RZ ;  /* 0x0000cc000a0b0a27 */ /* 0x000fca00078e00ff */
[----:B------:R-:W-:-:S05]  /*08c0*/  @P0 SHF.R.U32.HI R10, RZ, c[0x0][0x334], R11 ;  /* 0x0000cd00ff0a0a19 */ /* 0x000fca000001160b */
.L_x_1018:
[----:B------:R-:W-:-:S05]  /*08d0*/  IMAD R11, R10, R9, c[0x0][0x32c] ;  /* 0x0000cb000a0b7624 */ /* 0x000fca00078e0209 */
[----:B------:R-:W-:Y:S02]  /*08e0*/  IMNMX R12, R12, R11, PT ;  /* 0x0000000b0c0c7217 */ /* 0x000fe40003800200 */
.L_x_1016:
[----:B------:R-:W-:-:S04]  /*08f0*/  @P1 IMAD.HI.U32 R10, R105, c[0x0][0x2c8], RZ ;  /* 0x0000b200690a1a27 */ /* 0x000fc800078e00ff */
[----:B------:R-:W-:Y:S01]  /*0900*/  IMAD.MOV.U32 R11, RZ, RZ, R105 ;  /* 0x000000ffff0b7224 */ /* 0x000fe200078e0069 */
[----:B------:R-:W-:-:S04]  /*0910*/  @P1 SHF.R.U32.HI R11, RZ, c[0x0][0x2cc], R10 ;  /* 0x0000b300ff0b1a19 */ /* 0x000fc8000001160a */
[----:B------:R-:W-:-:S04]  /*0920*/  IADD3 R10, R11, R3, -R4 ;  /* 0x000000030b0a7210 */ /* 0x000fc80007ffe804 */
[----:B------:R-:W-:Y:S01]  /*0930*/  IADD3 R11, R10, -c[0x0][0x324], RZ ;  /* 0x8000c9000a0b7a10 */ /* 0x000fe20007ffe0ff */
[----:B------:R-:W-:Y:S05]  /*0940*/  @!P2 BRA `(.L_x_1019) ;  /* 0x000000d00000a947 */ /* 0x000fea0003800000 */
[----:B------:R-:W-:-:S13]  /*0950*/  ISETP.GT.AND P0, PT, R10, -0x1, PT ;  /* 0xffffffff0a00780c */ /* 0x000fda0003f04270 */
[----:B------:R-:W-:Y:S05]  /*0960*/  @P0 BRA `(.L_x_1020) ;  /* 0x0000006000000947 */ /* 0x000fea0003800000 */
[----:B------:R-:W-:Y:S02]  /*0970*/  ISETP.NE.AND P0, PT, R9, 0x1, PT ;  /* 0x000000010900780c */ /* 0x000fe40003f05270 */
[----:B------:R-:W-:-:S11]  /*0980*/  LOP3.LUT R10, RZ, R10, RZ, 0x33, !PT ;  /* 0x0000000aff0a7212 */ /* 0x000fd600078e33ff */
[----:B------:R-:W-:-:S05]  /*0990*/  @P0 IMAD.HI.U32 R9, R10, c[0x0][0x330], RZ ;  /* 0x0000cc000a090a27 */ /* 0x000fca00078e00ff */
[----:B------:R-:W-:-:S04]  /*09a0*/  @P0 SHF.R.U32.HI R10, RZ, c[0x0][0x334], R9 ;  /* 0x0000cd00ff0a0a19 */ /* 0x000fc80000011609 */
[----:B------:R-:W-:Y:S01]  /*09b0*/  LOP3.LUT R10, RZ, R10, RZ, 0x33, !PT ;  /* 0x0000000aff0a7212 */ /* 0x000fe200078e33ff */
[----:B------:R-:W-:Y:S05]  /*09c0*/  BRA `(.L_x_1021) ;  /* 0x0000003000007947 */ /* 0x000fea0003800000 */
.L_x_1020:
[----:B------:R-:W-:-:S13]  /*09d0*/  ISETP.NE.AND P0, PT, R9, 0x1, PT ;  /* 0x000000010900780c */ /* 0x000fda0003f05270 */
[----:B------:R-:W-:-:S05]  /*09e0*/  @P0 IMAD.HI.U32 R9, R10, c[0x0][0x330], RZ ;  /* 0x0000cc000a090a27 */ /* 0x000fca00078e00ff */
[----:B------:R-:W-:-:S05]  /*09f0*/  @P0 SHF.R.U32.HI R10, RZ, c[0x0][0x334], R9 ;  /* 0x0000cd00ff0a0a19 */ /* 0x000fca0000011609 */
.L_x_1021:
[----:B------:R-:W-:-:S05]  /*0a00*/  IMAD R10, R10, c[0x0][0x32c], RZ ;  /* 0x0000cb000a0a7a24 */ /* 0x000fca00078e02ff */
[----:B------:R-:W-:-:S04]  /*0a10*/  IMNMX R11, R11, R10, !PT ;  /* 0x0000000a0b0b7217 */ /* 0x000fc80007800200 */
.L_x_1019:
[----:B------:R-:W-:Y:S01]  /*0a20*/  IADD3 R12, R12, 0x2f, RZ ;  /* 0x0000002f0c0c7810 */ /* 0x000fe20007ffe0ff */
[----:B------:R-:W-:-:S04]  /*0a30*/  IMAD.HI R10, R11, 0x2aaaaaab, RZ ;  /* 0x2aaaaaab0b0a7827 */ /* 0x000fc800078e02ff */
[----:B------:R-:W-:Y:S01]  /*0a40*/  IMAD.HI R12, R12, 0x2aaaaaab, RZ ;  /* 0x2aaaaaab0c0c7827 */ /* 0x000fe200078e02ff */
[----:B------:R-:W-:-:S04]  /*0a50*/  SHF.R.U32.HI R9, RZ, 0x1f, R10 ;  /* 0x0000001fff097819 */ /* 0x000fc8000001160a */
[----:B------:R-:W-:Y:S02]  /*0a60*/  SHF.R.U32.HI R11, RZ, 0x1f, R12 ;  /* 0x0000001fff0b7819 */ /* 0x000fe4000001160c */
[----:B------:R-:W-:Y:S02]  /*0a70*/  LEA.HI.SX32 R9, R10, R9, 0x1d ;  /* 0x000000090a097211 */ /* 0x000fe400078feaff */
[----:B------:R-:W-:Y:S02]  /*0a80*/  LEA.HI.SX32 R11, R12, R11, 0x1d ;  /* 0x0000000b0c0b7211 */ /* 0x000fe400078feaff */
[----:B------:R-:W-:Y:S02]  /*0a90*/  IMNMX R9, RZ, R9, !PT ;  /* 0x00000009ff097217 */ /* 0x000fe40007800200 */
[----:B------:R-:W-:-:S03]  /*0aa0*/  IMNMX R11, R0, R11, PT ;  /* 0x0000000b000b7217 */ /* 0x000fc60003800200 */
[--C-:B------:R-:W-:Y:S02]  /*0ab0*/  IMAD R9, R9, 0x30, -R8.reuse ;  /* 0x0000003009097824 */ /* 0x100fe400078e0a08 */
[----:B------:R-:W-:-:S03]  /*0ac0*/  IMAD R11, R11, 0x30, -R8 ;  /* 0x000000300b0b7824 */ /* 0x000fc600078e0a08 */
[----:B------:R-:W-:Y:S02]  /*0ad0*/  IMNMX R108, RZ, R9, !PT ;  /* 0x00000009ff6c7217 */ /* 0x000fe40007800200 */
[----:B------:R-:W-:-:S04]  /*0ae0*/  IMNMX R11, R11, R2, PT ;  /* 0x000000020b0b7217 */ /* 0x000fc80003800200 */
[----:B------:R-:W-:Y:S01]  /*0af0*/  ISETP.GT.AND P0, PT, R11, R108, PT ;  /* 0x0000006c0b00720c */ /* 0x000fe20003f04270 */
[----:B------:R-:W-:-:S05]  /*0b00*/  IMAD.WIDE.U32 R108, R108, -0x55555555, RZ ;  /* 0xaaaaaaab6c6c7825 */ /* 0x000fca00078e00ff */
[----:B------:R-:W-:-:S05]  /*0b10*/  SHF.R.U32.HI R108, RZ, 0x5, R109 ;  /* 0x00000005ff6c7819 */ /* 0x000fca000001166d */
[----:B------:R-:W-:Y:S02]  /*0b20*/  IMAD.MOV.U32 R9, RZ, RZ, R108 ;  /* 0x000000ffff097224 */ /* 0x000fe400078e006c */
[----:B------:R-:W-:-:S05]  /*0b30*/  @P0 IADD3 R11, R11, 0x2f, RZ ;  /* 0x0000002f0b0b0810 */ /* 0x000fca0007ffe0ff */
[----:B------:R-:W-:-:S05]  /*0b40*/  @P0 IMAD.HI R11, R11, 0x2aaaaaab, RZ ;  /* 0x2aaaaaab0b0b0827 */ /* 0x000fca00078e02ff */
[----:B-1----:R-:W-:-:S04]  /*0b50*/  @P0 SHF.R.U32.HI R8, RZ, 0x1f, R11 ;  /* 0x0000001fff080819 */ /* 0x002fc8000001160b */
[----:B------:R-:W-:-:S04]  /*0b60*/  @P0 LEA.HI.SX32 R9, R11, R8, 0x1d ;  /* 0x000000080b090211 */ /* 0x000fc800078feaff */
[----:B------:R-:W-:-:S13]  /*0b70*/  ISETP.GT.AND P0, PT, R9, R108, PT ;  /* 0x0000006c0900720c */ /* 0x000fda0003f04270 */
[----:B------:R-:W-:Y:S05]  /*0b80*/  @!P0 BRA `(.L_x_1022) ;  /* 0x00006d2000008947 */ /* 0x000fea0003800000 */
[----:B------:R-:W-:Y:S01]  /*0b90*/  ISETP.NE.U32.AND P3, PT, RZ, c[0x0][0x340], PT ;  /* 0x0000d000ff007a0c */ /* 0x000fe20003f65070 */
[----:B------:R-:W-:Y:S02]  /*0ba0*/  IMAD.IADD R154, R154, 0x1, R7 ;  /* 0x000000019a9a7824 */ /* 0x000fe400078e0207 */
[C---:B------:R-:W-:Y:S01]  /*0bb0*/  IMAD R148, R106.reuse, c[0x0][0x240], RZ ;  /* 0x000090006a947a24 */ /* 0x040fe200078e02ff */
[----:B------:R-:W-:Y:S01]  /*0bc0*/  ISETP.NE.AND.EX P3, PT, RZ, c[0x0][0x344], PT, P3 ;  /* 0x0000d100ff007a0c */ /* 0x000fe20003f65330 */
[----:B------:R-:W-:Y:S01]  /*0bd0*/  IMAD R28, R106, c[0x0][0x1e8], RZ ;  /* 0x00007a006a1c7a24 */ /* 0x000fe200078e02ff */
[----:B------:R-:W-:Y:S02]  /*0be0*/  UMOV UR7, 0x30 ;  /* 0x0000003000077882 */ /* 0x000fe40000000000 */
[----:B------:R-:W-:-:S09]  /*0bf0*/  ULDC.64 UR4, c[0x0][0x238] ;  /* 0x00008e0000047ab9 */ /* 0x000fd20000000a00 */
[----:B------:R-:W-:-:S05]  /*0c00*/  @P3 IMAD.WIDE R10, R218, R5, c[0x0][0x340] ;  /* 0x0000d000da0a3625 */ /* 0x000fca00078e0205 */
[----:B------:R1:W3:Y:S01]  /*0c10*/  @P3 LDG.E R0, [R10.64] ;  /* 0x000000160a003981 */ /* 0x0002e2000c1e1900 */
[----:B------:R-:W-:Y:S01]  /*0c20*/  SHF.R.S32.HI R5, RZ, 0x1f, R216 ;  /* 0x0000001fff057819 */ /* 0x000fe200000114d8 */
[----:B------:R-:W-:Y:S01]  /*0c30*/  IMAD R148, R215, c[0x0][0x244], R148 ;  /* 0x00009100d7947a24 */ /* 0x000fe200078e0294 */
[----:B------:R-:W-:Y:S01]  /*0c40*/  SHF.R.S32.HI R7, RZ, 0x1f, R218 ;  /* 0x0000001fff077819 */ /* 0x000fe200000114da */
[----:B------:R-:W-:Y:S01]  /*0c50*/  UIMAD.WIDE.U32 UR18, UR7, UR4, URZ ;  /* 0x00000004071272a5 */ /* 0x000fe2000f8e003f */
[----:B------:R-:W-:Y:S01]  /*0c60*/  LEA.HI R113, R5, R216, RZ, 0x3 ;  /* 0x000000d805717211 */ /* 0x000fe200078f18ff */
[----:B------:R-:W-:Y:S01]  /*0c70*/  UIMAD UR9, UR7, UR5, URZ ;  /* 0x00000005070972a4 */ /* 0x000fe2000f8e023f */
[----:B------:R-:W-:Y:S01]  /*0c80*/  SEL R133, R7, RZ, !P4 ;  /* 0x000000ff07857207 */ /* 0x000fe20006000000 */
[----:B------:R-:W-:Y:S01]  /*0c90*/  IMAD.WIDE.U32 R12, R215, c[0x0][0x1e8], RZ ;  /* 0x00007a00d70c7a25 */ /* 0x000fe200078e00ff */
[----:B------:R-:W-:Y:S01]  /*0ca0*/  LOP3.LUT R3, R113, 0xfffffff8, RZ, 0xc0, !PT ;  /* 0xfffffff871037812 */ /* 0x000fe200078ec0ff */
[----:B------:R-:W-:Y:S01]  /*0cb0*/  UIADD3 UR9, UR19, UR9, URZ ;  /* 0x0000000913097290 */ /* 0x000fe2000fffe03f */
[----:B------:R-:W-:Y:S01]  /*0cc0*/  IADD3 R57, R9, -0x1, RZ ;  /* 0xffffffff09397810 */ /* 0x000fe20007ffe0ff */
[----:B------:R-:W-:Y:S01]  /*0cd0*/  IMAD R28, R215, c[0x0][0x1ec], R28 ;  /* 0x00007b00d71c7a24 */ /* 0x000fe200078e021c */
[----:B------:R-:W-:Y:S01]  /*0ce0*/  SHF.R.S32.HI R113, RZ, 0x3, R113 ;  /* 0x00000003ff717819 */ /* 0x000fe20000011471 */
[----:B------:R-:W-:Y:S01]  /*0cf0*/  IMAD.IADD R18, R216, 0x1, -R3 ;  /* 0x00000001d8127824 */ /* 0x000fe200078e0a03 */
[----:B------:R-:W-:Y:S01]  /*0d00*/  SEL R152, R218, RZ, !P4 ;  /* 0x000000ffda987207 */ /* 0x000fe20006000000 */
[----:B------:R-:W-:Y:S01]  /*0d10*/  IMAD R3, R133, c[0x0][0x248], RZ ;  /* 0x0000920085037a24 */ /* 0x000fe200078e02ff */
[----:B------:R-:W-:Y:S01]  /*0d20*/  SHF.R.S32.HI R8, RZ, 0x1f, R113 ;  /* 0x0000001fff087819 */ /* 0x000fe20000011471 */
[----:B------:R-:W-:Y:S01]  /*0d30*/  IMAD.SHL.U32 R16, R18, 0x8, RZ ;  /* 0x0000000812107824 */ /* 0x000fe200078e00ff */
[----:B------:R-:W-:Y:S01]  /*0d40*/  IADD3 R109, P0, R113, R6, RZ ;  /* 0x00000006716d7210 */ /* 0x000fe20007f1e0ff */
[----:B--2---:R-:W-:Y:S01]  /*0d50*/  IMAD R4, R57, -0x30, R2 ;  /* 0xffffffd039047824 */ /* 0x004fe200078e0202 */
[----:B------:R-:W-:Y:S01]  /*0d60*/  IADD3 R29, R13, R28, RZ ;  /* 0x0000001c0d1d7210 */ /* 0x000fe20007ffe0ff */
[----:B------:R-:W-:Y:S01]  /*0d70*/  IMAD R3, R152, c[0x0][0x24c], R3 ;  /* 0x0000930098037a24 */ /* 0x000fe200078e0203 */
[--C-:B------:R-:W-:Y:S01]  /*0d80*/  SHF.R.S32.HI R17, RZ, 0x1f, R16.reuse ;  /* 0x0000001fff117819 */ /* 0x100fe20000011410 */
[----:B------:R-:W-:Y:S01]  /*0d90*/  IMAD.SHL.U32 R18, R18, 0x4, RZ ;  /* 0x0000000412127824 */ /* 0x000fe200078e00ff */
[----:B------:R-:W-:Y:S01]  /*0da0*/  IMNMX R4, R4, 0x30, PT ;  /* 0x0000003004047817 */ /* 0x000fe20003800200 */
[----:B------:R-:W-:Y:S01]  /*0db0*/  IMAD R24, R106, c[0x0][0x260], RZ ;  /* 0x000098006a187a24 */ /* 0x000fe200078e02ff */
[----:B------:R-:W-:Y:S01]  /*0dc0*/  LEA.HI.X.SX32 R107, R6, R8, 0x1, P0 ;  /* 0x00000008066b7211 */ /* 0x000fe200000f0eff */
[----:B-1----:R-:W-:Y:S01]  /*0dd0*/  IMAD.WIDE.U32 R10, R215, c[0x0][0x240], R16 ;  /* 0x00009000d70a7a25 */ /* 0x002fe200078e0010 */
[----:B------:R-:W-:Y:S01]  /*0de0*/  SHF.R.S32.HI R19, RZ, 0x1f, R18 ;  /* 0x0000001fff137819 */ /* 0x000fe20000011412 */
[----:B------:R-:W-:Y:S01]  /*0df0*/  USHF.L.U32 UR13, UR4, 0x5, URZ ;  /* 0x00000005040d7899 */ /* 0x000fe2000800063f */
[----:B------:R-:W-:Y:S01]  /*0e00*/  SHF.R.S32.HI R9, RZ, 0x1f, R57 ;  /* 0x0000001fff097819 */ /* 0x000fe20000011439 */
[----:B------:R-:W-:Y:S01]  /*0e10*/  IMAD.IADD R149, R11, 0x1, R148 ;  /* 0x000000010b957824 */ /* 0x000fe200078e0294 */
[----:B------:R-:W-:Y:S01]  /*0e20*/  LEA.HI R6, R5, R216, RZ, 0x6 ;  /* 0x000000d805067211 */ /* 0x000fe200078f30ff */
[----:B------:R-:W-:Y:S01]  /*0e30*/  IMAD.MOV.U32 R148, RZ, RZ, R10 ;  /* 0x000000ffff947224 */ /* 0x000fe200078e000a */
[----:B------:R-:W-:Y:S01]  /*0e40*/  UMOV UR6, 0x5 ;  /* 0x0000000500067882 */ /* 0x000fe20000000000 */
[----:B------:R-:W-:Y:S01]  /*0e50*/  IMAD.MOV.U32 R28, RZ, RZ, R12 ;  /* 0x000000ffff1c7224 */ /* 0x000fe200078e000c */
[----:B------:R-:W-:Y:S01]  /*0e60*/  USHF.L.U64.HI UR12, UR4, UR6, UR5 ;  /* 0x00000006040c7299 */ /* 0x000fe20008010205 */
[----:B------:R-:W-:Y:S01]  /*0e70*/  IMAD.WIDE.U32 R148, R152, c[0x0][0x248], R148 ;  /* 0x0000920098947a25 */ /* 0x000fe200078e0094 */
[C---:B------:R-:W-:Y:S01]  /*0e80*/  IADD3 R121, R16.reuse, 0x80, RZ ;  /* 0x0000008010797810 */ /* 0x040fe20007ffe0ff */
[----:B------:R-:W-:Y:S01]  /*0e90*/  ULDC.64 UR4, c[0x0][0x1e0] ;  /* 0x0000780000047ab9 */ /* 0x000fe20000000a00 */
[----:B------:R-:W-:Y:S01]  /*0ea0*/  IADD3 R120, R16, 0xc0, RZ ;  /* 0x000000c010787810 */ /* 0x000fe20007ffe0ff */
[----:B------:R-:W-:Y:S01]  /*0eb0*/  IMAD R24, R215, c[0x0][0x264], R24 ;  /* 0x00009900d7187a24 */ /* 0x000fe200078e0218 */
[----:B------:R-:W-:Y:S01]  /*0ec0*/  IADD3 R149, R149, R3, RZ ;  /* 0x0000000395957210 */ /* 0x000fe20007ffe0ff */
[----:B------:R-:W-:Y:S01]  /*0ed0*/  IMAD.IADD R3, R4, 0x1, -R113 ;  /* 0x0000000104037824 */ /* 0x000fe200078e0a71 */
[----:B------:R-:W-:Y:S01]  /*0ee0*/  ISETP.GE.AND P6, PT, R120, c[0x0][0x1d4], PT ;  /* 0x0000750078007a0c */ /* 0x000fe20003fc6270 */
[----:B------:R-:W-:Y:S01]  /*0ef0*/  IMAD R4, R107, c[0x0][0x238], RZ ;  /* 0x00008e006b047a24 */ /* 0x000fe200078e02ff */
[----:B------:R-:W-:Y:S01]  /*0f00*/  IADD3 R118, R113, 0x20, RZ ;  /* 0x0000002071767810 */ /* 0x000fe20007ffe0ff */
[----:B------:R-:W-:Y:S01]  /*0f10*/  IMAD.WIDE.U32 R148, R109, c[0x0][0x238], R148 ;  /* 0x00008e006d947a25 */ /* 0x000fe200078e0094 */
[C---:B------:R-:W-:Y:S01]  /*0f20*/  ISETP.GE.AND P2, PT, R3.reuse, 0x1, PT ;  /* 0x000000010300780c */ /* 0x040fe20003f46270 */
[----:B------:R-:W-:Y:S01]  /*0f30*/  USHF.L.U64.HI UR10, UR4, UR6, UR5 ;  /* 0x00000006040a7299 */ /* 0x000fe20008010205 */
[----:B------:R-:W-:Y:S01]  /*0f40*/  ISETP.GT.AND P0, PT, R3, 0x20, PT ;  /* 0x000000200300780c */ /* 0x000fe20003f04270 */
[----:B------:R-:W-:Y:S01]  /*0f50*/  IMAD R151, R109, c[0x0][0x23c], R4 ;  /* 0x00008f006d977a24 */ /* 0x000fe200078e0204 */
[----:B------:R-:W-:Y:S01]  /*0f60*/  SHF.R.S32.HI R11, RZ, 0x1f, R118 ;  /* 0x0000001fff0b7819 */ /* 0x000fe20000011476 */
[----:B------:R-:W-:Y:S01]  /*0f70*/  IMAD.WIDE.U32 R12, R215, c[0x0][0x260], R16 ;  /* 0x00009800d70c7a25 */ /* 0x000fe200078e0010 */
[----:B------:R-:W-:Y:S01]  /*0f80*/  USHF.L.U32 UR11, UR4, 0x5, URZ ;  /* 0x00000005040b7899 */ /* 0x000fe2000800063f */
[----:B------:R-:W-:Y:S01]  /*0f90*/  SHF.R.S32.HI R127, RZ, 0x1f, R118 ;  /* 0x0000001fff7f7819 */ /* 0x000fe20000011476 */
[----:B------:R-:W-:Y:S01]  /*0fa0*/  ULDC UR26, c[0x0][0x1e0] ;  /* 0x00007800001a7ab9 */ /* 0x000fe20000000800 */
[----:B------:R-:W-:Y:S01]  /*0fb0*/  IMAD R158, R8, c[0x0][0x280], RZ ;  /* 0x0000a000089e7a24 */ /* 0x000fe200078e02ff */
[----:B------:R-:W-:Y:S01]  /*0fc0*/  LEA.HI R11, R11, R118, RZ, 0x3 ;  /* 0x000000760b0b7211 */ /* 0x000fe200078f18ff */
[----:B------:R-:W-:Y:S01]  /*0fd0*/  IMAD R10, R57, UR9, RZ ;  /* 0x00000009390a7c24 */ /* 0x000fe2000f8e02ff */
[----:B------:R-:W-:Y:S01]  /*0fe0*/  ULDC.64 UR4, c[0x0][0x280] ;  /* 0x0000a00000047ab9 */ /* 0x000fe20000000a00 */
[----:B------:R-:W-:Y:S01]  /*0ff0*/  IMAD.IADD R151, R149, 0x1, R151 ;  /* 0x0000000195977824 */ /* 0x000fe200078e0297 */
[----:B------:R-:W-:Y:S01]  /*1000*/  UIMAD.WIDE.U32 UR14, UR7, UR4, URZ ;  /* 0x00000004070e72a5 */ /* 0x000fe2000f8e003f */
[----:B------:R-:W-:Y:S01]  /*1010*/  IMAD.MOV.U32 R150, RZ, RZ, R148 ;  /* 0x000000ffff967224 */ /* 0x000fe200078e0094 */
[----:B------:R-:W-:Y:S01]  /*1020*/  UIMAD UR8, UR7, UR5, URZ ;  /* 0x00000005070872a4 */ /* 0x000fe2000f8e023f */
[----:B------:R-:W-:Y:S01]  /*1030*/  IMAD.IADD R25, R13, 0x1, R24 ;  /* 0x000000010d197824 */ /* 0x000fe200078e0218 */
[----:B------:R-:W-:Y:S01]  /*1040*/  MOV R24, R12 ;  /* 0x0000000c00187202 */ /* 0x000fe20000000f00 */
[C---:B------:R-:W-:Y:S01]  /*1050*/  IMAD R158, R113.reuse, c[0x0][0x284], R158 ;  /* 0x0000a100719e7a24 */ /* 0x040fe200078e029e */
[----:B------:R-:W-:Y:S01]  /*1060*/  USHF.L.U64.HI UR16, UR4, UR6, UR5 ;  /* 0x0000000604107299 */ /* 0x000fe20008010205 */
[C---:B------:R-:W-:Y:S01]  /*1070*/  IMAD.WIDE.U32 R14, R113.reuse, c[0x0][0x280], R16 ;  /* 0x0000a000710e7a25 */ /* 0x040fe200078e0010 */
[----:B------:R-:W-:Y:S01]  /*1080*/  USHF.L.U32 UR20, UR4, 0x5, URZ ;  /* 0x0000000504147899 */ /* 0x000fe2000800063f */
[C---:B------:R-:W-:Y:S01]  /*1090*/  IADD3 R128, -R113.reuse, 0x30, RZ ;  /* 0x0000003071807810 */ /* 0x040fe20007ffe1ff */
[----:B------:R-:W-:Y:S01]  /*10a0*/  UIMAD.WIDE.U32 UR26, UR7, UR26, URZ ;  /* 0x0000001a071a72a5 */ /* 0x000fe2000f8e003f */
[----:B------:R-:W-:Y:S01]  /*10b0*/  IMAD.WIDE.U32 R162, R113, c[0x0][0x280], R18 ;  /* 0x0000a00071a27a25 */ /* 0x000fe200078e0012 */
[----:B------:R-:W-:Y:S01]  /*10c0*/  IADD3 R159, R158, R15, RZ ;  /* 0x0000000f9e9f7210 */ /* 0x000fe20007ffe0ff */
[----:B------:R-:W-:-:S02]  /*10d0*/  ULDC.64 UR4, c[0x0][0x290] ;  /* 0x0000a40000047ab9 */ /* 0x000fc40000000a00 */
[----:B------:R-:W-:Y:S01]  /*10e0*/  IMAD R10, R9, UR18, R10 ;  /* 0x00000012090a7c24 */ /* 0x000fe2000f8e020a */
[----:B------:R-:W-:Y:S01]  /*10f0*/  UIMAD UR17, UR7, UR5, URZ ;  /* 0x00000005071172a4 */ /* 0x000fe2000f8e023f */
[----:B------:R-:W-:Y:S01]  /*1100*/  IMAD.WIDE.U32 R12, R57, UR18, R150 ;  /* 0x00000012390c7c25 */ /* 0x000fe2000f8e0096 */
[----:B------:R-:W-:Y:S02]  /*1110*/  USHF.L.U64.HI UR5, UR4, UR6, UR5 ;  /* 0x0000000604057299 */ /* 0x000fe40008010205 */
[----:B------:R-:W-:Y:S01]  /*1120*/  UIMAD.WIDE.U32 UR24, UR7, UR4, URZ ;  /* 0x00000004071872a5 */ /* 0x000fe2000f8e003f */
[----:B------:R-:W-:Y:S01]  /*1130*/  IMAD.IADD R163, R163, 0x1, R158 ;  /* 0x00000001a3a37824 */ /* 0x000fe200078e029e */
[C---:B------:R-:W-:Y:S01]  /*1140*/  @P2 LEA R32, P1, R12.reuse, c[0x0][0x220], 0x1 ;  /* 0x000088000c202a11 */ /* 0x040fe200078208ff */
[----:B------:R-:W-:Y:S01]  /*1150*/  IMAD.IADD R10, R13, 0x1, R10 ;  /* 0x000000010d0a7824 */ /* 0x000fe200078e020a */
[C---:B------:R-:W-:Y:S01]  /*1160*/  @P0 IADD3 R3, P4, R12.reuse, UR13, RZ ;  /* 0x0000000d0c030c10 */ /* 0x040fe2000ff9e0ff */
[----:B------:R-:W-:Y:S01]  /*1170*/  IMAD.MOV.U32 R158, RZ, RZ, R14 ;  /* 0x000000ffff9e7224 */ /* 0x000fe200078e000e */
[----:B------:R-:W-:Y:S01]  /*1180*/  USHF.L.U32 UR6, UR4, 0x5, URZ ;  /* 0x0000000504067899 */ /* 0x000fe2000800063f */
[----:B------:R-:W-:Y:S01]  /*1190*/  IMAD.SHL.U32 R111, R113, 0x40, RZ ;  /* 0x00000040716f7824 */ /* 0x000fe200078e00ff */
[----:B------:R-:W-:Y:S01]  /*11a0*/  @P2 LEA.HI.X R33, R12, c[0x0][0x224], R10, 0x1, P1 ;  /* 0x000089000c212a11 */ /* 0x000fe200008f0c0a */
[----:B------:R-:W-:Y:S01]  /*11b0*/  IMAD.SHL.U32 R6, R6, 0x8, RZ ;  /* 0x0000000806067824 */ /* 0x000fe200078e00ff */
[----:B------:R-:W-:Y:S01]  /*11c0*/  ISETP.GE.AND P1, PT, R16, c[0x0][0x1d4], PT ;  /* 0x0000750010007a0c */ /* 0x000fe20003f26270 */
[----:B------:R-:W-:Y:S01]  /*11d0*/  IMAD R20, R106, c[0x0][0x210], RZ ;  /* 0x000084006a147a24 */ /* 0x000fe200078e02ff */
[----:B------:R-:W-:Y:S01]  /*11e0*/  LOP3.LUT R111, R111, 0x1c0, RZ, 0xc0, !PT ;  /* 0x000001c06f6f7812 */ /* 0x000fe200078ec0ff */
[C---:B------:R-:W-:Y:S01]  /*11f0*/  IMAD.WIDE.U32 R26, R215.reuse, c[0x0][0x210], R16 ;  /* 0x00008400d71a7a25 */ /* 0x040fe200078e0010 */
[----:B------:R-:W-:Y:S01]  /*1200*/  P2R R126, PR, RZ, 0x2 ;  /* 0x00000002ff7e7803 */ /* 0x000fe20000000000 */
[----:B------:R-:W-:Y:S01]  /*1210*/  ULDC UR4, c[0x0][0x1e4] ;  /* 0x0000790000047ab9 */ /* 0x000fe20000000800 */
[----:B------:R-:W-:Y:S01]  /*1220*/  LOP3.LUT R6, R6, 0xfffffe00, RZ, 0xc0, !PT ;  /* 0xfffffe0006067812 */ /* 0x000fe200078ec0ff */
[----:B------:R-:W-:Y:S01]  /*1230*/  IMAD R20, R215, c[0x0][0x214], R20 ;  /* 0x00008500d7147a24 */ /* 0x000fe200078e0214 */
[----:B------:R-:W-:Y:S01]  /*1240*/  LOP3.LUT R122, R111, 0x38, R16, 0xf8, !PT ;  /* 0x000000386f7a7812 */ /* 0x000fe200078ef810 */
[----:B------:R-:W-:Y:S01]  /*1250*/  IMAD R22, R8, c[0x0][0x290], RZ ;  /* 0x0000a40008167a24 */ /* 0x000fe200078e02ff */
[----:B------:R-:W-:Y:S01]  /*1260*/  SHF.R.U32.HI R123, RZ, 0x3, R111 ;  /* 0x00000003ff7b7819 */ /* 0x000fe2000001166f */
[----:B------:R-:W-:Y:S01]  /*1270*/  IMAD.IADD R21, R27, 0x1, R20 ;  /* 0x000000011b157824 */ /* 0x000fe200078e0214 */
[----:B------:R-:W-:Y:S01]  /*1280*/  @P0 IADD3.X R10, R10, UR12, RZ, P4, !PT ;  /* 0x0000000c0a0a0c10 */ /* 0x000fe2000a7fe4ff */
[C---:B------:R-:W-:Y:S01]  /*1290*/  IMAD.WIDE.U32 R164, R113.reuse, c[0x0][0x1e0], RZ ;  /* 0x0000780071a47a25 */ /* 0x040fe200078e00ff */
[----:B------:R-:W-:Y:S01]  /*12a0*/  ISETP.NE.AND P4, PT, R126, RZ, PT ;  /* 0x000000ff7e00720c */ /* 0x000fe20003f85270 */
[----:B------:R-:W-:Y:S01]  /*12b0*/  UIMAD UR4, UR7, UR4, URZ ;  /* 0x00000004070472a4 */ /* 0x000fe2000f8e023f */
[----:B------:R-:W-:Y:S01]  /*12c0*/  LOP3.LUT R122, R6, R122, R123, 0xf6, !PT ;  /* 0x0000007a067a7212 */ /* 0x000fe200078ef67b */
[----:B------:R-:W-:Y:S01]  /*12d0*/  IMAD.SHL.U32 R119, R118, 0x40, RZ ;  /* 0x0000004076777824 */ /* 0x000fe200078e00ff */
[----:B------:R-:W-:Y:S01]  /*12e0*/  MOV R20, R26 ;  /* 0x0000001a00147202 */ /* 0x000fe20000000f00 */
[----:B------:R-:W-:Y:S01]  /*12f0*/  IMAD R22, R113, c[0x0][0x294], R22 ;  /* 0x0000a50071167a24 */ /* 0x000fe200078e0216 */
[----:B------:R-:W-:Y:S01]  /*1300*/  ISETP.GE.AND P1, PT, R16, c[0x0][0x27c], PT ;  /* 0x00009f0010007a0c */ /* 0x000fe20003f26270 */
[----:B------:R-:W-:Y:S01]  /*1310*/  IMAD.SHL.U32 R122, R122, 0x2, RZ ;  /* 0x000000027a7a7824 */ /* 0x000fe200078e00ff */
[----:B------:R-:W-:Y:S01]  /*1320*/  LOP3.LUT R119, R119, 0x1c0, RZ, 0xc0, !PT ;  /* 0x000001c077777812 */ /* 0x000fe200078ec0ff */
[C---:B------:R-:W-:Y:S01]  /*1330*/  IMAD.WIDE.U32 R160, R113.reuse, c[0x0][0x290], R18 ;  /* 0x0000a40071a07a25 */ /* 0x040fe200078e0012 */
[----:B------:R-:W-:Y:S01]  /*1340*/  SEL R5, RZ, c[0x0][0x27c], !P1 ;  /* 0x00009f00ff057a07 */ /* 0x000fe20004800000 */
[----:B------:R-:W-:Y:S01]  /*1350*/  UIADD3 UR7, UR27, UR4, URZ ;  /* 0x000000041b077290 */ /* 0x000fe2000fffe03f */
[----:B------:R-:W-:Y:S01]  /*1360*/  SHF.R.U32.HI R129, RZ, 0x3, R119 ;  /* 0x00000003ff817819 */ /* 0x000fe20000011677 */
[----:B------:R-:W-:Y:S01]  /*1370*/  @!PT LDS RZ, [RZ] ;  /* 0x00000000fffff984 */ /* 0x000fe20000000800 */
[----:B------:R-:W-:Y:S01]  /*1380*/  @!PT LDS RZ, [RZ] ;  /* 0x00000000fffff984 */ /* 0x000fe20000000800 */
[----:B------:R-:W-:Y:S01]  /*1390*/  @!PT LDS RZ, [RZ] ;  /* 0x00000000fffff984 */ /* 0x000fe20000000800 */
[----:B------:R1:W-:Y:S01]  /*13a0*/  @P2 LDGSTS.E.BYPASS.LTC128B.128 [R122+0xa080], [R32.64], !P4 ;  /* 0x0a080000207a2fae */ /* 0x0003e2000e101d56 */
[----:B------:R-:W-:Y:S01]  /*13b0*/  IADD3 R5, R16, R5, RZ ;  /* 0x0000000510057210 */ /* 0x000fe20007ffe0ff */
[----:B------:R-:W-:Y:S01]  /*13c0*/  IMAD.WIDE.U32 R30, R113, c[0x0][0x290], R16 ;  /* 0x0000a400711e7a25 */ /* 0x000fe200078e0010 */
[----:B------:R-:W-:Y:S01]  /*13d0*/  IADD3 R13, R18, 0x60, RZ ;  /* 0x00000060120d7810 */ /* 0x000fe20007ffe0ff */
[----:B------:R-:W-:-:S02]  /*13e0*/  UIADD3 UR8, UR15, UR8, URZ ;  /* 0x000000080f087290 */ /* 0x000fc4000fffe03f */
[----:B------:R-:W-:Y:S01]  /*13f0*/  IMAD R133, R133, c[0x0][0x268], RZ ;  /* 0x00009a0085857a24 */ /* 0x000fe200078e02ff */
[----:B------:R-:W-:Y:S01]  /*1400*/  UIADD3 UR17, UR25, UR17, URZ ;  /* 0x0000001119117290 */ /* 0x000fe2000fffe03f */
[----:B------:R-:W-:Y:S01]  /*1410*/  IMAD.SHL.U32 R11, R11, 0x40, RZ ;  /* 0x000000400b0b7824 */ /* 0x000fe200078e00ff */
[----:B------:R-:W-:Y:S01]  /*1420*/  ULDC.U8 UR4, c[0x0][0x298] ;  /* 0x0000a60000047ab9 */ /* 0x000fe20000000000 */
[----:B------:R-:W-:Y:S02]  /*1430*/  IMAD.IADD R161, R161, 0x1, R22 ;  /* 0x00000001a1a17824 */ /* 0x000fe400078e0216 */
[----:B------:R-:W-:Y:S01]  /*1440*/  IMAD.IADD R23, R22, 0x1, R31 ;  /* 0x0000000116177824 */ /* 0x000fe200078e021f */
[----:B------:R-:W-:Y:S01]  /*1450*/  LOP3.LUT R11, R11, 0xfffffe00, RZ, 0xc0, !PT ;  /* 0xfffffe000b0b7812 */ /* 0x000fe200078ec0ff */
[----:B------:R-:W-:Y:S02]  /*1460*/  IMAD R133, R152, c[0x0][0x26c], R133 ;  /* 0x00009b0098857a24 */ /* 0x000fe400078e0285 */
[----:B------:R-:W-:-:S02]  /*1470*/  IMAD.MOV.U32 R22, RZ, RZ, R30 ;  /* 0x000000ffff167224 */ /* 0x000fc400078e001e */
[----:B------:R-:W-:-:S04]  /*1480*/  IMAD.WIDE.U32 R152, R152, c[0x0][0x268], R24 ;  /* 0x00009a0098987a25 */ /* 0x000fc800078e0018 */
[----:B------:R-:W-:-:S04]  /*1490*/  IMAD.WIDE.U32 R162, R156, c[0x0][0x280], R162 ;  /* 0x0000a0009ca27a25 */ /* 0x000fc800078e00a2 */
[----:B------:R-:W-:-:S04]  /*14a0*/  IMAD.WIDE.U32 R158, R156, c[0x0][0x280], R158 ;  /* 0x0000a0009c9e7a25 */ /* 0x000fc800078e009e */
[----:B------:R-:W-:-:S04]  /*14b0*/  IMAD.WIDE.U32 R160, R156, c[0x0][0x290], R160 ;  /* 0x0000a4009ca07a25 */ /* 0x000fc800078e00a0 */
[----:B------:R-:W-:Y:S02]  /*14c0*/  IMAD R127, R127, c[0x0][0x1e0], RZ ;  /* 0x000078007f7f7a24 */ /* 0x000fe400078e02ff */
[----:B------:R-:W-:Y:S02]  /*14d0*/  IMAD.MOV.U32 R72, RZ, RZ, c[0x0][0x27c] ;  /* 0x00009f00ff487624 */ /* 0x000fe400078e00ff */
[----:B------:R-:W-:-:S04]  /*14e0*/  IMAD.WIDE.U32 R168, R118, c[0x0][0x1e0], RZ ;  /* 0x0000780076a87a25 */ /* 0x000fc800078e00ff */
[----:B------:R-:W-:Y:S02]  /*14f0*/  IMAD R127, R118, c[0x0][0x1e4], R127 ;  /* 0x00007900767f7a24 */ /* 0x000fe400078e027f */
[----:B------:R-:W-:Y:S02]  /*1500*/  IMAD.SHL.U32 R73, R72, 0x2, RZ ;  /* 0x0000000248497824 */ /* 0x000fe400078e00ff */
[----:B------:R-:W-:Y:S01]  /*1510*/  IMAD.IADD R133, R153, 0x1, R133 ;  /* 0x0000000199857824 */ /* 0x000fe200078e0285 */
[----:B------:R-:W-:Y:S01]  /*1520*/  IADD3 R127, R169, R127, RZ ;  /* 0x0000007fa97f7210 */ /* 0x000fe20007ffe0ff */
[--C-:B---3--:R-:W-:Y:S01]  /*1530*/  @P3 IMAD.MOV.U32 R14, RZ, RZ, R0.reuse ;  /* 0x000000ffff0e3224 */ /* 0x108fe200078e0000 */
[----:B------:R-:W-:Y:S02]  /*1540*/  @!P3 MOV R14, R218 ;  /* 0x000000da000eb202 */ /* 0x000fe40000000f00 */
[----:B------:R-:W-:Y:S01]  /*1550*/  @P3 SHF.R.S32.HI R15, RZ, 0x1f, R0 ;  /* 0x0000001fff0f3819 */ /* 0x000fe20000011400 */
[----:B------:R-:W-:Y:S01]  /*1560*/  @!P3 IMAD.MOV.U32 R15, RZ, RZ, R7 ;  /* 0x000000ffff0fb224 */ /* 0x000fe200078e0007 */
[----:B------:R-:W-:-:S02]  /*1570*/  SEL R166, R14, RZ, !P5 ;  /* 0x000000ff0ea67207 */ /* 0x000fc40006800000 */
[----:B------:R-:W-:Y:S02]  /*1580*/  IADD3 R14, R18, 0x40, RZ ;  /* 0x00000040120e7810 */ /* 0x000fe40007ffe0ff */
[----:B------:R-:W-:Y:S01]  /*1590*/  SEL R4, R15, RZ, !P5 ;  /* 0x000000ff0f047207 */ /* 0x000fe20006800000 */
[----:B------:R-:W-:Y:S01]  /*15a0*/  IMAD.WIDE.U32 R28, R166, c[0x0][0x1f0], R28 ;  /* 0x00007c00a61c7a25 */ /* 0x000fe200078e001c */
[----:B------:R-:W-:Y:S02]  /*15b0*/  IADD3 R12, R18, R14, RZ ;  /* 0x0000000e120c7210 */ /* 0x000fe40007ffe0ff */
[----:B------:R-:W-:Y:S01]  /*15c0*/  ISETP.GE.AND P3, PT, R121, c[0x0][0x1d4], PT ;  /* 0x0000750079007a0c */ /* 0x000fe20003f66270 */
[----:B------:R-:W-:Y:S01]  /*15d0*/  IMAD R7, R4, c[0x0][0x1f0], RZ ;  /* 0x00007c0004077a24 */ /* 0x000fe200078e02ff */
[----:B------:R-:W-:Y:S01]  /*15e0*/  ISETP.GE.AND P5, PT, R12, c[0x0][0x1d4], PT ;  /* 0x000075000c007a0c */ /* 0x000fe20003fa6270 */
[----:B------:R-:W-:Y:S01]  /*15f0*/  IMAD R131, R4, c[0x0][0x218], RZ ;  /* 0x0000860004837a24 */ /* 0x000fe200078e02ff */
[----:B------:R-:W-:Y:S01]  /*1600*/  P2R R124, PR, RZ, 0x8 ;  /* 0x00000008ff7c7803 */ /* 0x000fe20000000000 */
[C---:B------:R-:W-:Y:S01]  /*1610*/  IMAD R0, R166.reuse, c[0x0][0x1f4], R7 ;  /* 0x00007d00a6007a24 */ /* 0x040fe200078e0207 */
[----:B------:R-:W-:Y:S01]  /*1620*/  P2R R125, PR, RZ, 0x20 ;  /* 0x00000020ff7d7803 */ /* 0x000fe20000000000 */
[----:B------:R-:W-:Y:S01]  /*1630*/  IMAD R131, R166, c[0x0][0x21c], R131 ;  /* 0x00008700a6837a24 */ /* 0x000fe200078e0283 */
[----:B------:R-:W-:Y:S01]  /*1640*/  IADD3 R15, R18, 0x20, RZ ;  /* 0x00000020120f7810 */ /* 0x000fe20007ffe0ff */
[----:B------:R-:W-:-:S02]  /*1650*/  IMAD.IADD R29, R29, 0x1, R0 ;  /* 0x000000011d1d7824 */ /* 0x000fc400078e0200 */
[----:B------:R-:W-:-:S04]  /*1660*/  IMAD.WIDE.U32 R166, R166, c[0x0][0x218], R20 ;  /* 0x00008600a6a67a25 */ /* 0x000fc800078e0014 */
[----:B------:R1:W-:Y:S01]  /*1670*/  @P2 LDGSTS.E.BYPASS.LTC128B.128 [R122+0xb880], [R32.64+0x80], !P5 ;  /* 0x0b880080207a2fae */ /* 0x0003e2000e901d56 */
[----:B------:R-:W-:-:S03]  /*1680*/  IADD3 R131, R167, R131, RZ ;  /* 0x00000083a7837210 */ /* 0x000fc60007ffe0ff */
[----:B------:R1:W-:Y:S04]  /*1690*/  @P2 LDGSTS.E.BYPASS.LTC128B.128 [R122+0xd080], [R32.64+0x100], !P3 ;  /* 0x0d080100207a2fae */ /* 0x0003e8000d901d56 */
[----:B------:R1:W-:Y:S01]  /*16a0*/  @P2 LDGSTS.E.BYPASS.LTC128B.128 [R122+0xe880], [R32.64+0x180], !P6 ;  /* 0x0e880180207a2fae */ /* 0x0003e2000f101d56 */
[----:B------:R-:W-:-:S04]  /*16b0*/  @P0 LEA R26, P2, R3, c[0x0][0x220], 0x1 ;  /* 0x00008800031a0a11 */ /* 0x000fc800078408ff */
[----:B------:R-:W-:Y:S02]  /*16c0*/  @P0 LEA.HI.X R27, R3, c[0x0][0x224], R10, 0x1, P2 ;  /* 0x00008900031b0a11 */ /* 0x000fe400010f0c0a */
[----:B------:R-:W-:Y:S02]  /*16d0*/  SHF.R.S32.HI R3, RZ, 0x1f, R154 ;  /* 0x0000001fff037819 */ /* 0x000fe4000001149a */
[----:B------:R-:W-:Y:S01]  /*16e0*/  IADD3 R112, P2, R154, R113, RZ ;  /* 0x000000719a707210 */ /* 0x000fe20007f5e0ff */
[----:B------:R2:W-:Y:S01]  /*16f0*/  @P0 LDGSTS.E.BYPASS.LTC128B.128 [R122+0xb080], [R26.64], !P4 ;  /* 0x0b0800001a7a0fae */ /* 0x0005e2000e101d56 */
[----:B------:R-:W-:Y:S01]  /*1700*/  SHF.R.S32.HI R10, RZ, 0x1f, R5 ;  /* 0x0000001fff0a7819 */ /* 0x000fe20000011405 */
[C---:B------:R-:W-:Y:S01]  /*1710*/  IMAD R117, R3.reuse, c[0x0][0x1e0], RZ ;  /* 0x0000780003757a24 */ /* 0x040fe200078e02ff */
[----:B------:R-:W-:Y:S01]  /*1720*/  IADD3.X R110, R3, R8, RZ, P2, !PT ;  /* 0x00000008036e7210 */ /* 0x000fe200017fe4ff */
[----:B------:R-:W-:Y:S01]  /*1730*/  IMAD R8, R8, c[0x0][0x1e0], RZ ;  /* 0x0000780008087a24 */ /* 0x000fe200078e02ff */
[----:B------:R2:W-:Y:S01]  /*1740*/  @P0 LDGSTS.E.BYPASS.LTC128B.128 [R122+0xc880], [R26.64+0x80], !P5 ;  /* 0x0c8800801a7a0fae */ /* 0x0005e2000e901d56 */
[----:B------:R-:W-:Y:S01]  /*1750*/  IMAD R117, R154, c[0x0][0x1e4], R117 ;  /* 0x000079009a757a24 */ /* 0x000fe200078e0275 */
[-C--:B------:R-:W-:Y:S01]  /*1760*/  LEA.HI R0, R10, R5.reuse, RZ, 0x3 ;  /* 0x000000050a007211 */ /* 0x080fe200078f18ff */
[----:B------:R-:W-:Y:S01]  /*1770*/  IMAD.WIDE.U32 R154, R154, c[0x0][0x1e0], R28 ;  /* 0x000078009a9a7a25 */ /* 0x000fe200078e001c */
[----:B------:R2:W-:Y:S01]  /*1780*/  @P0 LDGSTS.E.BYPASS.LTC128B.128 [R122+0xe080], [R26.64+0x100], !P3 ;  /* 0x0e0801001a7a0fae */ /* 0x0005e2000d901d56 */
[----:B------:R-:W-:-:S02]  /*1790*/  LEA.HI R10, R10, R5, RZ, 0x6 ;  /* 0x000000050a0a7211 */ /* 0x000fc400078f30ff */
[----:B------:R-:W-:Y:S01]  /*17a0*/  IMAD R3, R113, c[0x0][0x1e4], R8 ;  /* 0x0000790071037a24 */ /* 0x000fe200078e0208 */
[----:B------:R2:W-:Y:S01]  /*17b0*/  @P0 LDGSTS.E.BYPASS.LTC128B.128 [R122+0xf880], [R26.64+0x180], !P6 ;  /* 0x0f8801801a7a0fae */ /* 0x0005e2000f101d56 */
[----:B------:R-:W-:Y:S01]  /*17c0*/  IMAD.IADD R117, R155, 0x1, R117 ;  /* 0x000000019b757824 */ /* 0x000fe200078e0275 */
[----:B------:R-:W-:Y:S01]  /*17d0*/  IADD3 R115, P2, P0, R154, R164, R16 ;  /* 0x000000a49a737210 */ /* 0x000fe2000785e010 */
[----:B------:R-:W-:Y:S01]  /*17e0*/  IMAD.IADD R116, R165, 0x1, R3 ;  /* 0x00000001a5747824 */ /* 0x000fe200078e0203 */
[----:B------:R-:W-:Y:S01]  /*17f0*/  SHF.R.S32.HI R3, RZ, 0x1f, R156 ;  /* 0x0000001fff037819 */ /* 0x000fe2000001149c */
[----:B------:R-:W0:Y:S01]  /*1800*/  LDGDEPBAR ;  /* 0x00000000000079af */ /* 0x000e220000000000 */
[----:B------:R-:W-:Y:S02]  /*1810*/  SHF.R.S32.HI R10, RZ, 0x6, R10 ;  /* 0x00000006ff0a7819 */ /* 0x000fe4000001140a */
[----:B------:R-:W-:Y:S01]  /*1820*/  IADD3.X R114, R117, R116, R17, P2, P0 ;  /* 0x0000007475727210 */ /* 0x000fe200017e0411 */
[C---:B------:R-:W-:Y:S01]  /*1830*/  IMAD R135, R3.reuse, c[0x0][0x280], RZ ;  /* 0x0000a00003877a24 */ /* 0x040fe200078e02ff */
[----:B------:R-:W-:Y:S01]  /*1840*/  ISETP.GE.AND P2, PT, R12, c[0x0][0x27c], PT ;  /* 0x00009f000c007a0c */ /* 0x000fe20003f46270 */
[----:B------:R-:W-:Y:S01]  /*1850*/  IMAD R3, R3, c[0x0][0x290], RZ ;  /* 0x0000a40003037a24 */ /* 0x000fe200078e02ff */
[----:B------:R-:W-:Y:S01]  /*1860*/  LOP3.LUT R24, R119, 0x38, R0, 0xf8, !PT ;  /* 0x0000003877187812 */ /* 0x000fe200078ef800 */
[C---:B------:R-:W-:Y:S01]  /*1870*/  IMAD R135, R156.reuse, c[0x0][0x284], R135 ;  /* 0x0000a1009c877a24 */ /* 0x040fe200078e0287 */
[----:B------:R-:W-:Y:S01]  /*1880*/  SEL R5, RZ, c[0x0][0x27c], !P2 ;  /* 0x00009f00ff057a07 */ /* 0x000fe20005000000 */
[----:B------:R-:W-:Y:S01]  /*1890*/  IMAD R3, R156, c[0x0][0x294], R3 ;  /* 0x0000a5009c037a24 */ /* 0x000fe200078e0203 */
[----:B------:R-:W-:Y:S01]  /*18a0*/  LOP3.LUT R143, R24, R129, RZ, 0x3c, !PT ;  /* 0x00000081188f7212 */ /* 0x000fe200078e3cff */
[----:B------:R-:W-:Y:S01]  /*18b0*/  IMAD.WIDE.U32 R156, R156, c[0x0][0x290], R22 ;  /* 0x0000a4009c9c7a25 */ /* 0x000fe200078e0016 */
[----:B------:R-:W-:-:S02]  /*18c0*/  IADD3 R5, R12, R5, RZ ;  /* 0x000000050c057210 */ /* 0x000fc40007ffe0ff */
[----:B------:R-:W-:Y:S01]  /*18d0*/  LOP3.LUT R140, R0, 0xfffffff8, RZ, 0xc0, !PT ;  /* 0xfffffff8008c7812 */ /* 0x000fe200078ec0ff */
[C---:B------:R-:W-:Y:S01]  /*18e0*/  IMAD R22, R10.reuse, 0xc00, R6 ;  /* 0x00000c000a167824 */ /* 0x040fe200078e0206 */
[----:B------:R-:W-:Y:S01]  /*18f0*/  SHF.R.S32.HI R8, RZ, 0x1f, R5 ;  /* 0x0000001fff087819 */ /* 0x000fe20000011405 */
[----:B------:R-:W-:Y:S01]  /*1900*/  IMAD R10, R10, 0xc00, R11 ;  /* 0x00000c000a0a7824 */ /* 0x000fe200078e020b */
[----:B------:R-:W-:Y:S01]  /*1910*/  ISETP.GE.AND P0, PT, R72, 0x1, PT ;  /* 0x000000014800780c */ /* 0x000fe20003f06270 */
[----:B------:R-:W-:Y:S01]  /*1920*/  IMAD.IADD R137, R163, 0x1, R135 ;  /* 0x00000001a3897824 */ /* 0x000fe200078e0287 */
[-C--:B------:R-:W-:Y:S01]  /*1930*/  LEA.HI R74, R8, R5.reuse, RZ, 0x3 ;  /* 0x00000005084a7211 */ /* 0x080fe200078f18ff */
[----:B------:R-:W-:Y:S01]  /*1940*/  IMAD.IADD R143, R10, 0x1, R143 ;  /* 0x000000010a8f7824 */ /* 0x000fe200078e028f */
[----:B------:R-:W-:Y:S01]  /*1950*/  LEA.HI R8, R8, R5, RZ, 0x6 ;  /* 0x0000000508087211 */ /* 0x000fe200078f30ff */
[----:B------:R-:W-:Y:S01]  /*1960*/  IMAD.IADD R136, R161, 0x1, R3 ;  /* 0x00000001a1887824 */ /* 0x000fe200078e0203 */
[----:B------:R-:W-:Y:S01]  /*1970*/  LOP3.LUT R144, R111, 0x38, R74, 0xf8, !PT ;  /* 0x000000386f907812 */ /* 0x000fe200078ef84a */
[----:B------:R-:W-:Y:S01]  /*1980*/  IMAD.IADD R134, R3, 0x1, R157 ;  /* 0x0000000103867824 */ /* 0x000fe200078e029d */
[----:B------:R-:W-:Y:S01]  /*1990*/  SHF.R.S32.HI R8, RZ, 0x6, R8 ;  /* 0x00000006ff087819 */ /* 0x000fe20000011408 */
[----:B------:R-:W-:Y:S01]  /*19a0*/  IMAD.SHL.U32 R143, R143, 0x2, RZ ;  /* 0x000000028f8f7824 */ /* 0x000fe200078e00ff */
[----:B--2---:R-:W-:-:S02]  /*19b0*/  LOP3.LUT R26, R111, 0x38, R0, 0xf8, !PT ;  /* 0x000000386f1a7812 */ /* 0x004fc400078ef800 */
[----:B------:R-:W-:Y:S01]  /*19c0*/  LOP3.LUT R10, R119, 0x38, R74, 0xf8, !PT ;  /* 0x00000038770a7812 */ /* 0x000fe200078ef84a */
[----:B------:R-:W-:Y:S01]  /*19d0*/  IMAD R5, R8, 0xc00, R6 ;  /* 0x00000c0008057824 */ /* 0x000fe200078e0206 */
[-C--:B------:R-:W-:Y:S01]  /*19e0*/  LOP3.LUT R144, R144, R123.reuse, RZ, 0x3c, !PT ;  /* 0x0000007b90907212 */ /* 0x080fe200078e3cff */
[----:B------:R-:W-:Y:S01]  /*19f0*/  IMAD R8, R8, 0xc00, R11 ;  /* 0x00000c0008087824 */ /* 0x000fe200078e020b */
[----:B------:R-:W-:Y:S02]  /*1a00*/  LOP3.LUT R145, R26, R123, RZ, 0x3c, !PT ;  /* 0x0000007b1a917212 */ /* 0x000fe400078e3cff */
[----:B------:R-:W-:Y:S01]  /*1a10*/  LOP3.LUT R141, R10, R129, RZ, 0x3c, !PT ;  /* 0x000000810a8d7212 */ /* 0x000fe200078e3cff */
[----:B------:R-:W-:Y:S01]  /*1a20*/  IMAD.IADD R144, R5, 0x1, R144 ;  /* 0x0000000105907824 */ /* 0x000fe200078e0290 */
[----:B------:R-:W-:Y:S02]  /*1a30*/  IADD3 R145, R22, R145, RZ ;  /* 0x0000009116917210 */ /* 0x000fe40007ffe0ff */
[----:B------:R-:W-:-:S02]  /*1a40*/  IADD3 R141, R8, R141, RZ ;  /* 0x0000008d088d7210 */ /* 0x000fc40007ffe0ff */
[----:B------:R-:W-:Y:S01]  /*1a50*/  LOP3.LUT R139, R74, 0xfffffff8, RZ, 0xc0, !PT ;  /* 0xfffffff84a8b7812 */ /* 0x000fe200078ec0ff */
[----:B------:R-:W-:Y:S01]  /*1a60*/  IMAD.SHL.U32 R145, R145, 0x2, RZ ;  /* 0x0000000291917824 */ /* 0x000fe200078e00ff */
[----:B------:R-:W-:Y:S01]  /*1a70*/  SHF.R.S32.HI R75, RZ, 0x3, R0 ;  /* 0x00000003ff4b7819 */ /* 0x000fe20000011400 */
[----:B------:R-:W-:Y:S01]  /*1a80*/  IMAD.SHL.U32 R141, R141, 0x2, RZ ;  /* 0x000000028d8d7824 */ /* 0x000fe200078e00ff */
[----:B------:R-:W-:Y:S02]  /*1a90*/  IADD3 R135, R135, R159, RZ ;  /* 0x0000009f87877210 */ /* 0x000fe40007ffe0ff */
[----:B------:R-:W-:Y:S02]  /*1aa0*/  SHF.R.S32.HI R138, RZ, 0x1f, R140 ;  /* 0x0000001fff8a7819 */ /* 0x000fe4000001148c */
[----:B------:R-:W-:Y:S02]  /*1ab0*/  SHF.R.S32.HI R74, RZ, 0x3, R74 ;  /* 0x00000003ff4a7819 */ /* 0x000fe4000001144a */
[----:B------:R-:W-:-:S02]  /*1ac0*/  SHF.R.S32.HI R142, RZ, 0x1f, R139 ;  /* 0x0000001fff8e7819 */ /* 0x000fc4000001148b */
[----:B------:R-:W-:Y:S01]  /*1ad0*/  SHF.L.U32 R144, R144, 0x1, RZ ;  /* 0x0000000190907819 */ /* 0x000fe200000006ff */
[----:B-1----:R-:W-:Y:S06]  /*1ae0*/  BAR.SYNC.DEFER_BLOCKING 0x0 ;  /* 0x0000000000007b1d */ /* 0x002fec0000010000 */
.L_x_1062:
[----:B------:R-:W-:Y:S01]  /*1af0*/  SHF.R.S32.HI R130, RZ, 0x1f, R57 ;  /* 0x0000001fff827819 */ /* 0x000fe20000011439 */
[C---:B------:R-:W-:Y:S01]  /*1b00*/  IMAD R147, R57.reuse, UR7, RZ ;  /* 0x0000000739937c24 */ /* 0x040fe2000f8e02ff */
[----:B------:R-:W-:Y:S01]  /*1b10*/  ISETP.GE.AND P4, PT, R72, 0x1, PT ;  /* 0x000000014800780c */ /* 0x000fe20003f86270 */
[----:B------:R-:W-:Y:S01]  /*1b20*/  IMAD.WIDE.U32 R170, R57, UR26, RZ ;  /* 0x0000001a39aa7c25 */ /* 0x000fe2000f8e00ff */
[----:B------:R-:W-:Y:S04]  /*1b30*/  DEPBAR.LE SB0, 0x0 ;  /* 0x000080000000791a */ /* 0x000fe80000000000 */
[----:B------:R-:W-:Y:S01]  /*1b40*/  BAR.SYNC.DEFER_BLOCKING 0x0 ;  /* 0x0000000000007b1d */ /* 0x000fe20000010000 */
[----:B------:R-:W-:Y:S01]  /*1b50*/  IADD3 R3, P3, P0, R115, UR11, R170 ;  /* 0x0000000b73037c10 */ /* 0x000fe2000f87e0aa */
[----:B------:R-:W-:Y:S04]  /*1b60*/  IMAD R147, R130, UR26, R147 ;  /* 0x0000001a82937c24 */ /* 0x000fe8000f8e0293 */
[----:B------:R-:W-:Y:S05]  /*1b70*/  IMAD.IADD R147, R171, 0x1, R147 ;  /* 0x00000001ab937824 */ /* 0x000fea00078e0293 */
[----:B------:R-:W-:Y:S02]  /*1b80*/  IADD3.X R0, R114, UR10, R147, P3, P0 ;  /* 0x0000000a72007c10 */ /* 0x000fe40009fe0493 */
[----:B-1----:R-:W-:Y:S05]  /*1b90*/  IADD3 R5, P0, R115, R170, RZ ;  /* 0x000000aa73057210 */ /* 0x002fea0007f1e0ff */
[----:B------:R-:W-:Y:S01]  /*1ba0*/  IMAD.X R4, R147, 0x1, R114, P0 ;  /* 0x0000000193047824 */ /* 0x000fe200000e0672 */
[C---:B------:R-:W-:Y:S04]  /*1bb0*/  LEA R94, P0, R5.reuse, c[0x0][0x1c8], 0x1 ;  /* 0x00007200055e7a11 */ /* 0x040fe800078008ff */
[----:B------:R-:W-:Y:S01]  /*1bc0*/  LEA.HI.X R95, R5, c[0x0][0x1cc], R4, 0x1, P0 ;  /* 0x00007300055f7a11 */ /* 0x000fe200000f0c04 */
[----:B------:R-:W-:Y:S01]  /*1bd0*/  BSSY B2, `(.L_x_1023) ;  /* 0x0000530000027945 */ /* 0x000fe20003800000 */
[C---:B------:R-:W-:Y:S04]  /*1be0*/  LEA R92, P0, R3.reuse, c[0x0][0x1c8], 0x1 ;  /* 0x00007200035c7a11 */ /* 0x040fe800078008ff */
[----:B------:R-:W-:Y:S01]  /*1bf0*/  LEA.HI.X R93, R3, c[0x0][0x1cc], R0, 0x1, P0 ;  /* 0x00007300035d7a11 */ /* 0x000fe200000f0c00 */
[----:B------:R-:W-:-:S05]  /*1c00*/  @!P4 BRA `(.L_x_1024) ;  /* 0x000050200000c947 */ /* 0x000fca0003800000 */
[C---:B------:R-:W-:Y:S01]  /*1c10*/  IMAD R3, R57.reuse, UR8, RZ ;  /* 0x0000000839037c24 */ /* 0x040fe2000f8e02ff */
[----:B------:R-:W-:Y:S01]  /*1c20*/  ISETP.NE.AND P0, PT, RZ, UR4, PT ;  /* 0x00000004ff007c0c */ /* 0x000fe2000bf05270 */
        /* <DEDUP_REMOVED lines=54> */
.L_x_1027:
[----:B------:R-:W-:Y:S05]  /*1f90*/  BSYNC B0 ;  /* 0x0000000000007941 */ /* 0x000fea0003800000 */
.L_x_1026:
[----:B------:R-:W-:Y:S01]  /*1fa0*/  ISETP.GE.AND P5, PT, R118, R146, PT ;  /* 0x000000927600720c */ /* 0x000fe20003fa6270 */
[----:B-----5:R-:W-:Y:S01]  /*1fb0*/  IMAD.MOV.U32 R5, RZ, RZ, R40 ;  /* 0x000000ffff057224 */ /* 0x020fe200078e0028 */
[----:B------:R-:W-:Y:S01]  /*1fc0*/  BSSY B0, `(.L_x_1028) ;  /* 0x0000048000007945 */ /* 0x000fe20003800000 */
[----:B------:R-:W-:Y:S01]  /*1fd0*/  IMAD.MOV.U32 R4, RZ, RZ, R41 ;  /* 0x000000ffff047224 */ /* 0x000fe200078e0029 */
[----:B------:R-:W-:Y:S01]  /*1fe0*/  CS2R R32, SRZ ;  /* 0x0000000000207805 */ /* 0x000fe2000001ff00 */
        /* <DEDUP_REMOVED lines=69> */
.L_x_1029:
[----:B------:R-:W-:Y:S05]  /*2440*/  BSYNC B0 ;  /* 0x0000000000007941 */ /* 0x000fea0003800000 */
.L_x_1028:
        /* <DEDUP_REMOVED lines=90> */
.L_x_1033:
[----:B------:R-:W-:Y:S05]  /*29f0*/  BSYNC B0 ;  /* 0x0000000000007941 */ /* 0x000fea0003800000 */
.L_x_1032:
        /* <DEDUP_REMOVED lines=56> */
.L_x_1035:
[----:B------:R-:W-:Y:S05]  /*2d80*/  BSYNC B0 ;  /* 0x0000000000007941 */ /* 0x000fea0003800000 */
.L_x_1034:
        /* <DEDUP_REMOVED lines=56> */
.L_x_1037:
[----:B------:R-:W-:Y:S05]  /*3110*/  BSYNC B0 ;  /* 0x0000000000007941 */ /* 0x000fea0003800000 */
.L_x_1036:
        /* <DEDUP_REMOVED lines=55> */
.L_x_1031:
[----:B------:R-:W-:Y:S05]  /*3490*/  BSYNC B1 ;  /* 0x0000000000017941 */ /* 0x000fea0003800000 */
.L_x_1030:
        /* <DEDUP_REMOVED lines=57> */
.L_x_1040:
[----:B------:R-:W-:Y:S05]  /*3830*/  BSYNC B0 ;  /* 0x0000000000007941 */ /* 0x000fea0003800000 */
.L_x_1039:
        /* <DEDUP_REMOVED lines=56> */
.L_x_1042:
[----:B------:R-:W-:Y:S05]  /*3bc0*/  BSYNC B0 ;  /* 0x0000000000007941 */ /* 0x000fea0003800000 */
.L_x_1041:
        /* <DEDUP_REMOVED lines=21> */
[----:B------:R-:W-:Y:S02]  /*3d20*/  @!P0 LOP3.LUT R23, R25, 0xffff0000, RZ, 0xc0, !PT ;  /* 0xffff000019178812 */ /* 0x000fe400078ec0ff */
[C---:B------:R-:W-:Y:S02]  /*3d30*/  @!P0 LOP3.LUT R29, R24.reuse, 0xffff0000, RZ, 0xc0, !PT ;  /* 0xffff0000181d8812 */ /* 0x040fe400078ec0ff */
[----:B------:R-:W-:Y:S01]  /*3d40*/  @!P0 SHF.L.U32 R31, R24, 0x10, RZ ;  /* 0x00000010181f8819 */ /* 0x000fe200000006ff */
[----:B------:R-:W-:Y:S01]  /*3d50*/  @!P0 FMUL.FTZ R38, R23, R30 ;  /* 0x0000001e17268220 */ /* 0x000fe20000410000 */
[----:B------:R-:W-:Y:S01]  /*3d60*/  @!P0 SHF.L.U32 R36, R27, 0x10, RZ ;  /* 0x000000101b248819 */ /* 0x000fe200000006ff */
[C---:B------:R-:W-:Y:S02]  /*3d70*/  @!P0 FMUL.FTZ R37, R29.reuse, R28 ;  /* 0x0000001c1d258220 */ /* 0x040fe40000410000 */
[----:B------:R-:W-:Y:S02]  /*3d80*/  @!P0 FMUL.FTZ R0, R29, R22 ;  /* 0x000000161d008220 */ /* 0x000fe40000410000 */
[-C--:B------:R-:W-:Y:S01]  /*3d90*/  @!P0 FMUL.FTZ R3, R23, R10.reuse ;  /* 0x0000000a17038220 */ /* 0x080fe20000410000 */
[----:B------:R-:W-:Y:S01]  /*3da0*/  @!P0 LOP3.LUT R23, R26, 0xffff0000, RZ, 0xc0, !PT ;  /* 0xffff00001a178812 */ /* 0x000fe200078ec0ff */
[----:B------:R-:W-:Y:S02]  /*3db0*/  @!P0 FFMA.FTZ R38, R35, R10, -R38 ;  /* 0x0000000a23268223 */ /* 0x000fe40000010826 */
[C---:B------:R-:W-:Y:S01]  /*3dc0*/  @!P0 IMAD.U32 R10, R9.reuse, 0x10000, RZ ;  /* 0x00010000090a8824 */ /* 0x040fe200078e00ff */
[----:B------:R-:W-:Y:S01]  /*3dd0*/  @!P0 LOP3.LUT R9, R9, 0xffff0000, RZ, 0xc0, !PT ;  /* 0xffff000009098812 */ /* 0x000fe200078ec0ff */
[----:B------:R-:W-:Y:S01]  /*3de0*/  @!P0 FFMA.FTZ R37, R31, R22, -R37 ;  /* 0x000000161f258223 */ /* 0x000fe20000010825 */
        /* <DEDUP_REMOVED lines=22> */
.L_x_1044:
[----:B------:R-:W-:Y:S05]  /*3f50*/  BSYNC B0 ;  /* 0x0000000000007941 */ /* 0x000fea0003800000 */
.L_x_1043:
        /* <DEDUP_REMOVED lines=56> */
.L_x_1025:
        /* <DEDUP_REMOVED lines=36> */
.L_x_1046:
[----:B------:R-:W-:Y:S05]  /*4520*/  BSYNC B0 ;  /* 0x0000000000007941 */ /* 0x000fea0003800000 */
.L_x_1045:
[----:B------:R-:W-:Y:S01]  /*4530*/  ISETP.GE.AND P5, PT, R118, R146, PT ;  /* 0x000000927600720c */ /* 0x000fe20003fa6270 */
[----:B-----5:R-:W-:Y:S01]  /*4540*/  IMAD.MOV.U32 R5, RZ, RZ, R38 ;  /* 0x000000ffff057224 */ /* 0x020fe200078e0026 */
[----:B------:R-:W-:Y:S01]  /*4550*/  BSSY B0, `(.L_x_1047) ;  /* 0x0000040000007945 */ /* 0x000fe20003800000 */
[----:B------:R-:W-:Y:S01]  /*4560*/  IMAD.MOV.U32 R4, RZ, RZ, R39 ;  /* 0x000000ffff047224 */ /* 0x000fe200078e0027 */
[----:B-1----:R-:W-:Y:S01]  /*4570*/  CS2R R20, SRZ ;  /* 0x0000000000147805 */ /* 0x002fe2000001ff00 */
        /* <DEDUP_REMOVED lines=61> */
.L_x_1048:
[----:B------:R-:W-:Y:S05]  /*4950*/  BSYNC B0 ;  /* 0x0000000000007941 */ /* 0x000fea0003800000 */
.L_x_1047:
[----:B------:R-:W-:Y:S01]  /*4960*/  IADD3 R92, -R73, c[0x0][0x1d4], RZ ;  /* 0x00007500495c7a10 */ /* 0x000fe20007ffe1ff */
        /* <DEDUP_REMOVED lines=40> */
[----:B------:R-:W-:Y:S01]  /*4bf0*/  SEL R66, R73, R92, !P1 ;  /* 0x0000005c49427207 */ /* 0x000fe20004800000 */
[----:B------:R-:W1:Y:S01]  /*4c00*/  LDS.128 R96, [R145+0xa080] ;  /* 0x00a0800091607984 */ /* 0x000e620000000c00 */
[----:B------:R-:W-:Y:S02]  /*4c10*/  IADD3 R175, P3, P0, R154, R173, R140 ;  /* 0x000000ad9aaf7210 */ /* 0x000fe4000787e08c */
[----:B------:R-:W-:Y:S02]  /*4c20*/  SHF.R.S32.HI R59, RZ, 0x1f, R66 ;  /* 0x0000001fff3b7819 */ /* 0x000fe40000011442 */
[----:B------:R-:W-:Y:S02]  /*4c30*/  IADD3.X R174, R117, R132, R138, P3, P0 ;  /* 0x0000008475ae7210 */ /* 0x000fe40001fe048a */
[----:B------:R-:W-:Y:S04]  /*4c40*/  LEA.HI R66, R59, R66, RZ, 0x4 ;  /* 0x000000423b427211 */ /* 0x000fe800078f20ff */
[----:B------:R-:W-:Y:S04]  /*4c50*/  LEA.HI.SX32 R66, R66, R75, 0x1c ;  /* 0x0000004b42427211 */ /* 0x000fe800078fe2ff */
[----:B------:R-:W-:Y:S01]  /*4c60*/  SHF.R.S32.HI R59, RZ, 0x1f, R66 ;  /* 0x0000001fff3b7819 */ /* 0x000fe20000011442 */
[----:B------:R-:W-:Y:S03]  /*4c70*/  IMAD.SHL.U32 R172, R66, 0x8, RZ ;  /* 0x0000000842ac7824 */ /* 0x000fe600078e00ff */
[----:B------:R-:W-:Y:S02]  /*4c80*/  LEA.HI R59, R59, R66, RZ, 0x3 ;  /* 0x000000423b3b7211 */ /* 0x000fe400078f18ff */
[----:B------:R-:W-:Y:S02]  /*4c90*/  ISETP.GE.AND P3, PT, R172, c[0x0][0x1d4], PT ;  /* 0x00007500ac007a0c */ /* 0x000fe40003f66270 */
[----:B------:R-:W-:Y:S05]  /*4ca0*/  SHF.R.S32.HI R59, RZ, 0x3, R59 ;  /* 0x00000003ff3b7819 */ /* 0x000fea000001143b */
[----:B------:R-:W-:Y:S06]  /*4cb0*/  IMAD R56, R59, 0xc00, R6 ;  /* 0x00000c003b387824 */ /* 0x000fec00078e0206 */
[--C-:B------:R-:W-:Y:S02]  /*4cc0*/  @!P3 SHF.R.S32.HI R178, RZ, 0x1f, R172.reuse ;  /* 0x0000001fffb2b819 */ /* 0x100fe400000114ac */
[----:B------:R-:W-:Y:S04]  /*4cd0*/  @!P3 IADD3 R179, P4, P0, R154, R173, R172 ;  /* 0x000000ad9ab3b210 */ /* 0x000fe8000789e0ac */
[----:B------:R-:W-:Y:S02]  /*4ce0*/  @!P3 IADD3.X R178, R117, R132, R178, P4, P0 ;  /* 0x0000008475b2b210 */ /* 0x000fe400027e04b2 */
[C---:B------:R-:W-:Y:S04]  /*4cf0*/  LEA R176, P0, R175.reuse, c[0x0][0x1c8], 0x1 ;  /* 0x00007200afb07a11 */ /* 0x040fe800078008ff */
[----:B------:R-:W-:Y:S02]  /*4d00*/  LEA.HI.X R177, R175, c[0x0][0x1cc], R174, 0x1, P0 ;  /* 0x00007300afb17a11 */ /* 0x000fe400000f0cae */
[C---:B------:R-:W-:Y:S04]  /*4d10*/  @!P3 LEA R174, P0, R179.reuse, c[0x0][0x1c8], 0x1 ;  /* 0x00007200b3aeba11 */ /* 0x040fe800078008ff */
[----:B------:R-:W-:Y:S02]  /*4d20*/  @!P3 LEA.HI.X R175, R179, c[0x0][0x1cc], R178, 0x1, P0 ;  /* 0x00007300b3afba11 */ /* 0x000fe400000f0cb2 */
[----:B------:R-:W-:Y:S02]  /*4d30*/  LOP3.LUT R178, R111, 0x38, R172, 0xf8, !PT ;  /* 0x000000386fb27812 */ /* 0x000fe400078ef8ac */
[----:B------:R-:W-:Y:S02]  /*4d40*/  ISETP.GE.AND P0, PT, R16, c[0x0][0x27c], PT ;  /* 0x00009f0010007a0c */ /* 0x000fe40003f06270 */
[----:B------:R-:W-:Y:S05]  /*4d50*/  LOP3.LUT R179, R178, R123, RZ, 0x3c, !PT ;  /* 0x0000007bb2b37212 */ /* 0x000fea00078e3cff */
[----:B------:R-:W-:Y:S04]  /*4d60*/  IMAD.IADD R179, R56, 0x1, R179 ;  /* 0x0000000138b37824 */ /* 0x000fe800078e02b3 */
[----:B------:R-:W-:Y:S02]  /*4d70*/  IMAD.SHL.U32 R172, R179, 0x2, RZ ;  /* 0x00000002b3ac7824 */ /* 0x000fe400078e00ff */
[C---:B-1----:R-:W-:Y:S01]  /*4d80*/  @!P0 IMAD.U32 R70, R99.reuse, 0x10000, RZ ;  /* 0x0001000063468824 */ /* 0x042fe200078e00ff */
[----:B------:R-:W-:Y:S02]  /*4d90*/  @!P0 LOP3.LUT R67, R98, 0xffff0000, RZ, 0xc0, !PT ;  /* 0xffff000062438812 */ /* 0x000fe400078ec0ff */
[----:B------:R-:W1:Y:S01]  /*4da0*/  LDS.128 R32, [R172+0xa080] ;  /* 0x00a08000ac207984 */ /* 0x000e620000000c00 */
[----:B------:R-:W-:Y:S02]  /*4db0*/  @!P0 LOP3.LUT R71, R99, 0xffff0000, RZ, 0xc0, !PT ;  /* 0xffff000063478812 */ /* 0x000fe400078ec0ff */
[--C-:B------:R-:W-:Y:S02]  /*4dc0*/  @!P0 SHF.R.U64 R46, R46, 0x10, R47.reuse ;  /* 0x000000102e2e8819 */ /* 0x100fe4000000122f */
[----:B------:R-:W-:Y:S02]  /*4dd0*/  @!P0 SHF.R.U32.HI R47, RZ, 0x10, R47 ;  /* 0x00000010ff2f8819 */ /* 0x000fe4000001162f */
[----:B------:R-:W-:Y:S02]  /*4de0*/  @!P0 PRMT R55, R55, 0x5410, R46 ;  /* 0x0000541037378816 */ /* 0x000fe4000000002e */
[----:B------:R-:W-:Y:S02]  /*4df0*/  @!P0 PRMT R54, R54, 0x5410, R47 ;  /* 0x0000541036368816 */ /* 0x000fe4000000002f */
[----:B------:R-:W-:Y:S02]  /*4e00*/  @!P0 SHF.R.U32.HI R66, RZ, 0x10, R63 ;  /* 0x00000010ff428819 */ /* 0x000fe4000001163f */
[--C-:B------:R-:W-:Y:S02]  /*4e10*/  @!P0 SHF.R.U64 R59, R60, 0x10, R61.reuse ;  /* 0x000000103c3b8819 */ /* 0x100fe4000000123d */
[----:B------:R-:W-:Y:S02]  /*4e20*/  @!P0 SHF.R.U32.HI R61, RZ, 0x10, R61 ;  /* 0x00000010ff3d8819 */ /* 0x000fe4000001163d */
[----:B------:R-:W-:Y:S02]  /*4e30*/  @!P0 SHF.R.U64 R60, R62, 0x10, R63 ;  /* 0x000000103e3c8819 */ /* 0x000fe4000000123f */
[----:B------:R-:W-:Y:S02]  /*4e40*/  @!P0 LOP3.LUT R63, R97, 0xffff0000, RZ, 0xc0, !PT ;  /* 0xffff0000613f8812 */ /* 0x000fe400078ec0ff */
[----:B------:R-:W-:Y:S01]  /*4e50*/  @!P0 PRMT R62, R58, 0x5410, R61 ;  /* 0x000054103a3e8816 */ /* 0x000fe2000000003d */
[C---:B------:R-:W-:Y:S01]  /*4e60*/  @!P0 IMAD.U32 R58, R96.reuse, 0x10000, RZ ;  /* 0x00010000603a8824 */ /* 0x040fe200078e00ff */
[----:B------:R-:W-:Y:S02]  /*4e70*/  @!P0 LOP3.LUT R61, R96, 0xffff0000, RZ, 0xc0, !PT ;  /* 0xffff0000603d8812 */ /* 0x000fe400078ec0ff */
[----:B------:R-:W-:Y:S01]  /*4e80*/  @!P0 PRMT R69, R69, 0x5410, R66 ;  /* 0x0000541045458816 */ /* 0x000fe20000000042 */
[----:B------:R-:W-:Y:S01]  /*4e90*/  @!P0 IMAD.U32 R66, R98, 0x10000, RZ ;  /* 0x0001000062428824 */ /* 0x000fe200078e00ff */
[--C-:B------:R-:W-:Y:S02]  /*4ea0*/  @!P0 SHF.R.U64 R44, R44, 0x10, R45.reuse ;  /* 0x000000102c2c8819 */ /* 0x100fe4000000122d */
[----:B------:R-:W-:Y:S01]  /*4eb0*/  @!P0 SHF.R.U32.HI R45, RZ, 0x10, R45 ;  /* 0x00000010ff2d8819 */ /* 0x000fe2000001162d */
[C---:B------:R-:W-:Y:S01]  /*4ec0*/  @!P0 IMAD.U32 R68, R69.reuse, 0x10000, RZ ;  /* 0x0001000045448824 */ /* 0x040fe200078e00ff */
[----:B------:R-:W-:Y:S02]  /*4ed0*/  @!P0 LOP3.LUT R69, R69, 0xffff0000, RZ, 0xc0, !PT ;  /* 0xffff000045458812 */ /* 0x000fe400078ec0ff */
[----:B------:R-:W-:Y:S02]  /*4ee0*/  @!P0 PRMT R53, R53, 0x5410, R44 ;  /* 0x0000541035358816 */ /* 0x000fe4000000002c */
[----:B------:R-:W-:Y:S02]  /*4ef0*/  @!P0 PRMT R64, R64, 0x5410, R59 ;  /* 0x0000541040408816 */ /* 0x000fe4000000003b */
[C---:B------:R-:W-:Y:S02]  /*4f00*/  @!P0 LOP3.LUT R44, R53.reuse, 0xffff0000, RZ, 0xc0, !PT ;  /* 0xffff0000352c8812 */ /* 0x040fe400078ec0ff */
[----:B------:R-:W-:Y:S01]  /*4f10*/  @!P0 PRMT R52, R52, 0x5410, R45 ;  /* 0x0000541034348816 */ /* 0x000fe2000000002d */
[C---:B-1----:R-:W-:Y:S01]  /*4f20*/  @!P0 IMAD.U32 R46, R32.reuse, 0x10000, RZ ;  /* 0x00010000202e8824 */ /* 0x042fe200078e00ff */
[----:B------:R-:W-:Y:S01]  /*4f30*/  @!P0 LOP3.LUT R47, R32, 0xffff0000, RZ, 0xc0, !PT ;  /* 0xffff0000202f8812 */ /* 0x000fe200078ec0ff */
[----:B------:R-:W-:Y:S01]  /*4f40*/  @!P0 IMAD.U32 R45, R53, 0x10000, RZ ;  /* 0x00010000352d8824 */ /* 0x000fe200078e00ff */
[----:B------:R-:W-:Y:S01]  /*4f50*/  @!P0 PRMT R65, R65, 0x5410, R60 ;  /* 0x0000541041418816 */ /* 0x000fe2000000003c */
[C---:B------:R-:W-:Y:S01]  /*4f60*/  @!P0 IMAD.U32 R59, R64.reuse, 0x10000, RZ ;  /* 0x00010000403b8824 */ /* 0x040fe200078e00ff */
[----:B------:R-:W-:Y:S01]  /*4f70*/  @!P0 LOP3.LUT R60, R64, 0xffff0000, RZ, 0xc0, !PT ;  /* 0xffff0000403c8812 */ /* 0x000fe200078ec0ff */
[C---:B------:R-:W-:Y:S02]  /*4f80*/  @!P0 FMUL.FTZ R0, R46.reuse, R45 ;  /* 0x0000002d2e008220 */ /* 0x040fe40000410000 */
[----:B------:R-:W-:Y:S02]  /*4f90*/  @!P0 FMUL.FTZ R172, R46, R59 ;  /* 0x0000003b2eac8220 */ /* 0x000fe40000410000 */
[----:B------:R-:W-:Y:S02]  /*4fa0*/  @!P0 FMUL.FTZ R179, R47, R60 ;  /* 0x0000003c2fb38220 */ /* 0x000fe40000410000 */
[----:B------:R-:W-:Y:S02]  /*4fb0*/  @!P0 FFMA.FTZ R0, R59, R58, R0 ;  /* 0x0000003a3b008223 */ /* 0x000fe40000010000 */
[-C--:B------:R-:W-:Y:S01]  /*4fc0*/  @!P0 FMUL.FTZ R3, R47, R44.reuse ;  /* 0x0000002c2f038220 */ /* 0x080fe20000410000 */
[C---:B------:R-:W-:Y:S01]  /*4fd0*/  @!P0 LOP3.LUT R47, R33.reuse, 0xffff0000, RZ, 0xc0, !PT ;  /* 0xffff0000212f8812 */ /* 0x040fe200078ec0ff */
[C---:B------:R-:W-:Y:S01]  /*4fe0*/  @!P0 IMAD.U32 R59, R62.reuse, 0x10000, RZ ;  /* 0x000100003e3b8824 */ /* 0x040fe200078e00ff */
[----:B------:R-:W-:Y:S01]  /*4ff0*/  @!P0 LOP3.LUT R62, R62, 0xffff0000, RZ, 0xc0, !PT ;  /* 0xffff00003e3e8812 */ /* 0x000fe200078ec0ff */
[----:B------:R-:W-:Y:S02]  /*5000*/  @!P0 IMAD.U32 R46, R33, 0x10000, RZ ;  /* 0x00010000212e8824 */ /* 0x000fe400078e00ff */
[----:B------:R-:W-:Y:S01]  /*5010*/  @!P0 FFMA.FTZ R179, R61, R44, -R179 ;  /* 0x0000002c3db38223 */ /* 0x000fe200000108b3 */
[----:B------:R-:W-:Y:S01]  /*5020*/  @!P0 LOP3.LUT R44, R52, 0xffff0000, RZ, 0xc0, !PT ;  /* 0xffff0000342c8812 */ /* 0x000fe200078ec0ff */
[----:B------:R-:W-:Y:S02]  /*5030*/  @!P0 FMUL.FTZ R181, R47, R62 ;  /* 0x0000003e2fb58220 */ /* 0x000fe40000410000 */
[----:B------:R-:W-:Y:S02]  /*5040*/  @!P0 FFMA.FTZ R172, R58, R45, -R172 ;  /* 0x0000002d3aac8223 */ /* 0x000fe400000108ac */
[----:B------:R-:W-:Y:S02]  /*5050*/  @!P0 IMAD.U32 R58, R97, 0x10000, RZ ;  /* 0x00010000613a8824 */ /* 0x000fe400078e00ff */
[----:B------:R-:W-:Y:S01]  /*5060*/  @!P0 IMAD.U32 R45, R52, 0x10000, RZ ;  /* 0x00010000342d8824 */ /* 0x000fe200078e00ff */
[----:B------:R-:W-:Y:S01]  /*5070*/  @!P0 F2FP.BF16.PACK_AB R172, R179, R172 ;  /* 0x000000acb3ac823e */ /* 0x000fe200000010ff */
[----:B------:R-:W-:Y:S02]  /*5080*/  @!P0 FMUL.FTZ R178, R46, R59 ;  /* 0x0000003b2eb28220 */ /* 0x000fe40000410000 */
[-C--:B------:R-:W-:Y:S01]  /*5090*/  @!P0 FMUL.FTZ R5, R47, R44.reuse ;  /* 0x0000002c2f058220 */ /* 0x080fe20000410000 */
[----:B------:R-:W-:Y:S01]  /*50a0*/  @!P0 LOP3.LUT R47, R34, 0xffff0000, RZ, 0xc0, !PT ;  /* 0xffff0000222f8812 */ /* 0x000fe200078ec0ff */
[----:B------:R-:W-:Y:S01]  /*50b0*/  @!P0 FFMA.FTZ R181, R63, R44, -R181 ;  /* 0x0000002c3fb58223 */ /* 0x000fe200000108b5 */
[----:B------:R-:W-:Y:S01]  /*50c0*/  @!P0 LOP3.LUT R44, R55, 0xffff0000, RZ, 0xc0, !PT ;  /* 0xffff0000372c8812 */ /* 0x000fe200078ec0ff */
[C---:B------:R-:W-:Y:S01]  /*50d0*/  @!P0 IMAD.U32 R64, R65.reuse, 0x10000, RZ ;  /* 0x0001000041408824 */ /* 0x040fe200078e00ff */
[----:B------:R-:W-:Y:S01]  /*50e0*/  @!P0 LOP3.LUT R65, R65, 0xffff0000, RZ, 0xc0, !PT ;  /* 0xffff000041418812 */ /* 0x000fe200078ec0ff */
[-C--:B------:R-:W-:Y:S02]  /*50f0*/  @!P0 FMUL.FTZ R4, R46, R45.reuse ;  /* 0x0000002d2e048220 */ /* 0x080fe40000410000 */
[----:B------:R-:W-:Y:S02]  /*5100*/  @!P0 FFMA.FTZ R178, R58, R45, -R178 ;  /* 0x0000002d3ab28223 */ /* 0x000fe400000108b2 */
[----:B------:R-:W-:Y:S02]  /*5110*/  @!P0 IMAD.U32 R46, R34, 0x10000, RZ ;  /* 0x00010000222e8824 */ /* 0x000fe400078e00ff */
[----:B------:R-:W-:Y:S01]  /*5120*/  @!P0 IMAD.U32 R45, R55, 0x10000, RZ ;  /* 0x00010000372d8824 */ /* 0x000fe200078e00ff */
[----:B------:R-:W-:Y:S01]  /*5130*/  @!P0 F2FP.BF16.PACK_AB R181, R181, R178 ;  /* 0x000000b2b5b5823e */ /* 0x000fe200000010ff */
[C---:B------:R-:W-:Y:S02]  /*5140*/  @!P0 FMUL.FTZ R185, R47.reuse, R65 ;  /* 0x000000412fb98220 */ /* 0x040fe40000410000 */
[----:B------:R-:W-:Y:S01]  /*5150*/  @!P0 FMUL.FTZ R8, R47, R44 ;  /* 0x0000002c2f088220 */ /* 0x000fe20000410000 */
[C---:B------:R-:W-:Y:S01]  /*5160*/  @!P0 LOP3.LUT R47, R35.reuse, 0xffff0000, RZ, 0xc0, !PT ;  /* 0xffff0000232f8812 */ /* 0x040fe200078ec0ff */
[C---:B------:R-:W-:Y:S02]  /*5170*/  @!P0 FMUL.FTZ R182, R46.reuse, R64 ;  /* 0x000000402eb68220 */ /* 0x040fe40000410000 */
[-C--:B------:R-:W-:Y:S02]  /*5180*/  @!P0 FMUL.FTZ R7, R46, R45.reuse ;  /* 0x0000002d2e078220 */ /* 0x080fe40000410000 */
[----:B------:R-:W-:Y:S02]  /*5190*/  @!P0 IMAD.U32 R46, R35, 0x10000, RZ ;  /* 0x00010000232e8824 */ /* 0x000fe400078e00ff */
[----:B------:R-:W-:Y:S01]  /*51a0*/  @!P0 FFMA.FTZ R185, R67, R44, -R185 ;  /* 0x0000002c43b98223 */ /* 0x000fe200000108b9 */
[----:B------:R-:W-:Y:S01]  /*51b0*/  @!P0 LOP3.LUT R44, R54, 0xffff0000, RZ, 0xc0, !PT ;  /* 0xffff0000362c8812 */ /* 0x000fe200078ec0ff */
[----:B------:R-:W-:Y:S02]  /*51c0*/  @!P0 FFMA.FTZ R182, R66, R45, -R182 ;  /* 0x0000002d42b68223 */ /* 0x000fe400000108b6 */
[----:B------:R-:W-:Y:S02]  /*51d0*/  @!P0 IMAD.U32 R45, R54, 0x10000, RZ ;  /* 0x00010000362d8824 */ /* 0x000fe400078e00ff */
[----:B------:R-:W-:Y:S01]  /*51e0*/  @!P0 FMUL.FTZ R180, R46, R68 ;  /* 0x000000442eb48220 */ /* 0x000fe20000410000 */
[----:B------:R-:W-:Y:S01]  /*51f0*/  @!P0 F2FP.BF16.PACK_AB R182, R185, R182 ;  /* 0x000000b6b9b6823e */ /* 0x000fe200000010ff */
[----:B------:R-:W-:Y:S02]  /*5200*/  @!P0 FMUL.FTZ R183, R47, R69 ;  /* 0x000000452fb78220 */ /* 0x000fe40000410000 */
[----:B------:R-:W-:Y:S02]  /*5210*/  @!P0 FFMA.FTZ R3, R60, R61, R3 ;  /* 0x0000003d3c038223 */ /* 0x000fe40000010003 */
[----:B------:R-:W-:Y:S02]  /*5220*/  @!P0 FFMA.FTZ R4, R59, R58, R4 ;  /* 0x0000003a3b048223 */ /* 0x000fe40000010004 */
[----:B------:R-:W-:Y:S01]  /*5230*/  @!P0 FFMA.FTZ R180, R70, R45, -R180 ;  /* 0x0000002d46b48223 */ /* 0x000fe200000108b4 */
[----:B------:R-:W-:Y:S01]  /*5240*/  @!P0 F2FP.BF16.PACK_AB R178, R3, R0 ;  /* 0x0000000003b2823e */ /* 0x000fe200000010ff */
[----:B------:R-:W-:Y:S02]  /*5250*/  @!P0 FFMA.FTZ R183, R71, R44, -R183 ;  /* 0x0000002c47b78223 */ /* 0x000fe400000108b7 */
[----:B------:R-:W-:Y:S02]  /*5260*/  @!P0 FFMA.FTZ R5, R62, R63, R5 ;  /* 0x0000003f3e058223 */ /* 0x000fe40000010005 */
[----:B------:R-:W-:Y:S01]  /*5270*/  @!P0 FMUL.FTZ R9, R46, R45 ;  /* 0x0000002d2e098220 */ /* 0x000fe20000410000 */
[----:B------:R-:W-:Y:S01]  /*5280*/  @!P0 F2FP.BF16.PACK_AB R183, R183, R180 ;  /* 0x000000b4b7b7823e */ /* 0x000fe200000010ff */
        /* <DEDUP_REMOVED lines=9> */
[----:B------:R-:W-:Y:S01]  /*5320*/  @!P0 F2FP.BF16.PACK_AB R185, R10, R9 ;  /* 0x000000090ab9823e */ /* 0x000fe200000010ff */
[----:B------:R-:W-:Y:S02]  /*5330*/  @!P0 IMAD.MOV.U32 R98, RZ, RZ, R182 ;  /* 0x000000ffff628224 */ /* 0x000fe400078e00b6 */
[----:B------:R-:W-:Y:S02]  /*5340*/  @!P0 IMAD.MOV.U32 R99, RZ, RZ, R183 ;  /* 0x000000ffff638224 */ /* 0x000fe400078e00b7 */
[----:B------:R-:W-:Y:S02]  /*5350*/  @!P0 IMAD.MOV.U32 R32, RZ, RZ, R178 ;  /* 0x000000ffff208224 */ /* 0x000fe400078e00b2 */
[----:B------:R-:W-:Y:S01]  /*5360*/  @!P0 IMAD.MOV.U32 R33, RZ, RZ, R179 ;  /* 0x000000ffff218224 */ /* 0x000fe200078e00b3 */
[----:B------:R1:W-:Y:S01]  /*5370*/  STG.E.128 [R176.64], R96 ;  /* 0x00000060b0007986 */ /* 0x0003e2000c101d16 */
[----:B------:R-:W-:Y:S02]  /*5380*/  @!P0 IMAD.MOV.U32 R34, RZ, RZ, R180 ;  /* 0x000000ffff228224 */ /* 0x000fe400078e00b4 */
[----:B------:R-:W-:Y:S05]  /*5390*/  @!P0 IMAD.MOV.U32 R35, RZ, RZ, R185 ;  /* 0x000000ffff238224 */ /* 0x000fea00078e00b9 */
[----:B------:R1:W-:Y:S02]  /*53a0*/  @!P3 STG.E.128 [R174.64], R32 ;  /* 0x00000020ae00b986 */ /* 0x0003e4000c101d16 */
.L_x_1052:
[----:B------:R-:W-:Y:S05]  /*53b0*/  BSYNC B0 ;  /* 0x0000000000007941 */ /* 0x000fea0003800000 */
.L_x_1051:
[----:B------:R-:W-:Y:S11]  /*53c0*/  ISETP.GE.AND P0, PT, R12, c[0x0][0x1d4], PT ;  /* 0x000075000c007a0c */ /* 0x000ff60003f06270 */
[----:B------:R-:W-:Y:S02]  /*53d0*/  @!UPT UIADD3 URZ, URZ, URZ, URZ ;  /* 0x0000003f3f3ff290 */ /* 0x000fe4000fffe03f */
[----:B------:R-:W-:-:S05]  /*53e0*/  @P0 BRA `(.L_x_1050) ;  /* 0x000007d000000947 */ /* 0x000fca0003800000 */
[----:B------:R-:W-:Y:S01]  /*53f0*/  SEL R46, R73, R92, !P2 ;  /* 0x0000005c492e7207 */ /* 0x000fe20005000000 */
[----:B------:R-:W2:Y:S01]  /*5400*/  LDS.128 R64, [R144+0xa080] ;  /* 0x00a0800090407984 */ /* 0x000ea20000000c00 */
[----:B------:R-:W-:Y:S02]  /*5410*/  IADD3 R69, P3, P0, R154, R173, R139 ;  /* 0x000000ad9a457210 */ /* 0x000fe4000787e08b */
[----:B------:R-:W-:Y:S02]  /*5420*/  SHF.R.S32.HI R45, RZ, 0x1f, R46 ;  /* 0x0000001fff2d7819 */ /* 0x000fe4000001142e */
[----:B------:R-:W-:Y:S02]  /*5430*/  IADD3.X R68, R117, R132, R142, P3, P0 ;  /* 0x0000008475447210 */ /* 0x000fe40001fe048e */
[----:B------:R-:W-:Y:S04]  /*5440*/  LEA.HI R45, R45, R46, RZ, 0x4 ;  /* 0x0000002e2d2d7211 */ /* 0x000fe800078f20ff */
[----:B------:R-:W-:Y:S04]  /*5450*/  LEA.HI.SX32 R46, R45, R74, 0x1c ;  /* 0x0000004a2d2e7211 */ /* 0x000fe800078fe2ff */
[----:B------:R-:W-:Y:S01]  /*5460*/  SHF.R.S32.HI R45, RZ, 0x1f, R46 ;  /* 0x0000001fff2d7819 */ /* 0x000fe2000001142e */
[----:B-1----:R-:W-:Y:S03]  /*5470*/  IMAD.SHL.U32 R96, R46, 0x8, RZ ;  /* 0x000000082e607824 */ /* 0x002fe600078e00ff */
[----:B------:R-:W-:Y:S02]  /*5480*/  LEA.HI R45, R45, R46, RZ, 0x3 ;  /* 0x0000002e2d2d7211 */ /* 0x000fe400078f18ff */
[----:B------:R-:W-:Y:S02]  /*5490*/  ISETP.GE.AND P3, PT, R96, c[0x0][0x1d4], PT ;  /* 0x0000750060007a0c */ /* 0x000fe40003f66270 */
[----:B------:R-:W-:Y:S02]  /*54a0*/  LOP3.LUT R98, R111, 0x38, R96, 0xf8, !PT ;  /* 0x000000386f627812 */ /* 0x000fe400078ef860 */
[----:B------:R-:W-:Y:S02]  /*54b0*/  SHF.R.S32.HI R45, RZ, 0x3, R45 ;  /* 0x00000003ff2d7819 */ /* 0x000fe4000001142d */
[----:B------:R-:W-:Y:S03]  /*54c0*/  LOP3.LUT R97, R98, R123, RZ, 0x3c, !PT ;  /* 0x0000007b62617212 */ /* 0x000fe600078e3cff */
[----:B------:R-:W-:Y:S04]  /*54d0*/  IMAD R44, R45, 0xc00, R6 ;  /* 0x00000c002d2c7824 */ /* 0x000fe800078e0206 */
[----:B------:R-:W-:Y:S01]  /*54e0*/  IMAD.IADD R97, R44, 0x1, R97 ;  /* 0x000000012c617824 */ /* 0x000fe200078e0261 */
[--C-:B------:R-:W-:Y:S02]  /*54f0*/  @!P3 SHF.R.S32.HI R70, RZ, 0x1f, R96.reuse ;  /* 0x0000001fff46b819 */ /* 0x100fe40000011460 */
[----:B------:R-:W-:Y:S01]  /*5500*/  @!P3 IADD3 R173, P4, P0, R154, R173, R96 ;  /* 0x000000ad9aadb210 */ /* 0x000fe2000789e060 */
[----:B------:R-:W-:Y:S03]  /*5510*/  IMAD.SHL.U32 R96, R97, 0x2, RZ ;  /* 0x0000000261607824 */ /* 0x000fe600078e00ff */
[----:B------:R-:W-:Y:S02]  /*5520*/  @!P3 IADD3.X R132, R117, R132, R70, P4, P0 ;  /* 0x000000847584b210 */ /* 0x000fe400027e0446 */
[----:B------:R-:W1:Y:S01]  /*5530*/  LDS.128 R32, [R96+0xa080] ;  /* 0x00a0800060207984 */ /* 0x000e620000000c00 */
[C---:B------:R-:W-:Y:S04]  /*5540*/  LEA R70, P0, R69.reuse, c[0x0][0x1c8], 0x1 ;  /* 0x0000720045467a11 */ /* 0x040fe800078008ff */
[----:B------:R-:W-:Y:S02]  /*5550*/  LEA.HI.X R71, R69, c[0x0][0x1cc], R68, 0x1, P0 ;  /* 0x0000730045477a11 */ /* 0x000fe400000f0c44 */
[C---:B------:R-:W-:Y:S04]  /*5560*/  @!P3 LEA R68, P0, R173.reuse, c[0x0][0x1c8], 0x1 ;  /* 0x00007200ad44ba11 */ /* 0x040fe800078008ff */
[----:B------:R-:W-:Y:S02]  /*5570*/  @!P3 LEA.HI.X R69, R173, c[0x0][0x1cc], R132, 0x1, P0 ;  /* 0x00007300ad45ba11 */ /* 0x000fe400000f0c84 */
[----:B------:R-:W-:Y:S11]  /*5580*/  ISETP.GE.AND P0, PT, R12, c[0x0][0x27c], PT ;  /* 0x00009f000c007a0c */ /* 0x000ff60003f06270 */
[----:B------:R-:W-:Y:S02]  /*5590*/  @!UPT UIADD3 URZ, URZ, URZ, URZ ;  /* 0x0000003f3f3ff290 */ /* 0x000fe4000fffe03f */
[----:B--2---:R-:W-:Y:S01]  /*55a0*/  @!P0 IMAD.U32 R46, R64, 0x10000, RZ ;  /* 0x00010000402e8824 */ /* 0x004fe200078e00ff */
[----:B------:R-:W-:Y:S01]  /*55b0*/  @!P0 LOP3.LUT R53, R65, 0xffff0000, RZ, 0xc0, !PT ;  /* 0xffff000041358812 */ /* 0x000fe200078ec0ff */
[C---:B------:R-:W-:Y:S01]  /*55c0*/  @!P0 IMAD.U32 R56, R66.reuse, 0x10000, RZ ;  /* 0x0001000042388824 */ /* 0x040fe200078e00ff */
[----:B------:R-:W-:Y:S01]  /*55d0*/  @!P0 LOP3.LUT R59, R66, 0xffff0000, RZ, 0xc0, !PT ;  /* 0xffff0000423b8812 */ /* 0x000fe200078ec0ff */
[C---:B------:R-:W-:Y:S01]  /*55e0*/  @!P0 IMAD.U32 R62, R67.reuse, 0x10000, RZ ;  /* 0x00010000433e8824 */ /* 0x040fe200078e00ff */
[----:B------:R-:W-:Y:S02]  /*55f0*/  @!P0 LOP3.LUT R63, R67, 0xffff0000, RZ, 0xc0, !PT ;  /* 0xffff0000433f8812 */ /* 0x000fe400078ec0ff */
[--C-:B------:R-:W-:Y:S02]  /*5600*/  @!P0 SHF.R.U64 R38, R38, 0x10, R39.reuse ;  /* 0x0000001026268819 */ /* 0x100fe40000001227 */
[----:B------:R-:W-:Y:S02]  /*5610*/  @!P0 SHF.R.U32.HI R39, RZ, 0x10, R39 ;  /* 0x00000010ff278819 */ /* 0x000fe40000011627 */
[----:B------:R-:W-:Y:S02]  /*5620*/  @!P0 SHF.R.U64 R47, R90, 0x10, R91 ;  /* 0x000000105a2f8819 */ /* 0x000fe4000000125b */
[----:B------:R-:W-:Y:S01]  /*5630*/  @!P0 PRMT R51, R51, 0x5410, R38 ;  /* 0x0000541033338816 */ /* 0x000fe20000000026 */
[----:B-1----:R-:W-:Y:S01]  /*5640*/  @!P0 IMAD.U32 R38, R32, 0x10000, RZ ;  /* 0x0001000020268824 */ /* 0x002fe200078e00ff */
[----:B------:R-:W-:Y:S02]  /*5650*/  @!P0 PRMT R50, R50, 0x5410, R39 ;  /* 0x0000541032328816 */ /* 0x000fe40000000027 */
[----:B------:R-:W-:Y:S02]  /*5660*/  @!P0 LOP3.LUT R39, R32, 0xffff0000, RZ, 0xc0, !PT ;  /* 0xffff000020278812 */ /* 0x000fe400078ec0ff */
[----:B------:R-:W-:Y:S02]  /*5670*/  @!P0 PRMT R102, R102, 0x5410, R47 ;  /* 0x0000541066668816 */ /* 0x000fe4000000002f */
[----:B------:R-:W-:Y:S02]  /*5680*/  @!P0 LOP3.LUT R47, R64, 0xffff0000, RZ, 0xc0, !PT ;  /* 0xffff0000402f8812 */ /* 0x000fe400078ec0ff */
[C---:B------:R-:W-:Y:S01]  /*5690*/  @!P0 LOP3.LUT R58, R102.reuse, 0xffff0000, RZ, 0xc0, !PT ;  /* 0xffff0000663a8812 */ /* 0x040fe200078ec0ff */
[----:B------:R-:W-:Y:S01]  /*56a0*/  @!P0 IMAD.U32 R55, R102, 0x10000, RZ ;  /* 0x0001000066378824 */ /* 0x000fe200078e00ff */
[----:B------:R-:W-:Y:S02]  /*56b0*/  @!P0 SHF.R.U64 R36, R36, 0x10, R37 ;  /* 0x0000001024248819 */ /* 0x000fe40000001225 */
[----:B------:R-:W-:Y:S02]  /*56c0*/  @!P0 SHF.R.U64 R45, R88, 0x10, R89 ;  /* 0x00000010582d8819 */ /* 0x000fe40000001259 */
[----:B------:R-:W-:Y:S02]  /*56d0*/  @!P0 PRMT R49, R49, 0x5410, R36 ;  /* 0x0000541031318816 */ /* 0x000fe40000000024 */
[----:B------:R-:W-:Y:S02]  /*56e0*/  @!P0 SHF.R.U32.HI R37, RZ, 0x10, R37 ;  /* 0x00000010ff258819 */ /* 0x000fe40000011625 */
[C---:B------:R-:W-:Y:S02]  /*56f0*/  @!P0 LOP3.LUT R36, R49.reuse, 0xffff0000, RZ, 0xc0, !PT ;  /* 0xffff000031248812 */ /* 0x040fe400078ec0ff */
[----:B------:R-:W-:Y:S02]  /*5700*/  @!P0 PRMT R104, R104, 0x5410, R45 ;  /* 0x0000541068688816 */ /* 0x000fe4000000002d */
[----:B------:R-:W-:Y:S01]  /*5710*/  @!P0 PRMT R48, R48, 0x5410, R37 ;  /* 0x0000541030308816 */ /* 0x000fe20000000025 */
[----:B------:R-:W-:Y:S01]  /*5720*/  @!P0 IMAD.U32 R37, R49, 0x10000, RZ ;  /* 0x0001000031258824 */ /* 0x000fe200078e00ff */
[C---:B------:R-:W-:Y:S01]  /*5730*/  @!P0 LOP3.LUT R52, R104.reuse, 0xffff0000, RZ, 0xc0, !PT ;  /* 0xffff000068348812 */ /* 0x040fe200078ec0ff */
[----:B------:R-:W-:Y:S01]  /*5740*/  @!P0 IMAD.U32 R45, R104, 0x10000, RZ ;  /* 0x00010000682d8824 */ /* 0x000fe200078e00ff */
[----:B------:R-:W-:Y:S01]  /*5750*/  @!P0 SHF.R.U32.HI R88, RZ, 0x10, R89 ;  /* 0x00000010ff588819 */ /* 0x000fe20000011659 */
[C---:B------:R-:W-:Y:S01]  /*5760*/  @!P0 FMUL.FTZ R0, R38.reuse, R37 ;  /* 0x0000002526008220 */ /* 0x040fe20000410000 */
[----:B------:R-:W-:Y:S01]  /*5770*/  @!P0 SHF.R.U32.HI R90, RZ, 0x10, R91 ;  /* 0x00000010ff5a8819 */ /* 0x000fe2000001165b */
[----:B------:R-:W-:Y:S01]  /*5780*/  @!P0 FMUL.FTZ R97, R39, R52 ;  /* 0x0000003427618220 */ /* 0x000fe20000410000 */
[----:B------:R-:W-:Y:S01]  /*5790*/  @!P0 PRMT R103, R103, 0x5410, R88 ;  /* 0x0000541067678816 */ /* 0x000fe20000000058 */
[----:B------:R-:W-:Y:S01]  /*57a0*/  @!P0 FMUL.FTZ R3, R39, R36 ;  /* 0x0000002427038220 */ /* 0x000fe20000410000 */
[----:B------:R-:W-:Y:S01]  /*57b0*/  @!P0 LOP3.LUT R39, R33, 0xffff0000, RZ, 0xc0, !PT ;  /* 0xffff000021278812 */ /* 0x000fe200078ec0ff */
[----:B------:R-:W-:Y:S01]  /*57c0*/  @!P0 FMUL.FTZ R96, R38, R45 ;  /* 0x0000002d26608220 */ /* 0x000fe20000410000 */
[----:B------:R-:W-:Y:S01]  /*57d0*/  @!P0 LOP3.LUT R54, R103, 0xffff0000, RZ, 0xc0, !PT ;  /* 0xffff000067368812 */ /* 0x000fe200078ec0ff */
[----:B------:R-:W-:Y:S01]  /*57e0*/  @!P0 FFMA.FTZ R0, R45, R46, R0 ;  /* 0x0000002e2d008223 */ /* 0x000fe20000010000 */
[----:B------:R-:W-:Y:S01]  /*57f0*/  @!P0 PRMT R101, R101, 0x5410, R90 ;  /* 0x0000541065658816 */ /* 0x000fe2000000005a */
[----:B------:R-:W-:Y:S02]  /*5800*/  @!P0 IMAD.U32 R45, R103, 0x10000, RZ ;  /* 0x00010000672d8824 */ /* 0x000fe400078e00ff */
[----:B------:R-:W-:Y:S01]  /*5810*/  @!P0 IMAD.U32 R38, R33, 0x10000, RZ ;  /* 0x0001000021268824 */ /* 0x000fe200078e00ff */
[----:B------:R-:W-:Y:S01]  /*5820*/  @!P0 LOP3.LUT R61, R101, 0xffff0000, RZ, 0xc0, !PT ;  /* 0xffff0000653d8812 */ /* 0x000fe200078ec0ff */
        /* <DEDUP_REMOVED lines=11> */
[C---:B------:R-:W-:Y:S01]  /*58e0*/  @!P0 LOP3.LUT R36, R51.reuse, 0xffff0000, RZ, 0xc0, !PT ;  /* 0xffff000033248812 */ /* 0x040fe200078ec0ff */
[-C--:B------:R-:W-:Y:S02]  /*58f0*/  @!P0 FMUL.FTZ R4, R38, R37.reuse ;  /* 0x0000002526048220 */ /* 0x080fe40000410000 */
[----:B------:R-:W-:Y:S02]  /*5900*/  @!P0 FFMA.FTZ R98, R46, R37, -R98 ;  /* 0x000000252e628223 */ /* 0x000fe40000010862 */
[----:B------:R-:W-:Y:S02]  /*5910*/  @!P0 IMAD.U32 R38, R34, 0x10000, RZ ;  /* 0x0001000022268824 */ /* 0x000fe400078e00ff */
[----:B------:R-:W-:Y:S01]  /*5920*/  @!P0 IMAD.U32 R37, R51, 0x10000, RZ ;  /* 0x0001000033258824 */ /* 0x000fe200078e00ff */
[----:B------:R-:W-:Y:S01]  /*5930*/  @!P0 F2FP.BF16.PACK_AB R99, R99, R98 ;  /* 0x000000626363823e */ /* 0x000fe200000010ff */
[C---:B------:R-:W-:Y:S02]  /*5940*/  @!P0 FMUL.FTZ R175, R39.reuse, R58 ;  /* 0x0000003a27af8220 */ /* 0x040fe40000410000 */
[-C--:B------:R-:W-:Y:S01]  /*5950*/  @!P0 FMUL.FTZ R8, R39, R36.reuse ;  /* 0x0000002427088220 */ /* 0x080fe20000410000 */
[----:B------:R-:W-:Y:S01]  /*5960*/  @!P0 LOP3.LUT R39, R35, 0xffff0000, RZ, 0xc0, !PT ;  /* 0xffff000023278812 */ /* 0x000fe200078ec0ff */
[C---:B------:R-:W-:Y:S02]  /*5970*/  @!P0 FMUL.FTZ R172, R38.reuse, R55 ;  /* 0x0000003726ac8220 */ /* 0x040fe40000410000 */
[-C--:B------:R-:W-:Y:S02]  /*5980*/  @!P0 FMUL.FTZ R7, R38, R37.reuse ;  /* 0x0000002526078220 */ /* 0x080fe40000410000 */
[----:B------:R-:W-:Y:S02]  /*5990*/  @!P0 IMAD.U32 R60, R101, 0x10000, RZ ;  /* 0x00010000653c8824 */ /* 0x000fe400078e00ff */
        /* <DEDUP_REMOVED lines=34> */
.L_x_1050:
[----:B------:R-:W-:Y:S05]  /*5bc0*/  BSYNC B1 ;  /* 0x0000000000017941 */ /* 0x000fea0003800000 */
.L_x_1049:
[----:B------:R-:W-:Y:S04]  /*5bd0*/  IADD3 R171, P0, R168, R170, RZ ;  /* 0x000000aaa8ab7210 */ /* 0x000fe80007f1e0ff */
[----:B------:R-:W-:Y:S01]  /*5be0*/  IADD3.X R56, R147, R127, RZ, P0, !PT ;  /* 0x0000007f93387210 */ /* 0x000fe200007fe4ff */
[----:B------:R-:W-:-:S05]  /*5bf0*/  @P5 BRA `(.L_x_1038) ;  /* 0x000012d000005947 */ /* 0x000fca0003800000 */
[----:B------:R-:W-:Y:S01]  /*5c00*/  ISETP.GE.AND P0, PT, R16, c[0x0][0x1d4], PT ;  /* 0x0000750010007a0c */ /* 0x000fe20003f06270 */
[----:B------:R-:W-:Y:S01]  /*5c10*/  @!UPT UIADD3 URZ, URZ, URZ, URZ ;  /* 0x0000003f3f3ff290 */ /* 0x000fe2000fffe03f */
[----:B------:R-:W-:Y:S11]  /*5c20*/  BSSY B0, `(.L_x_1053) ;  /* 0x000007e000007945 */ /* 0x000ff60003800000 */
[----:B------:R-:W-:-:S05]  /*5c30*/  @P0 BRA `(.L_x_1054) ;  /* 0x000007c000000947 */ /* 0x000fca0003800000 */
[----:B------:R-:W-:Y:S01]  /*5c40*/  SEL R39, R73, R92, !P1 ;  /* 0x0000005c49277207 */ /* 0x000fe20004800000 */
[----:B------:R-:W2:Y:S01]  /*5c50*/  LDS.128 R60, [R143+0xa080] ;  /* 0x00a080008f3c7984 */ /* 0x000ea20000000c00 */
[----:B------:R-:W-:Y:S02]  /*5c60*/  IADD3 R59, P3, P0, R154, R171, R140 ;  /* 0x000000ab9a3b7210 */ /* 0x000fe4000787e08c */
[----:B------:R-:W-:Y:S02]  /*5c70*/  SHF.R.S32.HI R38, RZ, 0x1f, R39 ;  /* 0x0000001fff267819 */ /* 0x000fe40000011427 */
[-C--:B------:R-:W-:Y:S02]  /*5c80*/  IADD3.X R58, R117, R56.reuse, R138, P3, P0 ;  /* 0x00000038753a7210 */ /* 0x080fe40001fe048a */
[----:B------:R-:W-:Y:S04]  /*5c90*/  LEA.HI R38, R38, R39, RZ, 0x4 ;  /* 0x0000002726267211 */ /* 0x000fe800078f20ff */
[----:B------:R-:W-:Y:S04]  /*5ca0*/  LEA.HI.SX32 R39, R38, R75, 0x1c ;  /* 0x0000004b26277211 */ /* 0x000fe800078fe2ff */
[----:B------:R-:W-:Y:S01]  /*5cb0*/  SHF.R.S32.HI R38, RZ, 0x1f, R39 ;  /* 0x0000001fff267819 */ /* 0x000fe20000011427 */
[----:B-1----:R-:W-:Y:S03]  /*5cc0*/  IMAD.SHL.U32 R66, R39, 0x8, RZ ;  /* 0x0000000827427824 */ /* 0x002fe600078e00ff */
        /* <DEDUP_REMOVED lines=16> */
[----:B--2---:R-:W-:Y:S01]  /*5dd0*/  @!P0 IMAD.U32 R38, R60, 0x10000, RZ ;  /* 0x000100003c268824 */ /* 0x004fe200078e00ff */
[----:B------:R-:W-:Y:S01]  /*5de0*/  @!P0 LOP3.LUT R47, R61, 0xffff0000, RZ, 0xc0, !PT ;  /* 0xffff00003d2f8812 */ /* 0x000fe200078ec0ff */
[C---:B------:R-:W-:Y:S01]  /*5df0*/  @!P0 IMAD.U32 R54, R63.reuse, 0x10000, RZ ;  /* 0x000100003f368824 */ /* 0x040fe200078e00ff */
[----:B------:R-:W1:Y:S01]  /*5e00*/  LDS.128 R32, [R66+0xa080] ;  /* 0x00a0800042207984 */ /* 0x000e620000000c00 */
[C---:B------:R-:W-:Y:S01]  /*5e10*/  @!P0 IMAD.U32 R50, R62.reuse, 0x10000, RZ ;  /* 0x000100003e328824 */ /* 0x040fe200078e00ff */
[----:B------:R-:W-:Y:S02]  /*5e20*/  @!P0 LOP3.LUT R55, R63, 0xffff0000, RZ, 0xc0, !PT ;  /* 0xffff00003f378812 */ /* 0x000fe400078ec0ff */
[----:B------:R-:W-:Y:S02]  /*5e30*/  @!P0 LOP3.LUT R51, R62, 0xffff0000, RZ, 0xc0, !PT ;  /* 0xffff00003e338812 */ /* 0x000fe400078ec0ff */
[----:B------:R-:W-:Y:S02]  /*5e40*/  @!P0 SHF.R.U64 R26, R26, 0x10, R27 ;  /* 0x000000101a1a8819 */ /* 0x000fe4000000121b */
[----:B------:R-:W-:Y:S02]  /*5e50*/  @!P0 SHF.R.U32.HI R45, RZ, 0x10, R83 ;  /* 0x00000010ff2d8819 */ /* 0x000fe40000011653 */
[----:B------:R-:W-:Y:S02]  /*5e60*/  @!P0 SHF.R.U32.HI R37, RZ, 0x10, R27 ;  /* 0x00000010ff258819 */ /* 0x000fe4000001161b */
[----:B------:R-:W-:Y:S02]  /*5e70*/  @!P0 PRMT R43, R43, 0x5410, R26 ;  /* 0x000054102b2b8816 */ /* 0x000fe4000000001a */
        /* <DEDUP_REMOVED lines=14> */
[----:B------:R-:W-:Y:S02]  /*5f60*/  @!P0 PRMT R42, R42, 0x5410, R37 ;  /* 0x000054102a2a8816 */ /* 0x000fe40000000025 */
[----:B------:R-:W-:Y:S01]  /*5f70*/  @!P0 SHF.R.U32.HI R80, RZ, 0x10, R81 ;  /* 0x00000010ff508819 */ /* 0x000fe20000011651 */
[C---:B-1----:R-:W-:Y:S01]  /*5f80*/  @!P0 IMAD.U32 R26, R32.reuse, 0x10000, RZ ;  /* 0x00010000201a8824 */ /* 0x042fe200078e00ff */
[----:B------:R-:W-:Y:S02]  /*5f90*/  @!P0 LOP3.LUT R27, R32, 0xffff0000, RZ, 0xc0, !PT ;  /* 0xffff0000201b8812 */ /* 0x000fe400078ec0ff */
[----:B------:R-:W-:Y:S01]  /*5fa0*/  @!P0 PRMT R95, R95, 0x5410, R80 ;  /* 0x000054105f5f8816 */ /* 0x000fe20000000050 */
[----:B------:R-:W-:Y:S01]  /*5fb0*/  @!P0 FMUL.FTZ R0, R26, R25 ;  /* 0x000000191a008220 */ /* 0x000fe20000410000 */
[----:B------:R-:W-:Y:S01]  /*5fc0*/  @!P0 SHF.R.U64 R82, R82, 0x10, R83 ;  /* 0x0000001052528819 */ /* 0x000fe20000001253 */
[----:B------:R-:W-:Y:S01]  /*5fd0*/  @!P0 FMUL.FTZ R67, R27, R44 ;  /* 0x0000002c1b438220 */ /* 0x000fe20000410000 */
[----:B------:R-:W-:Y:S01]  /*5fe0*/  @!P0 LOP3.LUT R46, R95, 0xffff0000, RZ, 0xc0, !PT ;  /* 0xffff00005f2e8812 */ /* 0x000fe200078ec0ff */
[----:B------:R-:W-:Y:S01]  /*5ff0*/  @!P0 FMUL.FTZ R3, R27, R24 ;  /* 0x000000181b038220 */ /* 0x000fe20000410000 */
[----:B------:R-:W-:Y:S01]  /*6000*/  @!P0 LOP3.LUT R27, R33, 0xffff0000, RZ, 0xc0, !PT ;  /* 0xffff0000211b8812 */ /* 0x000fe200078ec0ff */
[----:B------:R-:W-:Y:S01]  /*6010*/  @!P0 FMUL.FTZ R66, R26, R39 ;  /* 0x000000271a428220 */ /* 0x000fe20000410000 */
[----:B------:R-:W-:Y:S01]  /*6020*/  @!P0 PRMT R93, R93, 0x5410, R82 ;  /* 0x000054105d5d8816 */ /* 0x000fe20000000052 */
[----:B------:R-:W-:Y:S02]  /*6030*/  @!P0 FFMA.FTZ R0, R39, R38, R0 ;  /* 0x0000002627008223 */ /* 0x000fe40000010000 */
[----:B------:R-:W-:Y:S01]  /*6040*/  @!P0 IMAD.U32 R39, R95, 0x10000, RZ ;  /* 0x000100005f278824 */ /* 0x000fe200078e00ff */
[----:B------:R-:W-:Y:S01]  /*6050*/  @!P0 LOP3.LUT R49, R93, 0xffff0000, RZ, 0xc0, !PT ;  /* 0xffff00005d318812 */ /* 0x000fe200078ec0ff */
[----:B------:R-:W-:Y:S02]  /*6060*/  @!P0 IMAD.U32 R26, R33, 0x10000, RZ ;  /* 0x00010000211a8824 */ /* 0x000fe400078e00ff */
[----:B------:R-:W-:Y:S01]  /*6070*/  @!P0 FFMA.FTZ R67, R45, R24, -R67 ;  /* 0x000000182d438223 */ /* 0x000fe20000010843 */
[----:B------:R-:W-:Y:S01]  /*6080*/  @!P0 LOP3.LUT R24, R40, 0xffff0000, RZ, 0xc0, !PT ;  /* 0xffff000028188812 */ /* 0x000fe200078ec0ff */
[----:B------:R-:W-:Y:S02]  /*6090*/  @!P0 FFMA.FTZ R66, R38, R25, -R66 ;  /* 0x0000001926428223 */ /* 0x000fe40000010842 */
[----:B------:R-:W-:Y:S02]  /*60a0*/  @!P0 IMAD.U32 R25, R40, 0x10000, RZ ;  /* 0x0001000028198824 */ /* 0x000fe400078e00ff */
[----:B------:R-:W-:Y:S01]  /*60b0*/  @!P0 FMUL.FTZ R69, R27, R46 ;  /* 0x0000002e1b458220 */ /* 0x000fe20000410000 */
[----:B------:R-:W-:Y:S01]  /*60c0*/  @!P0 F2FP.BF16.PACK_AB R66, R67, R66 ;  /* 0x000000424342823e */ /* 0x000fe200000010ff */
[----:B------:R-:W-:Y:S02]  /*60d0*/  @!P0 IMAD.U32 R38, R61, 0x10000, RZ ;  /* 0x000100003d268824 */ /* 0x000fe400078e00ff */
[C---:B------:R-:W-:Y:S02]  /*60e0*/  @!P0 FMUL.FTZ R68, R26.reuse, R39 ;  /* 0x000000271a448220 */ /* 0x040fe40000410000 */
[-C--:B------:R-:W-:Y:S02]  /*60f0*/  @!P0 FMUL.FTZ R4, R26, R25.reuse ;  /* 0x000000191a048220 */ /* 0x080fe40000410000 */
[-C--:B------:R-:W-:Y:S01]  /*6100*/  @!P0 FMUL.FTZ R5, R27, R24.reuse ;  /* 0x000000181b058220 */ /* 0x080fe20000410000 */
[----:B------:R-:W-:Y:S01]  /*6110*/  @!P0 LOP3.LUT R27, R35, 0xffff0000, RZ, 0xc0, !PT ;  /* 0xffff0000231b8812 */ /* 0x000fe200078ec0ff */
[----:B------:R-:W-:Y:S01]  /*6120*/  @!P0 FFMA.FTZ R69, R47, R24, -R69 ;  /* 0x000000182f458223 */ /* 0x000fe20000010845 */
[----:B------:R-:W-:Y:S01]  /*6130*/  @!P0 LOP3.LUT R24, R42, 0xffff0000, RZ, 0xc0, !PT ;  /* 0xffff00002a188812 */ /* 0x000fe200078ec0ff */
[----:B------:R-:W-:Y:S02]  /*6140*/  @!P0 IMAD.U32 R26, R35, 0x10000, RZ ;  /* 0x00010000231a8824 */ /* 0x000fe400078e00ff */
[----:B------:R-:W-:Y:S02]  /*6150*/  @!P0 FFMA.FTZ R68, R38, R25, -R68 ;  /* 0x0000001926448223 */ /* 0x000fe40000010844 */
[----:B------:R-:W-:Y:S02]  /*6160*/  @!P0 IMAD.U32 R25, R42, 0x10000, RZ ;  /* 0x000100002a198824 */ /* 0x000fe400078e00ff */
[----:B------:R-:W-:Y:S01]  /*6170*/  @!P0 FMUL.FTZ R70, R26, R52 ;  /* 0x000000341a468220 */ /* 0x000fe20000410000 */
[----:B------:R-:W-:Y:S01]  /*6180*/  @!P0 F2FP.BF16.PACK_AB R69, R69, R68 ;  /* 0x000000444545823e */ /* 0x000fe200000010ff */
[C---:B------:R-:W-:Y:S02]  /*6190*/  @!P0 FMUL.FTZ R89, R27.reuse, R53 ;  /* 0x000000351b598220 */ /* 0x040fe40000410000 */
        /* <DEDUP_REMOVED lines=38> */
.L_x_1054:
[----:B------:R-:W-:Y:S05]  /*6400*/  BSYNC B0 ;  /* 0x0000000000007941 */ /* 0x000fea0003800000 */
.L_x_1053:
[----:B------:R-:W-:Y:S11]  /*6410*/  ISETP.GE.AND P0, PT, R12, c[0x0][0x1d4], PT ;  /* 0x000075000c007a0c */ /* 0x000ff60003f06270 */
[----:B------:R-:W-:Y:S02]  /*6420*/  @!UPT UIADD3 URZ, URZ, URZ, URZ ;  /* 0x0000003f3f3ff290 */ /* 0x000fe4000fffe03f */
[----:B------:R-:W-:-:S05]  /*6430*/  @P0 BRA `(.L_x_1038) ;  /* 0x00000a9000000947 */ /* 0x000fca0003800000 */
[----:B-1----:R-:W-:Y:S01]  /*6440*/  SEL R35, R73, R92, !P2 ;  /* 0x0000005c49237207 */ /* 0x002fe20005000000 */
[----:B------:R-:W1:Y:S01]  /*6450*/  LDS.128 R48, [R141+0xa080] ;  /* 0x00a080008d307984 */ /* 0x000e620000000c00 */
[----:B------:R-:W-:Y:S02]  /*6460*/  IADD3 R53, P3, P0, R154, R171, R139 ;  /* 0x000000ab9a357210 */ /* 0x000fe4000787e08b */
[----:B------:R-:W-:Y:S02]  /*6470*/  SHF.R.S32.HI R34, RZ, 0x1f, R35 ;  /* 0x0000001fff227819 */ /* 0x000fe40000011423 */
[----:B------:R-:W-:Y:S02]  /*6480*/  IADD3.X R52, R117, R56, R142, P3, P0 ;  /* 0x0000003875347210 */ /* 0x000fe40001fe048e */
[----:B------:R-:W-:Y:S02]  /*6490*/  LEA.HI R35, R34, R35, RZ, 0x4 ;  /* 0x0000002322237211 */ /* 0x000fe400078f20ff */
[----:B------:R-:W-:Y:S02]  /*64a0*/  LEA R54, P0, R53, c[0x0][0x1c8], 0x1 ;  /* 0x0000720035367a11 */ /* 0x000fe400078008ff */
[----:B------:R-:W-:Y:S02]  /*64b0*/  LEA.HI.SX32 R35, R35, R74, 0x1c ;  /* 0x0000004a23237211 */ /* 0x000fe400078fe2ff */
[----:B------:R-:W-:Y:S02]  /*64c0*/  LEA.HI.X R55, R53, c[0x0][0x1cc], R52, 0x1, P0 ;  /* 0x0000730035377a11 */ /* 0x000fe400000f0c34 */
[----:B------:R-:W-:Y:S01]  /*64d0*/  SHF.R.S32.HI R34, RZ, 0x1f, R35 ;  /* 0x0000001fff227819 */ /* 0x000fe20000011423 */
[----:B------:R-:W-:Y:S01]  /*64e0*/  IMAD.SHL.U32 R52, R35, 0x8, RZ ;  /* 0x0000000823347824 */ /* 0x000fe200078e00ff */
[----:B------:R-:W-:Y:S02]  /*64f0*/  ISETP.GE.AND P0, PT, R12, c[0x0][0x27c], PT ;  /* 0x00009f000c007a0c */ /* 0x000fe40003f06270 */
[----:B------:R-:W-:Y:S02]  /*6500*/  LEA.HI R34, R34, R35, RZ, 0x3 ;  /* 0x0000002322227211 */ /* 0x000fe400078f18ff */
[----:B------:R-:W-:Y:S02]  /*6510*/  LOP3.LUT R58, R119, 0x38, R52, 0xf8, !PT ;  /* 0x00000038773a7812 */ /* 0x000fe400078ef834 */
[----:B------:R-:W-:Y:S02]  /*6520*/  SHF.R.S32.HI R34, RZ, 0x3, R34 ;  /* 0x00000003ff227819 */ /* 0x000fe40000011422 */
[----:B------:R-:W-:Y:S03]  /*6530*/  LOP3.LUT R59, R58, R129, RZ, 0x3c, !PT ;  /* 0x000000813a3b7212 */ /* 0x000fe600078e3cff */
[----:B------:R-:W-:Y:S02]  /*6540*/  IMAD R32, R34, 0xc00, R11 ;  /* 0x00000c0022207824 */ /* 0x000fe400078e020b */
[----:B------:R-:W-:Y:S02]  /*6550*/  @!P0 SHF.R.U64 R34, R76, 0x10, R77 ;  /* 0x000000104c228819 */ /* 0x000fe4000000124d */
[----:B------:R-:W-:Y:S01]  /*6560*/  IMAD.IADD R59, R32, 0x1, R59 ;  /* 0x00000001203b7824 */ /* 0x000fe200078e023b */
[----:B------:R-:W-:Y:S02]  /*6570*/  @!P0 SHF.R.U32.HI R36, RZ, 0x10, R79 ;  /* 0x00000010ff248819 */ /* 0x000fe4000001164f */
[----:B------:R-:W-:Y:S01]  /*6580*/  @!P0 PRMT R87, R87, 0x5410, R34 ;  /* 0x0000541057578816 */ /* 0x000fe20000000022 */
[----:B------:R-:W-:Y:S01]  /*6590*/  IMAD.SHL.U32 R53, R59, 0x2, RZ ;  /* 0x000000023b357824 */ /* 0x000fe200078e00ff */
[----:B------:R-:W-:Y:S02]  /*65a0*/  @!P0 PRMT R85, R85, 0x5410, R36 ;  /* 0x0000541055558816 */ /* 0x000fe40000000024 */
[--C-:B------:R-:W-:Y:S01]  /*65b0*/  @!P0 SHF.R.U64 R20, R20, 0x10, R21.reuse ;  /* 0x0000001014148819 */ /* 0x100fe20000001215 */
[----:B------:R-:W-:Y:S01]  /*65c0*/  @!P0 IMAD.U32 R35, R87, 0x10000, RZ ;  /* 0x0001000057238824 */ /* 0x000fe200078e00ff */
[----:B------:R-:W2:Y:S01]  /*65d0*/  LDS.128 R24, [R53+0xa080] ;  /* 0x00a0800035187984 */ /* 0x000ea20000000c00 */
[C---:B-1----:R-:W-:Y:S01]  /*65e0*/  @!P0 IMAD.U32 R34, R48.reuse, 0x10000, RZ ;  /* 0x0001000030228824 */ /* 0x042fe200078e00ff */
[----:B------:R-:W-:Y:S01]  /*65f0*/  @!P0 LOP3.LUT R36, R48, 0xffff0000, RZ, 0xc0, !PT ;  /* 0xffff000030248812 */ /* 0x000fe200078ec0ff */
[C---:B------:R-:W-:Y:S01]  /*6600*/  @!P0 IMAD.U32 R39, R49.reuse, 0x10000, RZ ;  /* 0x0001000031278824 */ /* 0x040fe200078e00ff */
[----:B------:R-:W-:Y:S01]  /*6610*/  @!P0 LOP3.LUT R38, R49, 0xffff0000, RZ, 0xc0, !PT ;  /* 0xffff000031268812 */ /* 0x000fe200078ec0ff */
[C---:B------:R-:W-:Y:S01]  /*6620*/  @!P0 IMAD.U32 R46, R51.reuse, 0x10000, RZ ;  /* 0x00010000332e8824 */ /* 0x040fe200078e00ff */
[----:B------:R-:W-:Y:S01]  /*6630*/  @!P0 LOP3.LUT R47, R51, 0xffff0000, RZ, 0xc0, !PT ;  /* 0xffff0000332f8812 */ /* 0x000fe200078ec0ff */
[C---:B------:R-:W-:Y:S01]  /*6640*/  @!P0 IMAD.U32 R42, R50.reuse, 0x10000, RZ ;  /* 0x00010000322a8824 */ /* 0x040fe200078e00ff */
[----:B------:R-:W-:Y:S02]  /*6650*/  @!P0 LOP3.LUT R43, R50, 0xffff0000, RZ, 0xc0, !PT ;  /* 0xffff0000322b8812 */ /* 0x000fe400078ec0ff */
[----:B------:R-:W-:Y:S02]  /*6660*/  @!P0 SHF.R.U32.HI R21, RZ, 0x10, R21 ;  /* 0x00000010ff158819 */ /* 0x000fe40000011615 */
[----:B------:R-:W-:Y:S02]  /*6670*/  @!P0 PRMT R29, R29, 0x5410, R20 ;  /* 0x000054101d1d8816 */ /* 0x000fe40000000014 */
[----:B------:R-:W-:Y:S02]  /*6680*/  @!P0 PRMT R28, R28, 0x5410, R21 ;  /* 0x000054101c1c8816 */ /* 0x000fe40000000015 */
[----:B------:R-:W-:Y:S02]  /*6690*/  @!P0 SHF.L.U32 R21, R29, 0x10, RZ ;  /* 0x000000101d158819 */ /* 0x000fe400000006ff */
[C---:B------:R-:W-:Y:S01]  /*66a0*/  @!P0 SHF.L.U32 R44, R85.reuse, 0x10, RZ ;  /* 0x00000010552c8819 */ /* 0x040fe200000006ff */
[----:B------:R-:W-:Y:S01]  /*66b0*/  @!P0 IMAD.U32 R20, R28, 0x10000, RZ ;  /* 0x000100001c148824 */ /* 0x000fe200078e00ff */
[----:B------:R-:W-:Y:S02]  /*66c0*/  @!P0 LOP3.LUT R45, R85, 0xffff0000, RZ, 0xc0, !PT ;  /* 0xffff0000552d8812 */ /* 0x000fe400078ec0ff */
[--C-:B------:R-:W-:Y:S02]  /*66d0*/  @!P0 SHF.R.U64 R22, R22, 0x10, R23.reuse ;  /* 0x0000001016168819 */ /* 0x100fe40000001217 */
[----:B------:R-:W-:Y:S02]  /*66e0*/  @!P0 SHF.R.U32.HI R33, RZ, 0x10, R23 ;  /* 0x00000010ff218819 */ /* 0x000fe40000011617 */
[----:B------:R-:W-:Y:S02]  /*66f0*/  @!P0 PRMT R31, R31, 0x5410, R22 ;  /* 0x000054101f1f8816 */ /* 0x000fe40000000016 */
[----:B------:R-:W-:Y:S02]  /*6700*/  @!P0 PRMT R30, R30, 0x5410, R33 ;  /* 0x000054101e1e8816 */ /* 0x000fe40000000021 */
[----:B------:R-:W-:Y:S02]  /*6710*/  @!P0 SHF.R.U32.HI R77, RZ, 0x10, R77 ;  /* 0x00000010ff4d8819 */ /* 0x000fe4000001164d */
[----:B------:R-:W-:Y:S02]  /*6720*/  @!P0 SHF.R.U64 R79, R78, 0x10, R79 ;  /* 0x000000104e4f8819 */ /* 0x000fe4000000124f */
[----:B------:R-:W-:Y:S02]  /*6730*/  @!P0 PRMT R86, R86, 0x5410, R77 ;  /* 0x0000541056568816 */ /* 0x000fe4000000004d */
[----:B------:R-:W-:Y:S03]  /*6740*/  @!P0 PRMT R84, R84, 0x5410, R79 ;  /* 0x0000541054548816 */ /* 0x000fe6000000004f */
[----:B------:R-:W-:Y:S01]  /*6750*/  @!P0 IMAD.U32 R37, R86, 0x10000, RZ ;  /* 0x0001000056258824 */ /* 0x000fe200078e00ff */
[----:B------:R-:W-:Y:S01]  /*6760*/  @!P0 LOP3.LUT R41, R84, 0xffff0000, RZ, 0xc0, !PT ;  /* 0xffff000054298812 */ /* 0x000fe200078ec0ff */
[----:B--2---:R-:W-:Y:S02]  /*6770*/  @!P0 IMAD.U32 R22, R24, 0x10000, RZ ;  /* 0x0001000018168824 */ /* 0x004fe400078e00ff */
[C---:B------:R-:W-:Y:S02]  /*6780*/  @!P0 IMAD.U32 R23, R25.reuse, 0x10000, RZ ;  /* 0x0001000019178824 */ /* 0x040fe400078e00ff */
[C---:B------:R-:W-:Y:S02]  /*6790*/  @!P0 FMUL.FTZ R53, R22.reuse, R35 ;  /* 0x0000002316358220 */ /* 0x040fe40000410000 */
[----:B------:R-:W-:Y:S01]  /*67a0*/  @!P0 FMUL.FTZ R0, R22, R21 ;  /* 0x0000001516008220 */ /* 0x000fe20000410000 */
[----:B------:R-:W-:Y:S01]  /*67b0*/  @!P0 LOP3.LUT R22, R25, 0xffff0000, RZ, 0xc0, !PT ;  /* 0xffff000019168812 */ /* 0x000fe200078ec0ff */
[----:B------:R-:W-:Y:S02]  /*67c0*/  @!P0 FMUL.FTZ R58, R23, R37 ;  /* 0x00000025173a8220 */ /* 0x000fe40000410000 */
[----:B------:R-:W-:Y:S01]  /*67d0*/  @!P0 FFMA.FTZ R53, R34, R21, -R53 ;  /* 0x0000001522358223 */ /* 0x000fe20000010835 */
[----:B------:R-:W-:Y:S01]  /*67e0*/  @!P0 LOP3.LUT R21, R28, 0xffff0000, RZ, 0xc0, !PT ;  /* 0xffff00001c158812 */ /* 0x000fe200078ec0ff */
[----:B------:R-:W-:Y:S01]  /*67f0*/  @!P0 FFMA.FTZ R0, R35, R34, R0 ;  /* 0x0000002223008223 */ /* 0x000fe20000010000 */
[----:B------:R-:W-:Y:S01]  /*6800*/  @!P0 LOP3.LUT R34, R87, 0xffff0000, RZ, 0xc0, !PT ;  /* 0xffff000057228812 */ /* 0x000fe200078ec0ff */
[-C--:B------:R-:W-:Y:S01]  /*6810*/  @!P0 FMUL.FTZ R4, R23, R20.reuse ;  /* 0x0000001417048220 */ /* 0x080fe20000410000 */
[----:B------:R-:W-:Y:S01]  /*6820*/  @!P0 LOP3.LUT R23, R29, 0xffff0000, RZ, 0xc0, !PT ;  /* 0xffff00001d178812 */ /* 0x000fe200078ec0ff */
[----:B------:R-:W-:Y:S01]  /*6830*/  @!P0 FFMA.FTZ R58, R39, R20, -R58 ;  /* 0x00000014273a8223 */ /* 0x000fe2000001083a */
[----:B------:R-:W-:Y:S01]  /*6840*/  @!P0 LOP3.LUT R20, R24, 0xffff0000, RZ, 0xc0, !PT ;  /* 0xffff000018148812 */ /* 0x000fe200078ec0ff */
[----:B------:R-:W-:Y:S01]  /*6850*/  @!P0 FMUL.FTZ R5, R22, R21 ;  /* 0x0000001516058220 */ /* 0x000fe20000410000 */
[----:B------:R-:W-:Y:S01]  /*6860*/  @!P0 LOP3.LUT R35, R86, 0xffff0000, RZ, 0xc0, !PT ;  /* 0xffff000056238812 */ /* 0x000fe200078ec0ff */
[----:B------:R-:W-:Y:S02]  /*6870*/  @!P0 IMAD.U32 R40, R84, 0x10000, RZ ;  /* 0x0001000054288824 */ /* 0x000fe400078e00ff */
[----:B------:R-:W-:Y:S02]  /*6880*/  @!P0 FMUL.FTZ R60, R20, R34 ;  /* 0x00000022143c8220 */ /* 0x000fe40000410000 */
[----:B------:R-:W-:Y:S02]  /*6890*/  @!P0 FMUL.FTZ R59, R22, R35 ;  /* 0x00000023163b8220 */ /* 0x000fe40000410000 */
[-C--:B------:R-:W-:Y:S01]  /*68a0*/  @!P0 FMUL.FTZ R3, R20, R23.reuse ;  /* 0x0000001714038220 */ /* 0x080fe20000410000 */
[----:B------:R-:W-:Y:S01]  /*68b0*/  @!P0 LOP3.LUT R20, R30, 0xffff0000, RZ, 0xc0, !PT ;  /* 0xffff00001e148812 */ /* 0x000fe200078ec0ff */
[----:B------:R-:W-:Y:S01]  /*68c0*/  @!P0 FFMA.FTZ R60, R36, R23, -R60 ;  /* 0x00000017243c8223 */ /* 0x000fe2000001083c */
[C---:B------:R-:W-:Y:S01]  /*68d0*/  @!P0 LOP3.LUT R23, R27.reuse, 0xffff0000, RZ, 0xc0, !PT ;  /* 0xffff00001b178812 */ /* 0x040fe200078ec0ff */
[----:B------:R-:W-:Y:S02]  /*68e0*/  @!P0 IMAD.U32 R22, R27, 0x10000, RZ ;  /* 0x000100001b168824 */ /* 0x000fe400078e00ff */
[----:B------:R-:W-:Y:S01]  /*68f0*/  @!P0 FFMA.FTZ R59, R38, R21, -R59 ;  /* 0x00000015263b8223 */ /* 0x000fe2000001083b */
[----:B------:R-:W-:Y:S01]  /*6900*/  @!P0 F2FP.BF16.PACK_AB R53, R60, R53 ;  /* 0x000000353c35823e */ /* 0x000fe200000010ff */
        /* <DEDUP_REMOVED lines=8> */
[----:B------:R-:W-:Y:S01]  /*6990*/  @!P0 FFMA.FTZ R61, R46, R21, -R61 ;  /* 0x000000152e3d8223 */ /* 0x000fe2000001083d */
[----:B------:R-:W-:Y:S01]  /*69a0*/  @!P0 SHF.L.U32 R21, R31, 0x10, RZ ;  /* 0x000000101f158819 */ /* 0x000fe200000006ff */
[----:B------:R-:W-:Y:S01]  /*69b0*/  @!P0 FFMA.FTZ R64, R47, R20, -R64 ;  /* 0x000000142f408223 */ /* 0x000fe20000010840 */
[----:B------:R-:W-:Y:S01]  /*69c0*/  @!P0 LOP3.LUT R20, R31, 0xffff0000, RZ, 0xc0, !PT ;  /* 0xffff00001f148812 */ /* 0x000fe200078ec0ff */
[----:B------:R-:W-:Y:S02]  /*69d0*/  @!P0 FMUL.FTZ R62, R22, R40 ;  /* 0x00000028163e8220 */ /* 0x000fe40000410000 */
[----:B------:R-:W-:Y:S01]  /*69e0*/  @!P0 FMUL.FTZ R63, R23, R41 ;  /* 0x00000029173f8220 */ /* 0x000fe20000410000 */
[----:B------:R-:W-:Y:S01]  /*69f0*/  @!P0 F2FP.BF16.PACK_AB R61, R64, R61 ;  /* 0x0000003d403d823e */ /* 0x000fe200000010ff */
[----:B------:R-:W-:Y:S02]  /*6a00*/  @!P0 FFMA.FTZ R3, R34, R36, R3 ;  /* 0x0000002422038223 */ /* 0x000fe40000010003 */
[-C--:B------:R-:W-:Y:S02]  /*6a10*/  @!P0 FMUL.FTZ R7, R22, R21.reuse ;  /* 0x0000001516078220 */ /* 0x080fe40000410000 */
[----:B------:R-:W-:Y:S01]  /*6a20*/  @!P0 FFMA.FTZ R62, R42, R21, -R62 ;  /* 0x000000152a3e8223 */ /* 0x000fe2000001083e */
[----:B------:R-:W-:Y:S01]  /*6a30*/  @!P0 F2FP.BF16.PACK_AB R59, R3, R0 ;  /* 0x00000000033b823e */ /* 0x000fe200000010ff */
[-C--:B------:R-:W-:Y:S02]  /*6a40*/  @!P0 FFMA.FTZ R63, R43, R20.reuse, -R63 ;  /* 0x000000142b3f8223 */ /* 0x080fe4000001083f */
[----:B------:R-:W-:Y:S01]  /*6a50*/  @!P0 FFMA.FTZ R4, R37, R39, R4 ;  /* 0x0000002725048223 */ /* 0x000fe20000010004 */
[----:B------:R-:W-:Y:S01]  /*6a60*/  @!P0 MOV R24, R59 ;  /* 0x0000003b00188202 */ /* 0x000fe20000000f00 */
[----:B------:R-:W-:Y:S01]  /*6a70*/  @!P0 FMUL.FTZ R8, R23, R20 ;  /* 0x0000001417088220 */ /* 0x000fe20000410000 */
[----:B------:R-:W-:Y:S01]  /*6a80*/  @!P0 F2FP.BF16.PACK_AB R62, R63, R62 ;  /* 0x0000003e3f3e823e */ /* 0x000fe200000010ff */
[----:B------:R-:W-:Y:S02]  /*6a90*/  @!P0 FFMA.FTZ R5, R35, R38, R5 ;  /* 0x0000002623058223 */ /* 0x000fe40000010005 */
[----:B------:R-:W-:Y:S02]  /*6aa0*/  @!P0 FFMA.FTZ R7, R40, R42, R7 ;  /* 0x0000002a28078223 */ /* 0x000fe40000010007 */
        /* <DEDUP_REMOVED lines=13> */
[----:B------:R-:W-:Y:S01]  /*6b80*/  @!P0 IMAD.MOV.U32 R27, RZ, RZ, R64 ;  /* 0x000000ffff1b8224 */ /* 0x000fe200078e0040 */
[----:B------:R-:W-:Y:S11]  /*6b90*/  ISETP.GE.AND P0, PT, R52, c[0x0][0x1d4], PT ;  /* 0x0000750034007a0c */ /* 0x000ff60003f06270 */
[----:B------:R-:W-:Y:S02]  /*6ba0*/  @!UPT UIADD3 URZ, URZ, URZ, URZ ;  /* 0x0000003f3f3ff290 */ /* 0x000fe4000fffe03f */
[----:B------:R-:W-:-:S05]  /*6bb0*/  @P0 BRA `(.L_x_1038) ;  /* 0x0000031000000947 */ /* 0x000fca0003800000 */
[--C-:B------:R-:W-:Y:S02]  /*6bc0*/  SHF.R.S32.HI R0, RZ, 0x1f, R52.reuse ;  /* 0x0000001fff007819 */ /* 0x100fe40000011434 */
[----:B------:R-:W-:Y:S04]  /*6bd0*/  IADD3 R52, P3, P0, R154, R171, R52 ;  /* 0x000000ab9a347210 */ /* 0x000fe8000787e034 */
[----:B------:R-:W-:Y:S02]  /*6be0*/  IADD3.X R3, R117, R56, R0, P3, P0 ;  /* 0x0000003875037210 */ /* 0x000fe40001fe0400 */
[C---:B------:R-:W-:Y:S04]  /*6bf0*/  LEA R4, P0, R52.reuse, c[0x0][0x1c8], 0x1 ;  /* 0x0000720034047a11 */ /* 0x040fe800078008ff */
[----:B------:R-:W-:Y:S05]  /*6c00*/  LEA.HI.X R5, R52, c[0x0][0x1cc], R3, 0x1, P0 ;  /* 0x0000730034057a11 */ /* 0x000fea00000f0c03 */
[----:B------:R2:W-:Y:S01]  /*6c10*/  STG.E.128 [R4.64], R24 ;  /* 0x0000001804007986 */ /* 0x0005e2000c101d16 */
[----:B------:R-:W-:-:S05]  /*6c20*/  BRA `(.L_x_1038) ;  /* 0x000002a000007947 */ /* 0x000fca0003800000 */
.L_x_1024:
[----:B------:R-:W-:Y:S01]  /*6c30*/  IMAD R0, R57, -0x30, R2 ;  /* 0xffffffd039007824 */ /* 0x000fe200078e0202 */
[----:B------:R-:W-:Y:S04]  /*6c40*/  BSSY B0, `(.L_x_1055) ;  /* 0x0000015000007945 */ /* 0x000fe80003800000 */
[----:B------:R-:W-:Y:S04]  /*6c50*/  IMNMX R146, R0, 0x30, PT ;  /* 0x0000003000927817 */ /* 0x000fe80003800200 */
[----:B------:R-:W-:Y:S11]  /*6c60*/  ISETP.GE.AND P0, PT, R113, R146, PT ;  /* 0x000000927100720c */ /* 0x000ff60003f06270 */
[----:B------:R-:W-:Y:S02]  /*6c70*/  @!UPT UIADD3 URZ, URZ, URZ, URZ ;  /* 0x0000003f3f3ff290 */ /* 0x000fe4000fffe03f */
[----:B------:R-:W-:-:S05]  /*6c80*/  @P0 BRA `(.L_x_1056) ;  /* 0x0000010000000947 */ /* 0x000fca0003800000 */
[----:B------:R-:W-:Y:S11]  /*6c90*/  ISETP.GE.AND P0, PT, R16, c[0x0][0x1d4], PT ;  /* 0x0000750010007a0c */ /* 0x000ff60003f06270 */
[----:B------:R-:W-:Y:S02]  /*6ca0*/  @!UPT UIADD3 URZ, URZ, URZ, URZ ;  /* 0x0000003f3f3ff290 */ /* 0x000fe4000fffe03f */
[----:B------:R-:W1:Y:S04]  /*6cb0*/  @!P0 LDS.128 R32, [R122+0xa080] ;  /* 0x00a080007a208984 */ /* 0x000e680000000c00 */
[----:B-1----:R-:W-:Y:S01]  /*6cc0*/  @!P0 STG.E.128 [R94.64], R32 ;  /* 0x000000205e008986 */ /* 0x002fe2000c101d16 */
[----:B------:R-:W-:Y:S11]  /*6cd0*/  ISETP.GE.AND P0, PT, R12, c[0x0][0x1d4], PT ;  /* 0x000075000c007a0c */ /* 0x000ff60003f06270 */
[----:B------:R-:W-:Y:S02]  /*6ce0*/  @!UPT UIADD3 URZ, URZ, URZ, URZ ;  /* 0x0000003f3f3ff290 */ /* 0x000fe4000fffe03f */
[----:B------:R-:W1:Y:S04]  /*6cf0*/  @!P0 LDS.128 R28, [R122+0xb880] ;  /* 0x00b880007a1c8984 */ /* 0x000e680000000c00 */
[----:B-1----:R-:W-:Y:S01]  /*6d00*/  @!P0 STG.E.128 [R94.64+0x80], R28 ;  /* 0x0000801c5e008986 */ /* 0x002fe2000c101d16 */
[----:B------:R-:W-:Y:S11]  /*6d10*/  ISETP.GE.AND P0, PT, R121, c[0x0][0x1d4], PT ;  /* 0x0000750079007a0c */ /* 0x000ff60003f06270 */
[----:B------:R-:W-:Y:S02]  /*6d20*/  @!UPT UIADD3 URZ, URZ, URZ, URZ ;  /* 0x0000003f3f3ff290 */ /* 0x000fe4000fffe03f */
[----:B------:R-:W1:Y:S04]  /*6d30*/  @!P0 LDS.128 R24, [R122+0xd080] ;  /* 0x00d080007a188984 */ /* 0x000e680000000c00 */
[----:B-1----:R-:W-:Y:S01]  /*6d40*/  @!P0 STG.E.128 [R94.64+0x100], R24 ;  /* 0x000100185e008986 */ /* 0x002fe2000c101d16 */
[----:B------:R-:W-:Y:S11]  /*6d50*/  ISETP.GE.AND P0, PT, R120, c[0x0][0x1d4], PT ;  /* 0x0000750078007a0c */ /* 0x000ff60003f06270 */
[----:B------:R-:W-:Y:S02]  /*6d60*/  @!UPT UIADD3 URZ, URZ, URZ, URZ ;  /* 0x0000003f3f3ff290 */ /* 0x000fe4000fffe03f */
[----:B------:R-:W1:Y:S04]  /*6d70*/  @!P0 LDS.128 R20, [R122+0xe880] ;  /* 0x00e880007a148984 */ /* 0x000e680000000c00 */
[----:B-1----:R1:W-:Y:S02]  /*6d80*/  @!P0 STG.E.128 [R94.64+0x180], R20 ;  /* 0x000180145e008986 */ /* 0x0023e4000c101d16 */
.L_x_1056:
[----:B------:R-:W-:Y:S05]  /*6d90*/  BSYNC B0 ;  /* 0x0000000000007941 */ /* 0x000fea0003800000 */
.L_x_1055:
[----:B------:R-:W-:Y:S11]  /*6da0*/  ISETP.GE.AND P0, PT, R118, R146, PT ;  /* 0x000000927600720c */ /* 0x000ff60003f06270 */
[----:B------:R-:W-:Y:S02]  /*6db0*/  @!UPT UIADD3 URZ, URZ, URZ, URZ ;  /* 0x0000003f3f3ff290 */ /* 0x000fe4000fffe03f */
[----:B------:R-:W-:-:S05]  /*6dc0*/  @P0 BRA `(.L_x_1038) ;  /* 0x0000010000000947 */ /* 0x000fca0003800000 */
[----:B------:R-:W-:Y:S11]  /*6dd0*/  ISETP.GE.AND P0, PT, R16, c[0x0][0x1d4], PT ;  /* 0x0000750010007a0c */ /* 0x000ff60003f06270 */
[----:B------:R-:W-:Y:S02]  /*6de0*/  @!UPT UIADD3 URZ, URZ, URZ, URZ ;  /* 0x0000003f3f3ff290 */ /* 0x000fe4000fffe03f */
[----:B------:R-:W2:Y:S04]  /*6df0*/  @!P0 LDS.128 R32, [R122+0xb080] ;  /* 0x00b080007a208984 */ /* 0x000ea80000000c00 */
[----:B--2---:R-:W-:Y:S01]  /*6e00*/  @!P0 STG.E.128 [R92.64], R32 ;  /* 0x000000205c008986 */ /* 0x004fe2000c101d16 */
[----:B------:R-:W-:Y:S11]  /*6e10*/  ISETP.GE.AND P0, PT, R12, c[0x0][0x1d4], PT ;  /* 0x000075000c007a0c */ /* 0x000ff60003f06270 */
[----:B------:R-:W-:Y:S02]  /*6e20*/  @!UPT UIADD3 URZ, URZ, URZ, URZ ;  /* 0x0000003f3f3ff290 */ /* 0x000fe4000fffe03f */
[----:B------:R-:W2:Y:S04]  /*6e30*/  @!P0 LDS.128 R28, [R122+0xc880] ;  /* 0x00c880007a1c8984 */ /* 0x000ea80000000c00 */
[----:B--2---:R-:W-:Y:S01]  /*6e40*/  @!P0 STG.E.128 [R92.64+0x80], R28 ;  /* 0x0000801c5c008986 */ /* 0x004fe2000c101d16 */
[----:B------:R-:W-:Y:S11]  /*6e50*/  ISETP.GE.AND P0, PT, R121, c[0x0][0x1d4], PT ;  /* 0x0000750079007a0c */ /* 0x000ff60003f06270 */
[----:B------:R-:W-:Y:S02]  /*6e60*/  @!UPT UIADD3 URZ, URZ, URZ, URZ ;  /* 0x0000003f3f3ff290 */ /* 0x000fe4000fffe03f */
[----:B------:R-:W2:Y:S04]  /*6e70*/  @!P0 LDS.128 R24, [R122+0xe080] ;  /* 0x00e080007a188984 */ /* 0x000ea80000000c00 */
[----:B--2---:R-:W-:Y:S01]  /*6e80*/  @!P0 STG.E.128 [R92.64+0x100], R24 ;  /* 0x000100185c008986 */ /* 0x004fe2000c101d16 */
[----:B------:R-:W-:Y:S11]  /*6e90*/  ISETP.GE.AND P0, PT, R120, c[0x0][0x1d4], PT ;  /* 0x0000750078007a0c */ /* 0x000ff60003f06270 */
[----:B------:R-:W-:Y:S02]  /*6ea0*/  @!UPT UIADD3 URZ, URZ, URZ, URZ ;  /* 0x0000003f3f3ff290 */ /* 0x000fe4000fffe03f */
[----:B-1----:R-:W1:Y:S04]  /*6eb0*/  @!P0 LDS.128 R20, [R122+0xf880] ;  /* 0x00f880007a148984 */ /* 0x002e680000000c00 */
[----:B-1----:R1:W-:Y:S02]  /*6ec0*/  @!P0 STG.E.128 [R92.64+0x180], R20 ;  /* 0x000180145c008986 */ /* 0x0023e4000c101d16 */
.L_x_1038:
[----:B------:R-:W-:Y:S05]  /*6ed0*/  BSYNC B2 ;  /* 0x0000000000027941 */ /* 0x000fea0003800000 */
.L_x_1023:
[----:B------:R-:W-:Y:S01]  /*6ee0*/  IMAD.WIDE.U32 R8, R57, 0x30, RZ ;  /* 0x0000003039087825 */ /* 0x000fe200078e00ff */
[----:B--2---:R-:W-:Y:S01]  /*6ef0*/  P2R R4, PR, RZ, 0x2 ;  /* 0x00000002ff047803 */ /* 0x004fe20000000000 */
[----:B------:R-:W-:Y:S01]  /*6f00*/  BSSY B0, `(.L_x_1057) ;  /* 0x000004a000007945 */ /* 0x000fe20003800000 */
[----:B------:R-:W-:Y:S01]  /*6f10*/  ISETP.NE.AND P1, PT, R126, RZ, PT ;  /* 0x000000ff7e00720c */ /* 0x000fe20003f25270 */
[----:B------:R-:W-:Y:S01]  /*6f20*/  IMAD R0, R130, 0x30, RZ ;  /* 0x0000003082007824 */ /* 0x000fe200078e02ff */
[-C--:B------:R-:W-:Y:S02]  /*6f30*/  IADD3 R7, P0, R109, R8.reuse, RZ ;  /* 0x000000086d077210 */ /* 0x080fe40007f1e0ff */
[----:B------:R-:W-:Y:S01]  /*6f40*/  ISETP.NE.AND P5, PT, R124, RZ, PT ;  /* 0x000000ff7c00720c */ /* 0x000fe20003fa5270 */
[----:B------:R-:W-:Y:S04]  /*6f50*/  IMAD.IADD R0, R9, 0x1, R0 ;  /* 0x0000000109007824 */ /* 0x000fe800078e0200 */
[----:B------:R-:W-:Y:S01]  /*6f60*/  IMAD.X R5, R0, 0x1, R107, P0 ;  /* 0x0000000100057824 */ /* 0x000fe200000e066b */
[----:B------:R-:W-:Y:S01]  /*6f70*/  IADD3 R3, P0, R112, R8, RZ ;  /* 0x0000000870037210 */ /* 0x000fe20007f1e0ff */
[----:B------:R-:W-:Y:S04]  /*6f80*/  IMAD.IADD R8, R146, 0x1, -R113 ;  /* 0x0000000192087824 */ /* 0x000fe800078e0a71 */
[----:B------:R-:W-:Y:S01]  /*6f90*/  IMAD.X R0, R0, 0x1, R110, P0 ;  /* 0x0000000100007824 */ /* 0x000fe200000e066e */
[C---:B------:R-:W-:Y:S11]  /*6fa0*/  ISETP.GE.AND P0, PT, R8.reuse, 0x21, PT ;  /* 0x000000210800780c */ /* 0x040ff60003f06270 */
[----:B------:R-:W-:Y:S02]  /*6fb0*/  @!UPT UIADD3 URZ, URZ, URZ, URZ ;  /* 0x0000003f3f3ff290 */ /* 0x000fe4000fffe03f */
[----:B-1----:R-:W-:Y:S04]  /*6fc0*/  @P0 IADD3 R21, P3, R7, 0x20, RZ ;  /* 0x0000002007150810 */ /* 0x002fe80007f7e0ff */
[----:B------:R-:W-:Y:S02]  /*6fd0*/  @P0 IADD3.X R9, RZ, R5, RZ, P3, !PT ;  /* 0x00000005ff090210 */ /* 0x000fe40001ffe4ff */
[----:B------:R-:W-:Y:S11]  /*6fe0*/  ISETP.GE.AND P3, PT, R8, 0x1, PT ;  /* 0x000000010800780c */ /* 0x000ff60003f66270 */
[----:B------:R-:W-:Y:S02]  /*6ff0*/  @!UPT UIADD3 URZ, URZ, URZ, URZ ;  /* 0x0000003f3f3ff290 */ /* 0x000fe4000fffe03f */
[----:B------:R-:W-:Y:S02]  /*7000*/  @P3 IMAD R8, R5, c[0x0][0x258], RZ ;  /* 0x0000960005083a24 */ /* 0x000fe400078e02ff */
[----:B------:R-:W-:Y:S02]  /*7010*/  @P3 IMAD.MOV.U32 R132, RZ, RZ, R152 ;  /* 0x000000ffff843224 */ /* 0x000fe400078e0098 */
[C---:B------:R-:W-:Y:S02]  /*7020*/  @P3 IMAD R8, R7.reuse, c[0x0][0x25c], R8 ;  /* 0x0000970007083a24 */ /* 0x040fe400078e0208 */
[----:B------:R-:W-:Y:S01]  /*7030*/  @P3 IMAD.WIDE.U32 R22, R7, c[0x0][0x258], R132 ;  /* 0x0000960007163a25 */ /* 0x000fe200078e0084 */
[----:B------:R-:W-:Y:S03]  /*7040*/  @P0 MOV R132, R152 ;  /* 0x0000009800840202 */ /* 0x000fe60000000f00 */
[----:B------:R-:W-:Y:S01]  /*7050*/  @P3 IMAD.IADD R8, R23, 0x1, R8 ;  /* 0x0000000117083824 */ /* 0x000fe200078e0208 */
[C---:B------:R-:W-:Y:S04]  /*7060*/  @P3 LEA R24, P4, R22.reuse, c[0x0][0x250], 0x1 ;  /* 0x0000940016183a11 */ /* 0x040fe800078808ff */
[----:B------:R-:W-:Y:S01]  /*7070*/  @P3 LEA.HI.X R25, R22, c[0x0][0x254], R8, 0x1, P4 ;  /* 0x0000950016193a11 */ /* 0x000fe200020f0c08 */
[----:B------:R-:W-:Y:S02]  /*7080*/  @P0 IMAD R8, R9, c[0x0][0x258], RZ ;  /* 0x0000960009080a24 */ /* 0x000fe400078e02ff */
[C---:B------:R-:W-:Y:S02]  /*7090*/  @P0 IMAD.WIDE.U32 R22, R21.reuse, c[0x0][0x258], R132 ;  /* 0x0000960015160a25 */ /* 0x040fe400078e0084 */
[----:B------:R-:W-:Y:S01]  /*70a0*/  @!PT LDS RZ, [RZ] ;  /* 0x00000000fffff984 */ /* 0x000fe20000000800 */
[----:B------:R-:W-:Y:S01]  /*70b0*/  @!PT LDS RZ, [RZ] ;  /* 0x00000000fffff984 */ /* 0x000fe20000000800 */
[----:B------:R-:W-:Y:S01]  /*70c0*/  @!PT LDS RZ, [RZ] ;  /* 0x00000000fffff984 */ /* 0x000fe20000000800 */
[----:B------:R1:W-:Y:S01]  /*70d0*/  @P3 LDGSTS.E.BYPASS.LTC128B.128 [R122+0x4080], [R24.64], !P1 ;  /* 0x04080000187a3fae */ /* 0x0003e2000c901d56 */
[----:B------:R-:W-:Y:S01]  /*70e0*/  ISETP.NE.AND P1, PT, R4, RZ, PT ;  /* 0x000000ff0400720c */ /* 0x000fe20003f25270 */
[----:B------:R-:W-:Y:S01]  /*70f0*/  @P0 IMAD R8, R21, c[0x0][0x25c], R8 ;  /* 0x0000970015080a24 */ /* 0x000fe200078e0208 */
[C---:B------:R-:W-:Y:S03]  /*7100*/  @P0 LEA R20, P4, R22.reuse, c[0x0][0x250], 0x1 ;  /* 0x0000940016140a11 */ /* 0x040fe600078808ff */
[----:B------:R-:W-:Y:S05]  /*7110*/  @P0 IMAD.IADD R8, R23, 0x1, R8 ;  /* 0x0000000117080824 */ /* 0x000fea00078e0208 */
[----:B------:R-:W-:Y:S02]  /*7120*/  @P0 LEA.HI.X R21, R22, c[0x0][0x254], R8, 0x1, P4 ;  /* 0x0000950016150a11 */ /* 0x000fe400020f0c08 */
[----:B------:R-:W-:Y:S11]  /*7130*/  ISETP.NE.AND P4, PT, R125, RZ, PT ;  /* 0x000000ff7d00720c */ /* 0x000ff60003f85270 */
[----:B------:R-:W-:Y:S02]  /*7140*/  @!UPT UIADD3 URZ, URZ, URZ, URZ ;  /* 0x0000003f3f3ff290 */ /* 0x000fe4000fffe03f */
[----:B------:R1:W-:Y:S04]  /*7150*/  @P3 LDGSTS.E.BYPASS.LTC128B.128 [R122+0x5880], [R24.64+0x80], !P4 ;  /* 0x05880080187a3fae */ /* 0x0003e8000e101d56 */
[----:B------:R1:W-:Y:S04]  /*7160*/  @P3 LDGSTS.E.BYPASS.LTC128B.128 [R122+0x7080], [R24.64+0x100], !P5 ;  /* 0x07080100187a3fae */ /* 0x0003e8000e901d56 */
[----:B------:R1:W-:Y:S01]  /*7170*/  @P3 LDGSTS.E.BYPASS.LTC128B.128 [R122+0x8880], [R24.64+0x180], !P6 ;  /* 0x08880180187a3fae */ /* 0x0003e2000f101d56 */
[----:B------:R-:W-:Y:S11]  /*7180*/  ISETP.NE.AND P3, PT, R126, RZ, PT ;  /* 0x000000ff7e00720c */ /* 0x000ff60003f65270 */
[----:B------:R-:W-:Y:S02]  /*7190*/  @!UPT UIADD3 URZ, URZ, URZ, URZ ;  /* 0x0000003f3f3ff290 */ /* 0x000fe4000fffe03f */
[----:B------:R1:W-:Y:S04]  /*71a0*/  @P0 LDGSTS.E.BYPASS.LTC128B.128 [R122+0x5080], [R20.64], !P3 ;  /* 0x05080000147a0fae */ /* 0x0003e8000d901d56 */
[----:B------:R1:W-:Y:S04]  /*71b0*/  @P0 LDGSTS.E.BYPASS.LTC128B.128 [R122+0x6880], [R20.64+0x80], !P4 ;  /* 0x06880080147a0fae */ /* 0x0003e8000e101d56 */
[----:B------:R1:W-:Y:S04]  /*71c0*/  @P0 LDGSTS.E.BYPASS.LTC128B.128 [R122+0x8080], [R20.64+0x100], !P5 ;  /* 0x08080100147a0fae */ /* 0x0003e8000e901d56 */
[----:B------:R1:W-:Y:S01]  /*71d0*/  @P0 LDGSTS.E.BYPASS.LTC128B.128 [R122+0x9880], [R20.64+0x180], !P6 ;  /* 0x09880180147a0fae */ /* 0x0003e2000f101d56 */
[----:B------:R-:W-:Y:S03]  /*71e0*/  ISETP.GT.AND P0, PT, R146, R113, PT ;  /* 0x000000719200720c */ /* 0x000fe60003f04270 */
[----:B------:R-:W0:Y:S01]  /*71f0*/  LDGDEPBAR ;  /* 0x00000000000079af */ /* 0x000e220000000000 */
[----:B------:R-:W-:Y:S04]  /*7200*/  DEPBAR.LE SB0, 0x0 ;  /* 0x000080000000791a */ /* 0x000fe80000000000 */
[----:B------:R-:W-:Y:S06]  /*7210*/  BAR.SYNC.DEFER_BLOCKING 0x0 ;  /* 0x0000000000007b1d */ /* 0x000fec0000010000 */
[----:B------:R-:W-:-:S05]  /*7220*/  @!P0 BRA `(.L_x_1058) ;  /* 0x0000017000008947 */ /* 0x000fca0003800000 */
[----:B-1----:R-:W-:Y:S02]  /*7230*/  IMAD.MOV.U32 R130, RZ, RZ, R166 ;  /* 0x000000ffff827224 */ /* 0x002fe400078e00a6 */
[----:B------:R-:W-:Y:S02]  /*7240*/  IMAD R4, R0, c[0x0][0x208], RZ ;  /* 0x0000820000047a24 */ /* 0x000fe400078e02ff */
[C---:B------:R-:W-:Y:S04]  /*7250*/  IMAD.WIDE.U32 R20, R3.reuse, c[0x0][0x208], R130 ;  /* 0x0000820003147a25 */ /* 0x040fe800078e0082 */
[----:B------:R-:W-:Y:S01]  /*7260*/  IMAD R4, R3, c[0x0][0x20c], R4 ;  /* 0x0000830003047a24 */ /* 0x000fe200078e0204 */
[C---:B------:R-:W-:Y:S03]  /*7270*/  LEA R8, P0, R20.reuse, c[0x0][0x1f8], 0x1 ;  /* 0x00007e0014087a11 */ /* 0x040fe600078008ff */
[----:B------:R-:W-:Y:S05]  /*7280*/  IMAD.IADD R4, R21, 0x1, R4 ;  /* 0x0000000115047824 */ /* 0x000fea00078e0204 */
[----:B------:R-:W-:Y:S02]  /*7290*/  LEA.HI.X R9, R20, c[0x0][0x1fc], R4, 0x1, P0 ;  /* 0x00007f0014097a11 */ /* 0x000fe400000f0c04 */
        /* <DEDUP_REMOVED lines=16> */
.L_x_1058:
[----:B-1----:R-:W-:Y:S05]  /*73a0*/  BSYNC B0 ;  /* 0x0000000000007941 */ /* 0x002fea0003800000 */
.L_x_1057:
[----:B------:R-:W-:Y:S01]  /*73b0*/  ISETP.GE.AND P0, PT, R118, R146, PT ;  /* 0x000000927600720c */ /* 0x000fe20003f06270 */
[----:B------:R-:W-:Y:S01]  /*73c0*/  @!UPT UIADD3 URZ, URZ, URZ, URZ ;  /* 0x0000003f3f3ff290 */ /* 0x000fe2000fffe03f */
[----:B------:R-:W-:Y:S11]  /*73d0*/  BSSY B0, `(.L_x_1059) ;  /* 0x000001b000007945 */ /* 0x000ff60003800000 */
[----:B------:R-:W-:-:S05]  /*73e0*/  @P0 BRA `(.L_x_1060) ;  /* 0x0000019000000947 */ /* 0x000fca0003800000 */
[----:B------:R-:W-:Y:S01]  /*73f0*/  IADD3 R3, P0, R3, 0x20, RZ ;  /* 0x0000002003037810 */ /* 0x000fe20007f1e0ff */
[----:B------:R-:W-:Y:S04]  /*7400*/  IMAD.MOV.U32 R130, RZ, RZ, R166 ;  /* 0x000000ffff827224 */ /* 0x000fe800078e00a6 */
[----:B------:R-:W-:Y:S02]  /*7410*/  IMAD.X R0, RZ, RZ, R0, P0 ;  /* 0x000000ffff007224 */ /* 0x000fe400000e0600 */
[C---:B------:R-:W-:Y:S04]  /*7420*/  IMAD.WIDE.U32 R8, R3.reuse, c[0x0][0x208], R130 ;  /* 0x0000820003087a25 */ /* 0x040fe800078e0082 */
[----:B------:R-:W-:Y:S01]  /*7430*/  IMAD R0, R0, c[0x0][0x208], RZ ;  /* 0x0000820000007a24 */ /* 0x000fe200078e02ff */
[C---:B------:R-:W-:Y:S03]  /*7440*/  LEA R4, P0, R8.reuse, c[0x0][0x1f8], 0x1 ;  /* 0x00007e0008047a11 */ /* 0x040fe600078008ff */
[----:B------:R-:W-:Y:S04]  /*7450*/  IMAD R0, R3, c[0x0][0x20c], R0 ;  /* 0x0000830003007a24 */ /* 0x000fe800078e0200 */
        /* <DEDUP_REMOVED lines=18> */
.L_x_1060:
[----:B------:R-:W-:Y:S05]  /*7580*/  BSYNC B0 ;  /* 0x0000000000007941 */ /* 0x000fea0003800000 */
.L_x_1059:
        /* <DEDUP_REMOVED lines=8> */
[C---:B------:R-:W-:Y:S01]  /*7610*/  IMAD R0, R4.reuse, UR9, RZ ;  /* 0x0000000904007c24 */ /* 0x040fe2000f8e02ff */
[----:B------:R-:W-:Y:S01]  /*7620*/  P2R R7, PR, RZ, 0x4 ;  /* 0x00000004ff077803 */ /* 0x000fe20000000000 */
[----:B------:R-:W-:Y:S01]  /*7630*/  IMAD.WIDE.U32 R8, R4, UR18, R8 ;  /* 0x0000001204087c25 */ /* 0x000fe2000f8e0008 */
[----:B------:R-:W-:Y:S02]  /*7640*/  ISETP.NE.AND P2, PT, R126, RZ, PT ;  /* 0x000000ff7e00720c */ /* 0x000fe40003f45270 */
[----:B------:R-:W-:Y:S01]  /*7650*/  P2R R5, PR, RZ, 0x2 ;  /* 0x00000002ff057803 */ /* 0x000fe20000000000 */
[----:B------:R-:W-:Y:S01]  /*7660*/  IMAD R0, R3, UR18, R0 ;  /* 0x0000001203007c24 */ /* 0x000fe2000f8e0200 */
[----:B------:R-:W-:Y:S03]  /*7670*/  ISETP.NE.AND P1, PT, R125, RZ, PT ;  /* 0x000000ff7d00720c */ /* 0x000fe60003f25270 */
[----:B------:R-:W-:Y:S01]  /*7680*/  IMAD.IADD R0, R9, 0x1, R0 ;  /* 0x0000000109007824 */ /* 0x000fe200078e0200 */
[C---:B------:R-:W-:Y:S04]  /*7690*/  @P3 LEA R20, P0, R8.reuse, c[0x0][0x220], 0x1 ;  /* 0x0000880008143a11 */ /* 0x040fe800078008ff */
[----:B------:R-:W-:Y:S02]  /*76a0*/  @P3 LEA.HI.X R21, R8, c[0x0][0x224], R0, 0x1, P0 ;  /* 0x0000890008153a11 */ /* 0x000fe400000f0c00 */
[----:B------:R-:W-:Y:S03]  /*76b0*/  ISETP.GE.AND P0, PT, R128, 0x21, PT ;  /* 0x000000218000780c */ /* 0x000fe60003f06270 */
[----:B------:R-:W-:Y:S01]  /*76c0*/  @!PT LDS RZ, [RZ] ;  /* 0x00000000fffff984 */ /* 0x000fe20000000800 */
[----:B------:R-:W-:Y:S01]  /*76d0*/  @!PT LDS RZ, [RZ] ;  /* 0x00000000fffff984 */ /* 0x000fe20000000800 */
[----:B------:R-:W-:Y:S01]  /*76e0*/  @!PT LDS RZ, [RZ] ;  /* 0x00000000fffff984 */ /* 0x000fe20000000800 */
[----:B------:R1:W-:Y:S01]  /*76f0*/  @P3 LDGSTS.E.BYPASS.LTC128B.128 [R122+0xa080], [R20.64], !P2 ;  /* 0x0a080000147a3fae */ /* 0x0003e2000d101d56 */
[----:B------:R-:W-:Y:S03]  /*7700*/  ISETP.NE.AND P2, PT, R7, RZ, PT ;  /* 0x000000ff0700720c */ /* 0x000fe60003f45270 */
[----:B------:R1:W-:Y:S06]  /*7710*/  @P3 LDGSTS.E.BYPASS.LTC128B.128 [R122+0xb880], [R20.64+0x80], !P1 ;  /* 0x0b880080147a3fae */ /* 0x0003ec000c901d56 */
[----:B------:R-:W-:Y:S04]  /*7720*/  @P0 IADD3 R3, P4, R8, UR13, RZ ;  /* 0x0000000d08030c10 */ /* 0x000fe8000ff9e0ff */
[----:B------:R-:W-:Y:S02]  /*7730*/  @P0 IADD3.X R0, R0, UR12, RZ, P4, !PT ;  /* 0x0000000c00000c10 */ /* 0x000fe4000a7fe4ff */
[C---:B------:R-:W-:Y:S04]  /*7740*/  @P0 LEA R8, P4, R3.reuse, c[0x0][0x220], 0x1 ;  /* 0x0000880003080a11 */ /* 0x040fe800078808ff */
[----:B------:R-:W-:Y:S02]  /*7750*/  @P0 LEA.HI.X R9, R3, c[0x0][0x224], R0, 0x1, P4 ;  /* 0x0000890003090a11 */ /* 0x000fe400020f0c00 */
[----:B------:R-:W-:Y:S11]  /*7760*/  ISETP.NE.AND P4, PT, R124, RZ, PT ;  /* 0x000000ff7c00720c */ /* 0x000ff60003f85270 */
[----:B------:R-:W-:Y:S02]  /*7770*/  @!UPT UIADD3 URZ, URZ, URZ, URZ ;  /* 0x0000003f3f3ff290 */ /* 0x000fe4000fffe03f */
[----:B------:R1:W-:Y:S04]  /*7780*/  @P3 LDGSTS.E.BYPASS.LTC128B.128 [R122+0xd080], [R20.64+0x100], !P4 ;  /* 0x0d080100147a3fae */ /* 0x0003e8000e101d56 */
[----:B------:R1:W-:Y:S01]  /*7790*/  @P3 LDGSTS.E.BYPASS.LTC128B.128 [R122+0xe880], [R20.64+0x180], !P6 ;  /* 0x0e880180147a3fae */ /* 0x0003e2000f101d56 */
[----:B------:R-:W-:Y:S11]  /*77a0*/  ISETP.NE.AND P3, PT, R126, RZ, PT ;  /* 0x000000ff7e00720c */ /* 0x000ff60003f65270 */
[----:B------:R-:W-:Y:S02]  /*77b0*/  @!UPT UIADD3 URZ, URZ, URZ, URZ ;  /* 0x0000003f3f3ff290 */ /* 0x000fe4000fffe03f */
[----:B------:R1:W-:Y:S04]  /*77c0*/  @P0 LDGSTS.E.BYPASS.LTC128B.128 [R122+0xb080], [R8.64], !P3 ;  /* 0x0b080000087a0fae */ /* 0x0003e8000d901d56 */
[----:B------:R1:W-:Y:S01]  /*77d0*/  @P0 LDGSTS.E.BYPASS.LTC128B.128 [R122+0xc880], [R8.64+0x80], !P1 ;  /* 0x0c880080087a0fae */ /* 0x0003e2000c901d56 */
[----:B------:R-:W-:Y:S03]  /*77e0*/  ISETP.NE.AND P1, PT, R5, RZ, PT ;  /* 0x000000ff0500720c */ /* 0x000fe60003f25270 */
[----:B------:R1:W-:Y:S04]  /*77f0*/  @P0 LDGSTS.E.BYPASS.LTC128B.128 [R122+0xe080], [R8.64+0x100], !P4 ;  /* 0x0e080100087a0fae */ /* 0x0003e8000e101d56 */
[----:B------:R1:W-:Y:S04]  /*7800*/  @P0 LDGSTS.E.BYPASS.LTC128B.128 [R122+0xf880], [R8.64+0x180], !P6 ;  /* 0x0f880180087a0fae */ /* 0x0003e8000f101d56 */
.L_x_1061:
[----:B------:R-:W0:Y:S01]  /*7810*/  LDGDEPBAR ;  /* 0x00000000000079af */ /* 0x000e220000000000 */
[----:B------:R-:W-:Y:S01]  /*7820*/  IADD3 R57, R57, -0x1, RZ ;  /* 0xffffffff39397810 */ /* 0x000fe20007ffe0ff */
[----:B------:R-:W-:-:S05]  /*7830*/  @P5 BRA `(.L_x_1062) ;  /* 0xffffa2b000005947 */ /* 0x000fca000383ffff */
[----:B------:R-:W2:Y:S04]  /*7840*/  LDL R3, [R1+0x64] ;  /* 0x0000640001037983 */ /* 0x000ea80000100800 */
[----:B-1----:R1:W5:Y:S04]  /*7850*/  LDL R4, [R1+0x58] ;  /* 0x0000580001047983 */ /* 0x0023680000100800 */
[----:B------:R-:W-:Y:S01]  /*7860*/  BAR.SYNC.DEFER_BLOCKING 0x0 ;  /* 0x0000000000007b1d */ /* 0x000fe20000010000 */
[----:B--2---:R-:W-:-:S05]  /*7870*/  IADD3 R5, R3, 0x2f, RZ ;  /* 0x0000002f03057810 */ /* 0x004fca0007ffe0ff */
[----:B------:R-:W-:-:S05]  /*7880*/  IMAD.HI R5, R5, 0x2aaaaaab, RZ ;  /* 0x2aaaaaab05057827 */ /* 0x000fca00078e02ff */
[----:B------:R-:W-:-:S04]  /*7890*/  SHF.R.U32.HI R0, RZ, 0x1f, R5 ;  /* 0x0000001fff007819 */ /* 0x000fc80000011605 */
[----:B------:R-:W-:Y:S02]  /*78a0*/  LEA.HI.SX32 R0, R5, R0, 0x1d ;  /* 0x0000000005007211 */ /* 0x000fe400078feaff */
.L_x_1022:
[----:B-1----:R-:W-:Y:S01]  /*78b0*/  IMAD.MOV.U32 R2, RZ, RZ, c[0x0][0x2c4] ;  /* 0x0000b100ff027624 */ /* 0x002fe200078e00ff */
[----:B------:R1:W-:Y:S04]  /*78c0*/  STL.64 [R1], R216 ;  /* 0x000000d801007387 */ /* 0x0003e80000100a00 */
[----:B------:R-:W-:Y:S02]  /*78d0*/  ISETP.NE.AND P2, PT, R2, 0x1, PT ;  /* 0x000000010200780c */ /* 0x000fe40003f45270 */
[----:B------:R-:W-:-:S05]  /*78e0*/  IADD3 R2, R105, 0x7f, RZ ;  /* 0x0000007f69027810 */ /* 0x000fca0007ffe0ff */
[----:B------:R-:W-:-:S06]  /*78f0*/  IMAD.MOV.U32 R6, RZ, RZ, R2 ;  /* 0x000000ffff067224 */ /* 0x000fcc00078e0002 */
[----:B------:R-:W-:-:S04]  /*7900*/  @P2 IMAD.HI.U32 R5, R2, c[0x0][0x2c8], RZ ;  /* 0x0000b20002052a27 */ /* 0x000fc800078e00ff */
[----:B------:R-:W-:Y:S01]  /*7910*/  IMAD.MOV.U32 R2, RZ, RZ, c[0x0][0x32c] ;  /* 0x0000cb00ff027624 */ /* 0x000fe200078e00ff */
[----:B------:R-:W-:-:S04]  /*7920*/  @P2 SHF.R.U32.HI R6, RZ, c[0x0][0x2cc], R5 ;  /* 0x0000b300ff062a19 */ /* 0x000fc80000011605 */
[----:B------:R-:W-:Y:S02]  /*7930*/  ISETP.GE.AND P1, PT, R2, 0x1, PT ;  /* 0x000000010200780c */ /* 0x000fe40003f26270 */
[----:B------:R-:W-:-:S05]  /*7940*/  IADD3 R5, R6, 0x1, R3 ;  /* 0x0000000106057810 */ /* 0x000fca0007ffe003 */
[----:B-----5:R-:W-:-:S05]  /*7950*/  IMAD.IADD R6, R5, 0x1, -R4 ;  /* 0x0000000105067824 */ /* 0x020fca00078e0a04 */
[----:B------:R-:W-:Y:S01]  /*7960*/  IADD3 R7, R6, c[0x0][0x328], RZ ;  /* 0x0000ca0006077a10 */ /* 0x000fe20007ffe0ff */
[----:B------:R-:W-:Y:S05]  /*7970*/  @!P1 BRA `(.L_x_1063) ;  /* 0x0000010000009947 */ /* 0x000fea0003800000 */
[C---:B-1----:R-:W-:Y:S01]  /*7980*/  ISETP.GT.AND P0, PT, R6.reuse, RZ, PT ;  /* 0x000000ff0600720c */ /* 0x042fe20003f04270 */
[----:B------:R-:W-:Y:S01]  /*7990*/  BSSY B0, `(.L_x_1064) ;  /* 0x000000c000007945 */ /* 0x000fe20003800000 */
        /* <DEDUP_REMOVED lines=8> */
.L_x_1065:
[----:B------:R-:W-:-:S13]  /*7a20*/  ISETP.NE.AND P0, PT, R2, 0x1, PT ;  /* 0x000000010200780c */ /* 0x000fda0003f05270 */
[----:B------:R-:W-:-:S05]  /*7a30*/  @P0 IMAD.HI.U32 R6, R5, c[0x0][0x330], RZ ;  /* 0x0000cc0005060a27 */ /* 0x000fca00078e00ff */
[----:B------:R-:W-:Y:S02]  /*7a40*/  @P0 SHF.R.U32.HI R5, RZ, c[0x0][0x334], R6 ;  /* 0x0000cd00ff050a19 */ /* 0x000fe40000011606 */
.L_x_1066:
[----:B------:R-:W-:Y:S05]  /*7a50*/  BSYNC B0 ;  /* 0x0000000000007941 */ /* 0x000fea0003800000 */
.L_x_1064:
[----:B------:R-:W-:-:S05]  /*7a60*/  IMAD R6, R5, R2, c[0x0][0x32c] ;  /* 0x0000cb0005067624 */ /* 0x000fca00078e0202 */
[----:B------:R-:W-:-:S04]  /*7a70*/  IMNMX R7, R7, R6, PT ;  /* 0x0000000607077217 */ /* 0x000fc80003800200 */
.L_x_1063:
[----:B-1----:R-:W-:Y:S01]  /*7a80*/  IADD3 R7, R7, 0x2f, RZ ;  /* 0x0000002f07077810 */ /* 0x002fe20007ffe0ff */
[----:B------:R-:W-:-:S04]  /*7a90*/  @P2 IMAD.HI.U32 R6, R105, c[0x0][0x2c8], RZ ;  /* 0x0000b20069062a27 */ /* 0x000fc800078e00ff */
[----:B------:R-:W-:-:S04]  /*7aa0*/  IMAD.HI R7, R7, 0x2aaaaaab, RZ ;  /* 0x2aaaaaab07077827 */ /* 0x000fc800078e02ff */
[----:B------:R-:W-:Y:S01]  /*7ab0*/  IMAD.MOV.U32 R5, RZ, RZ, R105 ;  /* 0x000000ffff057224 */ /* 0x000fe200078e0069 */
[----:B------:R-:W-:Y:S02]  /*7ac0*/  @P2 SHF.R.U32.HI R5, RZ, c[0x0][0x2cc], R6 ;  /* 0x0000b300ff052a19 */ /* 0x000fe40000011606 */
[----:B------:R-:W-:Y:S02]  /*7ad0*/  SHF.R.U32.HI R6, RZ, 0x1f, R7 ;  /* 0x0000001fff067819 */ /* 0x000fe40000011607 */
[----:B------:R-:W-:Y:S02]  /*7ae0*/  IADD3 R5, R5, R3, -R4 ;  /* 0x0000000305057210 */ /* 0x000fe40007ffe804 */
[----:B------:R-:W-:Y:S02]  /*7af0*/  LEA.HI.SX32 R7, R7, R6, 0x1d ;  /* 0x0000000607077211 */ /* 0x000fe400078feaff */
[----:B------:R-:W-:Y:S02]  /*7b00*/  IADD3 R6, R5, -c[0x0][0x324], RZ ;  /* 0x8000c90005067a10 */ /* 0x000fe40007ffe0ff */
[----:B------:R-:W-:Y:S01]  /*7b10*/  IMNMX R156, R7, R0, PT ;  /* 0x00000000079c7217 */ /* 0x000fe20003800200 */
[----:B------:R-:W-:Y:S05]  /*7b20*/  @!P1 BRA `(.L_x_1067) ;  /* 0x000000f000009947 */ /* 0x000fea0003800000 */
[----:B------:R-:W-:Y:S01]  /*7b30*/  ISETP.GT.AND P0, PT, R5, -0x1, PT ;  /* 0xffffffff0500780c */ /* 0x000fe20003f04270 */
[----:B------:R-:W-:-:S12]  /*7b40*/  BSSY B0, `(.L_x_1068) ;  /* 0x000000b000007945 */ /* 0x000fd80003800000 */
[----:B------:R-:W-:Y:S05]  /*7b50*/  @P0 BRA `(.L_x_1069) ;  /* 0x0000006000000947 */ /* 0x000fea0003800000 */
[----:B------:R-:W-:Y:S02]  /*7b60*/  ISETP.NE.AND P0, PT, R2, 0x1, PT ;  /* 0x000000010200780c */ /* 0x000fe40003f05270 */
[----:B------:R-:W-:-:S11]  /*7b70*/  LOP3.LUT R2, RZ, R5, RZ, 0x33, !PT ;  /* 0x00000005ff027212 */ /* 0x000fd600078e33ff */
[----:B------:R-:W-:-:S05]  /*7b80*/  @P0 IMAD.HI.U32 R0, R2, c[0x0][0x330], RZ ;  /* 0x0000cc0002000a27 */ /* 0x000fca00078e00ff */
[----:B------:R-:W-:-:S04]  /*7b90*/  @P0 SHF.R.U32.HI R2, RZ, c[0x0][0x334], R0 ;  /* 0x0000cd00ff020a19 */ /* 0x000fc80000011600 */
[----:B------:R-:W-:Y:S01]  /*7ba0*/  LOP3.LUT R5, RZ, R2, RZ, 0x33, !PT ;  /* 0x00000002ff057212 */ /* 0x000fe200078e33ff */
[----:B------:R-:W-:Y:S05]  /*7bb0*/  BRA `(.L_x_1070) ;  /* 0x0000003000007947 */ /* 0x000fea0003800000 */
.L_x_1069:
[----:B------:R-:W-:-:S13]  /*7bc0*/  ISETP.NE.AND P0, PT, R2, 0x1, PT ;  /* 0x000000010200780c */ /* 0x000fda0003f05270 */
[----:B------:R-:W-:-:S05]  /*7bd0*/  @P0 IMAD.HI.U32 R0, R5, c[0x0][0x330], RZ ;  /* 0x0000cc0005000a27 */ /* 0x000fca00078e00ff */
[----:B------:R-:W-:Y:S02]  /*7be0*/  @P0 SHF.R.U32.HI R5, RZ, c[0x0][0x334], R0 ;  /* 0x0000cd00ff050a19 */ /* 0x000fe40000011600 */
.L_x_1070:
[----:B------:R-:W-:Y:S05]  /*7bf0*/  BSYNC B0 ;  /* 0x0000000000007941 */ /* 0x000fea0003800000 */
.L_x_1068:
[----:B------:R-:W-:-:S05]  /*7c00*/  IMAD R5, R5, c[0x0][0x32c], RZ ;  /* 0x0000cb0005057a24 */ /* 0x000fca00078e02ff */
[----:B------:R-:W-:-:S05]  /*7c10*/  IMNMX R6, R6, R5, !PT ;  /* 0x0000000506067217 */ /* 0x000fca0007800200 */
.L_x_1067:
[----:B------:R-:W-:Y:S01]  /*7c20*/  IMAD.HI R6, R6, 0x2aaaaaab, RZ ;  /* 0x2aaaaaab06067827 */ /* 0x000fe200078e02ff */
[----:B------:R-:W-:Y:S01]  /*7c30*/  PLOP3.LUT P1, PT, PT, PT, PT, 0x80, 0x0 ;  /* 0x000000000000781c */ /* 0x000fe20003f2f070 */
[----:B------:R-:W-:Y:S01]  /*7c40*/  CS2R R130, SRZ ;  /* 0x0000000000827805 */ /* 0x000fe2000001ff00 */
[----:B------:R-:W-:Y:S01]  /*7c50*/  CS2R R128, SRZ ;  /* 0x0000000000807805 */ /* 0x000fe2000001ff00 */
[----:B------:R-:W-:Y:S01]  /*7c60*/  CS2R R126, SRZ ;  /* 0x00000000007e7805 */ /* 0x000fe2000001ff00 */
[----:B------:R-:W-:Y:S01]  /*7c70*/  SHF.R.U32.HI R221, RZ, 0x1f, R6 ;  /* 0x0000001fffdd7819 */ /* 0x000fe20000011606 */
[----:B------:R-:W-:Y:S01]  /*7c80*/  CS2R R124, SRZ ;  /* 0x00000000007c7805 */ /* 0x000fe2000001ff00 */
[----:B------:R-:W-:Y:S01]  /*7c90*/  CS2R R122, SRZ ;  /* 0x00000000007a7805 */ /* 0x000fe2000001ff00 */
[----:B------:R-:W-:Y:S01]  /*7ca0*/  CS2R R120, SRZ ;  /* 0x0000000000787805 */ /* 0x000fe2000001ff00 */
[----:B------:R-:W-:Y:S01]  /*7cb0*/  LEA.HI.SX32 R221, R6, R221, 0x1d ;  /* 0x000000dd06dd7211 */ /* 0x000fe200078feaff */
[----:B------:R-:W-:Y:S01]  /*7cc0*/  CS2R R118, SRZ ;  /* 0x0000000000767805 */ /* 0x000fe2000001ff00 */
[----:B------:R-:W-:Y:S01]  /*7cd0*/  CS2R R116, SRZ ;  /* 0x0000000000747805 */ /* 0x000fe2000001ff00 */
[----:B------:R-:W-:Y:S01]  /*7ce0*/  CS2R R114, SRZ ;  /* 0x0000000000727805 */ /* 0x000fe2000001ff00 */
[----:B------:R-:W-:Y:S01]  /*7cf0*/  IMNMX R221, RZ, R221, !PT ;  /* 0x000000ddffdd7217 */ /* 0x000fe20007800200 */
[----:B------:R-:W-:Y:S01]  /*7d00*/  CS2R R112, SRZ ;  /* 0x0000000000707805 */ /* 0x000fe2000001ff00 */
[----:B------:R-:W-:Y:S01]  /*7d10*/  CS2R R110, SRZ ;  /* 0x00000000006e7805 */ /* 0x000fe2000001ff00 */
[----:B------:R-:W-:Y:S01]  /*7d20*/  CS2R R108, SRZ ;  /* 0x00000000006c7805 */ /* 0x000fe2000001ff00 */
[----:B------:R-:W-:Y:S01]  /*7d30*/  ISETP.GT.AND P0, PT, R156, R221, PT ;  /* 0x000000dd9c00720c */ /* 0x000fe20003f04270 */
[----:B------:R-:W-:Y:S01]  /*7d40*/  CS2R R6, SRZ ;  /* 0x0000000000067805 */ /* 0x000fe2000001ff00 */
[----:B------:R-:W-:Y:S01]  /*7d50*/  IMAD.MOV.U32 R5, RZ, RZ, RZ ;  /* 0x000000ffff057224 */ /* 0x000fe200078e00ff */
        /* <DEDUP_REMOVED lines=51> */
[----:B------:R-:W-:-:S02]  /*8090*/  IMAD.MOV.U32 R8, RZ, RZ, RZ ;  /* 0x000000ffff087224 */ /* 0x000fc400078e00ff */
[----:B------:R-:W-:Y:S01]  /*80a0*/  IMAD.MOV.U32 R0, RZ, RZ, RZ ;  /* 0x000000ffff007224 */ /* 0x000fe200078e00ff */
[----:B------:R-:W-:Y:S05]  /*80b0*/  @!P0 BRA `(.L_x_1071) ;  /* 0x0000e65000008947 */ /* 0x000fea0003800000 */
[----:B------:R-:W3:Y:S01]  /*80c0*/  LDL R14, [R1+0x4c] ;  /* 0x00004c00010e7983 */ /* 0x000ee20000100800 */
[----:B------:R-:W-:-:S03]  /*80d0*/  ISETP.NE.U32.AND P0, PT, RZ, c[0x0][0x340], PT ;  /* 0x0000d000ff007a0c */ /* 0x000fc60003f05070 */
[----:B------:R-:W4:Y:S01]  /*80e0*/  LDL R17, [R1+0x50] ;  /* 0x0000500001117983 */ /* 0x000f220000100800 */
[----:B------:R-:W-:Y:S01]  /*80f0*/  ISETP.NE.AND.EX P0, PT, RZ, c[0x0][0x344], PT, P0 ;  /* 0x0000d100ff007a0c */ /* 0x000fe20003f05300 */
[----:B------:R-:W-:Y:S02]  /*8100*/  IMAD R2, R106, c[0x0][0x1e8], RZ ;  /* 0x00007a006a027a24 */ /* 0x000fe400078e02ff */
[----:B------:R-:W-:Y:S01]  /*8110*/  IMAD.WIDE.U32 R18, R215, c[0x0][0x1e8], RZ ;  /* 0x00007a00d7127a25 */ /* 0x000fe200078e00ff */
[----:B------:R-:W-:Y:S01]  /*8120*/  SHF.R.S32.HI R43, RZ, 0x1f, R216 ;  /* 0x0000001fff2b7819 */ /* 0x000fe200000114d8 */
[----:B------:R-:W-:-:S08]  /*8130*/  ULDC.64 UR4, c[0x0][0x18] ;  /* 0x0000060000047ab9 */ /* 0x000fd00000000a00 */
[----:B------:R-:W-:-:S04]  /*8140*/  @P0 IMAD.MOV.U32 R7, RZ, RZ, 0x4 ;  /* 0x00000004ff070424 */ /* 0x000fc800078e00ff */
[----:B------:R-:W-:-:S05]  /*8150*/  @P0 IMAD.WIDE R6, R218, R7, c[0x0][0x340] ;  /* 0x0000d000da060625 */ /* 0x000fca00078e0207 */
[----:B------:R1:W5:Y:S01]  /*8160*/  @P0 LDG.E R0, [R6.64] ;  /* 0x0000001606000981 */ /* 0x000362000c1e1900 */
[----:B------:R-:W-:-:S04]  /*8170*/  IMAD R5, R215, c[0x0][0x1ec], R2 ;  /* 0x00007b00d7057a24 */ /* 0x000fc800078e0202 */
[----:B------:R-:W-:Y:S01]  /*8180*/  IMAD.IADD R19, R19, 0x1, R5 ;  /* 0x0000000113137824 */ /* 0x000fe200078e0205 */
[CC--:B------:R-:W-:Y:S01]  /*8190*/  LEA.HI R13, R43.reuse, R216.reuse, RZ, 0x4 ;  /* 0x000000d82b0d7211 */ /* 0x0c0fe200078f20ff */
[----:B------:R-:W-:Y:S01]  /*81a0*/  IMAD R2, R106, c[0x0][0x210], RZ ;  /* 0x000084006a027a24 */ /* 0x000fe200078e02ff */
[----:B------:R-:W-:Y:S01]  /*81b0*/  LEA.HI R240, R43, R216, RZ, 0x3 ;  /* 0x000000d82bf07211 */ /* 0x000fe200078f18ff */
[C---:B------:R-:W-:Y:S01]  /*81c0*/  IMAD.WIDE.U32 R10, R215.reuse, c[0x0][0x210], RZ ;  /* 0x00008400d70a7a25 */ /* 0x040fe200078e00ff */
[----:B------:R-:W-:Y:S01]  /*81d0*/  UIADD3 UR4, UP0, UR4, 0x10080, URZ ;  /* 0x0001008004047890 */ /* 0x000fe2000ff1e03f */
[----:B------:R-:W-:Y:S02]  /*81e0*/  SHF.R.S32.HI R42, RZ, 0x4, R13 ;  /* 0x00000004ff2a7819 */ /* 0x000fe4000001140d */
[----:B------:R-:W-:Y:S01]  /*81f0*/  LOP3.LUT R41, R240, 0xfffffff8, RZ, 0xc0, !PT ;  /* 0xfffffff8f0297812 */ /* 0x000fe200078ec0ff */
[----:B------:R-:W-:Y:S01]  /*8200*/  UIADD3.X UR5, URZ, UR5, URZ, UP0, !UPT ;  /* 0x000000053f057290 */ /* 0x000fe200087fe43f */
[----:B------:R-:W-:Y:S01]  /*8210*/  IMAD R22, R106, c[0x0][0x1b8], RZ ;  /* 0x00006e006a167a24 */ /* 0x000fe200078e02ff */
[----:B------:R-:W-:Y:S01]  /*8220*/  SHF.R.S32.HI R240, RZ, 0x3, R240 ;  /* 0x00000003fff07819 */ /* 0x000fe200000114f0 */
[----:B-1----:R-:W-:-:S04]  /*8230*/  IMAD R7, R215, c[0x0][0x214], R2 ;  /* 0x00008500d7077a24 */ /* 0x002fc800078e0202 */
[----:B------:R-:W-:Y:S02]  /*8240*/  IMAD.IADD R11, R7, 0x1, R11 ;  /* 0x00000001070b7824 */ /* 0x000fe400078e020b */
[----:B------:R-:W-:Y:S01]  /*8250*/  IMAD.IADD R41, R216, 0x1, -R41 ;  /* 0x00000001d8297824 */ /* 0x000fe200078e0a29 */
[----:B------:R-:W-:Y:S01]  /*8260*/  ISETP.NE.U32.AND P1, PT, RZ, c[0x0][0x348], PT ;  /* 0x0000d200ff007a0c */ /* 0x000fe20003f25070 */
[----:B------:R-:W-:Y:S02]  /*8270*/  IMAD R22, R215, c[0x0][0x1bc], R22 ;  /* 0x00006f00d7167a24 */ /* 0x000fe400078e0216 */
[----:B------:R-:W-:Y:S02]  /*8280*/  IMAD.U32 R8, RZ, RZ, UR4 ;  /* 0x00000004ff087e24 */ /* 0x000fe4000f8e00ff */
[----:B------:R-:W-:Y:S02]  /*8290*/  IMAD.U32 R9, RZ, RZ, UR5 ;  /* 0x00000005ff097e24 */ /* 0x000fe4000f8e00ff */
[----:B------:R-:W-:-:S02]  /*82a0*/  IMAD R2, R41, 0x20, R240 ;  /* 0x0000002029027824 */ /* 0x000fc400078e02f0 */
[----:B------:R-:W-:Y:S01]  /*82b0*/  IMAD.SHL.U32 R220, R41, 0x8, RZ ;  /* 0x0000000829dc7824 */ /* 0x000fe200078e00ff */
[----:B------:R-:W-:Y:S01]  /*82c0*/  ISETP.NE.AND.EX P1, PT, RZ, c[0x0][0x34c], PT, P1 ;  /* 0x0000d300ff007a0c */ /* 0x000fe20003f25310 */
[----:B------:R1:W-:Y:S03]  /*82d0*/  STL.64 [R1+0x8], R8 ;  /* 0x0000080801007387 */ /* 0x0003e60000100a00 */
[----:B------:R-:W-:Y:S02]  /*82e0*/  IADD3 R219, R220, 0x80, RZ ;  /* 0x00000080dcdb7810 */ /* 0x000fe40007ffe0ff */
[----:B------:R-:W-:Y:S02]  /*82f0*/  SEL R20, R218, RZ, !P1 ;  /* 0x000000ffda147207 */ /* 0x000fe40004800000 */
[----:B------:R-:W-:Y:S02]  /*8300*/  LOP3.LUT R243, R243, 0xfffffbff, RZ, 0xc0, !PT ;  /* 0xfffffbfff3f37812 */ /* 0x000fe400078ec0ff */
[----:B------:R-:W-:Y:S01]  /*8310*/  IADD3 R217, R220, 0xc0, RZ ;  /* 0x000000c0dcd97810 */ /* 0x000fe20007ffe0ff */
[----:B-1----:R-:W-:-:S04]  /*8320*/  IMAD.IADD R9, R105, 0x1, R2 ;  /* 0x0000000169097824 */ /* 0x002fc800078e0202 */
[----:B------:R-:W-:Y:S01]  /*8330*/  @P2 IMAD.HI.U32 R2, R9, c[0x0][0x2c8], RZ ;  /* 0x0000b20009022a27 */ /* 0x000fe200078e00ff */
[C---:B------:R-:W-:Y:S01]  /*8340*/  ISETP.GE.AND P6, PT, R220.reuse, c[0x0][0x1d4], PT ;  /* 0x00007500dc007a0c */ /* 0x040fe20003fc6270 */
[----:B------:R1:W-:Y:S01]  /*8350*/  STL [R1+0x10], R4 ;  /* 0x0000100401007387 */ /* 0x0003e20000100800 */
[----:B------:R-:W-:Y:S02]  /*8360*/  IADD3 R222, R220, 0x40, RZ ;  /* 0x00000040dcde7810 */ /* 0x000fe40007ffe0ff */
[----:B------:R-:W-:Y:S02]  /*8370*/  ISETP.GE.AND P5, PT, R219, c[0x0][0x198], PT ;  /* 0x00006600db007a0c */ /* 0x000fe40003fa6270 */
[----:B------:R-:W-:Y:S02]  /*8380*/  ISETP.GE.AND P4, PT, R217, c[0x0][0x198], PT ;  /* 0x00006600d9007a0c */ /* 0x000fe40003f86270 */
[----:B------:R-:W-:Y:S02]  /*8390*/  IADD3 R73, R156, -0x1, RZ ;  /* 0xffffffff9c497810 */ /* 0x000fe40007ffe0ff */
[----:B------:R-:W-:-:S02]  /*83a0*/  ISETP.GE.AND P3, PT, R220, c[0x0][0x198], PT ;  /* 0x00006600dc007a0c */ /* 0x000fc40003f66270 */
[----:B------:R-:W-:Y:S02]  /*83b0*/  SEL R40, RZ, 0x1, P6 ;  /* 0x00000001ff287807 */ /* 0x000fe40003000000 */
[----:B---3--:R-:W-:-:S05]  /*83c0*/  SHF.R.S32.HI R5, RZ, 0x1f, R14 ;  /* 0x0000001fff057819 */ /* 0x008fca000001140e */
[----:B------:R-:W-:-:S04]  /*83d0*/  IMAD R5, R5, c[0x0][0x178], RZ ;  /* 0x00005e0005057a24 */ /* 0x000fc800078e02ff */
[C---:B------:R-:W-:Y:S02]  /*83e0*/  IMAD R6, R14.reuse, c[0x0][0x17c], R5 ;  /* 0x00005f000e067a24 */ /* 0x040fe400078e0205 */
[----:B------:R-:W-:Y:S01]  /*83f0*/  IMAD.WIDE.U32 R14, R14, c[0x0][0x178], RZ ;  /* 0x00005e000e0e7a25 */ /* 0x000fe200078e00ff */
[----:B------:R-:W-:-:S03]  /*8400*/  LEA.HI R5, R13, R42, RZ, 0x1 ;  /* 0x0000002a0d057211 */ /* 0x000fc600078f08ff */
[----:B------:R-:W-:Y:S02]  /*8410*/  IMAD.IADD R7, R15, 0x1, R6 ;  /* 0x000000010f077824 */ /* 0x000fe400078e0206 */
[----:B------:R-:W-:Y:S01]  /*8420*/  IMAD.MOV.U32 R6, RZ, RZ, R14 ;  /* 0x000000ffff067224 */ /* 0x000fe200078e000e */
[----:B------:R-:W-:-:S03]  /*8430*/  LOP3.LUT R5, R5, 0xfffffffe, RZ, 0xc0, !PT ;  /* 0xfffffffe05057812 */ /* 0x000fc600078ec0ff */
[----:B------:R-:W-:-:S04]  /*8440*/  IMAD.WIDE.U32 R6, R215, c[0x0][0x1b8], R6 ;  /* 0x00006e00d7067a25 */ /* 0x000fc800078e0006 */
[----:B------:R-:W-:Y:S02]  /*8450*/  IMAD.IADD R42, R42, 0x1, -R5 ;  /* 0x000000012a2a7824 */ /* 0x000fe400078e0a05 */
[----:B------:R-:W-:Y:S01]  /*8460*/  IMAD.IADD R23, R7, 0x1, R22 ;  /* 0x0000000107177824 */ /* 0x000fe200078e0216 */
[----:B------:R-:W-:Y:S01]  /*8470*/  SHF.R.S32.HI R7, RZ, 0x1f, R218 ;  /* 0x0000001fff077819 */ /* 0x000fe200000114da */
[----:B------:R-:W-:-:S03]  /*8480*/  IMAD.SHL.U32 R5, R240, 0x40, RZ ;  /* 0x00000040f0057824 */ /* 0x000fc600078e00ff */
[----:B------:R-:W-:Y:S02]  /*8490*/  SEL R21, R7, RZ, !P1 ;  /* 0x000000ff07157207 */ /* 0x000fe40004800000 */
[----:B------:R-:W-:Y:S01]  /*84a0*/  LOP3.LUT R5, R5, 0x1c0, RZ, 0xc0, !PT ;  /* 0x000001c005057812 */ /* 0x000fe200078ec0ff */
[----:B------:R-:W-:Y:S01]  /*84b0*/  IMAD.MOV.U32 R22, RZ, RZ, R6 ;  /* 0x000000ffff167224 */ /* 0x000fe200078e0006 */
[----:B------:R-:W-:Y:S01]  /*84c0*/  ISETP.GE.AND P1, PT, R219, c[0x0][0x1d4], PT ;  /* 0x00007500db007a0c */ /* 0x000fe20003f26270 */
[----:B------:R-:W-:Y:S01]  /*84d0*/  IMAD R21, R21, c[0x0][0x1c0], RZ ;  /* 0x0000700015157a24 */ /* 0x000fe200078e02ff */
[----:B------:R-:W-:Y:S02]  /*84e0*/  LOP3.LUT R15, R5, 0x38, R220, 0xf8, !PT ;  /* 0x00000038050f7812 */ /* 0x000fe400078ef8dc */
[----:B------:R-:W-:Y:S01]  /*84f0*/  SHF.R.U32.HI R6, RZ, 0x3, R5 ;  /* 0x00000003ff067819 */ /* 0x000fe20000011605 */
[----:B------:R-:W-:Y:S01]  /*8500*/  IMAD.MOV.U32 R5, RZ, RZ, R9 ;  /* 0x000000ffff057224 */ /* 0x000fe200078e0009 */
[----:B------:R-:W-:Y:S01]  /*8510*/  @P2 SHF.R.U32.HI R5, RZ, c[0x0][0x2cc], R2 ;  /* 0x0000b300ff052a19 */ /* 0x000fe20000011602 */
[----:B------:R-:W-:-:S02]  /*8520*/  IMAD R14, R20, c[0x0][0x1c4], R21 ;  /* 0x00007100140e7a24 */ /* 0x000fc400078e0215 */
[----:B------:R-:W-:Y:S01]  /*8530*/  IMAD.WIDE.U32 R20, R20, c[0x0][0x1c0], R22 ;  /* 0x0000700014147a25 */ /* 0x000fe200078e0016 */
[--C-:B------:R-:W-:Y:S02]  /*8540*/  SHF.R.S32.HI R8, RZ, 0x1f, R5.reuse ;  /* 0x0000001fff087819 */ /* 0x100fe40000011405 */
[----:B------:R-:W-:Y:S01]  /*8550*/  LOP3.LUT R6, R15, R6, RZ, 0x3c, !PT ;  /* 0x000000060f067212 */ /* 0x000fe200078e3cff */
[----:B------:R-:W-:Y:S01]  /*8560*/  IMAD.IADD R15, R21, 0x1, R14 ;  /* 0x00000001150f7824 */ /* 0x000fe200078e020e */
[----:B------:R-:W-:Y:S01]  /*8570*/  LOP3.LUT R13, R13, 0xfffffff0, RZ, 0xc0, !PT ;  /* 0xfffffff00d0d7812 */ /* 0x000fe200078ec0ff */
[----:B------:R-:W-:Y:S01]  /*8580*/  IMAD.MOV.U32 R14, RZ, RZ, R20 ;  /* 0x000000ffff0e7224 */ /* 0x000fe200078e0014 */
[----:B------:R-:W-:Y:S01]  /*8590*/  @P1 LOP3.LUT R243, R243, 0x400, RZ, 0xfc, !PT ;  /* 0x00000400f3f31812 */ /* 0x000fe200078efcff */
[----:B------:R-:W-:Y:S01]  /*85a0*/  IMAD R8, R8, c[0x0][0x1b0], RZ ;  /* 0x00006c0008087a24 */ /* 0x000fe200078e02ff */
[----:B------:R-:W-:Y:S01]  /*85b0*/  ISETP.GE.AND P1, PT, R217, c[0x0][0x1d4], PT ;  /* 0x00007500d9007a0c */ /* 0x000fe20003f26270 */
[----:B------:R-:W-:-:S02]  /*85c0*/  IMAD.MOV R20, RZ, RZ, -R5 ;  /* 0x000000ffff147224 */ /* 0x000fc400078e0a05 */
[----:B------:R-:W-:Y:S02]  /*85d0*/  IMAD.IADD R13, R216, 0x1, -R13 ;  /* 0x00000001d80d7824 */ /* 0x000fe400078e0a0d */
[C---:B------:R-:W-:Y:S02]  /*85e0*/  IMAD R8, R5.reuse, c[0x0][0x1b4], R8 ;  /* 0x00006d0005087a24 */ /* 0x040fe400078e0208 */
[----:B------:R-:W-:Y:S01]  /*85f0*/  IMAD.WIDE.U32 R14, R5, c[0x0][0x1b0], R14 ;  /* 0x00006c00050e7a25 */ /* 0x000fe200078e000e */
[----:B------:R-:W-:-:S03]  /*8600*/  SHF.R.S32.HI R2, RZ, 0x1f, R13 ;  /* 0x0000001fff027819 */ /* 0x000fc6000001140d */
[----:B------:R-:W-:Y:S02]  /*8610*/  IMAD R20, R20, c[0x0][0x2c4], R9 ;  /* 0x0000b10014147a24 */ /* 0x000fe400078e0209 */
[----:B------:R-:W-:Y:S01]  /*8620*/  IMAD.IADD R9, R15, 0x1, R8 ;  /* 0x000000010f097824 */ /* 0x000fe200078e0208 */
[----:B------:R-:W-:Y:S02]  /*8630*/  LOP3.LUT R243, R243, 0xfffffdff, RZ, 0xc0, !PT ;  /* 0xfffffdfff3f37812 */ /* 0x000fe400078ec0ff */
[----:B------:R-:W-:Y:S02]  /*8640*/  SHF.R.S32.HI R15, RZ, 0x1f, R20 ;  /* 0x0000001fff0f7819 */ /* 0x000fe40000011414 */
[----:B------:R-:W-:Y:S01]  /*8650*/  LEA.HI R5, R2, R13, RZ, 0x3 ;  /* 0x0000000d02057211 */ /* 0x000fe200078f18ff */
[----:B------:R-:W-:Y:S01]  /*8660*/  IMAD.MOV.U32 R8, RZ, RZ, R14 ;  /* 0x000000ffff087224 */ /* 0x000fe200078e000e */
[----:B------:R-:W-:Y:S01]  /*8670*/  @P1 LOP3.LUT R243, R243, 0x200, RZ, 0xfc, !PT ;  /* 0x00000200f3f31812 */ /* 0x000fe200078efcff */
[----:B------:R-:W-:Y:S01]  /*8680*/  IMAD R15, R15, c[0x0][0x1a8], RZ ;  /* 0x00006a000f0f7a24 */ /* 0x000fe200078e02ff */
[----:B------:R-:W-:-:S02]  /*8690*/  LOP3.LUT R12, R5, 0xfffffff8, RZ, 0xc0, !PT ;  /* 0xfffffff8050c7812 */ /* 0x000fc400078ec0ff */
[----:B------:R-:W-:Y:S01]  /*86a0*/  ISETP.NE.U32.AND P1, PT, RZ, c[0x0][0x350], PT ;  /* 0x0000d400ff007a0c */ /* 0x000fe20003f25070 */
[--C-:B-----5:R-:W-:Y:S01]  /*86b0*/  @P0 IMAD.MOV.U32 R22, RZ, RZ, R0.reuse ;  /* 0x000000ffff160224 */ /* 0x120fe200078e0000 */
[----:B------:R-:W-:Y:S01]  /*86c0*/  @P0 SHF.R.S32.HI R23, RZ, 0x1f, R0 ;  /* 0x0000001fff170819 */ /* 0x000fe20000011400 */
[----:B------:R-:W-:Y:S01]  /*86d0*/  @!P0 IMAD.MOV.U32 R23, RZ, RZ, R7 ;  /* 0x000000ffff178224 */ /* 0x000fe200078e0007 */
[----:B------:R-:W-:Y:S01]  /*86e0*/  ISETP.NE.AND.EX P1, PT, RZ, c[0x0][0x354], PT, P1 ;  /* 0x0000d500ff007a0c */ /* 0x000fe20003f25310 */
[C---:B------:R-:W-:Y:S02]  /*86f0*/  IMAD R15, R20.reuse, c[0x0][0x1ac], R15 ;  /* 0x00006b00140f7a24 */ /* 0x040fe400078e020f */
[----:B------:R-:W-:Y:S02]  /*8700*/  @!P0 IMAD.MOV.U32 R22, RZ, RZ, R218 ;  /* 0x000000ffff168224 */ /* 0x000fe400078e00da */
[----:B------:R-:W-:Y:S01]  /*8710*/  IMAD.WIDE.U32 R20, R20, c[0x0][0x1a8], R8 ;  /* 0x00006a0014147a25 */ /* 0x000fe200078e0008 */
[----:B------:R-:W-:-:S03]  /*8720*/  SEL R0, R23, RZ, !P1 ;  /* 0x000000ff17007207 */ /* 0x000fc60004800000 */
[----:B------:R-:W-:Y:S01]  /*8730*/  IMAD.IADD R12, R13, 0x1, -R12 ;  /* 0x000000010d0c7824 */ /* 0x000fe200078e0a0c */
[----:B------:R-:W-:Y:S01]  /*8740*/  LEA.HI R13, R43, R216, RZ, 0x6 ;  /* 0x000000d82b0d7211 */ /* 0x000fe200078f30ff */
[----:B------:R-:W-:Y:S01]  /*8750*/  IMAD.IADD R15, R21, 0x1, R15 ;  /* 0x00000001150f7824 */ /* 0x000fe200078e020f */
[----:B------:R-:W-:Y:S02]  /*8760*/  SEL R7, R22, RZ, !P1 ;  /* 0x000000ff16077207 */ /* 0x000fe40004800000 */
[----:B------:R-:W-:Y:S01]  /*8770*/  LEA R8, P0, R20, c[0x0][0x160], 0x1 ;  /* 0x0000580014087a11 */ /* 0x000fe200078008ff */
[----:B------:R-:W-:Y:S01]  /*8780*/  IMAD.SHL.U32 R13, R13, 0x8, RZ ;  /* 0x000000080d0d7824 */ /* 0x000fe200078e00ff */
[----:B----4-:R-:W-:Y:S01]  /*8790*/  SHF.R.S32.HI R229, RZ, 0x1f, R17 ;  /* 0x0000001fffe57819 */ /* 0x010fe20000011411 */
[----:B------:R-:W-:Y:S01]  /*87a0*/  IMAD R14, R0, c[0x0][0x1f0], RZ ;  /* 0x00007c00000e7a24 */ /* 0x000fe200078e02ff */
[----:B------:R-:W-:Y:S01]  /*87b0*/  LEA.HI.X R15, R20, c[0x0][0x164], R15, 0x1, P0 ;  /* 0x00005900140f7a11 */ /* 0x000fe200000f0c0f */
[----:B------:R-:W-:Y:S01]  /*87c0*/  IMAD.SHL.U32 R2, R12, 0x40, RZ ;  /* 0x000000400c027824 */ /* 0x000fe200078e00ff */
[----:B------:R-:W-:Y:S01]  /*87d0*/  IADD3 R224, P0, R240, R17, RZ ;  /* 0x00000011f0e07210 */ /* 0x000fe20007f1e0ff */
[----:B------:R-:W-:-:S02]  /*87e0*/  IMAD R0, R0, c[0x0][0x218], RZ ;  /* 0x0000860000007a24 */ /* 0x000fc400078e02ff */
[C---:B------:R-:W-:Y:S01]  /*87f0*/  IMAD.WIDE.U32 R10, R7.reuse, c[0x0][0x218], R10 ;  /* 0x00008600070a7a25 */ /* 0x040fe200078e000a */
[----:B------:R-:W-:Y:S02]  /*8800*/  LOP3.LUT R6, R6, 0xfffffe00, R13, 0xf8, !PT ;  /* 0xfffffe0006067812 */ /* 0x000fe400078ef80d */
[----:B------:R-:W-:Y:S01]  /*8810*/  LOP3.LUT R2, R2, 0x1c0, RZ, 0xc0, !PT ;  /* 0x000001c002027812 */ /* 0x000fe200078ec0ff */
[----:B------:R-:W-:Y:S01]  /*8820*/  IMAD.SHL.U32 R13, R42, 0x8, RZ ;  /* 0x000000082a0d7824 */ /* 0x000fe200078e00ff */
[----:B------:R-:W-:Y:S01]  /*8830*/  LEA.HI.X.SX32 R229, R240, R229, 0x1, P0 ;  /* 0x000000e5f0e57211 */ /* 0x000fe200000f0eff */
[C---:B------:R-:W-:Y:S01]  /*8840*/  IMAD.WIDE.U32 R18, R7.reuse, c[0x0][0x1f0], R18 ;  /* 0x00007c0007127a25 */ /* 0x040fe200078e0012 */
[----:B------:R-:W-:Y:S02]  /*8850*/  SHF.R.S32.HI R9, RZ, 0x1f, R220 ;  /* 0x0000001fff097819 */ /* 0x000fe400000114dc */
[----:B------:R-:W-:Y:S01]  /*8860*/  IADD3 R10, P0, R220, R10, RZ ;  /* 0x0000000adc0a7210 */ /* 0x000fe20007f1e0ff */
[C---:B------:R-:W-:Y:S01]  /*8870*/  IMAD R0, R7.reuse, c[0x0][0x21c], R0 ;  /* 0x0000870007007a24 */ /* 0x040fe200078e0200 */
[----:B------:R-:W-:Y:S01]  /*8880*/  LOP3.LUT R13, R2, 0x8, R13, 0xf8, !PT ;  /* 0x00000008020d7812 */ /* 0x000fe200078ef80d */
[----:B------:R-:W-:Y:S01]  /*8890*/  IMAD R14, R7, c[0x0][0x1f4], R14 ;  /* 0x00007d00070e7a24 */ /* 0x000fe200078e020e */
[----:B------:R-:W-:-:S02]  /*88a0*/  IADD3 R226, P1, R220, R18, RZ ;  /* 0x00000012dce27210 */ /* 0x000fc40007f3e0ff */
[----:B------:R-:W-:Y:S02]  /*88b0*/  SHF.R.U32.HI R2, RZ, 0x3, R2 ;  /* 0x00000003ff027819 */ /* 0x000fe40000011602 */
[----:B------:R-:W-:Y:S02]  /*88c0*/  IADD3.X R11, R9, R11, R0, P0, !PT ;  /* 0x0000000b090b7210 */ /* 0x000fe400007fe400 */
[----:B------:R-:W-:Y:S01]  /*88d0*/  ISETP.GE.AND P0, PT, R222, c[0x0][0x1d4], PT ;  /* 0x00007500de007a0c */ /* 0x000fe20003f06270 */
[----:B------:R-:W-:Y:S01]  /*88e0*/  IMAD.SHL.U32 R5, R5, 0x40, RZ ;  /* 0x0000004005057824 */ /* 0x000fe200078e00ff */
[----:B------:R-:W-:Y:S01]  /*88f0*/  LOP3.LUT R243, R243, 0xffffff7f, RZ, 0xc0, !PT ;  /* 0xffffff7ff3f37812 */ /* 0x000fe200078ec0ff */
[----:B------:R-:W-:Y:S01]  /*8900*/  IMAD R237, R229, c[0x0][0x1e0], RZ ;  /* 0x00007800e5ed7a24 */ /* 0x000fe200078e02ff */
[----:B------:R-:W-:Y:S01]  /*8910*/  IADD3.X R227, R9, R19, R14, P1, !PT ;  /* 0x0000001309e37210 */ /* 0x000fe20000ffe40e */
[----:B------:R-:W-:Y:S01]  /*8920*/  IMAD R229, R229, c[0x0][0x208], RZ ;  /* 0x00008200e5e57a24 */ /* 0x000fe200078e02ff */
[----:B------:R-:W-:-:S02]  /*8930*/  LOP3.LUT R2, R13, R2, RZ, 0x3c, !PT ;  /* 0x000000020d027212 */ /* 0x000fc400078e3cff */
[----:B------:R-:W-:Y:S01]  /*8940*/  @P6 LOP3.LUT R243, R243, 0x80, RZ, 0xfc, !PT ;  /* 0x00000080f3f36812 */ /* 0x000fe200078efcff */
[----:B------:R-:W-:Y:S01]  /*8950*/  IMAD.MOV.U32 R7, RZ, RZ, 0x10 ;  /* 0x00000010ff077424 */ /* 0x000fe200078e00ff */
[----:B------:R-:W-:Y:S01]  /*8960*/  LOP3.LUT R0, R2, 0xfffffe00, R5, 0xf8, !PT ;  /* 0xfffffe0002007812 */ /* 0x000fe200078ef805 */
[----:B------:R-:W-:Y:S01]  /*8970*/  IMAD R237, R224, c[0x0][0x1e4], R237 ;  /* 0x00007900e0ed7a24 */ /* 0x000fe200078e02ed */
[----:B------:R-:W-:Y:S01]  /*8980*/  LOP3.LUT P1, RZ, R12, 0x2, RZ, 0xc0, !PT ;  /* 0x000000020cff7812 */ /* 0x000fe2000782c0ff */
[----:B------:R-:W-:Y:S01]  /*8990*/  IMAD R229, R224, c[0x0][0x20c], R229 ;  /* 0x00008300e0e57a24 */ /* 0x000fe200078e02e5 */
[----:B------:R-:W-:Y:S01]  /*89a0*/  LOP3.LUT P2, RZ, R12, 0x4, RZ, 0xc0, !PT ;  /* 0x000000040cff7812 */ /* 0x000fe2000784c0ff */
[----:B------:R-:W-:Y:S01]  /*89b0*/  IMAD.WIDE.U32 R226, R224, c[0x0][0x1e0], R226 ;  /* 0x00007800e0e27a25 */ /* 0x000fe200078e00e2 */
[----:B------:R-:W-:-:S03]  /*89c0*/  LOP3.LUT R243, R243, 0xfffffeff, RZ, 0xc0, !PT ;  /* 0xfffffefff3f37812 */ /* 0x000fc600078ec0ff */
[----:B------:R-:W-:Y:S02]  /*89d0*/  IMAD.MOV.U32 R5, RZ, RZ, 0x20 ;  /* 0x00000020ff057424 */ /* 0x000fe400078e00ff */
[----:B------:R-:W-:Y:S01]  /*89e0*/  IMAD.WIDE.U32 R224, R224, c[0x0][0x208], R10 ;  /* 0x00008200e0e07a25 */ /* 0x000fe200078e000a */
[----:B------:R-:W-:Y:S02]  /*89f0*/  SEL R7, R7, 0xfffffff0, !P1 ;  /* 0xfffffff007077807 */ /* 0x000fe40004800000 */
[----:B------:R-:W-:Y:S01]  /*8a00*/  SEL R5, R5, 0xffffffe0, !P2 ;  /* 0xffffffe005057807 */ /* 0x000fe20005000000 */
[----:B------:R-:W-:Y:S01]  /*8a10*/  IMAD.IADD R237, R227, 0x1, R237 ;  /* 0x00000001e3ed7824 */ /* 0x000fe200078e02ed */
[----:B------:R-:W-:Y:S01]  /*8a20*/  @P0 LOP3.LUT R243, R243, 0x100, RZ, 0xfc, !PT ;  /* 0x00000100f3f30812 */ /* 0x000fe200078efcff */
[----:B------:R-:W-:Y:S01]  /*8a30*/  IMAD.IADD R229, R225, 0x1, R229 ;  /* 0x00000001e1e57824 */ /* 0x000fe200078e02e5 */
[----:B------:R-:W-:Y:S01]  /*8a40*/  ISETP.GE.AND P1, PT, R222, c[0x0][0x198], PT ;  /* 0x00006600de007a0c */ /* 0x000fe20003f26270 */
[----:B------:R-:W-:Y:S10]  /*8a50*/  BRA.DIV ~URZ, `(.L_x_1072) ;  /* 0x000105827f007947 */ /* 0x000ff4000b800000 */
[----:B-1----:R1:W3:Y:S02]  /*8a60*/  SHFL.IDX PT, R17, R15, RZ, 0x181f ;  /* 0x00181fff0f117589 */ /* 0x0022e400000e0000 */
.L_x_1162:
[----:B------:R-:W-:Y:S05]  /*8a70*/  BRA.DIV ~URZ, `(.L_x_1073) ;  /* 0x000105e27f007947 */ /* 0x000fea000b800000 */
[----:B------:R4:W1:Y:S02]  /*8a80*/  SHFL.IDX PT, R16, R8, RZ, 0x181f ;  /* 0x00181fff08107589 */ /* 0x00086400000e0000 */
.L_x_1163:
[----:B------:R-:W-:Y:S01]  /*8a90*/  IMAD R2, R4, c[0x0][0x2c4], RZ ;  /* 0x0000b10004027a24 */ /* 0x000fe200078e02ff */
[----:B------:R-:W-:Y:S01]  /*8aa0*/  IADD3 R105, R105, R240, RZ ;  /* 0x000000f069697210 */ /* 0x000fe20007ffe0ff */
[----:B------:R-:W-:Y:S03]  /*8ab0*/  BSSY B0, `(.L_x_1074) ;  /* 0x000001d000007945 */ /* 0x000fe60003800000 */
[----:B------:R-:W-:-:S13]  /*8ac0*/  ISETP.GE.AND P0, PT, R105, R2, PT ;  /* 0x000000026900720c */ /* 0x000fda0003f06270 */
[----:B------:R-:W-:Y:S05]  /*8ad0*/  @P0 BRA `(.L_x_1075) ;  /* 0x000001a000000947 */ /* 0x000fea0003800000 */
[C---:B------:R-:W-:Y:S01]  /*8ae0*/  IADD3 R10, R220.reuse, 0x80, RZ ;  /* 0x00000080dc0a7810 */ /* 0x040fe20007ffe0ff */
[----:B-1----:R-:W-:Y:S01]  /*8af0*/  IMAD.MOV.U32 R18, RZ, RZ, R16 ;  /* 0x000000ffff127224 */ /* 0x002fe200078e0010 */
[----:B--2---:R-:W-:Y:S02]  /*8b00*/  IADD3 R4, R220, 0xc0, RZ ;  /* 0x000000c0dc047810 */ /* 0x004fe40007ffe0ff */
[----:B------:R-:W-:Y:S02]  /*8b10*/  SHF.R.S32.HI R19, RZ, 0x1f, R222 ;  /* 0x0000001fff137819 */ /* 0x000fe400000114de */
[----:B------:R-:W-:Y:S02]  /*8b20*/  SHF.R.S32.HI R13, RZ, 0x1f, R10 ;  /* 0x0000001fff0d7819 */ /* 0x000fe4000001140a */
[----:B------:R-:W-:Y:S02]  /*8b30*/  SHF.R.S32.HI R11, RZ, 0x1f, R4 ;  /* 0x0000001fff0b7819 */ /* 0x000fe40000011404 */
[----:B------:R-:W-:Y:S01]  /*8b40*/  LEA.HI R12, R19, R222, RZ, 0x3 ;  /* 0x000000de130c7211 */ /* 0x000fe200078f18ff */
[----:B---3--:R-:W-:Y:S01]  /*8b50*/  IMAD.MOV.U32 R19, RZ, RZ, R17 ;  /* 0x000000ffff137224 */ /* 0x008fe200078e0011 */
[----:B------:R-:W-:-:S02]  /*8b60*/  LEA.HI R13, R13, R10, RZ, 0x3 ;  /* 0x0000000a0d0d7211 */ /* 0x000fc400078f18ff */
[----:B------:R-:W-:Y:S02]  /*8b70*/  LEA.HI R11, R11, R4, RZ, 0x3 ;  /* 0x000000040b0b7211 */ /* 0x000fe400078f18ff */
[----:B------:R-:W-:Y:S02]  /*8b80*/  LEA R20, P0, R220, R16, 0x1 ;  /* 0x00000010dc147211 */ /* 0x000fe400078008ff */
[----:B------:R-:W-:Y:S02]  /*8b90*/  LOP3.LUT R12, R12, 0xfffffff8, RZ, 0xc0, !PT ;  /* 0xfffffff80c0c7812 */ /* 0x000fe400078ec0ff */
[----:B------:R-:W-:Y:S02]  /*8ba0*/  LOP3.LUT R13, R13, 0xfffffff8, RZ, 0xc0, !PT ;  /* 0xfffffff80d0d7812 */ /* 0x000fe400078ec0ff */
[----:B------:R-:W-:Y:S01]  /*8bb0*/  LOP3.LUT R11, R11, 0xfffffff8, RZ, 0xc0, !PT ;  /* 0xfffffff80b0b7812 */ /* 0x000fe200078ec0ff */
[----:B------:R-:W-:Y:S01]  /*8bc0*/  IMAD.WIDE R22, R12, 0x2, R18 ;  /* 0x000000020c167825 */ /* 0x000fe200078e0212 */
[----:B------:R-:W-:-:S03]  /*8bd0*/  LEA.HI.X R21, R220, R17, R9, 0x1, P0 ;  /* 0x00000011dc157211 */ /* 0x000fc600000f0c09 */
[----:B------:R-:W-:Y:S02]  /*8be0*/  IMAD.SHL.U32 R17, R6, 0x2, RZ ;  /* 0x0000000206117824 */ /* 0x000fe400078e00ff */
[----:B------:R-:W-:-:S03]  /*8bf0*/  IMAD.WIDE R12, R13, 0x2, R18 ;  /* 0x000000020d0c7825 */ /* 0x000fc600078e0212 */
[----:B------:R-:W-:Y:S01]  /*8c00*/  @!PT LDS RZ, [RZ] ;  /* 0x00000000fffff984 */ /* 0x000fe20000000800 */
[----:B------:R-:W-:Y:S01]  /*8c10*/  @!PT LDS RZ, [RZ] ;  /* 0x00000000fffff984 */ /* 0x000fe20000000800 */
[----:B------:R-:W-:Y:S01]  /*8c20*/  @!PT LDS RZ, [RZ] ;  /* 0x00000000fffff984 */ /* 0x000fe20000000800 */
[----:B------:R1:W-:Y:S01]  /*8c30*/  LDGSTS.E.BYPASS.LTC128B.128 [R17+0x10080], [R20.64], !P3 ;  /* 0x1008000014117fae */ /* 0x0003e2000d901d56 */
[----:B------:R-:W-:-:S03]  /*8c40*/  IMAD.WIDE R18, R11, 0x2, R18 ;  /* 0x000000020b127825 */ /* 0x000fc600078e0212 */
[----:B------:R1:W-:Y:S04]  /*8c50*/  LDGSTS.E.BYPASS.LTC128B.128 [R17+0x14080], [R22.64], !P1 ;  /* 0x1408000016117fae */ /* 0x0003e8000c901d56 */
[----:B------:R1:W-:Y:S04]  /*8c60*/  LDGSTS.E.BYPASS.LTC128B.128 [R17+0x18080], [R12.64], !P5 ;  /* 0x180800000c117fae */ /* 0x0003e8000e901d56 */
[----:B------:R1:W-:Y:S02]  /*8c70*/  LDGSTS.E.BYPASS.LTC128B.128 [R17+0x1c080], [R18.64], !P4 ;  /* 0x1c08000012117fae */ /* 0x0003e4000e101d56 */
.L_x_1075:
[----:B------:R-:W-:Y:S05]  /*8c80*/  BSYNC B0 ;  /* 0x0000000000007941 */ /* 0x000fea0003800000 */
.L_x_1074:
[----:B------:R-:W-:Y:S05]  /*8c90*/  BRA.DIV ~URZ, `(.L_x_1076) ;  /* 0x000104327f007947 */ /* 0x000fea000b800000 */
[----:B-1-3--:R1:W3:Y:S04]  /*8ca0*/  SHFL.IDX PT, R17, R15, 0x1, 0x181f ;  /* 0x00381f000f117f89 */ /* 0x00a2e800000e0000 */
[----:B------:R1:W2:Y:S02]  /*8cb0*/  SHFL.IDX PT, R16, R8, 0x1, 0x181f ;  /* 0x00381f0008107f89 */ /* 0x0002a400000e0000 */
.L_x_1164:
[----:B------:R-:W-:Y:S01]  /*8cc0*/  IADD3 R11, R105, 0x20, RZ ;  /* 0x00000020690b7810 */ /* 0x000fe20007ffe0ff */
[----:B------:R-:W-:Y:S03]  /*8cd0*/  BSSY B0, `(.L_x_1077) ;  /* 0x000001b000007945 */ /* 0x000fe60003800000 */
[----:B------:R-:W-:-:S13]  /*8ce0*/  ISETP.GE.AND P0, PT, R11, R2, PT ;  /* 0x000000020b00720c */ /* 0x000fda0003f06270 */
[----:B------:R-:W-:Y:S05]  /*8cf0*/  @P0 BRA `(.L_x_1078) ;  /* 0x0000018000000947 */ /* 0x000fea0003800000 */
[C---:B------:R-:W-:Y:S02]  /*8d00*/  IADD3 R13, R220.reuse, 0x80, RZ ;  /* 0x00000080dc0d7810 */ /* 0x040fe40007ffe0ff */
[----:B------:R-:W-:Y:S02]  /*8d10*/  IADD3 R11, R220, 0xc0, RZ ;  /* 0x000000c0dc0b7810 */ /* 0x000fe40007ffe0ff */
[----:B------:R-:W-:Y:S02]  /*8d20*/  SHF.R.S32.HI R19, RZ, 0x1f, R222 ;  /* 0x0000001fff137819 */ /* 0x000fe400000114de */
[----:B------:R-:W-:Y:S02]  /*8d30*/  SHF.R.S32.HI R10, RZ, 0x1f, R13 ;  /* 0x0000001fff0a7819 */ /* 0x000fe4000001140d */
[----:B--2---:R-:W-:Y:S02]  /*8d40*/  SHF.R.S32.HI R4, RZ, 0x1f, R11 ;  /* 0x0000001fff047819 */ /* 0x004fe4000001140b */
[----:B------:R-:W-:-:S02]  /*8d50*/  LEA.HI R12, R19, R222, RZ, 0x3 ;  /* 0x000000de130c7211 */ /* 0x000fc400078f18ff */
[----:B------:R-:W-:Y:S02]  /*8d60*/  LEA.HI R10, R10, R13, RZ, 0x3 ;  /* 0x0000000d0a0a7211 */ /* 0x000fe400078f18ff */
[----:B------:R-:W-:Y:S01]  /*8d70*/  LEA.HI R4, R4, R11, RZ, 0x3 ;  /* 0x0000000b04047211 */ /* 0x000fe200078f18ff */
[----:B------:R-:W-:Y:S01]  /*8d80*/  IMAD.SHL.U32 R11, R6, 0x2, RZ ;  /* 0x00000002060b7824 */ /* 0x000fe200078e00ff */
[----:B------:R-:W-:Y:S02]  /*8d90*/  LEA R20, P0, R220, R16, 0x1 ;  /* 0x00000010dc147211 */ /* 0x000fe400078008ff */
[----:B------:R-:W-:Y:S02]  /*8da0*/  LOP3.LUT R12, R12, 0xfffffff8, RZ, 0xc0, !PT ;  /* 0xfffffff80c0c7812 */ /* 0x000fe400078ec0ff */
[----:B------:R-:W-:Y:S02]  /*8db0*/  LOP3.LUT R10, R10, 0xfffffff8, RZ, 0xc0, !PT ;  /* 0xfffffff80a0a7812 */ /* 0x000fe400078ec0ff */
[----:B------:R-:W-:Y:S01]  /*8dc0*/  LOP3.LUT R4, R4, 0xfffffff8, RZ, 0xc0, !PT ;  /* 0xfffffff804047812 */ /* 0x000fe200078ec0ff */
[----:B---3--:R-:W-:Y:S01]  /*8dd0*/  IMAD.WIDE R12, R12, 0x2, R16 ;  /* 0x000000020c0c7825 */ /* 0x008fe200078e0210 */
[----:B------:R-:W-:-:S03]  /*8de0*/  LEA.HI.X R21, R220, R17, R9, 0x1, P0 ;  /* 0x00000011dc157211 */ /* 0x000fc600000f0c09 */
[--C-:B------:R-:W-:Y:S02]  /*8df0*/  IMAD.WIDE R18, R10, 0x2, R16.reuse ;  /* 0x000000020a127825 */ /* 0x100fe400078e0210 */
[----:B------:R-:W-:Y:S01]  /*8e00*/  @!PT LDS RZ, [RZ] ;  /* 0x00000000fffff984 */ /* 0x000fe20000000800 */
[----:B------:R-:W-:Y:S01]  /*8e10*/  @!PT LDS RZ, [RZ] ;  /* 0x00000000fffff984 */ /* 0x000fe20000000800 */
[----:B------:R-:W-:Y:S01]  /*8e20*/  @!PT LDS RZ, [RZ] ;  /* 0x00000000fffff984 */ /* 0x000fe20000000800 */
[----:B------:R2:W-:Y:S02]  /*8e30*/  LDGSTS.E.BYPASS.LTC128B.128 [R11+0x11080], [R20.64], !P3 ;  /* 0x11080000140b7fae */ /* 0x0005e4000d901d56 */
[----:B------:R-:W-:Y:S02]  /*8e40*/  IMAD.WIDE R16, R4, 0x2, R16 ;  /* 0x0000000204107825 */ /* 0x000fe400078e0210 */
[----:B------:R2:W-:Y:S04]  /*8e50*/  LDGSTS.E.BYPASS.LTC128B.128 [R11+0x15080], [R12.64], !P1 ;  /* 0x150800000c0b7fae */ /* 0x0005e8000c901d56 */
[----:B------:R2:W-:Y:S04]  /*8e60*/  LDGSTS.E.BYPASS.LTC128B.128 [R11+0x19080], [R18.64], !P5 ;  /* 0x19080000120b7fae */ /* 0x0005e8000e901d56 */
[----:B------:R2:W-:Y:S02]  /*8e70*/  LDGSTS.E.BYPASS.LTC128B.128 [R11+0x1d080], [R16.64], !P4 ;  /* 0x1d080000100b7fae */ /* 0x0005e4000e101d56 */
.L_x_1078:
[----:B------:R-:W-:Y:S05]  /*8e80*/  BSYNC B0 ;  /* 0x0000000000007941 */ /* 0x000fea0003800000 */
.L_x_1077:
[----:B------:R-:W-:Y:S05]  /*8e90*/  BRA.DIV ~URZ, `(.L_x_1079) ;  /* 0x000103127f007947 */ /* 0x000fea000b800000 */
[----:B--23--:R2:W3:Y:S02]  /*8ea0*/  SHFL.IDX PT, R17, R15, 0x2, 0x181f ;  /* 0x00581f000f117f89 */ /* 0x00c4e400000e0000 */
.L_x_1165:
[----:B------:R-:W-:Y:S05]  /*8eb0*/  BRA.DIV ~URZ, `(.L_x_1080) ;  /* 0x000103727f007947 */ /* 0x000fea000b800000 */
[----:B------:R1:W2:Y:S02]  /*8ec0*/  SHFL.IDX PT, R16, R8, 0x2, 0x181f ;  /* 0x00581f0008107f89 */ /* 0x0002a400000e0000 */
.L_x_1166:
        /* <DEDUP_REMOVED lines=8> */
[----:B------:R-:W-:Y:S02]  /*8f50*/  SHF.R.S32.HI R4, RZ, 0x1f, R11 ;  /* 0x0000001fff047819 */ /* 0x000fe4000001140b */
[----:B------:R-:W-:-:S02]  /*8f60*/  LEA.HI R12, R19, R222, RZ, 0x3 ;  /* 0x000000de130c7211 */ /* 0x000fc400078f18ff */
[----:B------:R-:W-:Y:S02]  /*8f70*/  LEA.HI R10, R10, R13, RZ, 0x3 ;  /* 0x0000000d0a0a7211 */ /* 0x000fe400078f18ff */
[----:B------:R-:W-:Y:S01]  /*8f80*/  LEA.HI R4, R4, R11, RZ, 0x3 ;  /* 0x0000000b04047211 */ /* 0x000fe200078f18ff */
[----:B------:R-:W-:Y:S01]  /*8f90*/  IMAD.SHL.U32 R11, R6, 0x2, RZ ;  /* 0x00000002060b7824 */ /* 0x000fe200078e00ff */
[----:B--2---:R-:W-:Y:S02]  /*8fa0*/  LEA R20, P0, R220, R16, 0x1 ;  /* 0x00000010dc147211 */ /* 0x004fe400078008ff */
        /* <DEDUP_REMOVED lines=14> */
.L_x_1082:
[----:B------:R-:W-:Y:S05]  /*9090*/  BSYNC B0 ;  /* 0x0000000000007941 */ /* 0x000fea0003800000 */
.L_x_1081:
[----:B------:R-:W-:Y:S05]  /*90a0*/  BRA.DIV ~URZ, `(.L_x_1083) ;  /* 0x000101f27f007947 */ /* 0x000fea000b800000 */
[----:B-12---:R-:W1:Y:S04]  /*90b0*/  SHFL.IDX PT, R15, R15, 0x3, 0x181f ;  /* 0x00781f000f0f7f89 */ /* 0x006e6800000e0000 */
[----:B------:R2:W4:Y:S02]  /*90c0*/  SHFL.IDX PT, R16, R8, 0x3, 0x181f ;  /* 0x00781f0008107f89 */ /* 0x00052400000e0000 */
.L_x_1167:
[----:B------:R-:W-:Y:S01]  /*90d0*/  IADD3 R18, P0, R1, c[0x0][0x20], RZ ;  /* 0x0000080001127a10 */ /* 0x000fe20007f1e0ff */
[----:B------:R-:W-:Y:S01]  /*90e0*/  IMAD.MOV.U32 R69, RZ, RZ, 0x30 ;  /* 0x00000030ff457424 */ /* 0x000fe200078e00ff */
[----:B------:R-:W-:Y:S01]  /*90f0*/  IADD3 R105, R105, 0x60, RZ ;  /* 0x0000006069697810 */ /* 0x000fe20007ffe0ff */
[----:B------:R-:W-:Y:S02]  /*9100*/  BSSY B0, `(.L_x_1084) ;  /* 0x0000028000007945 */ /* 0x000fe40003800000 */
[----:B------:R-:W-:Y:S01]  /*9110*/  IMAD.X R19, RZ, RZ, c[0x0][0x24], P0 ;  /* 0x00000900ff137624 */ /* 0x000fe200000e06ff */
[----:B------:R-:W-:Y:S01]  /*9120*/  IADD3 R22, P0, R18, 0x4, RZ ;  /* 0x0000000412167810 */ /* 0x000fe20007f1e0ff */
[----:B------:R-:W-:-:S02]  /*9130*/  IMAD R11, R69, c[0x0][0x1e4], RZ ;  /* 0x00007900450b7a24 */ /* 0x000fc400078e02ff */
[----:B------:R-:W-:-:S04]  /*9140*/  IMAD.WIDE.U32 R70, R69, c[0x0][0x1e0], RZ ;  /* 0x0000780045467a25 */ /* 0x000fc800078e00ff */
[----:B------:R-:W-:Y:S01]  /*9150*/  IMAD.X R23, RZ, RZ, R19, P0 ;  /* 0x000000ffff177224 */ /* 0x000fe200000e0613 */
[----:B------:R-:W-:Y:S02]  /*9160*/  IADD3 R24, P0, R18, 0x48, RZ ;  /* 0x0000004812187810 */ /* 0x000fe40007f1e0ff */
[----:B------:R-:W-:-:S03]  /*9170*/  IADD3 R4, R71, R11, RZ ;  /* 0x0000000b47047210 */ /* 0x000fc60007ffe0ff */
[----:B------:R-:W-:Y:S01]  /*9180*/  IMAD.X R25, RZ, RZ, R19, P0 ;  /* 0x000000ffff197224 */ /* 0x000fe200000e0613 */
[----:B------:R-:W-:-:S04]  /*9190*/  IADD3 R20, P0, R18, 0x8, RZ ;  /* 0x0000000812147810 */ /* 0x000fc80007f1e0ff */
[----:B------:R-:W-:Y:S02]  /*91a0*/  IADD3.X R21, RZ, R19, RZ, P0, !PT ;  /* 0x00000013ff157210 */ /* 0x000fe400007fe4ff */
[----:B------:R-:W-:-:S05]  /*91b0*/  IADD3 R26, P0, R18, 0x10, RZ ;  /* 0x00000010121a7810 */ /* 0x000fca0007f1e0ff */
[----:B------:R-:W-:Y:S01]  /*91c0*/  IMAD.X R27, RZ, RZ, R19, P0 ;  /* 0x000000ffff1b7224 */ /* 0x000fe200000e0613 */
[----:B------:R-:W-:-:S13]  /*91d0*/  ISETP.GE.AND P0, PT, R105, R2, PT ;  /* 0x000000026900720c */ /* 0x000fda0003f06270 */
[----:B------:R-:W-:Y:S05]  /*91e0*/  @P0 BRA `(.L_x_1085) ;  /* 0x0000019000000947 */ /* 0x000fea0003800000 */
[C---:B----4-:R-:W-:Y:S01]  /*91f0*/  LEA R28, P0, R220.reuse, R16, 0x1 ;  /* 0x00000010dc1c7211 */ /* 0x050fe200078008ff */
[----:B-1-3--:R-:W-:Y:S01]  /*9200*/  IMAD.MOV.U32 R17, RZ, RZ, R15 ;  /* 0x000000ffff117224 */ /* 0x00afe200078e000f */
[----:B------:R-:W-:Y:S01]  /*9210*/  IADD3 R11, R220, 0x80, RZ ;  /* 0x00000080dc0b7810 */ /* 0x000fe20007ffe0ff */
[----:B------:R-:W-:Y:S01]  /*9220*/  IMAD.SHL.U32 R12, R6, 0x2, RZ ;  /* 0x00000002060c7824 */ /* 0x000fe200078e00ff */
[C---:B------:R-:W-:Y:S02]  /*9230*/  LEA.HI.X R29, R220.reuse, R15, R9, 0x1, P0 ;  /* 0x0000000fdc1d7211 */ /* 0x040fe400000f0c09 */
[----:B------:R-:W-:Y:S02]  /*9240*/  IADD3 R9, R220, 0xc0, RZ ;  /* 0x000000c0dc097810 */ /* 0x000fe40007ffe0ff */
[----:B------:R-:W-:Y:S01]  /*9250*/  SHF.R.S32.HI R13, RZ, 0x1f, R222 ;  /* 0x0000001fff0d7819 */ /* 0x000fe200000114de */
[----:B------:R-:W-:Y:S01]  /*9260*/  @!PT LDS RZ, [RZ] ;  /* 0x00000000fffff984 */ /* 0x000fe20000000800 */
[----:B------:R-:W-:Y:S01]  /*9270*/  @!PT LDS RZ, [RZ] ;  /* 0x00000000fffff984 */ /* 0x000fe20000000800 */
[----:B------:R-:W-:Y:S01]  /*9280*/  @!PT LDS RZ, [RZ] ;  /* 0x00000000fffff984 */ /* 0x000fe20000000800 */
[----:B------:R1:W-:Y:S01]  /*9290*/  LDGSTS.E.BYPASS.LTC128B.128 [R12+0x13080], [R28.64], !P3 ;  /* 0x130800001c0c7fae */ /* 0x0003e2000d901d56 */
[----:B--2---:R-:W-:-:S02]  /*92a0*/  SHF.R.S32.HI R8, RZ, 0x1f, R11 ;  /* 0x0000001fff087819 */ /* 0x004fc4000001140b */
[----:B------:R-:W-:Y:S02]  /*92b0*/  SHF.R.S32.HI R2, RZ, 0x1f, R9 ;  /* 0x0000001fff027819 */ /* 0x000fe40000011409 */
[----:B------:R-:W-:Y:S02]  /*92c0*/  LEA.HI R10, R13, R222, RZ, 0x3 ;  /* 0x000000de0d0a7211 */ /* 0x000fe400078f18ff */
[----:B------:R-:W-:Y:S02]  /*92d0*/  LEA.HI R8, R8, R11, RZ, 0x3 ;  /* 0x0000000b08087211 */ /* 0x000fe400078f18ff */
[----:B------:R-:W-:Y:S02]  /*92e0*/  LEA.HI R2, R2, R9, RZ, 0x3 ;  /* 0x0000000902027211 */ /* 0x000fe400078f18ff */
[----:B------:R-:W-:Y:S02]  /*92f0*/  LOP3.LUT R10, R10, 0xfffffff8, RZ, 0xc0, !PT ;  /* 0xfffffff80a0a7812 */ /* 0x000fe400078ec0ff */
[----:B------:R-:W-:-:S02]  /*9300*/  LOP3.LUT R8, R8, 0xfffffff8, RZ, 0xc0, !PT ;  /* 0xfffffff808087812 */ /* 0x000fc400078ec0ff */
[----:B------:R-:W-:Y:S01]  /*9310*/  LOP3.LUT R2, R2, 0xfffffff8, RZ, 0xc0, !PT ;  /* 0xfffffff802027812 */ /* 0x000fe200078ec0ff */
[----:B------:R-:W-:-:S04]  /*9320*/  IMAD.WIDE R10, R10, 0x2, R16 ;  /* 0x000000020a0a7825 */ /* 0x000fc800078e0210 */
[--C-:B------:R-:W-:Y:S01]  /*9330*/  IMAD.WIDE R8, R8, 0x2, R16.reuse ;  /* 0x0000000208087825 */ /* 0x100fe200078e0210 */
[----:B------:R1:W-:Y:S03]  /*9340*/  LDGSTS.E.BYPASS.LTC128B.128 [R12+0x17080], [R10.64], !P1 ;  /* 0x170800000a0c7fae */ /* 0x0003e6000c901d56 */
[----:B------:R-:W-:Y:S01]  /*9350*/  IMAD.WIDE R16, R2, 0x2, R16 ;  /* 0x0000000202107825 */ /* 0x000fe200078e0210 */
[----:B------:R1:W-:Y:S04]  /*9360*/  LDGSTS.E.BYPASS.LTC128B.128 [R12+0x1b080], [R8.64], !P5 ;  /* 0x1b080000080c7fae */ /* 0x0003e8000e901d56 */
[----:B------:R1:W-:Y:S02]  /*9370*/  LDGSTS.E.BYPASS.LTC128B.128 [R12+0x1f080], [R16.64], !P4 ;  /* 0x1f080000100c7fae */ /* 0x0003e4000e101d56 */
.L_x_1085:
[----:B------:R-:W-:Y:S05]  /*9380*/  BSYNC B0 ;  /* 0x0000000000007941 */ /* 0x000fea0003800000 */
.L_x_1084:
[----:B------:R-:W-:Y:S01]  /*9390*/  ULDC.64 UR4, c[0x0][0x40] ;  /* 0x0000100000047ab9 */ /* 0x000fe20000000a00 */
[----:B------:R2:W-:Y:S01]  /*93a0*/  STL.64 [R1+0x20], R18 ;  /* 0x0000201201007387 */ /* 0x0005e20000100a00 */
[----:B------:R-:W-:-:S03]  /*93b0*/  UIADD3 UR4, UP0, UR4, 0x160, URZ ;  /* 0x0000016004047890 */ /* 0x000fc6000ff1e03f */
[----:B------:R2:W-:Y:S01]  /*93c0*/  STL.64 [R1+0x28], R26 ;  /* 0x0000281a01007387 */ /* 0x0005e20000100a00 */
[----:B------:R-:W-:Y:S02]  /*93d0*/  UIADD3.X UR5, URZ, UR5, URZ, UP0, !UPT ;  /* 0x000000053f057290 */ /* 0x000fe400087fe43f */
[----:B-12-4-:R-:W-:Y:S01]  /*93e0*/  MOV R8, UR4 ;  /* 0x0000000400087c02 */ /* 0x016fe20008000f00 */
[----:B------:R1:W-:Y:S03]  /*93f0*/  STL.64 [R1+0x30], R24 ;  /* 0x0000301801007387 */ /* 0x0003e60000100a00 */
[----:B------:R-:W-:Y:S01]  /*9400*/  MOV R9, UR5 ;  /* 0x0000000500097c02 */ /* 0x000fe20008000f00 */
[----:B------:R1:W-:Y:S04]  /*9410*/  STL.64 [R1+0x38], R22 ;  /* 0x0000381601007387 */ /* 0x0003e80000100a00 */
[----:B------:R1:W-:Y:S04]  /*9420*/  STL.64 [R1+0x40], R20 ;  /* 0x0000401401007387 */ /* 0x0003e80000100a00 */
[----:B------:R1:W-:Y:S04]  /*9430*/  STL.64 [R1+0x18], R8 ;  /* 0x0000180801007387 */ /* 0x0003e80000100a00 */
[----:B------:R-:W0:Y:S01]  /*9440*/  LDGDEPBAR ;  /* 0x00000000000079af */ /* 0x000e220000000000 */
[----:B------:R-:W-:Y:S02]  /*9450*/  WARPSYNC 0xffffffff ;  /* 0xffffffff00007948 */ /* 0x000fe40003800000 */
[----:B------:R-:W2:Y:S01]  /*9460*/  LDL R2, [R1+0x64] ;  /* 0x0000640001027983 */ /* 0x000ea20000100800 */
[----:B------:R-:W-:Y:S01]  /*9470*/  IMAD R69, R156, -0x30, R69 ;  /* 0xffffffd09c457824 */ /* 0x000fe200078e0245 */
[----:B------:R-:W-:Y:S01]  /*9480*/  SHF.R.S32.HI R81, RZ, 0x1f, R73 ;  /* 0x0000001fff517819 */ /* 0x000fe20000011449 */
[----:B-1----:R-:W-:Y:S01]  /*9490*/  IMAD R8, R4, R73, RZ ;  /* 0x0000004904087224 */ /* 0x002fe200078e02ff */
[----:B------:R-:W-:Y:S01]  /*94a0*/  ULDC.64 UR4, c[0x0][0x1e0] ;  /* 0x0000780000047ab9 */ /* 0x000fe20000000a00 */
[----:B------:R-:W-:Y:S01]  /*94b0*/  IMAD.MOV.U32 R236, RZ, RZ, R226 ;  /* 0x000000ffffec7224 */ /* 0x000fe200078e00e2 */
[----:B------:R-:W-:Y:S01]  /*94c0*/  USHF.L.U32 UR6, UR4, 0x5, URZ ;  /* 0x0000000504067899 */ /* 0x000fe2000800063f */
[----:B------:R-:W-:Y:S01]  /*94d0*/  ISETP.GE.AND P6, PT, R220, c[0x0][0x1d4], PT ;  /* 0x00007500dc007a0c */ /* 0x000fe20003fc6270 */
[----:B------:R-:W-:Y:S01]  /*94e0*/  UMOV UR7, 0x5 ;  /* 0x0000000500077882 */ /* 0x000fe20000000000 */
[----:B------:R-:W-:Y:S01]  /*94f0*/  IMAD.WIDE.U32 R10, R73, R70, R236 ;  /* 0x00000046490a7225 */ /* 0x000fe200078e00ec */
[----:B------:R-:W-:Y:S01]  /*9500*/  USHF.L.U64.HI UR5, UR4, UR7, UR5 ;  /* 0x0000000704057299 */ /* 0x000fe20008010205 */
[----:B------:R-:W-:Y:S01]  /*9510*/  BAR.SYNC.DEFER_BLOCKING 0x0 ;  /* 0x0000000000007b1d */ /* 0x000fe20000010000 */
[----:B------:R-:W-:Y:S01]  /*9520*/  ISETP.GE.AND P5, PT, R222, c[0x0][0x1d4], PT ;  /* 0x00007500de007a0c */ /* 0x000fe20003fa6270 */
[----:B------:R-:W-:Y:S01]  /*9530*/  IMAD.SHL.U32 R86, R41, 0x40, RZ ;  /* 0x0000004029567824 */ /* 0x000fe200078e00ff */
[----:B------:R-:W-:-:S02]  /*9540*/  ISETP.GE.AND P3, PT, R219, c[0x0][0x1d4], PT ;  /* 0x00007500db007a0c */ /* 0x000fc40003f66270 */
[----:B------:R-:W-:Y:S01]  /*9550*/  ISETP.GE.AND P4, PT, R217, c[0x0][0x1d4], PT ;  /* 0x00007500d9007a0c */ /* 0x000fe20003f86270 */
[----:B------:R-:W-:Y:S01]  /*9560*/  BSSY B2, `(.L_x_1086) ;  /* 0x0000023000027945 */ /* 0x000fe20003800000 */
[----:B------:R-:W-:Y:S02]  /*9570*/  SEL R84, RZ, 0x2, P5 ;  /* 0x00000002ff547807 */ /* 0x000fe40002800000 */
[----:B------:R-:W-:Y:S02]  /*9580*/  SEL R85, RZ, 0x4, P3 ;  /* 0x00000004ff557807 */ /* 0x000fe40001800000 */
[----:B------:R-:W-:Y:S02]  /*9590*/  LOP3.LUT R86, R86, 0x1c0, RZ, 0xc0, !PT ;  /* 0x000001c056567812 */ /* 0x000fe400078ec0ff */
[----:B------:R-:W-:Y:S01]  /*95a0*/  MOV R82, 0x9790 ;  /* 0x0000979000527802 */ /* 0x000fe20000000f00 */
[----:B--2---:R-:W-:-:S05]  /*95b0*/  IMAD.IADD R2, R69, 0x1, R2 ;  /* 0x0000000145027824 */ /* 0x004fca00078e0202 */
[----:B------:R-:W-:-:S05]  /*95c0*/  IMNMX R9, R2, 0x30, PT ;  /* 0x0000003002097817 */ /* 0x000fca0003800200 */
[----:B------:R-:W-:-:S05]  /*95d0*/  IMAD.IADD R2, R9, 0x1, -R240 ;  /* 0x0000000109027824 */ /* 0x000fca00078e0af0 */
[C---:B------:R-:W-:Y:S02]  /*95e0*/  ISETP.GE.AND P1, PT, R2.reuse, 0x1, PT ;  /* 0x000000010200780c */ /* 0x040fe40003f26270 */
[----:B------:R-:W-:Y:S01]  /*95f0*/  ISETP.GE.AND P0, PT, R2, 0x21, PT ;  /* 0x000000210200780c */ /* 0x000fe20003f06270 */
[----:B------:R-:W-:-:S04]  /*9600*/  IMAD R2, R81, R70, R8 ;  /* 0x0000004651027224 */ /* 0x000fc800078e0208 */
[----:B------:R-:W-:-:S06]  /*9610*/  IMAD.IADD R2, R11, 0x1, R2 ;  /* 0x000000010b027824 */ /* 0x000fcc00078e0202 */
[----:B------:R-:W-:Y:S01]  /*9620*/  @P1 LEA R12, P2, R10, c[0x0][0x1c8], 0x1 ;  /* 0x000072000a0c1a11 */ /* 0x000fe200078408ff */
[----:B------:R-:W-:-:S03]  /*9630*/  @P1 IMAD.SHL.U32 R8, R6, 0x2, RZ ;  /* 0x0000000206081824 */ /* 0x000fc600078e00ff */
[C---:B------:R-:W-:Y:S02]  /*9640*/  @P1 LEA.HI.X R13, R10.reuse, c[0x0][0x1cc], R2, 0x1, P2 ;  /* 0x000073000a0d1a11 */ /* 0x040fe400010f0c02 */
[----:B------:R-:W-:Y:S01]  /*9650*/  @P0 IADD3 R9, P2, R10, UR6, RZ ;  /* 0x000000060a090c10 */ /* 0x000fe2000ff5e0ff */
[----:B------:R-:W-:Y:S02]  /*9660*/  @P0 IMAD.SHL.U32 R10, R6, 0x2, RZ ;  /* 0x00000002060a0824 */ /* 0x000fe400078e00ff */
[----:B------:R-:W-:Y:S01]  /*9670*/  @!PT LDS RZ, [RZ] ;  /* 0x00000000fffff984 */ /* 0x000fe20000000800 */
[----:B------:R-:W-:Y:S01]  /*9680*/  @!PT LDS RZ, [RZ] ;  /* 0x00000000fffff984 */ /* 0x000fe20000000800 */
[----:B------:R-:W-:Y:S01]  /*9690*/  @!PT LDS RZ, [RZ] ;  /* 0x00000000fffff984 */ /* 0x000fe20000000800 */
[----:B------:R1:W-:Y:S01]  /*96a0*/  @P1 LDGSTS.E.BYPASS.LTC128B.128 [R8+0xa080], [R12.64], !P6 ;  /* 0x0a0800000c081fae */ /* 0x0003e2000f101d56 */
[----:B------:R-:W-:Y:S02]  /*96b0*/  @P0 IADD3.X R2, R2, UR5, RZ, P2, !PT ;  /* 0x0000000502020c10 */ /* 0x000fe400097fe4ff */
[C---:B------:R-:W-:Y:S01]  /*96c0*/  @P0 LEA R14, P2, R9.reuse, c[0x0][0x1c8], 0x1 ;  /* 0x00007200090e0a11 */ /* 0x040fe200078408ff */
[----:B------:R1:W-:Y:S03]  /*96d0*/  @P1 LDGSTS.E.BYPASS.LTC128B.128 [R8+0xb880], [R12.64+0x80], !P5 ;  /* 0x0b8800800c081fae */ /* 0x0003e6000e901d56 */
[----:B------:R-:W-:Y:S01]  /*96e0*/  @P0 LEA.HI.X R15, R9, c[0x0][0x1cc], R2, 0x1, P2 ;  /* 0x00007300090f0a11 */ /* 0x000fe200010f0c02 */
[----:B------:R1:W-:Y:S01]  /*96f0*/  @P1 LDGSTS.E.BYPASS.LTC128B.128 [R8+0xd080], [R12.64+0x100], !P3 ;  /* 0x0d0801000c081fae */ /* 0x0003e2000d901d56 */
[----:B------:R-:W-:-:S02]  /*9700*/  IADD3 R9, R18, 0x18, RZ ;  /* 0x0000001812097810 */ /* 0x000fc40007ffe0ff */
[----:B------:R-:W-:Y:S01]  /*9710*/  SEL R2, RZ, 0x8, P4 ;  /* 0x00000008ff027807 */ /* 0x000fe20002000000 */
[----:B------:R1:W-:Y:S04]  /*9720*/  @P1 LDGSTS.E.BYPASS.LTC128B.128 [R8+0xe880], [R12.64+0x180], !P4 ;  /* 0x0e8801800c081fae */ /* 0x0003e8000e101d56 */
[----:B------:R1:W-:Y:S04]  /*9730*/  @P0 LDGSTS.E.BYPASS.LTC128B.128 [R10+0xb080], [R14.64], !P6 ;  /* 0x0b0800000e0a0fae */ /* 0x0003e8000f101d56 */
[----:B------:R1:W-:Y:S04]  /*9740*/  @P0 LDGSTS.E.BYPASS.LTC128B.128 [R10+0xc880], [R14.64+0x80], !P5 ;  /* 0x0c8800800e0a0fae */ /* 0x0003e8000e901d56 */
[----:B------:R1:W-:Y:S04]  /*9750*/  @P0 LDGSTS.E.BYPASS.LTC128B.128 [R10+0xe080], [R14.64+0x100], !P3 ;  /* 0x0e0801000e0a0fae */ /* 0x0003e8000d901d56 */
[----:B------:R1:W-:Y:S04]  /*9760*/  @P0 LDGSTS.E.BYPASS.LTC128B.128 [R10+0xf880], [R14.64+0x180], !P4 ;  /* 0x0f8801800e0a0fae */ /* 0x0003e8000e101d56 */
[----:B------:R-:W0:Y:S02]  /*9770*/  LDGDEPBAR ;  /* 0x00000000000079af */ /* 0x000e240000000000 */
[----:B-1-3--:R-:W-:Y:S05]  /*9780*/  CALL.REL.NOINC `($_ZN7cutlass13device_kernelIN5flash19enable_sm80_to_sm89INS1_16FlashAttnFwdSm80INS1_25CollectiveMainloopFwdSm80ILi8ELi1ELb0EN4cute5tupleIJNS5_1CILi128EEENS7_ILi48EEENS7_ILi256EEEEEELi256ENS_10bfloat16_tEfNS_4arch4Sm80ELb0ELb1ELb0ELb1ELb0ELb1ELb1ELb0EEENS1_21CollectiveEpilogueFwdINS6_IJS8_SA_S9_EEENS6_IJNS7_ILi1EEESI_SI_EEESC_SE_Li256ELb1ELb1ELb0ELb0EEENS1_19SingleTileSchedulerILb1ELb0ELb1ELi128EEEEEEEEEvNT_6ParamsE$_ZZN5flash25CollectiveMainloopFwdSm80ILi8ELi1ELb0EN4cute5tupleIJNS1_1CILi128EEENS3_ILi48EEENS3_ILi256EEEEEELi256EN7cutlass10bfloat16_tEfNS8_4arch4Sm80ELb0ELb1ELb0ELb1ELb0ELb1ELb1ELb0EE3mmaINS_16FlashAttnFwdSm80ISC_NS_21CollectiveEpilogueFwdINS2_IJS4_S6_S5_EEENS2_IJNS3_ILi1EEESH_SH_EEES9_SB_Li256ELb1ELb1ELb0ELb0EEENS_19SingleTileSchedulerILb1ELb0ELb1ELi128EEEE13SharedStorageENS1_6TensorINS1_11ArrayEngineIfLm128EEENS1_6LayoutINS2_IJNS2_IJNS3_ILi2EEESS_EEESH_NS3_ILi32EEEEEENS2_IJNS2_IJSH_SS_EEENS3_ILi0EEENS3_ILi4EEEEEEEEEENS_7SoftmaxILi2ELi0EEEEEbRKNSC_6ParamsERT0_RT1_iRKNS_16SeqlenInfoQKNewKILb1ELb1EEENS2_IJiiiiEEERT_ENKUlvE_clEv) ;  /* 0x000100e000007944 */ /* 0x00afea0003c00000 */
[----:B------:R-:W-:Y:S05]  /*9790*/  BSYNC B2 ;  /* 0x0000000000027941 */ /* 0x000fea0003800000 */
.L_x_1086:
[----:B-1----:R-:W2:Y:S01]  /*97a0*/  LDL R12, [R1+0x64] ;  /* 0x00006400010c7983 */ /* 0x002ea20000100800 */
[----:B------:R-:W-:Y:S01]  /*97b0*/  IMAD R8, R81, c[0x0][0x208], RZ ;  /* 0x0000820051087a24 */ /* 0x000fe200078e02ff */
[----:B------:R-:W-:Y:S01]  /*97c0*/  ISETP.GT.AND P5, PT, R216, 0x7f, PT ;  /* 0x0000007fd800780c */ /* 0x000fe20003fa4270 */
[----:B------:R-:W-:Y:S01]  /*97d0*/  IMAD.WIDE.U32 R10, R73, c[0x0][0x208], RZ ;  /* 0x00008200490a7a25 */ /* 0x000fe200078e00ff */
[----:B------:R-:W-:Y:S01]  /*97e0*/  IADD3 R13, R85, R84, R40 ;  /* 0x00000054550d7210 */ /* 0x000fe20007ffe028 */
[----:B------:R-:W-:-:S04]  /*97f0*/  DEPBAR.LE SB0, 0x0 ;  /* 0x000080000000791a */ /* 0x000fc80000000000 */
[----:B------:R-:W-:Y:S01]  /*9800*/  IMAD R8, R73, c[0x0][0x20c], R8 ;  /* 0x0000830049087a24 */ /* 0x000fe200078e0208 */
[----:B------:R-:W-:Y:S01]  /*9810*/  WARPSYNC 0xffffffff ;  /* 0xffffffff00007948 */ /* 0x000fe20003800000 */
[----:B------:R-:W-:Y:S01]  /*9820*/  IMAD.MOV.U32 R228, RZ, RZ, R224 ;  /* 0x000000ffffe47224 */ /* 0x000fe200078e00e0 */
[----:B------:R-:W-:Y:S01]  /*9830*/  LOP3.LUT P1, RZ, R41, 0x2, RZ, 0xc0, !PT ;  /* 0x0000000229ff7812 */ /* 0x000fe2000782c0ff */
[----:B------:R-:W-:Y:S01]  /*9840*/  IMAD.IADD R8, R11, 0x1, R8 ;  /* 0x000000010b087824 */ /* 0x000fe200078e0208 */
[----:B------:R1:W5:Y:S01]  /*9850*/  LDL R234, [R1+0x10] ;  /* 0x0000100001ea7983 */ /* 0x0003620000100800 */
[----:B------:R-:W-:Y:S01]  /*9860*/  IMAD.WIDE.U32 R10, R10, 0x30, R228 ;  /* 0x000000300a0a7825 */ /* 0x000fe200078e00e4 */
[----:B------:R-:W-:-:S03]  /*9870*/  LOP3.LUT R243, R243, 0xffffffbf, RZ, 0xc0, !PT ;  /* 0xffffffbff3f37812 */ /* 0x000fc600078ec0ff */
[----:B------:R-:W-:Y:S01]  /*9880*/  IMAD R8, R8, 0x30, RZ ;  /* 0x0000003008087824 */ /* 0x000fe200078e02ff */
[----:B------:R-:W-:Y:S01]  /*9890*/  LEA R24, P0, R10, c[0x0][0x1f8], 0x1 ;  /* 0x00007e000a187a11 */ /* 0x000fe200078008ff */
[----:B------:R-:W-:Y:S02]  /*98a0*/  IMAD.SHL.U32 R213, R240, 0x8, RZ ;  /* 0x00000008f0d57824 */ /* 0x000fe400078e00ff */
[----:B------:R-:W-:Y:S02]  /*98b0*/  @!P5 IMAD.MOV.U32 R9, RZ, RZ, c[0x0][0x208] ;  /* 0x00008200ff09d624 */ /* 0x000fe400078e00ff */
[----:B------:R-:W-:Y:S01]  /*98c0*/  IMAD.IADD R13, R2, 0x1, R13 ;  /* 0x00000001020d7824 */ /* 0x000fe200078e020d */
[----:B------:R-:W-:Y:S01]  /*98d0*/  LOP3.LUT R213, R86, 0x8, R213, 0xf8, !PT ;  /* 0x0000000856d57812 */ /* 0x000fe200078ef8d5 */
[----:B------:R-:W-:Y:S01]  /*98e0*/  IMAD.IADD R8, R11, 0x1, R8 ;  /* 0x000000010b087824 */ /* 0x000fe200078e0208 */
[----:B------:R-:W-:Y:S01]  /*98f0*/  LEA.HI R11, R43, R216, RZ, 0x5 ;  /* 0x000000d82b0b7211 */ /* 0x000fe200078f28ff */
[----:B------:R-:W-:Y:S01]  /*9900*/  IMAD.SHL.U32 R223, R6, 0x2, RZ ;  /* 0x0000000206df7824 */ /* 0x000fe200078e00ff */
[----:B------:R-:W-:Y:S01]  /*9910*/  SHF.R.U32.HI R86, RZ, 0x3, R86 ;  /* 0x00000003ff567819 */ /* 0x000fe20000011656 */
[----:B------:R1:W5:Y:S01]  /*9920*/  LDL R6, [R1] ;  /* 0x0000000001067983 */ /* 0x0003620000100800 */
[----:B------:R-:W-:Y:S01]  /*9930*/  LEA.HI.X R25, R10, c[0x0][0x1fc], R8, 0x1, P0 ;  /* 0x00007f000a197a11 */ /* 0x000fe200000f0c08 */
[----:B------:R-:W-:Y:S01]  /*9940*/  IMAD.SHL.U32 R11, R11, 0x20, RZ ;  /* 0x000000200b0b7824 */ /* 0x000fe200078e00ff */
[----:B------:R-:W-:Y:S01]  /*9950*/  LOP3.LUT R213, R213, R86, RZ, 0x3c, !PT ;  /* 0x00000056d5d57212 */ /* 0x000fe200078e3cff */
[----:B------:R-:W-:Y:S01]  /*9960*/  @!P5 IMAD.MOV.U32 R8, RZ, RZ, c[0x0][0x20c] ;  /* 0x00008300ff08d624 */ /* 0x000fe200078e00ff */
[----:B------:R-:W-:-:S02]  /*9970*/  @!P5 LEA R64, P0, R9, R24, 0x6 ;  /* 0x000000180940d211 */ /* 0x000fc400078030ff */
[----:B------:R-:W-:Y:S01]  /*9980*/  LOP3.LUT R11, R11, 0x7ffffc00, RZ, 0xc0, !PT ;  /* 0x7ffffc000b0b7812 */ /* 0x000fe200078ec0ff */
[----:B------:R-:W-:Y:S01]  /*9990*/  IMAD R213, R42, 0x200, R213 ;  /* 0x000002002ad57824 */ /* 0x000fe200078e02d5 */
[----:B------:R-:W-:Y:S02]  /*99a0*/  LOP3.LUT P3, RZ, R13, 0x1, RZ, 0xc0, !PT ;  /* 0x000000010dff7812 */ /* 0x000fe4000786c0ff */
[----:B------:R-:W-:Y:S01]  /*99b0*/  @!P5 LEA.HI.X R65, R9, R25, R8, 0x6, P0 ;  /* 0x000000190941d211 */ /* 0x000fe200000f3408 */
[----:B------:R-:W-:Y:S01]  /*99c0*/  IMAD.IADD R2, R0, 0x1, R11 ;  /* 0x0000000100027824 */ /* 0x000fe200078e020b */
[----:B------:R-:W-:Y:S01]  /*99d0*/  BAR.SYNC.DEFER_BLOCKING 0x0 ;  /* 0x0000000000007b1d */ /* 0x000fe20000010000 */
[----:B------:R-:W-:Y:S01]  /*99e0*/  IMAD.SHL.U32 R213, R213, 0x2, RZ ;  /* 0x00000002d5d57824 */ /* 0x000fe200078e00ff */
[----:B------:R-:W-:Y:S01]  /*99f0*/  LOP3.LUT P2, RZ, R13, 0x2, RZ, 0xc0, !PT ;  /* 0x000000020dff7812 */ /* 0x000fe2000784c0ff */
[C---:B------:R-:W-:Y:S01]  /*9a00*/  IMAD.SHL.U32 R36, R2.reuse, 0x2, RZ ;  /* 0x0000000202247824 */ /* 0x040fe200078e00ff */
[----:B------:R-:W-:Y:S01]  /*9a10*/  LEA R214, R2, 0x10080, 0x1 ;  /* 0x0001008002d67811 */ /* 0x000fe200078e08ff */
[----:B------:R-:W-:Y:S01]  /*9a20*/  IMAD.MOV.U32 R2, RZ, RZ, 0x40 ;  /* 0x00000040ff027424 */ /* 0x000fe200078e00ff */
[----:B------:R-:W-:-:S02]  /*9a30*/  IADD3 R10, R213, 0xa080, RZ ;  /* 0x0000a080d50a7810 */ /* 0x000fc40007ffe0ff */
[----:B------:R-:W-:Y:S01]  /*9a40*/  IADD3 R211, R213, 0xa0a0, RZ ;  /* 0x0000a0a0d5d37810 */ /* 0x000fe20007ffe0ff */
[--C-:B------:R-:W-:Y:S01]  /*9a50*/  IMAD R212, R7, 0x2, R214.reuse ;  /* 0x0000000207d47824 */ /* 0x100fe200078e02d6 */
[----:B------:R-:W-:Y:S01]  /*9a60*/  @P1 IADD3 R211, R10, -0x20, RZ ;  /* 0xffffffe00ad31810 */ /* 0x000fe20007ffe0ff */
[----:B------:R-:W-:Y:S01]  /*9a70*/  IMAD R210, R5, 0x2, R214 ;  /* 0x0000000205d27824 */ /* 0x000fe200078e02d6 */
[----:B------:R-:W-:Y:S01]  /*9a80*/  LOP3.LUT P1, RZ, R13, 0x4, RZ, 0xc0, !PT ;  /* 0x000000040dff7812 */ /* 0x000fe2000782c0ff */
[----:B------:R-:W-:Y:S01]  /*9a90*/  IMAD R209, R5, 0x2, R212 ;  /* 0x0000000205d17824 */ /* 0x000fe200078e02d4 */
[----:B--2---:R-:W-:Y:S01]  /*9aa0*/  IADD3 R12, R12, R69, -R240 ;  /* 0x000000450c0c7210 */ /* 0x004fe20007ffe8f0 */
[----:B------:R-:W-:Y:S01]  /*9ab0*/  LDSM.16.M88.4 R36, [R36+0x10080] ;  /* 0x010080002424783b */ /* 0x000fe20000000200 */
[----:B------:R-:W-:Y:S01]  /*9ac0*/  BSSY B0, `(.L_x_1087) ;  /* 0x00000ea000007945 */ /* 0x000fe20003800000 */
[----:B------:R-:W-:Y:S02]  /*9ad0*/  @P5 LOP3.LUT R243, R243, 0x40, RZ, 0xfc, !PT ;  /* 0x00000040f3f35812 */ /* 0x000fe400078efcff */
[C---:B------:R-:W-:Y:S01]  /*9ae0*/  ISETP.LT.OR P0, PT, R12.reuse, 0x1, !P3 ;  /* 0x000000010c00780c */ /* 0x040fe20005f01670 */
[----:B------:R-:W2:Y:S01]  /*9af0*/  LDSM.16.M88.4 R16, [R213+0xa080] ;  /* 0x00a08000d510783b */ /* 0x000ea20000000200 */
[----:B------:R-:W-:-:S03]  /*9b00*/  @!P5 ISETP.LT.OR P3, PT, R12, 0x21, !P3 ;  /* 0x000000210c00d80c */ /* 0x000fc60005f61670 */
[----:B------:R-:W-:Y:S04]  /*9b10*/  LDSM.16.M88.4 R60, [R213+0xa880] ;  /* 0x00a88000d53c783b */ /* 0x000fe80000000200 */
[----:B------:R-:W3:Y:S04]  /*9b20*/  LDSM.16.M88.4 R56, [R213+0xb080] ;  /* 0x00b08000d538783b */ /* 0x000ee80000000200 */
[----:B------:R-:W-:Y:S04]  /*9b30*/  LDSM.16.M88.4 R44, [R212] ;  /* 0x00000000d42c783b */ /* 0x000fe80000000200 */
[----:B------:R-:W4:Y:S04]  /*9b40*/  LDSM.16.M88.4 R52, [R211] ;  /* 0x00000000d334783b */ /* 0x000f280000000200 */
[----:B------:R-:W1:Y:S04]  /*9b50*/  LDSM.16.M88.4 R48, [R211+0x800] ;  /* 0x00080000d330783b */ /* 0x000e680000000200 */
[----:B------:R-:W1:Y:S04]  /*9b60*/  LDSM.16.M88.4 R8, [R211+0x1000] ;  /* 0x00100000d308783b */ /* 0x000e680000000200 */
[----:B------:R-:W-:Y:S01]  /*9b70*/  @!PT LDS RZ, [RZ] ;  /* 0x00000000fffff984 */ /* 0x000fe20000000800 */
[----:B------:R-:W-:Y:S01]  /*9b80*/  @!PT LDS RZ, [RZ] ;  /* 0x00000000fffff984 */ /* 0x000fe20000000800 */
[----:B------:R-:W-:Y:S01]  /*9b90*/  @!PT LDS RZ, [RZ] ;  /* 0x00000000fffff984 */ /* 0x000fe20000000800 */
[----:B------:R1:W-:Y:S01]  /*9ba0*/  LDGSTS.E.BYPASS.LTC128B.128 [R223+0x4080], [R24.64], !P0 ;  /* 0x0408000018df7fae */ /* 0x0003e2000c101d56 */
[----:B------:R-:W-:-:S04]  /*9bb0*/  LOP3.LUT P0, RZ, R41, 0x4, RZ, 0xc0, !PT ;  /* 0x0000000429ff7812 */ /* 0x000fc8000780c0ff */
[----:B------:R-:W-:Y:S02]  /*9bc0*/  SEL R2, R2, 0xffffffc0, !P0 ;  /* 0xffffffc002027807 */ /* 0x000fe40004000000 */
[C---:B------:R-:W-:Y:S02]  /*9bd0*/  ISETP.LT.OR P0, PT, R12.reuse, 0x1, !P2 ;  /* 0x000000010c00780c */ /* 0x040fe40005701670 */
[----:B------:R-:W-:Y:S01]  /*9be0*/  @!P5 ISETP.LT.OR P2, PT, R12, 0x21, !P2 ;  /* 0x000000210c00d80c */ /* 0x000fe20005741670 */
[--C-:B------:R-:W-:Y:S01]  /*9bf0*/  IMAD.IADD R207, R213, 0x1, R2.reuse ;  /* 0x00000001d5cf7824 */ /* 0x100fe200078e0202 */
[----:B--2---:R-:W-:Y:S01]  /*9c00*/  HMMA.16816.F32.BF16 R20, R36, R16, RZ ;  /* 0x000000102414723c */ /* 0x004fe200000418ff */
[----:B------:R-:W-:-:S08]  /*9c10*/  IMAD.IADD R201, R211, 0x1, R2 ;  /* 0x00000001d3c97824 */ /* 0x000fd000078e0202 */
[----:B------:R2:W-:Y:S01]  /*9c20*/  LDGSTS.E.BYPASS.LTC128B.128 [R223+0x5880], [R24.64+0x80], !P0 ;  /* 0x0588008018df7fae */ /* 0x0005e2000c101d56 */
[C---:B------:R-:W-:Y:S01]  /*9c30*/  ISETP.LT.OR P0, PT, R12.reuse, 0x1, !P1 ;  /* 0x000000010c00780c */ /* 0x040fe20004f01670 */
[----:B------:R-:W-:Y:S01]  /*9c40*/  HMMA.16816.F32.BF16 R16, R36, R18, RZ ;  /* 0x000000122410723c */ /* 0x000fe200000418ff */
[----:B------:R-:W-:-:S07]  /*9c50*/  @!P5 ISETP.LT.OR P1, PT, R12, 0x21, !P1 ;  /* 0x000000210c00d80c */ /* 0x000fce0004f21670 */
[----:B---3--:R-:W-:Y:S04]  /*9c60*/  HMMA.16816.F32.BF16 R40, R36, R56, RZ ;  /* 0x000000382428723c */ /* 0x008fe800000418ff */
[----:B------:R2:W-:Y:S01]  /*9c70*/  LDGSTS.E.BYPASS.LTC128B.128 [R223+0x7080], [R24.64+0x100], !P0 ;  /* 0x0708010018df7fae */ /* 0x0005e2000c101d56 */
[----:B------:R-:W-:-:S03]  /*9c80*/  LOP3.LUT P0, RZ, R13, 0x8, RZ, 0xc0, !PT ;  /* 0x000000080dff7812 */ /* 0x000fc6000780c0ff */
[----:B----4-:R-:W-:Y:S01]  /*9c90*/  HMMA.16816.F32.BF16 R20, R44, R52, R20 ;  /* 0x000000342c14723c */ /* 0x010fe20000041814 */
[C---:B------:R-:W-:Y:S02]  /*9ca0*/  ISETP.LT.OR P4, PT, R12.reuse, 0x1, !P0 ;  /* 0x000000010c00780c */ /* 0x040fe40004781670 */
[----:B------:R-:W-:-:S05]  /*9cb0*/  @!P5 ISETP.LT.OR P0, PT, R12, 0x21, !P0 ;  /* 0x000000210c00d80c */ /* 0x000fca0004701670 */
[C---:B------:R-:W-:Y:S06]  /*9cc0*/  HMMA.16816.F32.BF16 R12, R36.reuse, R60, RZ ;  /* 0x0000003c240c723c */ /* 0x040fec00000418ff */
[----:B------:R2:W-:Y:S02]  /*9cd0*/  LDGSTS.E.BYPASS.LTC128B.128 [R223+0x8880], [R24.64+0x180], !P4 ;  /* 0x0888018018df7fae */ /* 0x0005e4000e101d56 */
[C---:B------:R-:W-:Y:S02]  /*9ce0*/  HMMA.16816.F32.BF16 R60, R36.reuse, R62, RZ ;  /* 0x0000003e243c723c */ /* 0x040fe400000418ff */
[----:B------:R3:W-:Y:S04]  /*9cf0*/  @!P5 LDGSTS.E.BYPASS.LTC128B.128 [R223+0x5080], [R64.64], !P3 ;  /* 0x0508000040dfdfae */ /* 0x0007e8000d901d56 */
[----:B------:R3:W-:Y:S02]  /*9d00*/  @!P5 LDGSTS.E.BYPASS.LTC128B.128 [R223+0x6880], [R64.64+0x80], !P2 ;  /* 0x0688008040dfdfae */ /* 0x0007e4000d101d56 */
[----:B------:R-:W-:Y:S02]  /*9d10*/  HMMA.16816.F32.BF16 R36, R36, R58, RZ ;  /* 0x0000003a2424723c */ /* 0x000fe400000418ff */
[----:B------:R3:W-:Y:S04]  /*9d20*/  @!P5 LDGSTS.E.BYPASS.LTC128B.128 [R223+0x8080], [R64.64+0x100], !P1 ;  /* 0x0808010040dfdfae */ /* 0x0007e8000c901d56 */
[----:B------:R3:W-:Y:S02]  /*9d30*/  @!P5 LDGSTS.E.BYPASS.LTC128B.128 [R223+0x9880], [R64.64+0x180], !P0 ;  /* 0x0988018040dfdfae */ /* 0x0007e4000c101d56 */
[C---:B------:R-:W-:Y:S02]  /*9d40*/  HMMA.16816.F32.BF16 R16, R44.reuse, R54, R16 ;  /* 0x000000362c10723c */ /* 0x040fe40000041810 */
[----:B------:R-:W-:Y:S04]  /*9d50*/  LDSM.16.M88.4 R32, [R210] ;  /* 0x00000000d220783b */ /* 0x000fe80000000200 */
[----:B------:R-:W4:Y:S02]  /*9d60*/  LDSM.16.M88.4 R28, [R207+0xa080] ;  /* 0x00a08000cf1c783b */ /* 0x000f240000000200 */
[C---:B-1----:R-:W-:Y:S02]  /*9d70*/  HMMA.16816.F32.BF16 R12, R44.reuse, R48, R12 ;  /* 0x000000302c0c723c */ /* 0x042fe4000004180c */
[----:B--2---:R-:W1:Y:S04]  /*9d80*/  LDSM.16.M88.4 R24, [R207+0xa880] ;  /* 0x00a88000cf18783b */ /* 0x004e680000000200 */
[----:B------:R-:W-:Y:S02]  /*9d90*/  LDSM.16.M88.4 R56, [R209] ;  /* 0x00000000d138783b */ /* 0x000fe40000000200 */
[C---:B------:R-:W-:Y:S02]  /*9da0*/  HMMA.16816.F32.BF16 R60, R44.reuse, R50, R60 ;  /* 0x000000322c3c723c */ /* 0x040fe4000004183c */
[----:B------:R-:W-:Y:S04]  /*9db0*/  LDSM.16.M88.4 R52, [R201] ;  /* 0x00000000c934783b */ /* 0x000fe80000000200 */
[----:B------:R-:W-:Y:S02]  /*9dc0*/  LDSM.16.M88.4 R48, [R201+0x800] ;  /* 0x00080000c930783b */ /* 0x000fe40000000200 */
[C---:B------:R-:W-:Y:S02]  /*9dd0*/  HMMA.16816.F32.BF16 R40, R44.reuse, R8, R40 ;  /* 0x000000082c28723c */ /* 0x040fe40000041828 */
[----:B---3--:R-:W2:Y:S04]  /*9de0*/  LDSM.16.M88.4 R64, [R207+0xb080] ;  /* 0x00b08000cf40783b */ /* 0x008ea80000000200 */
[----:B------:R-:W0:Y:S02]  /*9df0*/  LDGDEPBAR ;  /* 0x00000000000079af */ /* 0x000e240000000000 */
[----:B------:R-:W-:Y:S02]  /*9e00*/  HMMA.16816.F32.BF16 R36, R44, R10, R36 ;  /* 0x0000000a2c24723c */ /* 0x000fe40000041824 */
[----:B------:R-:W3:Y:S04]  /*9e10*/  LDSM.16.M88.4 R8, [R201+0x1000] ;  /* 0x00100000c908783b */ /* 0x000ee80000000200 */
[----:B------:R-:W-:Y:S02]  /*9e20*/  LDSM.16.M88.4 R44, [R213+0xb880] ;  /* 0x00b88000d52c783b */ /* 0x000fe40000000200 */
[C---:B----4-:R-:W-:Y:S08]  /*9e30*/  HMMA.16816.F32.BF16 R20, R32.reuse, R28, R20 ;  /* 0x0000001c2014723c */ /* 0x050ff00000041814 */
[C---:B------:R-:W-:Y:S01]  /*9e40*/  HMMA.16816.F32.BF16 R16, R32.reuse, R30, R16 ;  /* 0x0000001e2010723c */ /* 0x040fe20000041810 */
[----:B------:R-:W-:Y:S07]  /*9e50*/  LDSM.16.M88.4 R28, [R213+0xc080] ;  /* 0x00c08000d51c783b */ /* 0x000fee0000000200 */
[C---:B-1----:R-:W-:Y:S08]  /*9e60*/  HMMA.16816.F32.BF16 R12, R32.reuse, R24, R12 ;  /* 0x00000018200c723c */ /* 0x042ff0000004180c */
[C---:B------:R-:W-:Y:S01]  /*9e70*/  HMMA.16816.F32.BF16 R60, R32.reuse, R26, R60 ;  /* 0x0000001a203c723c */ /* 0x040fe2000004183c */
[----:B------:R-:W1:Y:S07]  /*9e80*/  LDSM.16.M88.4 R24, [R214+0x4000] ;  /* 0x00400000d618783b */ /* 0x000e6e0000000200 */
[C---:B--2---:R-:W-:Y:S08]  /*9e90*/  HMMA.16816.F32.BF16 R40, R32.reuse, R64, R40 ;  /* 0x000000402028723c */ /* 0x044ff00000041828 */
[----:B------:R-:W-:Y:S08]  /*9ea0*/  HMMA.16816.F32.BF16 R36, R32, R66, R36 ;  /* 0x000000422024723c */ /* 0x000ff00000041824 */
[C---:B------:R-:W-:Y:S08]  /*9eb0*/  HMMA.16816.F32.BF16 R20, R56.reuse, R52, R20 ;  /* 0x000000343814723c */ /* 0x040ff00000041814 */
[C---:B------:R-:W-:Y:S01]  /*9ec0*/  HMMA.16816.F32.BF16 R16, R56.reuse, R54, R16 ;  /* 0x000000363810723c */ /* 0x040fe20000041810 */
[----:B------:R-:W-:Y:S07]  /*9ed0*/  LDSM.16.M88.4 R52, [R210+0x4000] ;  /* 0x00400000d234783b */ /* 0x000fee0000000200 */
[C---:B------:R-:W-:Y:S01]  /*9ee0*/  HMMA.16816.F32.BF16 R32, R56.reuse, R48, R12 ;  /* 0x000000303820723c */ /* 0x040fe2000004180c */
[----:B------:R-:W2:Y:S07]  /*9ef0*/  LDSM.16.M88.4 R12, [R213+0xc880] ;  /* 0x00c88000d50c783b */ /* 0x000eae0000000200 */
[C---:B------:R-:W-:Y:S01]  /*9f00*/  HMMA.16816.F32.BF16 R60, R56.reuse, R50, R60 ;  /* 0x00000032383c723c */ /* 0x040fe2000004183c */
[----:B------:R-:W-:Y:S07]  /*9f10*/  LDSM.16.M88.4 R48, [R212+0x4000] ;  /* 0x00400000d430783b */ /* 0x000fee0000000200 */
        /* <DEDUP_REMOVED lines=9> */
[C---:B--2---:R-:W-:Y:S08]  /*9fb0*/  HMMA.16816.F32.BF16 R40, R24.reuse, R12, R40 ;  /* 0x0000000c1828723c */ /* 0x044ff00000041828 */
[----:B------:R-:W-:Y:S01]  /*9fc0*/  HMMA.16816.F32.BF16 R56, R24, R14, R36 ;  /* 0x0000000e1838723c */ /* 0x000fe20000041824 */
[----:B------:R-:W2:Y:S04]  /*9fd0*/  LDSM.16.M88.4 R36, [R207+0xb880] ;  /* 0x00b88000cf24783b */ /* 0x000ea80000000200 */
[----:B------:R-:W4:Y:S04]  /*9fe0*/  LDSM.16.M88.4 R24, [R207+0xc080] ;  /* 0x00c08000cf18783b */ /* 0x000f280000000200 */
[----:B------:R-:W2:Y:S01]  /*9ff0*/  LDSM.16.M88.4 R12, [R207+0xc880] ;  /* 0x00c88000cf0c783b */ /* 0x000ea20000000200 */
        /* <DEDUP_REMOVED lines=13> */
[C---:B----4-:R-:W-:Y:S08]  /*a0d0*/  HMMA.16816.F32.BF16 R32, R52.reuse, R24, R32 ;  /* 0x000000183420723c */ /* 0x050ff00000041820 */
        /* <DEDUP_REMOVED lines=9> */
[C---:B---3--:R-:W-:Y:S08]  /*a170*/  HMMA.16816.F32.BF16 R32, R48.reuse, R28, R32 ;  /* 0x0000001c3020723c */ /* 0x048ff00000041820 */
[C---:B------:R-:W-:Y:S01]  /*a180*/  HMMA.16816.F32.BF16 R60, R48.reuse, R30, R60 ;  /* 0x0000001e303c723c */ /* 0x040fe2000004183c */
[----:B------:R-:W-:Y:S07]  /*a190*/  LDSM.16.M88.4 R28, [R211+0x3800] ;  /* 0x00380000d31c783b */ /* 0x000fee0000000200 */
[C---:B------:R-:W-:Y:S08]  /*a1a0*/  HMMA.16816.F32.BF16 R40, R48.reuse, R8, R40 ;  /* 0x000000083028723c */ /* 0x040ff00000041828 */
        /* <DEDUP_REMOVED lines=62> */
[----:B------:R-:W3:Y:S01]  /*a590*/  LDSM.16.M88.4 R8, [R201+0x5800] ;  /* 0x00580000c908783b */ /* 0x000ee20000000200 */
[----:B------:R-:W-:Y:S01]  /*a5a0*/  ISETP.GT.AND P0, PT, R73, R221, PT ;  /* 0x000000dd4900720c */ /* 0x000fe20003f04270 */
[----:B------:R-:W-:-:S04]  /*a5b0*/  DEPBAR.LE SB0, 0x0 ;  /* 0x000080000000791a */ /* 0x000fc80000000000 */
[C---:B--2---:R-:W-:Y:S08]  /*a5c0*/  HMMA.16816.F32.BF16 R20, R52.reuse, R36, R20 ;  /* 0x000000243414723c */ /* 0x044ff00000041814 */
[C---:B------:R-:W-:Y:S08]  /*a5d0*/  HMMA.16816.F32.BF16 R16, R52.reuse, R38, R16 ;  /* 0x000000263410723c */ /* 0x040ff00000041810 */
[C---:B------:R-:W-:Y:S08]  /*a5e0*/  HMMA.16816.F32.BF16 R32, R52.reuse, R24, R32 ;  /* 0x000000183420723c */ /* 0x040ff00000041820 */
[C---:B------:R-:W-:Y:S08]  /*a5f0*/  HMMA.16816.F32.BF16 R60, R52.reuse, R26, R60 ;  /* 0x0000001a343c723c */ /* 0x040ff0000004183c */
[C---:B----4-:R-:W-:Y:S08]  /*a600*/  HMMA.16816.F32.BF16 R40, R52.reuse, R12, R40 ;  /* 0x0000000c3428723c */ /* 0x050ff00000041828 */
[----:B------:R-:W-:Y:S01]  /*a610*/  HMMA.16816.F32.BF16 R56, R52, R14, R56 ;  /* 0x0000000e3438723c */ /* 0x000fe20000041838 */
[----:B------:R-:W-:-:S02]  /*a620*/  IADD3 R203, R211, 0x800, RZ ;  /* 0x00000800d3cb7810 */ /* 0x000fc40007ffe0ff */
[C---:B------:R-:W-:Y:S02]  /*a630*/  IADD3 R202, R211.reuse, 0x1000, RZ ;  /* 0x00001000d3ca7810 */ /* 0x040fe40007ffe0ff */
[----:B------:R-:W-:-:S03]  /*a640*/  IADD3 R200, R211, 0x1800, RZ ;  /* 0x00001800d3c87810 */ /* 0x000fc60007ffe0ff */
[----:B-1----:R-:W-:Y:S01]  /*a650*/  HMMA.16816.F32.BF16 R20, R48, R44, R20 ;  /* 0x0000002c3014723c */ /* 0x002fe20000041814 */
[C---:B------:R-:W-:Y:S02]  /*a660*/  IADD3 R199, R211.reuse, 0x2000, RZ ;  /* 0x00002000d3c77810 */ /* 0x040fe40007ffe0ff */
[C---:B------:R-:W-:Y:S02]  /*a670*/  IADD3 R198, R211.reuse, 0x2800, RZ ;  /* 0x00002800d3c67810 */ /* 0x040fe40007ffe0ff */
[----:B------:R-:W-:-:S03]  /*a680*/  IADD3 R197, R211, 0x3000, RZ ;  /* 0x00003000d3c57810 */ /* 0x000fc60007ffe0ff */
[----:B------:R-:W-:Y:S01]  /*a690*/  HMMA.16816.F32.BF16 R16, R48, R46, R16 ;  /* 0x0000002e3010723c */ /* 0x000fe20000041810 */
[C---:B------:R-:W-:Y:S02]  /*a6a0*/  IADD3 R196, R211.reuse, 0x3800, RZ ;  /* 0x00003800d3c47810 */ /* 0x040fe40007ffe0ff */
[C---:B------:R-:W-:Y:S02]  /*a6b0*/  IADD3 R195, R211.reuse, 0x4000, RZ ;  /* 0x00004000d3c37810 */ /* 0x040fe40007ffe0ff */
[----:B------:R-:W-:-:S03]  /*a6c0*/  IADD3 R194, R211, 0x4800, RZ ;  /* 0x00004800d3c27810 */ /* 0x000fc60007ffe0ff */
[----:B------:R-:W-:Y:S01]  /*a6d0*/  HMMA.16816.F32.BF16 R32, R48, R28, R32 ;  /* 0x0000001c3020723c */ /* 0x000fe20000041820 */
[C---:B------:R-:W-:Y:S02]  /*a6e0*/  IADD3 R193, R211.reuse, 0x5000, RZ ;  /* 0x00005000d3c17810 */ /* 0x040fe40007ffe0ff */
[----:B------:R-:W-:-:S05]  /*a6f0*/  IADD3 R192, R211, 0x5800, RZ ;  /* 0x00005800d3c07810 */ /* 0x000fca0007ffe0ff */
[C---:B------:R-:W-:Y:S08]  /*a700*/  HMMA.16816.F32.BF16 R60, R48.reuse, R30, R60 ;  /* 0x0000001e303c723c */ /* 0x040ff0000004183c */
[C---:B---3--:R-:W-:Y:S08]  /*a710*/  HMMA.16816.F32.BF16 R40, R48.reuse, R8, R40 ;  /* 0x000000083028723c */ /* 0x048ff00000041828 */
[----:B------:R-:W-:Y:S01]  /*a720*/  HMMA.16816.F32.BF16 R56, R48, R10, R56 ;  /* 0x0000000a3038723c */ /* 0x000fe20000041838 */
[----:B------:R-:W-:Y:S06]  /*a730*/  BAR.SYNC.DEFER_BLOCKING 0x0 ;  /* 0x0000000000007b1d */ /* 0x000fec0000010000 */
[----:B------:R-:W-:Y:S01]  /*a740*/  @!UPT UIADD3 URZ, URZ, URZ, URZ ;  /* 0x0000003f3f3ff290 */ /* 0x000fe2000fffe03f */
[----:B------:R-:W-:Y:S11]  /*a750*/  @!P0 BRA `(.L_x_1088) ;  /* 0x0000020000008947 */ /* 0x000ff60003800000 */
[----:B------:R-:W-:Y:S02]  /*a760*/  IADD3 R2, -R240, 0x30, RZ ;  /* 0x00000030f0027810 */ /* 0x000fe40007ffe1ff */
[----:B------:R-:W-:-:S02]  /*a770*/  IADD3 R11, R156, -0x2, RZ ;  /* 0xfffffffe9c0b7810 */ /* 0x000fc40007ffe0ff */
[----:B------:R-:W-:Y:S02]  /*a780*/  ISETP.GE.AND P0, PT, R2, 0x21, PT ;  /* 0x000000210200780c */ /* 0x000fe40003f06270 */
[----:B------:R-:W-:Y:S01]  /*a790*/  SHF.R.S32.HI R9, RZ, 0x1f, R11 ;  /* 0x0000001fff097819 */ /* 0x000fe2000001140b */
[-C--:B------:R-:W-:Y:S01]  /*a7a0*/  IMAD R4, R4, R11.reuse, RZ ;  /* 0x0000000b04047224 */ /* 0x080fe200078e02ff */
[----:B------:R-:W-:Y:S01]  /*a7b0*/  ISETP.GE.AND P6, PT, R220, c[0x0][0x1d4], PT ;  /* 0x00007500dc007a0c */ /* 0x000fe20003fc6270 */
[----:B------:R-:W-:Y:S01]  /*a7c0*/  IMAD.WIDE.U32 R10, R70, R11, RZ ;  /* 0x0000000b460a7225 */ /* 0x000fe200078e00ff */
[----:B------:R-:W-:Y:S02]  /*a7d0*/  ISETP.GE.AND P5, PT, R222, c[0x0][0x1d4], PT ;  /* 0x00007500de007a0c */ /* 0x000fe40003fa6270 */
[----:B------:R-:W-:Y:S01]  /*a7e0*/  ISETP.GE.AND P4, PT, R219, c[0x0][0x1d4], PT ;  /* 0x00007500db007a0c */ /* 0x000fe20003f86270 */
[----:B------:R-:W-:Y:S01]  /*a7f0*/  IMAD R9, R9, R70, R4 ;  /* 0x0000004609097224 */ /* 0x000fe200078e0204 */
[----:B------:R-:W-:-:S03]  /*a800*/  ISETP.GE.AND P3, PT, R217, c[0x0][0x1d4], PT ;  /* 0x00007500d9007a0c */ /* 0x000fc60003f66270 */
        /* <DEDUP_REMOVED lines=8> */
[----:B------:R-:W-:-:S04]  /*a890*/  @P1 LEA R8, P2, R10, c[0x0][0x1c8], 0x1 ;  /* 0x000072000a081a11 */ /* 0x000fc800078408ff */
[----:B------:R-:W-:-:S05]  /*a8a0*/  @P1 LEA.HI.X R9, R10, c[0x0][0x1cc], R9, 0x1, P2 ;  /* 0x000073000a091a11 */ /* 0x000fca00010f0c09 */
        /* <DEDUP_REMOVED lines=11> */
.L_x_1088:
[----:B------:R-:W-:Y:S05]  /*a960*/  BSYNC B0 ;  /* 0x0000000000007941 */ /* 0x000fea0003800000 */
.L_x_1087:
[----:B------:R-:W2:Y:S01]  /*a970*/  LDL R2, [R1+0x4] ;  /* 0x0000040001027983 */ /* 0x000ea20000100800 */
[----:B-1---5:R-:W-:Y:S01]  /*a980*/  SHF.R.S32.HI R9, RZ, 0x1f, R6 ;  /* 0x0000001fff097819 */ /* 0x022fe20000011406 */
[----:B------:R-:W-:Y:S01]  /*a990*/  IMAD.MOV.U32 R242, RZ, RZ, c[0x0][0x2c4] ;  /* 0x0000b100fff27624 */ /* 0x000fe200078e00ff */
[----:B------:R-:W-:Y:S01]  /*a9a0*/  LOP3.LUT R243, R243, 0xfffff7ff, RZ, 0xc0, !PT ;  /* 0xfffff7fff3f37812 */ /* 0x000fe200078ec0ff */
[----:B------:R-:W-:Y:S01]  /*a9b0*/  IMAD.MOV.U32 R241, RZ, RZ, c[0x0][0x32c] ;  /* 0x0000cb00fff17624 */ /* 0x000fe200078e00ff */
[CC--:B------:R-:W-:Y:S01]  /*a9c0*/  LEA.HI R11, R9.reuse, R6.reuse, RZ, 0x2 ;  /* 0x00000006090b7211 */ /* 0x0c0fe200078f10ff */
[----:B------:R-:W-:Y:S01]  /*a9d0*/  ULDC UR7, c[0x0][0x324] ;  /* 0x0000c90000077ab9 */ /* 0x000fe20000000800 */
[----:B------:R-:W-:Y:S01]  /*a9e0*/  LEA.HI R4, R9, R6, RZ, 0x5 ;  /* 0x0000000609047211 */ /* 0x000fe200078f28ff */
[----:B------:R-:W-:Y:S01]  /*a9f0*/  ULOP3.LUT UR7, URZ, UR7, URZ, 0x33, !UPT ;  /* 0x000000073f077292 */ /* 0x000fe2000f8e333f */
[----:B------:R-:W-:Y:S01]  /*aa00*/  LOP3.LUT R11, R11, 0xfffffffc, RZ, 0xc0, !PT ;  /* 0xfffffffc0b0b7812 */ /* 0x000fe200078ec0ff */
[----:B------:R-:W0:Y:S01]  /*aa10*/  LDGDEPBAR ;  /* 0x00000000000079af */ /* 0x000e220000000000 */
[----:B------:R-:W-:-:S02]  /*aa20*/  LOP3.LUT R9, R4, 0xffffffe0, RZ, 0xc0, !PT ;  /* 0xffffffe004097812 */ /* 0x000fc400078ec0ff */
[--C-:B------:R-:W-:Y:S01]  /*aa30*/  SHF.R.S32.HI R231, RZ, 0x5, R4.reuse ;  /* 0x00000005ffe77819 */ /* 0x100fe20000011404 */
[C---:B------:R-:W-:Y:S01]  /*aa40*/  IMAD.IADD R230, R6.reuse, 0x1, -R11 ;  /* 0x0000000106e67824 */ /* 0x040fe200078e0a0b */
[----:B------:R-:W-:Y:S01]  /*aa50*/  SHF.R.S32.HI R4, RZ, 0x1f, R4 ;  /* 0x0000001fff047819 */ /* 0x000fe20000011404 */
[----:B------:R-:W-:Y:S01]  /*aa60*/  IMAD.IADD R9, R6, 0x1, -R9 ;  /* 0x0000000106097824 */ /* 0x000fe200078e0a09 */
[----:B------:R-:W-:Y:S02]  /*aa70*/  ISETP.NE.AND P0, PT, R242, 0x1, PT ;  /* 0x00000001f200780c */ /* 0x000fe40003f05270 */
[----:B------:R-:W-:Y:S02]  /*aa80*/  LEA.HI R4, R4, R231, RZ, 0x3 ;  /* 0x000000e704047211 */ /* 0x000fe400078f18ff */
[----:B------:R-:W-:Y:S02]  /*aa90*/  LEA.HI R11, R230, R230, RZ, 0x1 ;  /* 0x000000e6e60b7211 */ /* 0x000fe400078f08ff */
[----:B------:R-:W-:-:S02]  /*aaa0*/  SHF.R.S32.HI R232, RZ, 0x1f, R9 ;  /* 0x0000001fffe87819 */ /* 0x000fc40000011409 */
[----:B------:R-:W-:Y:S02]  /*aab0*/  LOP3.LUT R4, R4, 0xffffff8, RZ, 0xc0, !PT ;  /* 0x0ffffff804047812 */ /* 0x000fe400078ec0ff */
[----:B------:R-:W-:Y:S02]  /*aac0*/  LOP3.LUT R11, R11, 0x1ffffffe, RZ, 0xc0, !PT ;  /* 0x1ffffffe0b0b7812 */ /* 0x000fe400078ec0ff */
[----:B------:R-:W-:Y:S01]  /*aad0*/  LEA.HI R232, R232, R9, RZ, 0x2 ;  /* 0x00000009e8e87211 */ /* 0x000fe200078f10ff */
[----:B------:R-:W-:Y:S01]  /*aae0*/  IMAD.IADD R231, R231, 0x1, -R4 ;  /* 0x00000001e7e77824 */ /* 0x000fe200078e0a04 */
[----:B------:R-:W-:Y:S01]  /*aaf0*/  @P0 LOP3.LUT R243, R243, 0x800, RZ, 0xfc, !PT ;  /* 0x00000800f3f30812 */ /* 0x000fe200078efcff */
[----:B------:R-:W-:Y:S01]  /*ab00*/  IMAD.IADD R230, R230, 0x1, -R11 ;  /* 0x00000001e6e67824 */ /* 0x000fe200078e0a0b */
[----:B------:R-:W-:Y:S01]  /*ab10*/  SHF.R.S32.HI R233, RZ, 0x2, R232 ;  /* 0x00000002ffe97819 */ /* 0x000fe200000114e8 */
[----:B------:R-:W-:Y:S01]  /*ab20*/  IMAD.SHL.U32 R231, R231, 0x10, RZ ;  /* 0x00000010e7e77824 */ /* 0x000fe200078e00ff */
[----:B------:R-:W-:Y:S01]  /*ab30*/  LOP3.LUT R232, R232, 0x7ffffffc, RZ, 0xc0, !PT ;  /* 0x7ffffffce8e87812 */ /* 0x000fe200078ec0ff */
[----:B------:R-:W-:Y:S01]  /*ab40*/  IMAD.SHL.U32 R230, R230, 0x8, RZ ;  /* 0x00000008e6e67824 */ /* 0x000fe200078e00ff */
[----:B------:R-:W-:-:S03]  /*ab50*/  LOP3.LUT R243, R243, 0xffffefff, RZ, 0xc0, !PT ;  /* 0xffffeffff3f37812 */ /* 0x000fc600078ec0ff */
[----:B------:R-:W-:Y:S02]  /*ab60*/  IMAD.IADD R232, R9, 0x1, -R232 ;  /* 0x0000000109e87824 */ /* 0x000fe400078e0ae8 */
[----:B------:R-:W-:Y:S02]  /*ab70*/  IMAD.IADD R9, R69, 0x1, R3 ;  /* 0x0000000145097824 */ /* 0x000fe400078e0203 */
[----:B------:R-:W-:-:S04]  /*ab80*/  IMAD.SHL.U32 R232, R232, 0x2, RZ ;  /* 0x00000002e8e87824 */ /* 0x000fc800078e00ff */
[--C-:B------:R-:W-:Y:S01]  /*ab90*/  IMAD.IADD R24, R9, 0x1, -R232.reuse ;  /* 0x0000000109187824 */ /* 0x100fe200078e0ae8 */
[----:B------:R-:W-:Y:S01]  /*aba0*/  IADD3 R11, -R232, 0x1, R9 ;  /* 0x00000001e80b7810 */ /* 0x000fe20007ffe109 */
[----:B------:R-:W-:-:S04]  /*abb0*/  IMAD.IADD R9, R69, 0x1, -R232 ;  /* 0x0000000145097824 */ /* 0x000fc800078e0ae8 */
[----:B------:R-:W-:-:S05]  /*abc0*/  IMAD.IADD R11, R11, 0x1, -R234 ;  /* 0x000000010b0b7824 */ /* 0x000fca00078e0aea */
[C---:B------:R-:W-:Y:S02]  /*abd0*/  IADD3 R15, R11.reuse, c[0x0][0x328], RZ ;  /* 0x0000ca000b0f7a10 */ /* 0x040fe40007ffe0ff */
[----:B------:R-:W-:Y:S01]  /*abe0*/  IADD3 R11, R11, UR7, RZ ;  /* 0x000000070b0b7c10 */ /* 0x000fe2000fffe0ff */
[----:B--2---:R-:W-:-:S05]  /*abf0*/  IMAD R25, R2, 0x80, R233 ;  /* 0x0000008002197824 */ /* 0x004fca00078e02e9 */
[----:B------:R-:W-:-:S05]  /*ac00*/  IADD3 R25, R230, R25, R231 ;  /* 0x00000019e6197210 */ /* 0x000fca0007ffe0e7 */
[----:B------:R-:W-:-:S05]  /*ac10*/  @P0 IMAD.HI.U32 R4, R25, c[0x0][0x2c8], RZ ;  /* 0x0000b20019040a27 */ /* 0x000fca00078e00ff */
[----:B------:R-:W-:Y:S02]  /*ac20*/  @P0 SHF.R.U32.HI R25, RZ, c[0x0][0x2cc], R4 ;  /* 0x0000b300ff190a19 */ /* 0x000fe40000011604 */
[----:B------:R-:W-:-:S03]  /*ac30*/  ISETP.GE.AND P0, PT, R241, 0x1, PT ;  /* 0x00000001f100780c */ /* 0x000fc60003f06270 */
[----:B------:R-:W1:Y:S10]  /*ac40*/  SHFL.IDX PT, R6, R25, RZ, 0x1c1f ;  /* 0x001c1fff19067589 */ /* 0x000e7400000e0000 */
[----:B------:R-:W-:Y:S01]  /*ac50*/  @P0 LOP3.LUT R243, R243, 0x1000, RZ, 0xfc, !PT ;  /* 0x00001000f3f30812 */ /* 0x000fe200078efcff */
[----:B-1----:R-:W-:-:S02]  /*ac60*/  IMAD.IADD R27, R15, 0x1, R6 ;  /* 0x000000010f1b7824 */ /* 0x002fc400078e0206 */
[----:B------:R-:W-:-:S03]  /*ac70*/  IMAD.IADD R26, R11, 0x1, R6 ;  /* 0x000000010b1a7824 */ /* 0x000fc600078e0206 */
[----:B------:R-:W-:Y:S01]  /*ac80*/  IMNMX R27, R24, R27, PT ;  /* 0x0000001b181b7217 */ /* 0x000fe20003800200 */
[----:B------:R-:W-:Y:S05]  /*ac90*/  @!P0 BRA `(.L_x_1089) ;  /* 0x0000012000008947 */ /* 0x000fea0003800000 */
[----:B------:R-:W-:Y:S01]  /*aca0*/  IADD3 R6, -R234, R3, R6 ;  /* 0x00000003ea067210 */ /* 0x000fe20007ffe106 */
[----:B------:R-:W-:Y:S03]  /*acb0*/  BSSY B0, `(.L_x_1090) ;  /* 0x000000c000007945 */ /* 0x000fe60003800000 */
        /* <DEDUP_REMOVED lines=8> */
.L_x_1091:
[----:B------:R-:W-:-:S13]  /*ad40*/  ISETP.NE.AND P0, PT, R241, 0x1, PT ;  /* 0x00000001f100780c */ /* 0x000fda0003f05270 */
[----:B------:R-:W-:-:S05]  /*ad50*/  @P0 IMAD.HI.U32 R4, R6, c[0x0][0x330], RZ ;  /* 0x0000cc0006040a27 */ /* 0x000fca00078e00ff */
[----:B------:R-:W-:Y:S02]  /*ad60*/  @P0 SHF.R.U32.HI R6, RZ, c[0x0][0x334], R4 ;  /* 0x0000cd00ff060a19 */ /* 0x000fe40000011604 */
.L_x_1092:
[----:B------:R-:W-:Y:S05]  /*ad70*/  BSYNC B0 ;  /* 0x0000000000007941 */ /* 0x000fea0003800000 */
.L_x_1090:
[----:B------:R-:W-:-:S05]  /*ad80*/  IMAD R13, R6, c[0x0][0x32c], R9 ;  /* 0x0000cb00060d7a24 */ /* 0x000fca00078e0209 */
[----:B------:R-:W-:Y:S02]  /*ad90*/  IADD3 R4, R13, c[0x0][0x32c], RZ ;  /* 0x0000cb000d047a10 */ /* 0x000fe40007ffe0ff */
[----:B------:R-:W-:Y:S02]  /*ada0*/  IMNMX R26, R26, R13, !PT ;  /* 0x0000000d1a1a7217 */ /* 0x000fe40007800200 */
[----:B------:R-:W-:Y:S02]  /*adb0*/  IMNMX R27, R27, R4, PT ;  /* 0x000000041b1b7217 */ /* 0x000fe40003800200 */
.L_x_1089:
[C---:B------:R-:W-:Y:S02]  /*adc0*/  ISETP.GE.AND P0, PT, R69.reuse, 0x2, PT ;  /* 0x000000024500780c */ /* 0x040fe40003f06270 */
[----:B------:R-:W-:Y:S02]  /*add0*/  ISETP.GE.AND P1, PT, R69, 0x9, PT ;  /* 0x000000094500780c */ /* 0x000fe40003f26270 */
[----:B------:R-:W-:Y:S02]  /*ade0*/  P2R R13, PR, RZ, 0x1 ;  /* 0x00000001ff0d7803 */ /* 0x000fe40000000000 */
[----:B------:R-:W-:-:S02]  /*adf0*/  ISETP.GT.AND P0, PT, R26, 0x1, !P0 ;  /* 0x000000011a00780c */ /* 0x000fc40004704270 */
[----:B------:R-:W-:Y:S02]  /*ae00*/  P2R R28, PR, RZ, 0x2 ;  /* 0x00000002ff1c7803 */ /* 0x000fe40000000000 */
[----:B------:R-:W-:Y:S02]  /*ae10*/  ISETP.LT.OR P0, PT, R27, 0x2, P0 ;  /* 0x000000021b00780c */ /* 0x000fe40000701670 */
[----:B------:R-:W-:Y:S02]  /*ae20*/  ISETP.GE.AND P6, PT, R69, 0x11, PT ;  /* 0x000000114500780c */ /* 0x000fe40003fc6270 */
[----:B------:R-:W-:Y:S02]  /*ae30*/  FSEL R14, R21, -INF , !P0 ;  /* 0xff800000150e7808 */ /* 0x000fe40004000000 */
[----:B------:R-:W-:Y:S02]  /*ae40*/  ISETP.GT.AND P0, PT, R26, 0x8, !P1 ;  /* 0x000000081a00780c */ /* 0x000fe40004f04270 */
[----:B------:R-:W-:-:S02]  /*ae50*/  ISETP.GE.AND P1, PT, R69, 0xa, PT ;  /* 0x0000000a4500780c */ /* 0x000fc40003f26270 */
[----:B------:R-:W-:Y:S02]  /*ae60*/  ISETP.LT.OR P0, PT, R27, 0x9, P0 ;  /* 0x000000091b00780c */ /* 0x000fe40000701670 */
[C---:B------:R-:W-:Y:S02]  /*ae70*/  ISETP.GE.AND P5, PT, R69.reuse, 0x12, PT ;  /* 0x000000124500780c */ /* 0x040fe40003fa6270 */
[----:B------:R-:W-:Y:S02]  /*ae80*/  FSEL R16, R16, -INF , !P0 ;  /* 0xff80000010107808 */ /* 0x000fe40004000000 */
[----:B------:R-:W-:Y:S02]  /*ae90*/  ISETP.GT.AND P0, PT, R26, 0x9, !P1 ;  /* 0x000000091a00780c */ /* 0x000fe40004f04270 */
[----:B------:R-:W-:Y:S02]  /*aea0*/  ISETP.GE.AND P4, PT, R69, 0x19, PT ;  /* 0x000000194500780c */ /* 0x000fe40003f86270 */
[----:B------:R-:W-:-:S02]  /*aeb0*/  ISETP.LT.OR P0, PT, R27, 0xa, P0 ;  /* 0x0000000a1b00780c */ /* 0x000fc40000701670 */
[----:B------:R-:W-:Y:S02]  /*aec0*/  ISETP.GE.AND P3, PT, R69, 0x1a, PT ;  /* 0x0000001a4500780c */ /* 0x000fe40003f66270 */
[----:B------:R-:W-:Y:S02]  /*aed0*/  FSEL R12, R17, -INF , !P0 ;  /* 0xff800000110c7808 */ /* 0x000fe40004000000 */
[----:B------:R-:W-:Y:S02]  /*aee0*/  ISETP.GT.AND P0, PT, R26, 0x10, !P6 ;  /* 0x000000101a00780c */ /* 0x000fe40007704270 */
[----:B------:R-:W-:Y:S02]  /*aef0*/  ISETP.GE.AND P2, PT, R69, 0x21, PT ;  /* 0x000000214500780c */ /* 0x000fe40003f46270 */
[----:B------:R-:W-:Y:S02]  /*af00*/  ISETP.LT.OR P0, PT, R27, 0x11, P0 ;  /* 0x000000111b00780c */ /* 0x000fe40000701670 */
[----:B------:R-:W-:-:S02]  /*af10*/  P2R R21, PR, RZ, 0x2 ;  /* 0x00000002ff157803 */ /* 0x000fc40000000000 */
[----:B------:R-:W-:Y:S02]  /*af20*/  FSEL R10, R32, -INF , !P0 ;  /* 0xff800000200a7808 */ /* 0x000fe40004000000 */
[----:B------:R-:W-:Y:S01]  /*af30*/  ISETP.GT.AND P0, PT, R26, 0x11, !P5 ;  /* 0x000000111a00780c */ /* 0x000fe20006f04270 */
[----:B------:R-:W1:Y:S01]  /*af40*/  SHFL.IDX PT, R32, R25, 0x1, 0x1c1f ;  /* 0x003c1f0019207f89 */ /* 0x000e6200000e0000 */
[----:B------:R-:W-:Y:S02]  /*af50*/  ISETP.GE.AND P1, PT, R69, 0x22, PT ;  /* 0x000000224500780c */ /* 0x000fe40003f26270 */
[----:B------:R-:W-:-:S04]  /*af60*/  ISETP.LT.OR P0, PT, R27, 0x12, P0 ;  /* 0x000000121b00780c */ /* 0x000fc80000701670 */
[----:B------:R-:W-:Y:S02]  /*af70*/  FSEL R6, R33, -INF , !P0 ;  /* 0xff80000021067808 */ /* 0x000fe40004000000 */
[----:B------:R-:W-:-:S04]  /*af80*/  ISETP.GT.AND P0, PT, R26, 0x18, !P4 ;  /* 0x000000181a00780c */ /* 0x000fc80006704270 */
[----:B------:R-:W-:-:S04]  /*af90*/  ISETP.LT.OR P0, PT, R27, 0x19, P0 ;  /* 0x000000191b00780c */ /* 0x000fc80000701670 */
[----:B------:R-:W-:Y:S02]  /*afa0*/  FSEL R4, R60, -INF , !P0 ;  /* 0xff8000003c047808 */ /* 0x000fe40004000000 */
[----:B------:R-:W-:-:S04]  /*afb0*/  ISETP.GT.AND P0, PT, R26, 0x19, !P3 ;  /* 0x000000191a00780c */ /* 0x000fc80005f04270 */
[----:B------:R-:W-:Y:S01]  /*afc0*/  ISETP.LT.OR P0, PT, R27, 0x1a, P0 ;  /* 0x0000001a1b00780c */ /* 0x000fe20000701670 */
[----:B-1----:R-:W-:-:S03]  /*afd0*/  IMAD.IADD R15, R15, 0x1, R32 ;  /* 0x000000010f0f7824 */ /* 0x002fc600078e0220 */
[----:B------:R-:W-:Y:S02]  /*afe0*/  FSEL R8, R61, -INF , !P0 ;  /* 0xff8000003d087808 */ /* 0x000fe40004000000 */
[----:B------:R-:W-:Y:S02]  /*aff0*/  ISETP.GT.AND P0, PT, R26, 0x20, !P2 ;  /* 0x000000201a00780c */ /* 0x000fe40005704270 */
[----:B------:R-:W-:Y:S02]  /*b000*/  IMNMX R24, R24, R15, PT ;  /* 0x0000000f18187217 */ /* 0x000fe40003800200 */
[----:B------:R-:W-:-:S04]  /*b010*/  ISETP.LT.OR P0, PT, R27, 0x21, P0 ;  /* 0x000000211b00780c */ /* 0x000fc80000701670 */
[----:B------:R-:W-:Y:S02]  /*b020*/  FSEL R188, R40, -INF , !P0 ;  /* 0xff80000028bc7808 */ /* 0x000fe40004000000 */
[----:B------:R-:W-:-:S04]  /*b030*/  ISETP.GT.AND P0, PT, R26, 0x21, !P1 ;  /* 0x000000211a00780c */ /* 0x000fc80004f04270 */
[----:B------:R-:W-:-:S04]  /*b040*/  ISETP.LT.OR P0, PT, R27, 0x22, P0 ;  /* 0x000000221b00780c */ /* 0x000fc80000701670 */
[----:B------:R-:W-:Y:S02]  /*b050*/  FSEL R244, R41, -INF , !P0 ;  /* 0xff80000029f47808 */ /* 0x000fe40004000000 */
[----:B------:R-:W-:-:S04]  /*b060*/  ISETP.GE.AND P0, PT, R69, 0x29, PT ;  /* 0x000000294500780c */ /* 0x000fc80003f06270 */
[----:B------:R-:W-:Y:S02]  /*b070*/  P2R R29, PR, RZ, 0x1 ;  /* 0x00000001ff1d7803 */ /* 0x000fe40000000000 */
[----:B------:R-:W-:-:S04]  /*b080*/  ISETP.GT.AND P0, PT, R26, 0x28, !P0 ;  /* 0x000000281a00780c */ /* 0x000fc80004704270 */
[----:B------:R-:W-:-:S04]  /*b090*/  ISETP.LT.OR P0, PT, R27, 0x29, P0 ;  /* 0x000000291b00780c */ /* 0x000fc80000701670 */
[----:B------:R-:W-:Y:S02]  /*b0a0*/  FSEL R190, R56, -INF , !P0 ;  /* 0xff80000038be7808 */ /* 0x000fe40004000000 */
[----:B------:R-:W-:-:S04]  /*b0b0*/  ISETP.GE.AND P0, PT, R69, 0x1, PT ;  /* 0x000000014500780c */ /* 0x000fc80003f06270 */
[----:B------:R-:W-:Y:S02]  /*b0c0*/  P2R R30, PR, RZ, 0x1 ;  /* 0x00000001ff1e7803 */ /* 0x000fe40000000000 */
[----:B------:R-:W-:-:S04]  /*b0d0*/  ISETP.GT.AND P0, PT, R26, RZ, !P0 ;  /* 0x000000ff1a00720c */ /* 0x000fc80004704270 */
[----:B------:R-:W-:-:S04]  /*b0e0*/  ISETP.LT.OR P0, PT, R27, 0x1, P0 ;  /* 0x000000011b00780c */ /* 0x000fc80000701670 */
[----:B------:R-:W-:Y:S02]  /*b0f0*/  FSEL R20, R20, -INF , !P0 ;  /* 0xff80000014147808 */ /* 0x000fe40004000000 */
[----:B------:R-:W-:-:S04]  /*b100*/  ISETP.GE.AND P0, PT, R69, 0x2a, PT ;  /* 0x0000002a4500780c */ /* 0x000fc80003f06270 */
[----:B------:R-:W-:Y:S02]  /*b110*/  P2R R31, PR, RZ, 0x1 ;  /* 0x00000001ff1f7803 */ /* 0x000fe40000000000 */
[----:B------:R-:W-:Y:S01]  /*b120*/  ISETP.GT.AND P0, PT, R26, 0x29, !P0 ;  /* 0x000000291a00780c */ /* 0x000fe20004704270 */
[----:B------:R-:W-:-:S03]  /*b130*/  IMAD.IADD R26, R11, 0x1, R32 ;  /* 0x000000010b1a7824 */ /* 0x000fc600078e0220 */
[----:B------:R-:W-:-:S04]  /*b140*/  ISETP.LT.OR P0, PT, R27, 0x2a, P0 ;  /* 0x0000002a1b00780c */ /* 0x000fc80000701670 */
[----:B------:R-:W-:Y:S02]  /*b150*/  FSEL R238, R57, -INF , !P0 ;  /* 0xff80000039ee7808 */ /* 0x000fe40004000000 */
[----:B------:R-:W-:-:S13]  /*b160*/  ISETP.GE.AND P0, PT, R241, 0x1, PT ;  /* 0x00000001f100780c */ /* 0x000fda0003f06270 */
        /* <DEDUP_REMOVED lines=11> */
.L_x_1095:
[----:B------:R-:W-:-:S13]  /*b220*/  ISETP.NE.AND P0, PT, R241, 0x1, PT ;  /* 0x00000001f100780c */ /* 0x000fda0003f05270 */
[----:B------:R-:W-:-:S05]  /*b230*/  @P0 IMAD.HI.U32 R11, R32, c[0x0][0x330], RZ ;  /* 0x0000cc00200b0a27 */ /* 0x000fca00078e00ff */
[----:B------:R-:W-:Y:S02]  /*b240*/  @P0 SHF.R.U32.HI R32, RZ, c[0x0][0x334], R11 ;  /* 0x0000cd00ff200a19 */ /* 0x000fe4000001160b */
.L_x_1096:
[----:B------:R-:W-:Y:S05]  /*b250*/  BSYNC B0 ;  /* 0x0000000000007941 */ /* 0x000fea0003800000 */
.L_x_1094:
[----:B------:R-:W-:-:S05]  /*b260*/  IMAD R11, R32, c[0x0][0x32c], R9 ;  /* 0x0000cb00200b7a24 */ /* 0x000fca00078e0209 */
[----:B------:R-:W-:Y:S02]  /*b270*/  IADD3 R9, R11, c[0x0][0x32c], RZ ;  /* 0x0000cb000b097a10 */ /* 0x000fe40007ffe0ff */
[----:B------:R-:W-:Y:S02]  /*b280*/  IMNMX R26, R26, R11, !PT ;  /* 0x0000000b1a1a7217 */ /* 0x000fe40007800200 */
[----:B------:R-:W-:Y:S02]  /*b290*/  IMNMX R24, R24, R9, PT ;  /* 0x0000000918187217 */ /* 0x000fe40003800200 */
.L_x_1093:
[----:B------:R-:W-:Y:S01]  /*b2a0*/  ISETP.NE.AND P0, PT, R28, RZ, PT ;  /* 0x000000ff1c00720c */ /* 0x000fe20003f05270 */
[----:B------:R-:W2:Y:S01]  /*b2b0*/  LDL R181, [R1+0x64] ;  /* 0x0000640001b57983 */ /* 0x000ea20000100800 */
[----:B------:R-:W-:Y:S02]  /*b2c0*/  IMAD.SHL.U32 R208, R0, 0x2, RZ ;  /* 0x0000000200d07824 */ /* 0x000fe400078e00ff */
[----:B------:R-:W-:Y:S01]  /*b2d0*/  ISETP.GT.AND P0, PT, R26, 0x8, !P0 ;  /* 0x000000081a00780c */ /* 0x000fe20004704270 */
[----:B------:R-:W2:Y:S01]  /*b2e0*/  LDL R176, [R1+0x58] ;  /* 0x0000580001b07983 */ /* 0x000ea20000100800 */
[----:B------:R-:W-:-:S02]  /*b2f0*/  IMAD R206, R7, 0x2, R208 ;  /* 0x0000000207ce7824 */ /* 0x000fc400078e02d0 */
[----:B------:R-:W-:Y:S01]  /*b300*/  ISETP.LT.OR P0, PT, R24, 0x9, P0 ;  /* 0x000000091800780c */ /* 0x000fe20000701670 */
[C---:B------:R-:W-:Y:S01]  /*b310*/  IMAD R205, R5.reuse, 0x2, R208 ;  /* 0x0000000205cd7824 */ /* 0x040fe200078e02d0 */
[----:B------:R-:W-:Y:S01]  /*b320*/  LDSM.16.MT88.4 R132, [R208+0x4080] ;  /* 0x00408000d084783b */ /* 0x000fe20000004200 */
[----:B------:R-:W-:Y:S01]  /*b330*/  IMAD R204, R5, 0x2, R206 ;  /* 0x0000000205cc7824 */ /* 0x000fe200078e02ce */
[----:B------:R-:W-:Y:S02]  /*b340*/  FSEL R17, R18, -INF , !P0 ;  /* 0xff80000012117808 */ /* 0x000fe40004000000 */
[----:B------:R-:W-:Y:S01]  /*b350*/  ISETP.NE.AND P0, PT, R21, RZ, PT ;  /* 0x000000ff1500720c */ /* 0x000fe20003f05270 */
[----:B------:R-:W-:Y:S01]  /*b360*/  LDSM.16.MT88.4 R140, [R206+0x4080] ;  /* 0x00408000ce8c783b */ /* 0x000fe20000004200 */
[----:B------:R-:W-:Y:S02]  /*b370*/  FMNMX.FTZ R21, R20, R14, !PT ;  /* 0x0000000e14157209 */ /* 0x000fe40007810000 */
[----:B------:R-:W-:Y:S01]  /*b380*/  ISETP.GT.AND P0, PT, R26, 0x9, !P0 ;  /* 0x000000091a00780c */ /* 0x000fe20004704270 */
[----:B------:R-:W-:Y:S01]  /*b390*/  LDSM.16.MT88.4 R148, [R205+0x4080] ;  /* 0x00408000cd94783b */ /* 0x000fe20000004200 */
[----:B------:R-:W-:-:S02]  /*b3a0*/  FMNMX.FTZ R21, R16, R21, !PT ;  /* 0x0000001510157209 */ /* 0x000fc40007810000 */
[----:B------:R-:W-:Y:S01]  /*b3b0*/  ISETP.LT.OR P0, PT, R24, 0xa, P0 ;  /* 0x0000000a1800780c */ /* 0x000fe20000701670 */
[----:B------:R-:W-:Y:S01]  /*b3c0*/  LDSM.16.MT88.4 R48, [R206+0x5880] ;  /* 0x00588000ce30783b */ /* 0x000fe20000004200 */
[----:B------:R-:W-:Y:S02]  /*b3d0*/  FMNMX.FTZ R21, R12, R21, !PT ;  /* 0x000000150c157209 */ /* 0x000fe40007810000 */
[----:B------:R-:W-:Y:S01]  /*b3e0*/  FSEL R19, R19, -INF , !P0 ;  /* 0xff80000013137808 */ /* 0x000fe20004000000 */
[----:B------:R-:W-:Y:S01]  /*b3f0*/  LDSM.16.MT88.4 R64, [R204+0x5880] ;  /* 0x00588000cc40783b */ /* 0x000fe20000004200 */
[----:B------:R-:W-:Y:S02]  /*b400*/  ISETP.GT.AND P0, PT, R26, 0x10, !P6 ;  /* 0x000000101a00780c */ /* 0x000fe40007704270 */
[----:B------:R-:W-:Y:S01]  /*b410*/  FMNMX.FTZ R21, R10, R21, !PT ;  /* 0x000000150a157209 */ /* 0x000fe20007810000 */
[----:B------:R-:W-:Y:S01]  /*b420*/  LDSM.16.MT88.4 R72, [R208+0x7080] ;  /* 0x00708000d048783b */ /* 0x000fe20000004200 */
[----:B------:R-:W-:-:S02]  /*b430*/  ISETP.LT.OR P0, PT, R24, 0x11, P0 ;  /* 0x000000111800780c */ /* 0x000fc40000701670 */
[----:B------:R-:W-:Y:S01]  /*b440*/  FMNMX.FTZ R21, R6, R21, !PT ;  /* 0x0000001506157209 */ /* 0x000fe20007810000 */
[----:B------:R-:W-:Y:S01]  /*b450*/  LDSM.16.MT88.4 R80, [R206+0x7080] ;  /* 0x00708000ce50783b */ /* 0x000fe20000004200 */
[----:B------:R-:W-:Y:S02]  /*b460*/  FSEL R11, R34, -INF , !P0 ;  /* 0xff800000220b7808 */ /* 0x000fe40004000000 */
[----:B------:R-:W-:Y:S01]  /*b470*/  ISETP.GT.AND P0, PT, R26, 0x11, !P5 ;  /* 0x000000111a00780c */ /* 0x000fe20006f04270 */
[----:B------:R-:W-:Y:S01]  /*b480*/  LDSM.16.MT88.4 R88, [R205+0x7080] ;  /* 0x00708000cd58783b */ /* 0x000fe20000004200 */
[----:B------:R-:W-:Y:S02]  /*b490*/  FMNMX.FTZ R21, R4, R21, !PT ;  /* 0x0000001504157209 */ /* 0x000fe40007810000 */
[----:B------:R-:W-:Y:S01]  /*b4a0*/  ISETP.LT.OR P0, PT, R24, 0x12, P0 ;  /* 0x000000121800780c */ /* 0x000fe20000701670 */
[----:B------:R-:W-:Y:S01]  /*b4b0*/  LDSM.16.MT88.4 R96, [R204+0x7080] ;  /* 0x00708000cc60783b */ /* 0x000fe20000004200 */
[----:B------:R-:W-:-:S02]  /*b4c0*/  FMNMX.FTZ R21, R8, R21, !PT ;  /* 0x0000001508157209 */ /* 0x000fc40007810000 */
[----:B------:R-:W-:Y:S01]  /*b4d0*/  FSEL R9, R35, -INF , !P0 ;  /* 0xff80000023097808 */ /* 0x000fe20004000000 */
[----:B------:R-:W-:Y:S01]  /*b4e0*/  LDSM.16.MT88.4 R104, [R208+0x8880] ;  /* 0x00888000d068783b */ /* 0x000fe20000004200 */
[----:B------:R-:W-:Y:S02]  /*b4f0*/  ISETP.GT.AND P0, PT, R26, 0x18, !P4 ;  /* 0x000000181a00780c */ /* 0x000fe40006704270 */
[----:B------:R-:W-:Y:S01]  /*b500*/  ISETP.NE.AND P4, PT, R30, RZ, PT ;  /* 0x000000ff1e00720c */ /* 0x000fe20003f85270 */
[----:B------:R-:W-:Y:S01]  /*b510*/  LDSM.16.MT88.4 R32, [R204+0x4080] ;  /* 0x00408000cc20783b */ /* 0x000fe20000004200 */
[----:B------:R-:W-:Y:S02]  /*b520*/  ISETP.LT.OR P0, PT, R24, 0x19, P0 ;  /* 0x000000191800780c */ /* 0x000fe40000701670 */
[----:B------:R-:W-:Y:S01]  /*b530*/  ISETP.NE.AND P5, PT, R29, RZ, PT ;  /* 0x000000ff1d00720c */ /* 0x000fe20003fa5270 */
[----:B------:R-:W-:Y:S01]  /*b540*/  LDSM.16.MT88.4 R112, [R206+0x8880] ;  /* 0x00888000ce70783b */ /* 0x000fe20000004200 */
[----:B------:R-:W-:-:S02]  /*b550*/  FSEL R15, R62, -INF , !P0 ;  /* 0xff8000003e0f7808 */ /* 0x000fc40004000000 */
[----:B------:R-:W-:Y:S01]  /*b560*/  ISETP.GT.AND P0, PT, R26, 0x19, !P3 ;  /* 0x000000191a00780c */ /* 0x000fe20005f04270 */
[----:B------:R-:W-:Y:S01]  /*b570*/  LDSM.16.MT88.4 R120, [R205+0x8880] ;  /* 0x00888000cd78783b */ /* 0x000fe20000004200 */
[----:B------:R-:W-:Y:S02]  /*b580*/  ISETP.NE.AND P3, PT, R13, RZ, PT ;  /* 0x000000ff0d00720c */ /* 0x000fe40003f65270 */
[----:B------:R-:W-:Y:S01]  /*b590*/  ISETP.LT.OR P0, PT, R24, 0x1a, P0 ;  /* 0x0000001a1800780c */ /* 0x000fe20000701670 */
[----:B------:R-:W-:Y:S01]  /*b5a0*/  LDSM.16.MT88.4 R168, [R208+0x6080] ;  /* 0x00608000d0a8783b */ /* 0x000fe20000004200 */
[----:B------:R-:W-:Y:S02]  /*b5b0*/  FMNMX.FTZ R21, R188, R21, !PT ;  /* 0x00000015bc157209 */ /* 0x000fe40007810000 */
[----:B------:R-:W-:Y:S01]  /*b5c0*/  FSEL R13, R63, -INF , !P0 ;  /* 0xff8000003f0d7808 */ /* 0x000fe20004000000 */
[----:B------:R-:W-:Y:S01]  /*b5d0*/  LDSM.16.MT88.4 R164, [R205+0x6080] ;  /* 0x00608000cda4783b */ /* 0x000fe20000004200 */
[----:B------:R-:W-:-:S02]  /*b5e0*/  ISETP.GT.AND P0, PT, R26, 0x20, !P2 ;  /* 0x000000201a00780c */ /* 0x000fc40005704270 */
[----:B------:R-:W-:Y:S01]  /*b5f0*/  FMNMX.FTZ R21, R244, R21, !PT ;  /* 0x00000015f4157209 */ /* 0x000fe20007810000 */
[----:B------:R-:W-:Y:S01]  /*b600*/  LDSM.16.MT88.4 R160, [R208+0x7880] ;  /* 0x00788000d0a0783b */ /* 0x000fe20000004200 */
[----:B------:R-:W-:Y:S02]  /*b610*/  ISETP.LT.OR P0, PT, R24, 0x21, P0 ;  /* 0x000000211800780c */ /* 0x000fe40000701670 */
[----:B------:R-:W-:Y:S02]  /*b620*/  ISETP.NE.AND P6, PT, R31, RZ, PT ;  /* 0x000000ff1f00720c */ /* 0x000fe40003fc5270 */
[----:B------:R-:W-:Y:S02]  /*b630*/  FSEL R247, R42, -INF , !P0 ;  /* 0xff8000002af77808 */ /* 0x000fe40004000000 */
[----:B------:R-:W-:Y:S02]  /*b640*/  ISETP.GT.AND P0, PT, R26, 0x21, !P1 ;  /* 0x000000211a00780c */ /* 0x000fe40004f04270 */
[----:B------:R-:W-:-:S02]  /*b650*/  FMNMX.FTZ R21, R190, R21, !PT ;  /* 0x00000015be157209 */ /* 0x000fc40007810000 */
[----:B------:R-:W-:Y:S02]  /*b660*/  ISETP.LT.OR P0, PT, R24, 0x22, P0 ;  /* 0x000000221800780c */ /* 0x000fe40000701670 */
[----:B------:R-:W-:Y:S02]  /*b670*/  FMNMX.FTZ R21, R238, R21, !PT ;  /* 0x00000015ee157209 */ /* 0x000fe40007810000 */
[----:B------:R-:W-:Y:S02]  /*b680*/  FSEL R239, R43, -INF , !P0 ;  /* 0xff8000002bef7808 */ /* 0x000fe40004000000 */
[----:B------:R-:W-:Y:S01]  /*b690*/  ISETP.GT.AND P0, PT, R26, 0x1, !P3 ;  /* 0x000000011a00780c */ /* 0x000fe20005f04270 */
[----:B------:R-:W-:Y:S03]  /*b6a0*/  LDSM.16.MT88.4 R40, [R208+0x5880] ;  /* 0x00588000d028783b */ /* 0x000fe60000004200 */
[----:B------:R-:W-:-:S04]  /*b6b0*/  ISETP.LT.OR P0, PT, R24, 0x2, P0 ;  /* 0x000000021800780c */ /* 0x000fc80000701670 */
[----:B------:R-:W-:Y:S02]  /*b6c0*/  FSEL R23, R23, -INF , !P0 ;  /* 0xff80000017177808 */ /* 0x000fe40004000000 */
[----:B------:R-:W-:-:S04]  /*b6d0*/  ISETP.GT.AND P0, PT, R26, RZ, !P4 ;  /* 0x000000ff1a00720c */ /* 0x000fc80006704270 */
[----:B------:R-:W-:-:S04]  /*b6e0*/  ISETP.LT.OR P0, PT, R24, 0x1, P0 ;  /* 0x000000011800780c */ /* 0x000fc80000701670 */
[----:B------:R-:W-:Y:S02]  /*b6f0*/  FSEL R22, R22, -INF , !P0 ;  /* 0xff80000016167808 */ /* 0x000fe40004000000 */
[----:B------:R-:W-:Y:S02]  /*b700*/  ISETP.GT.AND P0, PT, R26, 0x28, !P5 ;  /* 0x000000281a00780c */ /* 0x000fe40006f04270 */
[----:B------:R-:W-:Y:S02]  /*b710*/  FMNMX.FTZ R18, R22, R23, !PT ;  /* 0x0000001716127209 */ /* 0x000fe40007810000 */
[----:B------:R-:W-:Y:S02]  /*b720*/  ISETP.LT.OR P0, PT, R24, 0x29, P0 ;  /* 0x000000291800780c */ /* 0x000fe40000701670 */
[----:B------:R-:W-:Y:S02]  /*b730*/  FMNMX.FTZ R18, R17, R18, !PT ;  /* 0x0000001211127209 */ /* 0x000fe40007810000 */
[----:B------:R-:W-:-:S02]  /*b740*/  FSEL R235, R58, -INF , !P0 ;  /* 0xff8000003aeb7808 */ /* 0x000fc40004000000 */
[----:B------:R-:W-:Y:S02]  /*b750*/  FMNMX.FTZ R18, R19, R18, !PT ;  /* 0x0000001213127209 */ /* 0x000fe40007810000 */
[----:B------:R-:W-:Y:S02]  /*b760*/  ISETP.GT.AND P0, PT, R26, 0x29, !P6 ;  /* 0x000000291a00780c */ /* 0x000fe40007704270 */
[----:B------:R-:W-:Y:S02]  /*b770*/  FMNMX.FTZ R18, R11, R18, !PT ;  /* 0x000000120b127209 */ /* 0x000fe40007810000 */
[----:B------:R-:W-:Y:S02]  /*b780*/  ISETP.LT.OR P0, PT, R24, 0x2a, P0 ;  /* 0x0000002a1800780c */ /* 0x000fe40000701670 */
[----:B------:R-:W1:Y:S01]  /*b790*/  SHFL.BFLY PT, R24, R21, 0x2, 0x1f ;  /* 0x0c401f0015187f89 */ /* 0x000e6200000e0000 */
[----:B------:R-:W-:Y:S02]  /*b7a0*/  FMNMX.FTZ R18, R9, R18, !PT ;  /* 0x0000001209127209 */ /* 0x000fe40007810000 */
[----:B------:R-:W-:-:S02]  /*b7b0*/  FSEL R191, R59, -INF , !P0 ;  /* 0xff8000003bbf7808 */ /* 0x000fc40004000000 */
[----:B------:R-:W-:Y:S01]  /*b7c0*/  FMNMX.FTZ R18, R15, R18, !PT ;  /* 0x000000120f127209 */ /* 0x000fe20007810000 */
[----:B------:R-:W-:Y:S03]  /*b7d0*/  LDSM.16.MT88.4 R56, [R205+0x5880] ;  /* 0x00588000cd38783b */ /* 0x000fe60000004200 */
[----:B------:R-:W-:-:S04]  /*b7e0*/  FMNMX.FTZ R18, R13, R18, !PT ;  /* 0x000000120d127209 */ /* 0x000fc80007810000 */
[----:B------:R-:W-:-:S04]  /*b7f0*/  FMNMX.FTZ R18, R247, R18, !PT ;  /* 0x00000012f7127209 */ /* 0x000fc80007810000 */
[----:B------:R-:W-:-:S04]  /*b800*/  FMNMX.FTZ R18, R239, R18, !PT ;  /* 0x00000012ef127209 */ /* 0x000fc80007810000 */
[----:B------:R-:W-:Y:S02]  /*b810*/  FMNMX.FTZ R18, R235, R18, !PT ;  /* 0x00000012eb127209 */ /* 0x000fe40007810000 */
[----:B-1----:R-:W-:Y:S02]  /*b820*/  FMNMX.FTZ R24, R21, R24, !PT ;  /* 0x0000001815187209 */ /* 0x002fe40007810000 */
[----:B------:R-:W-:-:S03]  /*b830*/  FMNMX.FTZ R21, R191, R18, !PT ;  /* 0x00000012bf157209 */ /* 0x000fc60007810000 */
[----:B------:R-:W1:Y:S04]  /*b840*/  SHFL.BFLY PT, R157, R24, 0x1, 0x1f ;  /* 0x0c201f00189d7f89 */ /* 0x000e6800000e0000 */
[----:B------:R-:W3:Y:S01]  /*b850*/  SHFL.BFLY PT, R18, R21, 0x2, 0x1f ;  /* 0x0c401f0015127f89 */ /* 0x000ee200000e0000 */
[----:B-1----:R-:W-:-:S03]  /*b860*/  FMNMX.FTZ R157, R24, R157, !PT ;  /* 0x0000009d189d7209 */ /* 0x002fc60007810000 */
[----:B------:R-:W-:Y:S01]  /*b870*/  LDSM.16.MT88.4 R24, [R206+0x7880] ;  /* 0x00788000ce18783b */ /* 0x000fe20000004200 */
[----:B---3--:R-:W-:Y:S01]  /*b880*/  FMNMX.FTZ R18, R21, R18, !PT ;  /* 0x0000001215127209 */ /* 0x008fe20007810000 */
[C---:B------:R-:W-:Y:S01]  /*b890*/  FMUL.FTZ R249, R157.reuse, c[0x0][0x2d0] ;  /* 0x0000b4009df97a20 */ /* 0x040fe20000410000 */
[----:B------:R-:W-:-:S03]  /*b8a0*/  FSETP.NEU.FTZ.AND P0, PT, R157, -INF , PT ;  /* 0xff8000009d00780b */ /* 0x000fc60003f1d000 */
[----:B------:R-:W1:Y:S01]  /*b8b0*/  SHFL.BFLY PT, R159, R18, 0x1, 0x1f ;  /* 0x0c201f00129f7f89 */ /* 0x000e6200000e0000 */
[----:B------:R-:W-:-:S05]  /*b8c0*/  FSEL R249, R249, RZ, P0 ;  /* 0x000000fff9f97208 */ /* 0x000fca0000000000 */
[--C-:B------:R-:W-:Y:S02]  /*b8d0*/  FFMA.FTZ R177, R20, c[0x0][0x2d0], -R249.reuse ;  /* 0x0000b40014b17a23 */ /* 0x100fe400000108f9 */
[--C-:B------:R-:W-:Y:S02]  /*b8e0*/  FFMA.FTZ R172, R14, c[0x0][0x2d0], -R249.reuse ;  /* 0x0000b4000eac7a23 */ /* 0x100fe400000108f9 */
[--C-:B------:R-:W-:Y:S02]  /*b8f0*/  FFMA.FTZ R173, R16, c[0x0][0x2d0], -R249.reuse ;  /* 0x0000b40010ad7a23 */ /* 0x100fe400000108f9 */
[--C-:B------:R-:W-:Y:S01]  /*b900*/  FFMA.FTZ R158, R12, c[0x0][0x2d0], -R249.reuse ;  /* 0x0000b4000c9e7a23 */ /* 0x100fe200000108f9 */
[----:B------:R-:W-:Y:S01]  /*b910*/  MUFU.EX2 R177, R177 ;  /* 0x000000b100b17308 */ /* 0x000fe20000000800 */
[--C-:B------:R-:W-:Y:S02]  /*b920*/  FFMA.FTZ R185, R6, c[0x0][0x2d0], -R249.reuse ;  /* 0x0000b40006b97a23 */ /* 0x100fe400000108f9 */
[----:B------:R-:W-:-:S02]  /*b930*/  FFMA.FTZ R178, R4, c[0x0][0x2d0], -R249 ;  /* 0x0000b40004b27a23 */ /* 0x000fc400000108f9 */
[----:B------:R-:W3:Y:S01]  /*b940*/  LDSM.16.MT88.4 R4, [R204+0x8880] ;  /* 0x00888000cc04783b */ /* 0x000ee20000004200 */
[--C-:B------:R-:W-:Y:S02]  /*b950*/  FFMA.FTZ R180, R10, c[0x0][0x2d0], -R249.reuse ;  /* 0x0000b4000ab47a23 */ /* 0x100fe400000108f9 */
[----:B------:R-:W4:Y:S01]  /*b960*/  MUFU.EX2 R172, R172 ;  /* 0x000000ac00ac7308 */ /* 0x000f220000000800 */
[----:B------:R-:W-:Y:S01]  /*b970*/  FFMA.FTZ R183, R8, c[0x0][0x2d0], -R249 ;  /* 0x0000b40008b77a23 */ /* 0x000fe200000108f9 */
[----:B-1----:R-:W-:-:S04]  /*b980*/  FMNMX.FTZ R159, R18, R159, !PT ;  /* 0x0000009f129f7209 */ /* 0x002fc80007810000 */
[C---:B------:R-:W-:Y:S01]  /*b990*/  FSETP.NEU.FTZ.AND P0, PT, R159.reuse, -INF , PT ;  /* 0xff8000009f00780b */ /* 0x040fe20003f1d000 */
[----:B------:R-:W-:Y:S01]  /*b9a0*/  FMUL.FTZ R186, R159, c[0x0][0x2d0] ;  /* 0x0000b4009fba7a20 */ /* 0x000fe20000410000 */
[----:B------:R-:W-:Y:S04]  /*b9b0*/  MUFU.EX2 R173, R173 ;  /* 0x000000ad00ad7308 */ /* 0x000fe80000000800 */
[----:B------:R-:W-:Y:S02]  /*b9c0*/  FSEL R186, R186, RZ, P0 ;  /* 0x000000ffbaba7208 */ /* 0x000fe40000000000 */
[----:B----4-:R-:W-:Y:S02]  /*b9d0*/  F2FP.BF16.PACK_AB R128, R172, R177 ;  /* 0x000000b1ac80723e */ /* 0x010fe400000010ff */
[----:B------:R-:W1:Y:S01]  /*b9e0*/  MUFU.EX2 R158, R158 ;  /* 0x0000009e009e7308 */ /* 0x000e620000000800 */
[----:B------:R-:W-:-:S02]  /*b9f0*/  FFMA.FTZ R174, R22, c[0x0][0x2d0], -R186 ;  /* 0x0000b40016ae7a23 */ /* 0x000fc400000108ba */
[--C-:B------:R-:W-:Y:S02]  /*ba00*/  FFMA.FTZ R179, R23, c[0x0][0x2d0], -R186.reuse ;  /* 0x0000b40017b37a23 */ /* 0x100fe400000108ba */
[--C-:B------:R-:W-:Y:S01]  /*ba10*/  FFMA.FTZ R0, R17, c[0x0][0x2d0], -R186.reuse ;  /* 0x0000b40011007a23 */ /* 0x100fe200000108ba */
[----:B------:R-:W-:Y:S01]  /*ba20*/  LDSM.16.MT88.4 R20, [R205+0x4880] ;  /* 0x00488000cd14783b */ /* 0x000fe20000004200 */
[--C-:B------:R-:W-:Y:S01]  /*ba30*/  FFMA.FTZ R175, R19, c[0x0][0x2d0], -R186.reuse ;  /* 0x0000b40013af7a23 */ /* 0x100fe200000108ba */
[----:B------:R-:W-:Y:S01]  /*ba40*/  MUFU.EX2 R174, R174 ;  /* 0x000000ae00ae7308 */ /* 0x000fe20000000800 */
[--C-:B------:R-:W-:Y:S01]  /*ba50*/  FFMA.FTZ R184, R11, c[0x0][0x2d0], -R186.reuse ;  /* 0x0000b4000bb87a23 */ /* 0x100fe200000108ba */
[----:B------:R-:W-:Y:S06]  /*ba60*/  LDSM.16.MT88.4 R16, [R208+0x4880] ;  /* 0x00488000d010783b */ /* 0x000fec0000004200 */
[----:B------:R-:W4:Y:S01]  /*ba70*/  MUFU.EX2 R179, R179 ;  /* 0x000000b300b37308 */ /* 0x000f220000000800 */
[--C-:B------:R-:W-:Y:S01]  /*ba80*/  FFMA.FTZ R189, R9, c[0x0][0x2d0], -R186.reuse ;  /* 0x0000b40009bd7a23 */ /* 0x100fe200000108ba */
[----:B-1----:R-:W-:Y:S01]  /*ba90*/  F2FP.BF16.PACK_AB R130, R158, R173 ;  /* 0x000000ad9e82723e */ /* 0x002fe200000010ff */
[----:B------:R-:W1:Y:S05]  /*baa0*/  LDSM.16.MT88.4 R8, [R206+0x4880] ;  /* 0x00488000ce08783b */ /* 0x000e6a0000004200 */
[----:B------:R-:W-:Y:S08]  /*bab0*/  MUFU.EX2 R0, R0 ;  /* 0x0000000000007308 */ /* 0x000ff00000000800 */
[----:B------:R-:W5:Y:S01]  /*bac0*/  MUFU.EX2 R175, R175 ;  /* 0x000000af00af7308 */ /* 0x000f620000000800 */
[--C-:B------:R-:W-:Y:S01]  /*bad0*/  FFMA.FTZ R182, R15, c[0x0][0x2d0], -R186.reuse ;  /* 0x0000b4000fb67a23 */ /* 0x100fe200000108ba */
[----:B----4-:R-:W-:Y:S01]  /*bae0*/  F2FP.BF16.PACK_AB R129, R179, R174 ;  /* 0x000000aeb381723e */ /* 0x010fe200000010ff */
[----:B------:R-:W-:-:S02]  /*baf0*/  FFMA.FTZ R187, R13, c[0x0][0x2d0], -R186 ;  /* 0x0000b4000dbb7a23 */ /* 0x000fc400000108ba */
[----:B------:R-:W4:Y:S03]  /*bb00*/  LDSM.16.MT88.4 R12, [R204+0x4880] ;  /* 0x00488000cc0c783b */ /* 0x000f260000004200 */
[----:B------:R-:W-:Y:S01]  /*bb10*/  MUFU.EX2 R180, R180 ;  /* 0x000000b400b47308 */ /* 0x000fe20000000800 */
[----:B-----5:R-:W-:-:S07]  /*bb20*/  F2FP.BF16.PACK_AB R131, R175, R0 ;  /* 0x00000000af83723e */ /* 0x020fce00000010ff */
[----:B------:R-:W5:Y:S01]  /*bb30*/  MUFU.EX2 R185, R185 ;  /* 0x000000b900b97308 */ /* 0x000f620000000800 */
[C---:B------:R-:W-:Y:S07]  /*bb40*/  HMMA.16816.F32.BF16 R136, R128.reuse, R140, RZ ;  /* 0x0000008c8088723c */ /* 0x040fee00000418ff */
[----:B------:R-:W-:Y:S01]  /*bb50*/  MUFU.EX2 R178, R178 ;  /* 0x000000b200b27308 */ /* 0x000fe20000000800 */
[C---:B------:R-:W-:Y:S07]  /*bb60*/  HMMA.16816.F32.BF16 R140, R128.reuse, R142, RZ ;  /* 0x0000008e808c723c */ /* 0x040fee00000418ff */
[----:B------:R-:W-:Y:S01]  /*bb70*/  MUFU.EX2 R183, R183 ;  /* 0x000000b700b77308 */ /* 0x000fe20000000800 */
[C---:B------:R-:W-:Y:S07]  /*bb80*/  HMMA.16816.F32.BF16 R28, R128.reuse, R32, RZ ;  /* 0x00000020801c723c */ /* 0x040fee00000418ff */
[----:B------:R-:W-:Y:S01]  /*bb90*/  MUFU.EX2 R184, R184 ;  /* 0x000000b800b87308 */ /* 0x000fe20000000800 */
[C---:B------:R-:W-:Y:S07]  /*bba0*/  HMMA.16816.F32.BF16 R32, R128.reuse, R34, RZ ;  /* 0x000000228020723c */ /* 0x040fee00000418ff */
[----:B------:R-:W1:Y:S01]  /*bbb0*/  MUFU.EX2 R189, R189 ;  /* 0x000000bd00bd7308 */ /* 0x000e620000000800 */
[C---:B------:R-:W-:Y:S07]  /*bbc0*/  HMMA.16816.F32.BF16 R152, R128.reuse, R132, RZ ;  /* 0x000000848098723c */ /* 0x040fee00000418ff */
[----:B------:R-:W-:Y:S01]  /*bbd0*/  MUFU.EX2 R182, R182 ;  /* 0x000000b600b67308 */ /* 0x000fe20000000800 */
[C---:B------:R-:W-:Y:S07]  /*bbe0*/  HMMA.16816.F32.BF16 R144, R128.reuse, R148, RZ ;  /* 0x000000948090723c */ /* 0x040fee00000418ff */
[----:B------:R-:W1:Y:S01]  /*bbf0*/  MUFU.EX2 R187, R187 ;  /* 0x000000bb00bb7308 */ /* 0x000e620000000800 */
        /* <DEDUP_REMOVED lines=25> */
[----:B-----5:R-:W-:Y:S01]  /*bd90*/  F2FP.BF16.PACK_AB R4, R185, R180 ;  /* 0x000000b4b904723e */ /* 0x020fe200000010ff */
[----:B------:R-:W-:Y:S01]  /*bda0*/  HMMA.16816.F32.BF16 R128, R128, R6, RZ ;  /* 0x000000068080723c */ /* 0x000fe200000418ff */
[----:B-1----:R-:W-:-:S06]  /*bdb0*/  F2FP.BF16.PACK_AB R5, R189, R184 ;  /* 0x000000b8bd05723e */ /* 0x002fcc00000010ff */
[----:B------:R-:W-:Y:S02]  /*bdc0*/  F2FP.BF16.PACK_AB R6, R183, R178 ;  /* 0x000000b2b706723e */ /* 0x000fe400000010ff */
[----:B------:R-:W-:-:S07]  /*bdd0*/  F2FP.BF16.PACK_AB R7, R187, R182 ;  /* 0x000000b6bb07723e */ /* 0x000fce00000010ff */
[C---:B------:R-:W-:Y:S08]  /*bde0*/  HMMA.16816.F32.BF16 R136, R4.reuse, R8, R136 ;  /* 0x000000080488723c */ /* 0x040ff00000041888 */
        /* <DEDUP_REMOVED lines=16> */
[----:B------:R-:W5:Y:S07]  /*bef0*/  LDSM.16.MT88.4 R20, [R204+0x7880] ;  /* 0x00788000cc14783b */ /* 0x000f6e0000004200 */
[C---:B------:R-:W-:Y:S08]  /*bf00*/  HMMA.16816.F32.BF16 R36, R4.reuse, R168, R36 ;  /* 0x000000a80424723c */ /* 0x040ff00000041824 */
[C---:B------:R-:W-:Y:S01]  /*bf10*/  HMMA.16816.F32.BF16 R40, R4.reuse, R170, R40 ;  /* 0x000000aa0428723c */ /* 0x040fe20000041828 */
[----:B------:R-:W-:Y:S07]  /*bf20*/  LDSM.16.MT88.4 R168, [R204+0x9080] ;  /* 0x00908000cca8783b */ /* 0x000fee0000004200 */
[C---:B----4-:R-:W-:Y:S08]  /*bf30*/  HMMA.16816.F32.BF16 R44, R4.reuse, R16, R44 ;  /* 0x00000010042c723c */ /* 0x050ff0000004182c */
[C---:B------:R-:W-:Y:S01]  /*bf40*/  HMMA.16816.F32.BF16 R48, R4.reuse, R18, R48 ;  /* 0x000000120430723c */ /* 0x040fe20000041830 */
[----:B------:R-:W4:Y:S07]  /*bf50*/  LDSM.16.MT88.4 R16, [R208+0x9080] ;  /* 0x00908000d010783b */ /* 0x000f2e0000004200 */
[C---:B-1----:R-:W-:Y:S08]  /*bf60*/  HMMA.16816.F32.BF16 R108, R4.reuse, R8, R108 ;  /* 0x00000008046c723c */ /* 0x042ff0000004186c */
[----:B------:R-:W-:Y:S01]  /*bf70*/  HMMA.16816.F32.BF16 R112, R4, R10, R112 ;  /* 0x0000000a0470723c */ /* 0x000fe20000041870 */
[----:B------:R-:W1:Y:S01]  /*bf80*/  LDSM.16.MT88.4 R8, [R205+0x5080] ;  /* 0x00508000cd08783b */ /* 0x000e620000004200 */
[----:B------:R-:W-:-:S02]  /*bf90*/  FFMA.FTZ R188, R188, c[0x0][0x2d0], -R249 ;  /* 0x0000b400bcbc7a23 */ /* 0x000fc400000108f9 */
[----:B------:R-:W-:-:S04]  /*bfa0*/  FFMA.FTZ R245, R244, c[0x0][0x2d0], -R249 ;  /* 0x0000b400f4f57a23 */ /* 0x000fc800000108f9 */
[----:B---3--:R-:W-:Y:S01]  /*bfb0*/  HMMA.16816.F32.BF16 R116, R4, R12, R116 ;  /* 0x0000000c0474723c */ /* 0x008fe20000041874 */
[--C-:B------:R-:W-:Y:S02]  /*bfc0*/  FFMA.FTZ R190, R190, c[0x0][0x2d0], -R249.reuse ;  /* 0x0000b400bebe7a23 */ /* 0x100fe400000108f9 */
[----:B------:R-:W-:-:S05]  /*bfd0*/  FFMA.FTZ R249, R238, c[0x0][0x2d0], -R249 ;  /* 0x0000b400eef97a23 */ /* 0x000fca00000108f9 */
[C---:B------:R-:W-:Y:S01]  /*bfe0*/  HMMA.16816.F32.BF16 R120, R4.reuse, R14, R120 ;  /* 0x0000000e0478723c */ /* 0x040fe20000041878 */
[----:B------:R-:W3:Y:S01]  /*bff0*/  LDSM.16.MT88.4 R12, [R205+0x6880] ;  /* 0x00688000cd0c783b */ /* 0x000ee20000004200 */
[--C-:B------:R-:W-:Y:S02]  /*c000*/  FFMA.FTZ R238, R247, c[0x0][0x2d0], -R186.reuse ;  /* 0x0000b400f7ee7a23 */ /* 0x100fe400000108ba */
[--C-:B------:R-:W-:Y:S02]  /*c010*/  FFMA.FTZ R239, R239, c[0x0][0x2d0], -R186.reuse ;  /* 0x0000b400efef7a23 */ /* 0x100fe400000108ba */
[--C-:B------:R-:W-:Y:S02]  /*c020*/  FFMA.FTZ R235, R235, c[0x0][0x2d0], -R186.reuse ;  /* 0x0000b400ebeb7a23 */ /* 0x100fe400000108ba */
[----:B------:R-:W-:Y:S01]  /*c030*/  FFMA.FTZ R186, R191, c[0x0][0x2d0], -R186 ;  /* 0x0000b400bfba7a23 */ /* 0x000fe200000108ba */
[----:B------:R-:W-:Y:S01]  /*c040*/  MUFU.EX2 R188, R188 ;  /* 0x000000bc00bc7308 */ /* 0x000fe20000000800 */
[C---:B------:R-:W-:Y:S07]  /*c050*/  HMMA.16816.F32.BF16 R52, R4.reuse, R164, R52 ;  /* 0x000000a40434723c */ /* 0x040fee0000041834 */
[----:B------:R-:W1:Y:S01]  /*c060*/  MUFU.EX2 R245, R245 ;  /* 0x000000f500f57308 */ /* 0x000e620000000800 */
[C---:B------:R-:W-:Y:S01]  /*c070*/  HMMA.16816.F32.BF16 R56, R4.reuse, R166, R56 ;  /* 0x000000a60438723c */ /* 0x040fe20000041838 */
[----:B------:R-:W1:Y:S06]  /*c080*/  LDSM.16.MT88.4 R164, [R208+0x5080] ;  /* 0x00508000d0a4783b */ /* 0x000e6c0000004200 */
[----:B------:R-:W-:Y:S08]  /*c090*/  MUFU.EX2 R190, R190 ;  /* 0x000000be00be7308 */ /* 0x000ff00000000800 */
[----:B------:R-:W1:Y:S08]  /*c0a0*/  MUFU.EX2 R249, R249 ;  /* 0x000000f900f97308 */ /* 0x000e700000000800 */
[----:B------:R-:W-:Y:S08]  /*c0b0*/  MUFU.EX2 R238, R238 ;  /* 0x000000ee00ee7308 */ /* 0x000ff00000000800 */
[----:B------:R-:W1:Y:S08]  /*c0c0*/  MUFU.EX2 R239, R239 ;  /* 0x000000ef00ef7308 */ /* 0x000e700000000800 */
[----:B------:R-:W-:Y:S08]  /*c0d0*/  MUFU.EX2 R235, R235 ;  /* 0x000000eb00eb7308 */ /* 0x000ff00000000800 */
[----:B------:R-:W1:Y:S01]  /*c0e0*/  MUFU.EX2 R186, R186 ;  /* 0x000000ba00ba7308 */ /* 0x000e620000000800 */
[C---:B------:R-:W-:Y:S08]  /*c0f0*/  HMMA.16816.F32.BF16 R68, R4.reuse, R160, R68 ;  /* 0x000000a00444723c */ /* 0x040ff00000041844 */
[C---:B------:R-:W-:Y:S01]  /*c100*/  HMMA.16816.F32.BF16 R72, R4.reuse, R162, R72 ;  /* 0x000000a20448723c */ /* 0x040fe20000041848 */
[----:B------:R-:W1:Y:S07]  /*c110*/  LDSM.16.MT88.4 R160, [R206+0x5080] ;  /* 0x00508000cea0783b */ /* 0x000e6e0000004200 */
[C---:B------:R-:W-:Y:S08]  /*c120*/  HMMA.16816.F32.BF16 R76, R4.reuse, R24, R76 ;  /* 0x00000018044c723c */ /* 0x040ff0000004184c */
[C---:B------:R-:W-:Y:S01]  /*c130*/  HMMA.16816.F32.BF16 R80, R4.reuse, R26, R80 ;  /* 0x0000001a0450723c */ /* 0x040fe20000041850 */
[----:B------:R-:W1:Y:S07]  /*c140*/  LDSM.16.MT88.4 R24, [R204+0x5080] ;  /* 0x00508000cc18783b */ /* 0x000e6e0000004200 */
[C---:B-----5:R-:W-:Y:S08]  /*c150*/  HMMA.16816.F32.BF16 R92, R4.reuse, R20, R92 ;  /* 0x00000014045c723c */ /* 0x060ff0000004185c */
[C---:B------:R-:W-:Y:S01]  /*c160*/  HMMA.16816.F32.BF16 R96, R4.reuse, R22, R96 ;  /* 0x000000160460723c */ /* 0x040fe20000041860 */
[----:B------:R-:W5:Y:S07]  /*c170*/  LDSM.16.MT88.4 R20, [R208+0x6880] ;  /* 0x00688000d014783b */ /* 0x000f6e0000004200 */
[C---:B----4-:R-:W-:Y:S08]  /*c180*/  HMMA.16816.F32.BF16 R100, R4.reuse, R16, R100 ;  /* 0x000000100464723c */ /* 0x050ff00000041864 */
[C---:B------:R-:W-:Y:S01]  /*c190*/  HMMA.16816.F32.BF16 R104, R4.reuse, R18, R104 ;  /* 0x000000120468723c */ /* 0x040fe20000041868 */
[----:B------:R-:W4:Y:S07]  /*c1a0*/  LDSM.16.MT88.4 R16, [R206+0x6880] ;  /* 0x00688000ce10783b */ /* 0x000f2e0000004200 */
[C---:B------:R-:W-:Y:S08]  /*c1b0*/  HMMA.16816.F32.BF16 R124, R4.reuse, R168, R124 ;  /* 0x000000a8047c723c */ /* 0x040ff0000004187c */
[----:B------:R-:W-:Y:S01]  /*c1c0*/  HMMA.16816.F32.BF16 R128, R4, R170, R128 ;  /* 0x000000aa0480723c */ /* 0x000fe20000041880 */
[----:B------:R-:W-:Y:S06]  /*c1d0*/  LDSM.16.MT88.4 R168, [R208+0x8080] ;  /* 0x00808000d0a8783b */ /* 0x000fec0000004200 */
[----:B-1----:R-:W-:-:S02]  /*c1e0*/  F2FP.BF16.PACK_AB R4, R245, R188 ;  /* 0x000000bcf504723e */ /* 0x002fc400000010ff */
[----:B------:R-:W-:Y:S02]  /*c1f0*/  F2FP.BF16.PACK_AB R6, R249, R190 ;  /* 0x000000bef906723e */ /* 0x000fe400000010ff */
[----:B------:R-:W-:Y:S02]  /*c200*/  F2FP.BF16.PACK_AB R5, R239, R238 ;  /* 0x000000eeef05723e */ /* 0x000fe400000010ff */
[----:B------:R-:W-:-:S07]  /*c210*/  F2FP.BF16.PACK_AB R7, R186, R235 ;  /* 0x000000ebba07723e */ /* 0x000fce00000010ff */
[C---:B------:R-:W-:Y:S08]  /*c220*/  HMMA.16816.F32.BF16 R144, R4.reuse, R8, R144 ;  /* 0x000000080490723c */ /* 0x040ff00000041890 */
[C---:B------:R-:W-:Y:S01]  /*c230*/  HMMA.16816.F32.BF16 R148, R4.reuse, R10, R148 ;  /* 0x0000000a0494723c */ /* 0x040fe20000041894 */
[----:B------:R-:W1:Y:S07]  /*c240*/  LDSM.16.MT88.4 R8, [R204+0x6880] ;  /* 0x00688000cc08783b */ /* 0x000e6e0000004200 */
[C---:B---3--:R-:W-:Y:S08]  /*c250*/  HMMA.16816.F32.BF16 R52, R4.reuse, R12, R52 ;  /* 0x0000000c0434723c */ /* 0x048ff00000041834 */
[----:B------:R-:W-:Y:S01]  /*c260*/  HMMA.16816.F32.BF16 R56, R4, R14, R56 ;  /* 0x0000000e0438723c */ /* 0x000fe20000041838 */
[----:B------:R-:W3:Y:S01]  /*c270*/  LDSM.16.MT88.4 R12, [R205+0x9880] ;  /* 0x00988000cd0c783b */ /* 0x000ee20000004200 */
[----:B------:R-:W-:-:S02]  /*c280*/  FADD.FTZ R172, R177, R172 ;  /* 0x000000acb1ac7221 */ /* 0x000fc40000010000 */
[----:B------:R-:W-:-:S04]  /*c290*/  FADD.FTZ R179, R174, R179 ;  /* 0x000000b3aeb37221 */ /* 0x000fc80000010000 */
[C---:B------:R-:W-:Y:S08]  /*c2a0*/  HMMA.16816.F32.BF16 R152, R4.reuse, R164, R152 ;  /* 0x000000a40498723c */ /* 0x040ff00000041898 */
[C---:B------:R-:W-:Y:S01]  /*c2b0*/  HMMA.16816.F32.BF16 R132, R4.reuse, R166, R132 ;  /* 0x000000a60484723c */ /* 0x040fe20000041884 */
[----:B------:R-:W1:Y:S07]  /*c2c0*/  LDSM.16.MT88.4 R164, [R206+0x8080] ;  /* 0x00808000cea4783b */ /* 0x000e6e0000004200 */
[C---:B------:R-:W-:Y:S08]  /*c2d0*/  HMMA.16816.F32.BF16 R136, R4.reuse, R160, R136 ;  /* 0x000000a00488723c */ /* 0x040ff00000041888 */
[C---:B------:R-:W-:Y:S01]  /*c2e0*/  HMMA.16816.F32.BF16 R140, R4.reuse, R162, R140 ;  /* 0x000000a2048c723c */ /* 0x040fe2000004188c */
[----:B------:R-:W1:Y:S07]  /*c2f0*/  LDSM.16.MT88.4 R160, [R205+0x8080] ;  /* 0x00808000cda0783b */ /* 0x000e6e0000004200 */
[C---:B------:R-:W-:Y:S08]  /*c300*/  HMMA.16816.F32.BF16 R28, R4.reuse, R24, R28 ;  /* 0x00000018041c723c */ /* 0x040ff0000004181c */
[C---:B------:R-:W-:Y:S01]  /*c310*/  HMMA.16816.F32.BF16 R32, R4.reuse, R26, R32 ;  /* 0x0000001a0420723c */ /* 0x040fe20000041820 */
[----:B------:R-:W2:Y:S07]  /*c320*/  LDSM.16.MT88.4 R24, [R204+0x8080] ;  /* 0x00808000cc18783b */ /* 0x000eae0000004200 */
[C---:B-----5:R-:W-:Y:S08]  /*c330*/  HMMA.16816.F32.BF16 R36, R4.reuse, R20, R36 ;  /* 0x000000140424723c */ /* 0x060ff00000041824 */
[C---:B------:R-:W-:Y:S01]  /*c340*/  HMMA.16816.F32.BF16 R40, R4.reuse, R22, R40 ;  /* 0x000000160428723c */ /* 0x040fe20000041828 */
[----:B------:R-:W5:Y:S07]  /*c350*/  LDSM.16.MT88.4 R20, [R208+0x9880] ;  /* 0x00988000d014783b */ /* 0x000f6e0000004200 */
[C---:B----4-:R-:W-:Y:S08]  /*c360*/  HMMA.16816.F32.BF16 R44, R4.reuse, R16, R44 ;  /* 0x00000010042c723c */ /* 0x050ff0000004182c */
[C---:B------:R-:W-:Y:S01]  /*c370*/  HMMA.16816.F32.BF16 R48, R4.reuse, R18, R48 ;  /* 0x000000120430723c */ /* 0x040fe20000041830 */
[----:B------:R-:W4:Y:S07]  /*c380*/  LDSM.16.MT88.4 R16, [R206+0x9880] ;  /* 0x00988000ce10783b */ /* 0x000f2e0000004200 */
[C---:B-1----:R-:W-:Y:S08]  /*c390*/  HMMA.16816.F32.BF16 R60, R4.reuse, R8, R60 ;  /* 0x00000008043c723c */ /* 0x042ff0000004183c */
[----:B------:R-:W-:Y:S01]  /*c3a0*/  HMMA.16816.F32.BF16 R64, R4, R10, R64 ;  /* 0x0000000a0440723c */ /* 0x000fe20000041840 */
[----:B------:R-:W1:Y:S01]  /*c3b0*/  LDSM.16.MT88.4 R8, [R204+0x9880] ;  /* 0x00988000cc08783b */ /* 0x000e620000004200 */
[----:B------:R-:W-:Y:S01]  /*c3c0*/  FADD.FTZ R0, R0, R179 ;  /* 0x000000b300007221 */ /* 0x000fe20000010000 */
[----:B------:R-:W-:-:S05]  /*c3d0*/  ISETP.NE.AND P6, PT, R242, 0x1, PT ;  /* 0x00000001f200780c */ /* 0x000fca0003fc5270 */
[----:B---3--:R-:W-:Y:S01]  /*c3e0*/  HMMA.16816.F32.BF16 R116, R4, R12, R116 ;  /* 0x0000000c0474723c */ /* 0x008fe20000041874 */
[----:B------:R-:W-:-:S06]  /*c3f0*/  FADD.FTZ R175, R175, R0 ;  /* 0x00000000afaf7221 */ /* 0x000fcc0000010000 */
[----:B------:R-:W-:-:S04]  /*c400*/  FADD.FTZ R13, R173, R172 ;  /* 0x000000acad0d7221 */ /* 0x000fc80000010000 */
[----:B------:R-:W-:Y:S02]  /*c410*/  FADD.FTZ R13, R158, R13 ;  /* 0x0000000d9e0d7221 */ /* 0x000fe40000010000 */
[----:B------:R-:W-:Y:S02]  /*c420*/  FADD.FTZ R184, R184, R175 ;  /* 0x000000afb8b87221 */ /* 0x000fe40000010000 */
[----:B------:R-:W-:Y:S02]  /*c430*/  FADD.FTZ R180, R180, R13 ;  /* 0x0000000db4b47221 */ /* 0x000fe40000010000 */
[----:B------:R-:W-:Y:S02]  /*c440*/  FADD.FTZ R189, R189, R184 ;  /* 0x000000b8bdbd7221 */ /* 0x000fe40000010000 */
[----:B------:R-:W-:Y:S02]  /*c450*/  FADD.FTZ R185, R185, R180 ;  /* 0x000000b4b9b97221 */ /* 0x000fe40000010000 */
[----:B------:R-:W-:-:S02]  /*c460*/  IMAD.SHL.U32 R180, R2, 0x80, RZ ;  /* 0x0000008002b47824 */ /* 0x000fc400078e00ff */
[----:B------:R-:W-:Y:S02]  /*c470*/  FADD.FTZ R178, R178, R185 ;  /* 0x000000b9b2b27221 */ /* 0x000fe40000010000 */
[----:B------:R-:W-:-:S04]  /*c480*/  @P6 IMAD.HI.U32 R0, R180, c[0x0][0x2c8], RZ ;  /* 0x0000b200b4006a27 */ /* 0x000fc800078e00ff */
[----:B------:R-:W-:Y:S02]  /*c490*/  FADD.FTZ R182, R182, R189 ;  /* 0x000000bdb6b67221 */ /* 0x000fe40000010000 */
[----:B------:R-:W-:Y:S01]  /*c4a0*/  IMAD.MOV.U32 R2, RZ, RZ, R180 ;  /* 0x000000ffff027224 */ /* 0x000fe200078e00b4 */
[----:B------:R-:W-:Y:S01]  /*c4b0*/  @P6 SHF.R.U32.HI R2, RZ, c[0x0][0x2cc], R0 ;  /* 0x0000b300ff026a19 */ /* 0x000fe20000011600 */
[----:B------:R-:W-:Y:S01]  /*c4c0*/  FADD.FTZ R183, R183, R178 ;  /* 0x000000b2b7b77221 */ /* 0x000fe20000010000 */
[----:B------:R-:W-:Y:S01]  /*c4d0*/  ISETP.GE.AND P6, PT, R241, 0x1, PT ;  /* 0x00000001f100780c */ /* 0x000fe20003fc6270 */
[----:B------:R-:W-:Y:S02]  /*c4e0*/  FADD.FTZ R187, R187, R182 ;  /* 0x000000b6bbbb7221 */ /* 0x000fe40000010000 */
[----:B------:R-:W-:Y:S02]  /*c4f0*/  FADD.FTZ R188, R188, R183 ;  /* 0x000000b7bcbc7221 */ /* 0x000fe40000010000 */
[----:B------:R-:W-:-:S02]  /*c500*/  FADD.FTZ R238, R238, R187 ;  /* 0x000000bbeeee7221 */ /* 0x000fc40000010000 */
[----:B------:R-:W-:Y:S02]  /*c510*/  FADD.FTZ R245, R245, R188 ;  /* 0x000000bcf5f57221 */ /* 0x000fe40000010000 */
[----:B------:R-:W-:Y:S01]  /*c520*/  FADD.FTZ R238, R239, R238 ;  /* 0x000000eeefee7221 */ /* 0x000fe20000010000 */
[----:B--2---:R-:W-:Y:S01]  /*c530*/  IADD3 R176, -R176, R181, R2 ;  /* 0x000000b5b0b07210 */ /* 0x004fe20007ffe102 */
[----:B------:R-:W-:Y:S01]  /*c540*/  FADD.FTZ R190, R190, R245 ;  /* 0x000000f5bebe7221 */ /* 0x000fe20000010000 */
[----:B------:R-:W-:Y:S01]  /*c550*/  HMMA.16816.F32.BF16 R68, R4, R168, R68 ;  /* 0x000000a80444723c */ /* 0x000fe20000041844 */
[----:B------:R-:W-:Y:S01]  /*c560*/  FADD.FTZ R235, R235, R238 ;  /* 0x000000eeebeb7221 */ /* 0x000fe20000010000 */
[----:B------:R-:W-:Y:S01]  /*c570*/  IADD3 R238, R156, -0x2, RZ ;  /* 0xfffffffe9cee7810 */ /* 0x000fe20007ffe0ff */
[----:B------:R-:W-:Y:S01]  /*c580*/  FADD.FTZ R239, R249, R190 ;  /* 0x000000bef9ef7221 */ /* 0x000fe20000010000 */
[----:B------:R-:W-:Y:S01]  /*c590*/  IADD3 R0, R176, c[0x0][0x328], RZ ;  /* 0x0000ca00b0007a10 */ /* 0x000fe20007ffe0ff */
[----:B------:R-:W-:-:S03]  /*c5a0*/  FADD.FTZ R235, R186, R235 ;  /* 0x000000ebbaeb7221 */ /* 0x000fc60000010000 */
        /* <DEDUP_REMOVED lines=9> */
[C---:B----4-:R-:W-:Y:S08]  /*c640*/  HMMA.16816.F32.BF16 R108, R4.reuse, R16, R108 ;  /* 0x00000010046c723c */ /* 0x050ff0000004186c */
[C---:B------:R-:W-:Y:S08]  /*c650*/  HMMA.16816.F32.BF16 R112, R4.reuse, R18, R112 ;  /* 0x000000120470723c */ /* 0x040ff00000041870 */
[C---:B------:R-:W-:Y:S08]  /*c660*/  HMMA.16816.F32.BF16 R120, R4.reuse, R14, R120 ;  /* 0x0000000e0478723c */ /* 0x040ff00000041878 */
[C---:B-1----:R-:W-:Y:S08]  /*c670*/  HMMA.16816.F32.BF16 R124, R4.reuse, R8, R124 ;  /* 0x00000008047c723c */ /* 0x042ff0000004187c */
[----:B------:R-:W-:Y:S01]  /*c680*/  HMMA.16816.F32.BF16 R128, R4, R10, R128 ;  /* 0x0000000a0480723c */ /* 0x000fe20000041880 */
[----:B------:R-:W-:Y:S07]  /*c690*/  @!P6 BRA `(.L_x_1097) ;  /* 0x000001000000e947 */ /* 0x000fee0003800000 */
[C---:B------:R-:W-:Y:S01]  /*c6a0*/  ISETP.GT.AND P0, PT, R176.reuse, RZ, PT ;  /* 0x000000ffb000720c */ /* 0x040fe20003f04270 */
        /* <DEDUP_REMOVED lines=9> */
.L_x_1099:
[----:B------:R-:W-:-:S13]  /*c740*/  ISETP.NE.AND P0, PT, R241, 0x1, PT ;  /* 0x00000001f100780c */ /* 0x000fda0003f05270 */
[----:B------:R-:W-:-:S05]  /*c750*/  @P0 IMAD.HI.U32 R4, R2, c[0x0][0x330], RZ ;  /* 0x0000cc0002040a27 */ /* 0x000fca00078e00ff */
[----:B------:R-:W-:Y:S02]  /*c760*/  @P0 SHF.R.U32.HI R2, RZ, c[0x0][0x334], R4 ;  /* 0x0000cd00ff020a19 */ /* 0x000fe40000011604 */
.L_x_1100:
[----:B------:R-:W-:Y:S05]  /*c770*/  BSYNC B0 ;  /* 0x0000000000007941 */ /* 0x000fea0003800000 */
.L_x_1098:
[----:B------:R-:W-:-:S05]  /*c780*/  IMAD R5, R2, R241, c[0x0][0x32c] ;  /* 0x0000cb0002057624 */ /* 0x000fca00078e02f1 */
[----:B------:R-:W-:-:S05]  /*c790*/  IMNMX R0, R0, R5, PT ;  /* 0x0000000500007217 */ /* 0x000fca0003800200 */
.L_x_1097:
[----:B------:R-:W-:-:S05]  /*c7a0*/  IMAD.HI R5, R0, 0x2aaaaaab, RZ ;  /* 0x2aaaaaab00057827 */ /* 0x000fca00078e02ff */
[----:B------:R-:W-:-:S04]  /*c7b0*/  SHF.R.U32.HI R0, RZ, 0x1f, R5 ;  /* 0x0000001fff007819 */ /* 0x000fc80000011605 */
[----:B------:R-:W-:-:S04]  /*c7c0*/  LEA.HI.SX32 R0, R5, R0, 0x1d ;  /* 0x0000000005007211 */ /* 0x000fc800078feaff */
[----:B------:R-:W-:-:S04]  /*c7d0*/  IMNMX R245, R221, R0, !PT ;  /* 0x00000000ddf57217 */ /* 0x000fc80007800200 */
[----:B------:R-:W-:-:S13]  /*c7e0*/  ISETP.GE.AND P0, PT, R238, R245, PT ;  /* 0x000000f5ee00720c */ /* 0x000fda0003f06270 */
[----:B------:R-:W-:Y:S05]  /*c7f0*/  @!P0 BRA `(.L_x_1101) ;  /* 0x0000336000008947 */ /* 0x000fea0003800000 */
.L_x_1114:
[----:B------:R-:W-:Y:S04]  /*c800*/  DEPBAR.LE SB0, 0x0 ;  /* 0x000080000000791a */ /* 0x000fe80000000000 */
[----:B------:R-:W-:Y:S01]  /*c810*/  WARPSYNC 0xffffffff ;  /* 0xffffffff00007948 */ /* 0x000fe20003800000 */
[----:B------:R-:W-:Y:S01]  /*c820*/  BAR.SYNC.DEFER_BLOCKING 0x0 ;  /* 0x0000000000007b1d */ /* 0x000fe20000010000 */
[----:B------:R-:W-:Y:S02]  /*c830*/  ISETP.GT.AND P0, PT, R221, R238, PT ;  /* 0x000000eedd00720c */ /* 0x000fe40003f04270 */
[----:B------:R-:W-:Y:S02]  /*c840*/  ISETP.GE.AND P3, PT, R217, c[0x0][0x1d4], PT ;  /* 0x00007500d9007a0c */ /* 0x000fe40003f66270 */
[----:B------:R-:W-:Y:S02]  /*c850*/  ISETP.GE.AND P4, PT, R219, c[0x0][0x1d4], PT ;  /* 0x00007500db007a0c */ /* 0x000fe40003f86270 */
[----:B------:R-:W-:Y:S02]  /*c860*/  ISETP.GE.AND P5, PT, R222, c[0x0][0x1d4], PT ;  /* 0x00007500de007a0c */ /* 0x000fe40003fa6270 */
[----:B------:R-:W-:Y:S01]  /*c870*/  ISETP.GE.AND P6, PT, R220, c[0x0][0x1d4], PT ;  /* 0x00007500dc007a0c */ /* 0x000fe20003fc6270 */
[----:B------:R1:W2:Y:S01]  /*c880*/  LDSM.16.M88.4 R160, [R214] ;  /* 0x00000000d6a0783b */ /* 0x0002a20000000200 */
[----:B------:R-:W-:Y:S03]  /*c890*/  BSSY B0, `(.L_x_1102) ;  /* 0x0000029000007945 */ /* 0x000fe60003800000 */
[----:B------:R1:W3:Y:S04]  /*c8a0*/  LDSM.16.M88.4 R164, [R213+0xa080] ;  /* 0x00a08000d5a4783b */ /* 0x0002e80000000200 */
[----:B------:R1:W4:Y:S04]  /*c8b0*/  LDSM.16.M88.4 R168, [R213+0xa880] ;  /* 0x00a88000d5a8783b */ /* 0x0003280000000200 */
[----:B------:R1:W1:Y:S04]  /*c8c0*/  LDSM.16.M88.4 R172, [R213+0xb080] ;  /* 0x00b08000d5ac783b */ /* 0x0002680000000200 */
[----:B------:R1:W1:Y:S04]  /*c8d0*/  LDSM.16.M88.4 R176, [R212] ;  /* 0x00000000d4b0783b */ /* 0x0002680000000200 */
[----:B------:R1:W1:Y:S04]  /*c8e0*/  LDSM.16.M88.4 R180, [R211] ;  /* 0x00000000d3b4783b */ /* 0x0002680000000200 */
[----:B------:R1:W1:Y:S04]  /*c8f0*/  LDSM.16.M88.4 R184, [R203] ;  /* 0x00000000cbb8783b */ /* 0x0002680000000200 */
[----:B------:R1:W1:Y:S01]  /*c900*/  LDSM.16.M88.4 R188, [R202] ;  /* 0x00000000cabc783b */ /* 0x0002620000000200 */
[----:B------:R-:W-:-:S05]  /*c910*/  @P0 BRA `(.L_x_1103) ;  /* 0x0000020000000947 */ /* 0x000fca0003800000 */
[----:B------:R-:W-:Y:S01]  /*c920*/  SHF.R.S32.HI R7, RZ, 0x1f, R238 ;  /* 0x0000001fff077819 */ /* 0x000fe200000114ee */
[----:B------:R-:W-:Y:S01]  /*c930*/  IMAD.WIDE.U32 R8, R238, c[0x0][0x208], RZ ;  /* 0x00008200ee087a25 */ /* 0x000fe200078e00ff */
[----:B------:R-:W-:Y:S03]  /*c940*/  ISETP.GT.AND P1, PT, R216, 0x7f, PT ;  /* 0x0000007fd800780c */ /* 0x000fe60003f24270 */
[----:B------:R-:W-:Y:S04]  /*c950*/  IMAD R7, R7, c[0x0][0x208], RZ ;  /* 0x0000820007077a24 */ /* 0x000fe800078e02ff */
[----:B------:R-:W-:Y:S04]  /*c960*/  IMAD R7, R238, c[0x0][0x20c], R7 ;  /* 0x00008300ee077a24 */ /* 0x000fe800078e0207 */
[----:B------:R-:W-:Y:S02]  /*c970*/  IMAD.IADD R7, R9, 0x1, R7 ;  /* 0x0000000109077824 */ /* 0x000fe400078e0207 */
[----:B------:R-:W-:Y:S04]  /*c980*/  IMAD.WIDE.U32 R8, R8, 0x30, RZ ;  /* 0x0000003008087825 */ /* 0x000fe800078e00ff */
[----:B------:R-:W-:Y:S02]  /*c990*/  @!P1 IMAD.MOV.U32 R5, RZ, RZ, c[0x0][0x208] ;  /* 0x00008200ff059624 */ /* 0x000fe400078e00ff */
[----:B------:R-:W-:Y:S02]  /*c9a0*/  IMAD R7, R7, 0x30, RZ ;  /* 0x0000003007077824 */ /* 0x000fe400078e02ff */
[----:B------:R-:W-:Y:S03]  /*c9b0*/  @!P1 IMAD.MOV.U32 R0, RZ, RZ, c[0x0][0x20c] ;  /* 0x00008300ff009624 */ /* 0x000fe600078e00ff */
[----:B------:R-:W-:Y:S02]  /*c9c0*/  IADD3 R7, R9, R7, RZ ;  /* 0x0000000709077210 */ /* 0x000fe40007ffe0ff */
[CC--:B------:R-:W-:Y:S04]  /*c9d0*/  @!P1 LEA R9, P0, R5.reuse, R8.reuse, 0x5 ;  /* 0x0000000805099211 */ /* 0x0c0fe800078028ff */
[----:B------:R-:W-:Y:S02]  /*c9e0*/  @!P1 LEA.HI.X R5, R5, R7, R0, 0x5, P0 ;  /* 0x0000000705059211 */ /* 0x000fe400000f2c00 */
[----:B------:R-:W-:Y:S05]  /*c9f0*/  IADD3 R0, P0, R224, R8, RZ ;  /* 0x00000008e0007210 */ /* 0x000fea0007f1e0ff */
[----:B------:R-:W-:Y:S01]  /*ca00*/  IMAD.X R7, R7, 0x1, R229, P0 ;  /* 0x0000000107077824 */ /* 0x000fe200000e06e5 */
[C---:B------:R-:W-:Y:S04]  /*ca10*/  LEA R10, P0, R0.reuse, c[0x0][0x1f8], 0x1 ;  /* 0x00007e00000a7a11 */ /* 0x040fe800078008ff */
[----:B------:R-:W-:Y:S02]  /*ca20*/  LEA.HI.X R11, R0, c[0x0][0x1fc], R7, 0x1, P0 ;  /* 0x00007f00000b7a11 */ /* 0x000fe400000f0c07 */
[----:B------:R-:W-:Y:S03]  /*ca30*/  @!P1 IADD3 R9, P0, R9, R224, RZ ;  /* 0x000000e009099210 */ /* 0x000fe60007f1e0ff */
[----:B------:R-:W-:Y:S01]  /*ca40*/  @!PT LDS RZ, [RZ] ;  /* 0x00000000fffff984 */ /* 0x000fe20000000800 */
[----:B------:R-:W-:Y:S01]  /*ca50*/  @!PT LDS RZ, [RZ] ;  /* 0x00000000fffff984 */ /* 0x000fe20000000800 */
[----:B------:R-:W-:Y:S01]  /*ca60*/  @!PT LDS RZ, [RZ] ;  /* 0x00000000fffff984 */ /* 0x000fe20000000800 */
[----:B------:R4:W-:Y:S01]  /*ca70*/  LDGSTS.E.BYPASS.LTC128B.128 [R223+0x4080], [R10.64], !P6 ;  /* 0x040800000adf7fae */ /* 0x0009e2000f101d56 */
[----:B------:R-:W-:Y:S02]  /*ca80*/  @!P1 IADD3.X R0, R5, R229, RZ, P0, !PT ;  /* 0x000000e505009210 */ /* 0x000fe400007fe4ff */
[C---:B------:R-:W-:Y:S01]  /*ca90*/  @!P1 LEA R4, P0, R9.reuse, c[0x0][0x1f8], 0x1 ;  /* 0x00007e0009049a11 */ /* 0x040fe200078008ff */
[----:B------:R4:W-:Y:S03]  /*caa0*/  LDGSTS.E.BYPASS.LTC128B.128 [R223+0x5880], [R10.64+0x80], !P5 ;  /* 0x058800800adf7fae */ /* 0x0009e6000e901d56 */
[----:B------:R-:W-:Y:S01]  /*cab0*/  @!P1 LEA.HI.X R5, R9, c[0x0][0x1fc], R0, 0x1, P0 ;  /* 0x00007f0009059a11 */ /* 0x000fe200000f0c00 */
[----:B------:R4:W-:Y:S04]  /*cac0*/  LDGSTS.E.BYPASS.LTC128B.128 [R223+0x7080], [R10.64+0x100], !P4 ;  /* 0x070801000adf7fae */ /* 0x0009e8000e101d56 */
[----:B------:R4:W-:Y:S04]  /*cad0*/  LDGSTS.E.BYPASS.LTC128B.128 [R223+0x8880], [R10.64+0x180], !P3 ;  /* 0x088801800adf7fae */ /* 0x0009e8000d901d56 */
[----:B------:R4:W-:Y:S04]  /*cae0*/  @!P1 LDGSTS.E.BYPASS.LTC128B.128 [R223+0x5080], [R4.64], !P6 ;  /* 0x0508000004df9fae */ /* 0x0009e8000f101d56 */
[----:B------:R4:W-:Y:S04]  /*caf0*/  @!P1 LDGSTS.E.BYPASS.LTC128B.128 [R223+0x6880], [R4.64+0x80], !P5 ;  /* 0x0688008004df9fae */ /* 0x0009e8000e901d56 */
[----:B------:R4:W-:Y:S04]  /*cb00*/  @!P1 LDGSTS.E.BYPASS.LTC128B.128 [R223+0x8080], [R4.64+0x100], !P4 ;  /* 0x0808010004df9fae */ /* 0x0009e8000e101d56 */
[----:B------:R4:W-:Y:S02]  /*cb10*/  @!P1 LDGSTS.E.BYPASS.LTC128B.128 [R223+0x9880], [R4.64+0x180], !P3 ;  /* 0x0988018004df9fae */ /* 0x0009e4000d901d56 */
.L_x_1103:
[----:B------:R-:W-:Y:S05]  /*cb20*/  BSYNC B0 ;  /* 0x0000000000007941 */ /* 0x000fea0003800000 */
.L_x_1102:
[C---:B--234-:R-:W-:Y:S01]  /*cb30*/  HMMA.16816.F32.BF16 R4, R160.reuse, R164, RZ ;  /* 0x000000a4a004723c */ /* 0x05cfe200000418ff */
[----:B------:R-:W0:Y:S01]  /*cb40*/  LDGDEPBAR ;  /* 0x00000000000079af */ /* 0x000e220000000000 */
[----:B------:R-:W-:Y:S01]  /*cb50*/  BSSY B0, `(.L_x_1104) ;  /* 0x00000bd000007945 */ /* 0x000fe20003800000 */
[----:B------:R-:W-:Y:S05]  /*cb60*/  ISETP.GT.AND P0, PT, R238, R221, PT ;  /* 0x000000ddee00720c */ /* 0x000fea0003f04270 */
[C---:B------:R-:W-:Y:S01]  /*cb70*/  HMMA.16816.F32.BF16 R8, R160.reuse, R166, RZ ;  /* 0x000000a6a008723c */ /* 0x040fe200000418ff */
[----:B------:R-:W-:Y:S07]  /*cb80*/  LDSM.16.M88.4 R164, [R210] ;  /* 0x00000000d2a4783b */ /* 0x000fee0000000200 */
[C---:B------:R-:W-:Y:S08]  /*cb90*/  HMMA.16816.F32.BF16 R12, R160.reuse, R168, RZ ;  /* 0x000000a8a00c723c */ /* 0x040ff000000418ff */
[C---:B------:R-:W-:Y:S01]  /*cba0*/  HMMA.16816.F32.BF16 R16, R160.reuse, R170, RZ ;  /* 0x000000aaa010723c */ /* 0x040fe200000418ff */
[----:B------:R-:W2:Y:S07]  /*cbb0*/  LDSM.16.M88.4 R168, [R207+0xa080] ;  /* 0x00a08000cfa8783b */ /* 0x000eae0000000200 */
[C---:B-1----:R-:W-:Y:S08]  /*cbc0*/  HMMA.16816.F32.BF16 R20, R160.reuse, R172, RZ ;  /* 0x000000aca014723c */ /* 0x042ff000000418ff */
[----:B------:R-:W-:Y:S01]  /*cbd0*/  HMMA.16816.F32.BF16 R24, R160, R174, RZ ;  /* 0x000000aea018723c */ /* 0x000fe200000418ff */
[----:B------:R-:W1:Y:S05]  /*cbe0*/  LDSM.16.M88.4 R160, [R207+0xa880] ;  /* 0x00a88000cfa0783b */ /* 0x000e6a0000000200 */
[----:B------:R-:W3:Y:S02]  /*cbf0*/  LDSM.16.M88.4 R172, [R207+0xb080] ;  /* 0x00b08000cfac783b */ /* 0x000ee40000000200 */
[C---:B------:R-:W-:Y:S08]  /*cc00*/  HMMA.16816.F32.BF16 R4, R176.reuse, R180, R4 ;  /* 0x000000b4b004723c */ /* 0x040ff00000041804 */
[C---:B------:R-:W-:Y:S01]  /*cc10*/  HMMA.16816.F32.BF16 R8, R176.reuse, R182, R8 ;  /* 0x000000b6b008723c */ /* 0x040fe20000041808 */
[----:B------:R-:W-:Y:S07]  /*cc20*/  LDSM.16.M88.4 R180, [R209] ;  /* 0x00000000d1b4783b */ /* 0x000fee0000000200 */
[C---:B------:R-:W-:Y:S08]  /*cc30*/  HMMA.16816.F32.BF16 R12, R176.reuse, R184, R12 ;  /* 0x000000b8b00c723c */ /* 0x040ff0000004180c */
[C---:B------:R-:W-:Y:S01]  /*cc40*/  HMMA.16816.F32.BF16 R16, R176.reuse, R186, R16 ;  /* 0x000000bab010723c */ /* 0x040fe20000041810 */
[----:B------:R-:W4:Y:S07]  /*cc50*/  LDSM.16.M88.4 R184, [R201] ;  /* 0x00000000c9b8783b */ /* 0x000f2e0000000200 */
[C---:B------:R-:W-:Y:S08]  /*cc60*/  HMMA.16816.F32.BF16 R20, R176.reuse, R188, R20 ;  /* 0x000000bcb014723c */ /* 0x040ff00000041814 */
[----:B------:R-:W-:Y:S01]  /*cc70*/  HMMA.16816.F32.BF16 R24, R176, R190, R24 ;  /* 0x000000beb018723c */ /* 0x000fe20000041818 */
[----:B------:R-:W5:Y:S05]  /*cc80*/  LDSM.16.M88.4 R176, [R201+0x800] ;  /* 0x00080000c9b0783b */ /* 0x000f6a0000000200 */
[----:B------:R-:W4:Y:S02]  /*cc90*/  LDSM.16.M88.4 R188, [R201+0x1000] ;  /* 0x00100000c9bc783b */ /* 0x000f240000000200 */
[C---:B--2---:R-:W-:Y:S08]  /*cca0*/  HMMA.16816.F32.BF16 R4, R164.reuse, R168, R4 ;  /* 0x000000a8a404723c */ /* 0x044ff00000041804 */
[C---:B------:R-:W-:Y:S01]  /*ccb0*/  HMMA.16816.F32.BF16 R8, R164.reuse, R170, R8 ;  /* 0x000000aaa408723c */ /* 0x040fe20000041808 */
[----:B------:R-:W-:Y:S07]  /*ccc0*/  LDSM.16.M88.4 R168, [R213+0xb880] ;  /* 0x00b88000d5a8783b */ /* 0x000fee0000000200 */
[C---:B-1----:R-:W-:Y:S08]  /*ccd0*/  HMMA.16816.F32.BF16 R12, R164.reuse, R160, R12 ;  /* 0x000000a0a40c723c */ /* 0x042ff0000004180c */
[C---:B------:R-:W-:Y:S01]  /*cce0*/  HMMA.16816.F32.BF16 R16, R164.reuse, R162, R16 ;  /* 0x000000a2a410723c */ /* 0x040fe20000041810 */
[----:B------:R-:W1:Y:S07]  /*ccf0*/  LDSM.16.M88.4 R160, [R214+0x4000] ;  /* 0x00400000d6a0783b */ /* 0x000e6e0000000200 */
[C---:B---3--:R-:W-:Y:S08]  /*cd00*/  HMMA.16816.F32.BF16 R20, R164.reuse, R172, R20 ;  /* 0x000000aca414723c */ /* 0x048ff00000041814 */
[----:B------:R-:W-:Y:S01]  /*cd10*/  HMMA.16816.F32.BF16 R24, R164, R174, R24 ;  /* 0x000000aea418723c */ /* 0x000fe20000041818 */
[----:B------:R-:W2:Y:S05]  /*cd20*/  LDSM.16.M88.4 R164, [R213+0xc080] ;  /* 0x00c08000d5a4783b */ /* 0x000eaa0000000200 */
[----:B------:R-:W3:Y:S02]  /*cd30*/  LDSM.16.M88.4 R172, [R213+0xc880] ;  /* 0x00c88000d5ac783b */ /* 0x000ee40000000200 */
[C---:B----4-:R-:W-:Y:S08]  /*cd40*/  HMMA.16816.F32.BF16 R4, R180.reuse, R184, R4 ;  /* 0x000000b8b404723c */ /* 0x050ff00000041804 */
[C---:B------:R-:W-:Y:S01]  /*cd50*/  HMMA.16816.F32.BF16 R8, R180.reuse, R186, R8 ;  /* 0x000000bab408723c */ /* 0x040fe20000041808 */
[----:B------:R-:W-:Y:S07]  /*cd60*/  LDSM.16.M88.4 R184, [R200] ;  /* 0x00000000c8b8783b */ /* 0x000fee0000000200 */
[C---:B-----5:R-:W-:Y:S08]  /*cd70*/  HMMA.16816.F32.BF16 R12, R180.reuse, R176, R12 ;  /* 0x000000b0b40c723c */ /* 0x060ff0000004180c */
[C---:B------:R-:W-:Y:S01]  /*cd80*/  HMMA.16816.F32.BF16 R16, R180.reuse, R178, R16 ;  /* 0x000000b2b410723c */ /* 0x040fe20000041810 */
[----:B------:R-:W4:Y:S07]  /*cd90*/  LDSM.16.M88.4 R176, [R212+0x4000] ;  /* 0x00400000d4b0783b */ /* 0x000f2e0000000200 */
[C---:B------:R-:W-:Y:S08]  /*cda0*/  HMMA.16816.F32.BF16 R20, R180.reuse, R188, R20 ;  /* 0x000000bcb414723c */ /* 0x040ff00000041814 */
[----:B------:R-:W-:Y:S01]  /*cdb0*/  HMMA.16816.F32.BF16 R24, R180, R190, R24 ;  /* 0x000000beb418723c */ /* 0x000fe20000041818 */
[----:B------:R-:W5:Y:S05]  /*cdc0*/  LDSM.16.M88.4 R180, [R199] ;  /* 0x00000000c7b4783b */ /* 0x000f6a0000000200 */
[----:B------:R-:W4:Y:S02]  /*cdd0*/  LDSM.16.M88.4 R188, [R198] ;  /* 0x00000000c6bc783b */ /* 0x000f240000000200 */
        /* <DEDUP_REMOVED lines=12> */
[----:B------:R-:W-:Y:S07]  /*cea0*/  LDSM.16.M88.4 R184, [R201+0x1800] ;  /* 0x00180000c9b8783b */ /* 0x000fee0000000200 */
[C---:B-----5:R-:W-:Y:S08]  /*ceb0*/  HMMA.16816.F32.BF16 R12, R176.reuse, R180, R12 ;  /* 0x000000b4b00c723c */ /* 0x060ff0000004180c */
[C---:B------:R-:W-:Y:S01]  /*cec0*/  HMMA.16816.F32.BF16 R16, R176.reuse, R182, R16 ;  /* 0x000000b6b010723c */ /* 0x040fe20000041810 */
[----:B------:R-:W4:Y:S07]  /*ced0*/  LDSM.16.M88.4 R180, [R209+0x4000] ;  /* 0x00400000d1b4783b */ /* 0x000f2e0000000200 */
[C---:B------:R-:W-:Y:S08]  /*cee0*/  HMMA.16816.F32.BF16 R20, R176.reuse, R188, R20 ;  /* 0x000000bcb014723c */ /* 0x040ff00000041814 */
[----:B------:R-:W-:Y:S01]  /*cef0*/  HMMA.16816.F32.BF16 R24, R176, R190, R24 ;  /* 0x000000beb018723c */ /* 0x000fe20000041818 */
[----:B------:R-:W5:Y:S05]  /*cf00*/  LDSM.16.M88.4 R176, [R201+0x2000] ;  /* 0x00200000c9b0783b */ /* 0x000f6a0000000200 */
[----:B------:R-:W4:Y:S02]  /*cf10*/  LDSM.16.M88.4 R188, [R201+0x2800] ;  /* 0x00280000c9bc783b */ /* 0x000f240000000200 */
        /* <DEDUP_REMOVED lines=80> */
[C---:B-1----:R-:W-:Y:S01]  /*d420*/  HMMA.16816.F32.BF16 R4, R164.reuse, R168, R4 ;  /* 0x000000a8a404723c */ /* 0x042fe20000041804 */
[----:B------:R-:W-:Y:S04]  /*d430*/  DEPBAR.LE SB0, 0x0 ;  /* 0x000080000000791a */ /* 0x000fe80000000000 */
[----:B------:R-:W-:Y:S03]  /*d440*/  BAR.SYNC.DEFER_BLOCKING 0x0 ;  /* 0x0000000000007b1d */ /* 0x000fe60000010000 */
[C---:B------:R-:W-:Y:S08]  /*d450*/  HMMA.16816.F32.BF16 R8, R164.reuse, R170, R8 ;  /* 0x000000aaa408723c */ /* 0x040ff00000041808 */
[C---:B--2---:R-:W-:Y:S08]  /*d460*/  HMMA.16816.F32.BF16 R12, R164.reuse, R160, R12 ;  /* 0x000000a0a40c723c */ /* 0x044ff0000004180c */
[C---:B------:R-:W-:Y:S08]  /*d470*/  HMMA.16816.F32.BF16 R16, R164.reuse, R162, R16 ;  /* 0x000000a2a410723c */ /* 0x040ff00000041810 */
[C---:B---3--:R-:W-:Y:S08]  /*d480*/  HMMA.16816.F32.BF16 R20, R164.reuse, R172, R20 ;  /* 0x000000aca414723c */ /* 0x048ff00000041814 */
[----:B------:R-:W-:Y:S08]  /*d490*/  HMMA.16816.F32.BF16 R24, R164, R174, R24 ;  /* 0x000000aea418723c */ /* 0x000ff00000041818 */
[C---:B----4-:R-:W-:Y:S08]  /*d4a0*/  HMMA.16816.F32.BF16 R4, R180.reuse, R184, R4 ;  /* 0x000000b8b404723c */ /* 0x050ff00000041804 */
[C---:B------:R-:W-:Y:S08]  /*d4b0*/  HMMA.16816.F32.BF16 R8, R180.reuse, R186, R8 ;  /* 0x000000bab408723c */ /* 0x040ff00000041808 */
[C---:B-----5:R-:W-:Y:S08]  /*d4c0*/  HMMA.16816.F32.BF16 R12, R180.reuse, R176, R12 ;  /* 0x000000b0b40c723c */ /* 0x060ff0000004180c */
[C---:B------:R-:W-:Y:S08]  /*d4d0*/  HMMA.16816.F32.BF16 R16, R180.reuse, R178, R16 ;  /* 0x000000b2b410723c */ /* 0x040ff00000041810 */
[C---:B------:R-:W-:Y:S08]  /*d4e0*/  HMMA.16816.F32.BF16 R20, R180.reuse, R188, R20 ;  /* 0x000000bcb414723c */ /* 0x040ff00000041814 */
[----:B------:R-:W-:Y:S01]  /*d4f0*/  HMMA.16816.F32.BF16 R24, R180, R190, R24 ;  /* 0x000000beb418723c */ /* 0x000fe20000041818 */
[----:B------:R-:W-:Y:S07]  /*d500*/  @!UPT UIADD3 URZ, URZ, URZ, URZ ;  /* 0x0000003f3f3ff290 */ /* 0x000fee000fffe03f */
[----:B------:R-:W-:-:S11]  /*d510*/  @!P0 BRA `(.L_x_1105) ;  /* 0x0000020000008947 */ /* 0x000fd60003800000 */
[----:B------:R-:W-:Y:S04]  /*d520*/  IADD3 R161, R238, -0x1, RZ ;  /* 0xffffffffeea17810 */ /* 0x000fe80007ffe0ff */
[----:B------:R-:W-:Y:S01]  /*d530*/  SHF.R.S32.HI R0, RZ, 0x1f, R161 ;  /* 0x0000001fff007819 */ /* 0x000fe200000114a1 */
[C---:B------:R-:W-:Y:S04]  /*d540*/  IMAD.WIDE.U32 R162, R161.reuse, c[0x0][0x1e0], RZ ;  /* 0x00007800a1a27a25 */ /* 0x040fe800078e00ff */
[----:B------:R-:W-:Y:S04]  /*d550*/  IMAD R0, R0, c[0x0][0x1e0], RZ ;  /* 0x0000780000007a24 */ /* 0x000fe800078e02ff */
[----:B------:R-:W-:Y:S04]  /*d560*/  IMAD R0, R161, c[0x0][0x1e4], R0 ;  /* 0x00007900a1007a24 */ /* 0x000fe800078e0200 */
[----:B------:R-:W-:Y:S01]  /*d570*/  IMAD.IADD R161, R163, 0x1, R0 ;  /* 0x00000001a3a17824 */ /* 0x000fe200078e0200 */
[----:B------:R-:W-:Y:S01]  /*d580*/  IADD3 R0, -R240, 0x30, RZ ;  /* 0x00000030f0007810 */ /* 0x000fe20007ffe1ff */
[----:B------:R-:W-:Y:S03]  /*d590*/  IMAD.WIDE.U32 R162, R162, 0x30, RZ ;  /* 0x00000030a2a27825 */ /* 0x000fe600078e00ff */
[----:B------:R-:W-:Y:S01]  /*d5a0*/  ISETP.GE.AND P0, PT, R0, 0x21, PT ;  /* 0x000000210000780c */ /* 0x000fe20003f06270 */
[----:B------:R-:W-:Y:S04]  /*d5b0*/  IMAD R161, R161, 0x30, RZ ;  /* 0x00000030a1a17824 */ /* 0x000fe800078e02ff */
[----:B------:R-:W-:Y:S08]  /*d5c0*/  IMAD.IADD R161, R163, 0x1, R161 ;  /* 0x00000001a3a17824 */ /* 0x000ff000078e02a1 */
[----:B------:R-:W-:Y:S04]  /*d5d0*/  @P0 IADD3 R163, P2, P1, R226, UR6, R162 ;  /* 0x00000006e2a30c10 */ /* 0x000fe8000f95e0a2 */
[----:B------:R-:W-:Y:S02]  /*d5e0*/  @P0 IADD3.X R2, R237, UR5, R161, P2, P1 ;  /* 0x00000005ed020c10 */ /* 0x000fe400097e24a1 */
[----:B------:R-:W-:Y:S11]  /*d5f0*/  ISETP.GE.AND P1, PT, R0, 0x1, PT ;  /* 0x000000010000780c */ /* 0x000ff60003f26270 */
[----:B------:R-:W-:Y:S02]  /*d600*/  @!UPT UIADD3 URZ, URZ, URZ, URZ ;  /* 0x0000003f3f3ff290 */ /* 0x000fe4000fffe03f */
[----:B------:R-:W-:Y:S05]  /*d610*/  @P1 IADD3 R0, P2, R226, R162, RZ ;  /* 0x000000a2e2001210 */ /* 0x000fea0007f5e0ff */
        /* <DEDUP_REMOVED lines=8> */
[----:B------:R-:W-:Y:S03]  /*d6a0*/  @P0 LEA.HI.X R163, R163, c[0x0][0x1cc], R2, 0x1, P2 ;  /* 0x00007300a3a30a11 */ /* 0x000fe600010f0c02 */
[----:B------:R1:W-:Y:S04]  /*d6b0*/  @P1 LDGSTS.E.BYPASS.LTC128B.128 [R223+0xb880], [R164.64+0x80], !P5 ;  /* 0x0b880080a4df1fae */ /* 0x0003e8000e901d56 */
[----:B------:R1:W-:Y:S04]  /*d6c0*/  @P1 LDGSTS.E.BYPASS.LTC128B.128 [R223+0xd080], [R164.64+0x100], !P4 ;  /* 0x0d080100a4df1fae */ /* 0x0003e8000e101d56 */
[----:B------:R1:W-:Y:S04]  /*d6d0*/  @P1 LDGSTS.E.BYPASS.LTC128B.128 [R223+0xe880], [R164.64+0x180], !P3 ;  /* 0x0e880180a4df1fae */ /* 0x0003e8000d901d56 */
[----:B------:R1:W-:Y:S04]  /*d6e0*/  @P0 LDGSTS.E.BYPASS.LTC128B.128 [R223+0xb080], [R162.64], !P6 ;  /* 0x0b080000a2df0fae */ /* 0x0003e8000f101d56 */
[----:B------:R1:W-:Y:S04]  /*d6f0*/  @P0 LDGSTS.E.BYPASS.LTC128B.128 [R223+0xc880], [R162.64+0x80], !P5 ;  /* 0x0c880080a2df0fae */ /* 0x0003e8000e901d56 */
[----:B------:R1:W-:Y:S04]  /*d700*/  @P0 LDGSTS.E.BYPASS.LTC128B.128 [R223+0xe080], [R162.64+0x100], !P4 ;  /* 0x0e080100a2df0fae */ /* 0x0003e8000e101d56 */
[----:B------:R1:W-:Y:S02]  /*d710*/  @P0 LDGSTS.E.BYPASS.LTC128B.128 [R223+0xf880], [R162.64+0x180], !P3 ;  /* 0x0f880180a2df0fae */ /* 0x0003e4000d901d56 */
.L_x_1105:
[----:B------:R-:W-:Y:S05]  /*d720*/  BSYNC B0 ;  /* 0x0000000000007941 */ /* 0x000fea0003800000 */
.L_x_1104:
[----:B------:R-:W-:Y:S01]  /*d730*/  ISETP.NE.AND P0, PT, R242, 0x1, PT ;  /* 0x00000001f200780c */ /* 0x000fe20003f05270 */
[----:B------:R-:W2:Y:S01]  /*d740*/  LDL R180, [R1+0x4] ;  /* 0x0000040001b47983 */ /* 0x000ea20000100800 */
[----:B------:R-:W-:Y:S03]  /*d750*/  IMAD R179, R238, -0x30, RZ ;  /* 0xffffffd0eeb37824 */ /* 0x000fe600078e02ff */
[----:B------:R-:W0:Y:S01]  /*d760*/  LDGDEPBAR ;  /* 0x00000000000079af */ /* 0x000e220000000000 */
[----:B------:R-:W-:Y:S01]  /*d770*/  IMAD.IADD R161, R179, 0x1, -R232 ;  /* 0x00000001b3a17824 */ /* 0x000fe200078e0ae8 */
[----:B-1----:R-:W-:Y:S04]  /*d780*/  IADD3 R162, -R232, 0x1, R179 ;  /* 0x00000001e8a27810 */ /* 0x002fe80007ffe1b3 */
[----:B------:R-:W-:Y:S04]  /*d790*/  IADD3 R162, -R234, R162, R3 ;  /* 0x000000a2eaa27210 */ /* 0x000fe80007ffe103 */
[C---:B------:R-:W-:Y:S02]  /*d7a0*/  IADD3 R164, R162.reuse, c[0x0][0x328], RZ ;  /* 0x0000ca00a2a47a10 */ /* 0x040fe40007ffe0ff */
[----:B------:R-:W-:Y:S01]  /*d7b0*/  IADD3 R162, R162, UR7, RZ ;  /* 0x00000007a2a27c10 */ /* 0x000fe2000fffe0ff */
[----:B--2---:R-:W-:Y:S05]  /*d7c0*/  IMAD R0, R180, 0x80, R233 ;  /* 0x00000080b4007824 */ /* 0x004fea00078e02e9 */
[----:B------:R-:W-:Y:S05]  /*d7d0*/  IADD3 R166, R230, R0, R231 ;  /* 0x00000000e6a67210 */ /* 0x000fea0007ffe0e7 */
[----:B------:R-:W-:Y:S05]  /*d7e0*/  @P0 IMAD.HI.U32 R0, R166, c[0x0][0x2c8], RZ ;  /* 0x0000b200a6000a27 */ /* 0x000fea00078e00ff */
[----:B------:R-:W-:Y:S02]  /*d7f0*/  @P0 SHF.R.U32.HI R166, RZ, c[0x0][0x2cc], R0 ;  /* 0x0000b300ffa60a19 */ /* 0x000fe40000011600 */
[----:B------:R-:W-:Y:S03]  /*d800*/  ISETP.GE.AND P0, PT, R241, 0x1, PT ;  /* 0x00000001f100780c */ /* 0x000fe60003f06270 */
[----:B------:R-:W1:Y:S02]  /*d810*/  SHFL.IDX PT, R163, R166, RZ, 0x1c1f ;  /* 0x001c1fffa6a37589 */ /* 0x000e6400000e0000 */
[--C-:B-1----:R-:W-:Y:S02]  /*d820*/  IMAD.IADD R168, R164, 0x1, R163.reuse ;  /* 0x00000001a4a87824 */ /* 0x102fe400078e02a3 */
[----:B------:R-:W-:Y:S06]  /*d830*/  IMAD.IADD R160, R162, 0x1, R163 ;  /* 0x00000001a2a07824 */ /* 0x000fec00078e02a3 */
[----:B------:R-:W-:-:S05]  /*d840*/  @!P0 BRA `(.L_x_1106) ;  /* 0x0000017000008947 */ /* 0x000fca0003800000 */
[----:B------:R-:W-:Y:S01]  /*d850*/  IADD3 R2, -R234, R3, R163 ;  /* 0x00000003ea027210 */ /* 0x000fe20007ffe1a3 */
[----:B------:R-:W-:Y:S03]  /*d860*/  BSSY B0, `(.L_x_1107) ;  /* 0x0000011000007945 */ /* 0x000fe60003800000 */
        /* <DEDUP_REMOVED lines=11> */
.L_x_1108:
[----:B------:R-:W-:Y:S04]  /*d920*/  MOV R0, c[0x0][0x32c] ;  /* 0x0000cb0000007a02 */ /* 0x000fe80000000f00 */
[----:B------:R-:W-:Y:S11]  /*d930*/  ISETP.NE.AND P0, PT, R0, 0x1, PT ;  /* 0x000000010000780c */ /* 0x000ff60003f05270 */
[----:B------:R-:W-:Y:S02]  /*d940*/  @!UPT UIADD3 URZ, URZ, URZ, URZ ;  /* 0x0000003f3f3ff290 */ /* 0x000fe4000fffe03f */
[----:B------:R-:W-:Y:S05]  /*d950*/  @P0 IMAD.HI.U32 R0, R2, c[0x0][0x330], RZ ;  /* 0x0000cc0002000a27 */ /* 0x000fea00078e00ff */
[----:B------:R-:W-:Y:S02]  /*d960*/  @P0 SHF.R.U32.HI R2, RZ, c[0x0][0x334], R0 ;  /* 0x0000cd00ff020a19 */ /* 0x000fe40000011600 */
.L_x_1109:
[----:B------:R-:W-:Y:S05]  /*d970*/  BSYNC B0 ;  /* 0x0000000000007941 */ /* 0x000fea0003800000 */
.L_x_1107:
[----:B------:R-:W-:Y:S05]  /*d980*/  IMAD R165, R2, c[0x0][0x32c], R161 ;  /* 0x0000cb0002a57a24 */ /* 0x000fea00078e02a1 */
[----:B------:R-:W-:Y:S02]  /*d990*/  IADD3 R163, R165, c[0x0][0x32c], RZ ;  /* 0x0000cb00a5a37a10 */ /* 0x000fe40007ffe0ff */
[----:B------:R-:W-:Y:S02]  /*d9a0*/  IMNMX R160, R160, R165, !PT ;  /* 0x000000a5a0a07217 */ /* 0x000fe40007800200 */
[----:B------:R-:W-:Y:S02]  /*d9b0*/  IMNMX R168, R168, R163, PT ;  /* 0x000000a3a8a87217 */ /* 0x000fe40003800200 */
.L_x_1106:
[C---:B------:R-:W-:Y:S02]  /*d9c0*/  ISETP.GE.AND P0, PT, R179.reuse, 0x2, PT ;  /* 0x00000002b300780c */ /* 0x040fe40003f06270 */
[C---:B------:R-:W-:Y:S02]  /*d9d0*/  ISETP.GE.AND P1, PT, R179.reuse, 0x9, PT ;  /* 0x00000009b300780c */ /* 0x040fe40003f26270 */
[----:B------:R-:W-:Y:S02]  /*d9e0*/  P2R R158, PR, RZ, 0x1 ;  /* 0x00000001ff9e7803 */ /* 0x000fe40000000000 */
[----:B------:R-:W-:Y:S02]  /*d9f0*/  ISETP.GT.AND P0, PT, R160, 0x1, !P0 ;  /* 0x00000001a000780c */ /* 0x000fe40004704270 */
[----:B------:R-:W-:Y:S02]  /*da00*/  P2R R156, PR, RZ, 0x2 ;  /* 0x00000002ff9c7803 */ /* 0x000fe40000000000 */
[----:B------:R-:W-:Y:S02]  /*da10*/  ISETP.LT.OR P0, PT, R168, 0x2, P0 ;  /* 0x00000002a800780c */ /* 0x000fe40000701670 */
[----:B------:R-:W-:Y:S02]  /*da20*/  ISETP.GE.AND P6, PT, R179, 0x19, PT ;  /* 0x00000019b300780c */ /* 0x000fe40003fc6270 */
[----:B------:R-:W-:Y:S02]  /*da30*/  FSEL R177, R5, -INF , !P0 ;  /* 0xff80000005b17808 */ /* 0x000fe40004000000 */
[----:B------:R-:W-:Y:S02]  /*da40*/  ISETP.GT.AND P0, PT, R160, 0x8, !P1 ;  /* 0x00000008a000780c */ /* 0x000fe40004f04270 */
[C---:B------:R-:W-:Y:S02]  /*da50*/  ISETP.GE.AND P1, PT, R179.reuse, 0xa, PT ;  /* 0x0000000ab300780c */ /* 0x040fe40003f26270 */
[----:B------:R-:W-:Y:S02]  /*da60*/  ISETP.LT.OR P0, PT, R168, 0x9, P0 ;  /* 0x00000009a800780c */ /* 0x000fe40000701670 */
[----:B------:R-:W-:Y:S02]  /*da70*/  P2R R5, PR, RZ, 0x2 ;  /* 0x00000002ff057803 */ /* 0x000fe40000000000 */
[----:B------:R-:W-:Y:S02]  /*da80*/  FSEL R167, R8, -INF , !P0 ;  /* 0xff80000008a77808 */ /* 0x000fe40004000000 */
[----:B------:R-:W-:Y:S02]  /*da90*/  ISETP.GT.AND P0, PT, R160, 0x9, !P1 ;  /* 0x00000009a000780c */ /* 0x000fe40004f04270 */
[----:B------:R-:W-:Y:S02]  /*daa0*/  ISETP.GE.AND P1, PT, R179, 0x11, PT ;  /* 0x00000011b300780c */ /* 0x000fe40003f26270 */
[----:B------:R-:W-:Y:S02]  /*dab0*/  ISETP.LT.OR P0, PT, R168, 0xa, P0 ;  /* 0x0000000aa800780c */ /* 0x000fe40000701670 */
[----:B------:R-:W-:Y:S02]  /*dac0*/  P2R R2, PR, RZ, 0x2 ;  /* 0x00000002ff027803 */ /* 0x000fe40000000000 */
[----:B------:R-:W-:Y:S02]  /*dad0*/  FSEL R165, R9, -INF , !P0 ;  /* 0xff80000009a57808 */ /* 0x000fe40004000000 */
[----:B------:R-:W-:Y:S01]  /*dae0*/  ISETP.GT.AND P0, PT, R160, 0x10, !P1 ;  /* 0x00000010a000780c */ /* 0x000fe20004f04270 */
[----:B------:R-:W1:Y:S01]  /*daf0*/  SHFL.IDX PT, R9, R166, 0x1, 0x1c1f ;  /* 0x003c1f00a6097f89 */ /* 0x000e6200000e0000 */
[C---:B------:R-:W-:Y:S02]  /*db00*/  ISETP.GE.AND P1, PT, R179.reuse, 0x12, PT ;  /* 0x00000012b300780c */ /* 0x040fe40003f26270 */
[----:B------:R-:W-:Y:S02]  /*db10*/  ISETP.LT.OR P0, PT, R168, 0x11, P0 ;  /* 0x00000011a800780c */ /* 0x000fe40000701670 */
[C---:B------:R-:W-:Y:S02]  /*db20*/  ISETP.GE.AND P5, PT, R179.reuse, 0x1a, PT ;  /* 0x0000001ab300780c */ /* 0x040fe40003fa6270 */
[----:B------:R-:W-:Y:S02]  /*db30*/  FSEL R175, R12, -INF , !P0 ;  /* 0xff8000000caf7808 */ /* 0x000fe40004000000 */
[----:B------:R-:W-:Y:S02]  /*db40*/  ISETP.GT.AND P0, PT, R160, 0x11, !P1 ;  /* 0x00000011a000780c */ /* 0x000fe40004f04270 */
[C---:B------:R-:W-:Y:S02]  /*db50*/  ISETP.GE.AND P4, PT, R179.reuse, 0x21, PT ;  /* 0x00000021b300780c */ /* 0x040fe40003f86270 */
[----:B------:R-:W-:Y:S02]  /*db60*/  ISETP.LT.OR P0, PT, R168, 0x12, P0 ;  /* 0x00000012a800780c */ /* 0x000fe40000701670 */
[----:B------:R-:W-:Y:S02]  /*db70*/  ISETP.GE.AND P3, PT, R179, 0x22, PT ;  /* 0x00000022b300780c */ /* 0x000fe40003f66270 */
[----:B------:R-:W-:Y:S02]  /*db80*/  FSEL R173, R13, -INF , !P0 ;  /* 0xff8000000dad7808 */ /* 0x000fe40004000000 */
[----:B------:R-:W-:Y:S02]  /*db90*/  ISETP.GT.AND P0, PT, R160, 0x18, !P6 ;  /* 0x00000018a000780c */ /* 0x000fe40007704270 */
[C---:B------:R-:W-:Y:S02]  /*dba0*/  ISETP.GE.AND P2, PT, R179.reuse, 0x29, PT ;  /* 0x00000029b300780c */ /* 0x040fe40003f46270 */
[----:B------:R-:W-:Y:S01]  /*dbb0*/  ISETP.LT.OR P0, PT, R168, 0x19, P0 ;  /* 0x00000019a800780c */ /* 0x000fe20000701670 */
[--C-:B-1----:R-:W-:Y:S01]  /*dbc0*/  IMAD.IADD R164, R164, 0x1, R9.reuse ;  /* 0x00000001a4a47824 */ /* 0x102fe200078e0209 */
[----:B------:R-:W-:Y:S02]  /*dbd0*/  P2R R0, PR, RZ, 0x2 ;  /* 0x00000002ff007803 */ /* 0x000fe40000000000 */
[----:B------:R-:W-:Y:S02]  /*dbe0*/  FSEL R171, R16, -INF , !P0 ;  /* 0xff80000010ab7808 */ /* 0x000fe40004000000 */
[----:B------:R-:W-:Y:S02]  /*dbf0*/  ISETP.GT.AND P0, PT, R160, 0x19, !P5 ;  /* 0x00000019a000780c */ /* 0x000fe40006f04270 */
[----:B------:R-:W-:Y:S02]  /*dc00*/  ISETP.GE.AND P1, PT, R179, 0x1, PT ;  /* 0x00000001b300780c */ /* 0x000fe40003f26270 */
[----:B------:R-:W-:Y:S04]  /*dc10*/  ISETP.LT.OR P0, PT, R168, 0x1a, P0 ;  /* 0x0000001aa800780c */ /* 0x000fe80000701670 */
[----:B------:R-:W-:Y:S02]  /*dc20*/  FSEL R169, R17, -INF , !P0 ;  /* 0xff80000011a97808 */ /* 0x000fe40004000000 */
[----:B------:R-:W-:Y:S04]  /*dc30*/  ISETP.GT.AND P0, PT, R160, 0x20, !P4 ;  /* 0x00000020a000780c */ /* 0x000fe80006704270 */
        /* <DEDUP_REMOVED lines=8> */
[----:B------:R-:W-:Y:S04]  /*dcc0*/  ISETP.GT.AND P0, PT, R160, RZ, !P1 ;  /* 0x000000ffa000720c */ /* 0x000fe80004f04270 */
[----:B------:R-:W-:Y:S04]  /*dcd0*/  ISETP.LT.OR P0, PT, R168, 0x1, P0 ;  /* 0x00000001a800780c */ /* 0x000fe80000701670 */
[----:B------:R-:W-:Y:S01]  /*dce0*/  FSEL R13, R4, -INF , !P0 ;  /* 0xff800000040d7808 */ /* 0x000fe20004000000 */
[----:B------:R-:W-:Y:S01]  /*dcf0*/  IMAD.IADD R4, R162, 0x1, R9 ;  /* 0x00000001a2047824 */ /* 0x000fe200078e0209 */
[----:B------:R-:W-:Y:S04]  /*dd00*/  ISETP.GE.AND P0, PT, R179, 0x2a, PT ;  /* 0x0000002ab300780c */ /* 0x000fe80003f06270 */
[----:B------:R-:W-:Y:S02]  /*dd10*/  P2R R8, PR, RZ, 0x1 ;  /* 0x00000001ff087803 */ /* 0x000fe40000000000 */
[----:B------:R-:W-:Y:S04]  /*dd20*/  ISETP.GT.AND P0, PT, R160, 0x29, !P0 ;  /* 0x00000029a000780c */ /* 0x000fe80004704270 */
[----:B------:R-:W-:Y:S04]  /*dd30*/  ISETP.LT.OR P0, PT, R168, 0x2a, P0 ;  /* 0x0000002aa800780c */ /* 0x000fe80000701670 */
[----:B------:R-:W-:Y:S02]  /*dd40*/  FSEL R160, R25, -INF , !P0 ;  /* 0xff80000019a07808 */ /* 0x000fe40004000000 */
[----:B------:R-:W-:Y:S11]  /*dd50*/  ISETP.GE.AND P0, PT, R241, 0x1, PT ;  /* 0x00000001f100780c */ /* 0x000ff60003f06270 */
[----:B------:R-:W-:Y:S02]  /*dd60*/  @!UPT UIADD3 URZ, URZ, URZ, URZ ;  /* 0x0000003f3f3ff290 */ /* 0x000fe4000fffe03f */
        /* <DEDUP_REMOVED lines=14> */
.L_x_1112:
[----:B------:R-:W-:Y:S04]  /*de50*/  MOV R9, c[0x0][0x32c] ;  /* 0x0000cb0000097a02 */ /* 0x000fe80000000f00 */
[----:B------:R-:W-:Y:S11]  /*de60*/  ISETP.NE.AND P0, PT, R9, 0x1, PT ;  /* 0x000000010900780c */ /* 0x000ff60003f05270 */
[----:B------:R-:W-:Y:S02]  /*de70*/  @!UPT UIADD3 URZ, URZ, URZ, URZ ;  /* 0x0000003f3f3ff290 */ /* 0x000fe4000fffe03f */
[----:B------:R-:W-:Y:S05]  /*de80*/  @P0 IMAD.HI.U32 R9, R12, c[0x0][0x330], RZ ;  /* 0x0000cc000c090a27 */ /* 0x000fea00078e00ff */
[----:B------:R-:W-:Y:S02]  /*de90*/  @P0 SHF.R.U32.HI R12, RZ, c[0x0][0x334], R9 ;  /* 0x0000cd00ff0c0a19 */ /* 0x000fe40000011609 */
.L_x_1113:
[----:B------:R-:W-:Y:S05]  /*dea0*/  BSYNC B0 ;  /* 0x0000000000007941 */ /* 0x000fea0003800000 */
.L_x_1111:
[----:B------:R-:W-:Y:S05]  /*deb0*/  IMAD R161, R12, c[0x0][0x32c], R161 ;  /* 0x0000cb000ca17a24 */ /* 0x000fea00078e02a1 */
[----:B------:R-:W-:Y:S02]  /*dec0*/  IADD3 R9, R161, c[0x0][0x32c], RZ ;  /* 0x0000cb00a1097a10 */ /* 0x000fe40007ffe0ff */
[----:B------:R-:W-:Y:S02]  /*ded0*/  IMNMX R4, R4, R161, !PT ;  /* 0x000000a104047217 */ /* 0x000fe40007800200 */
[----:B------:R-:W-:Y:S02]  /*dee0*/  IMNMX R164, R164, R9, PT ;  /* 0x00000009a4a47217 */ /* 0x000fe40003800200 */
.L_x_1110:
[----:B------:R-:W-:Y:S02]  /*def0*/  ISETP.GT.AND P0, PT, R4, RZ, !P1 ;  /* 0x000000ff0400720c */ /* 0x000fe40004f04270 */
[----:B------:R-:W-:Y:S02]  /*df00*/  ISETP.NE.AND P1, PT, R8, RZ, PT ;  /* 0x000000ff0800720c */ /* 0x000fe40003f25270 */
[----:B------:R-:W-:Y:S04]  /*df10*/  ISETP.LT.OR P0, PT, R164, 0x1, P0 ;  /* 0x00000001a400780c */ /* 0x000fe80000701670 */
[----:B------:R-:W-:Y:S02]  /*df20*/  FSEL R16, R6, -INF , !P0 ;  /* 0xff80000006107808 */ /* 0x000fe40004000000 */
[----:B------:R-:W-:Y:S04]  /*df30*/  ISETP.NE.AND P0, PT, R158, RZ, PT ;  /* 0x000000ff9e00720c */ /* 0x000fe80003f05270 */
[----:B------:R-:W-:Y:S04]  /*df40*/  ISETP.GT.AND P0, PT, R4, 0x1, !P0 ;  /* 0x000000010400780c */ /* 0x000fe80004704270 */
        /* <DEDUP_REMOVED lines=14> */
[----:B------:R-:W-:Y:S02]  /*e030*/  ISETP.NE.AND P0, PT, R0, RZ, PT ;  /* 0x000000ff0000720c */ /* 0x000fe40003f05270 */
[----:B------:R-:W-:Y:S02]  /*e040*/  FMNMX.FTZ R0, R13, R157, !PT ;  /* 0x0000009d0d007209 */ /* 0x000fe40007810000 */
[----:B------:R-:W-:Y:S02]  /*e050*/  ISETP.GT.AND P0, PT, R4, 0x11, !P0 ;  /* 0x000000110400780c */ /* 0x000fe40004704270 */
[----:B------:R-:W-:Y:S02]  /*e060*/  FMNMX.FTZ R0, R177, R0, !PT ;  /* 0x00000000b1007209 */ /* 0x000fe40007810000 */
[----:B------:R-:W-:Y:S02]  /*e070*/  ISETP.LT.OR P0, PT, R164, 0x12, P0 ;  /* 0x00000012a400780c */ /* 0x000fe40000701670 */
[----:B------:R-:W-:Y:S02]  /*e080*/  FMNMX.FTZ R0, R167, R0, !PT ;  /* 0x00000000a7007209 */ /* 0x000fe40007810000 */
[----:B------:R-:W-:Y:S02]  /*e090*/  FSEL R172, R15, -INF , !P0 ;  /* 0xff8000000fac7808 */ /* 0x000fe40004000000 */
        /* <DEDUP_REMOVED lines=17> */
[----:B------:R-:W-:Y:S02]  /*e1b0*/  FMNMX.FTZ R9, R16, R159, !PT ;  /* 0x0000009f10097209 */ /* 0x000fe40007810000 */
[----:B------:R-:W-:Y:S01]  /*e1c0*/  FSEL R244, R22, -INF , !P0 ;  /* 0xff80000016f47808 */ /* 0x000fe20004000000 */
[----:B------:R-:W1:Y:S01]  /*e1d0*/  SHFL.BFLY PT, R0, R7, 0x2, 0x1f ;  /* 0x0c401f0007007f89 */ /* 0x000e6200000e0000 */
[----:B------:R-:W-:Y:S02]  /*e1e0*/  FMNMX.FTZ R9, R12, R9, !PT ;  /* 0x000000090c097209 */ /* 0x000fe40007810000 */
[----:B------:R-:W-:Y:S02]  /*e1f0*/  ISETP.GT.AND P0, PT, R4, 0x21, !P3 ;  /* 0x000000210400780c */ /* 0x000fe40005f04270 */
[----:B------:R-:W-:Y:S02]  /*e200*/  FMNMX.FTZ R9, R10, R9, !PT ;  /* 0x000000090a097209 */ /* 0x000fe40007810000 */
[----:B------:R-:W-:Y:S02]  /*e210*/  ISETP.LT.OR P0, PT, R164, 0x22, P0 ;  /* 0x00000022a400780c */ /* 0x000fe40000701670 */
[----:B------:R-:W-:Y:S02]  /*e220*/  FMNMX.FTZ R9, R8, R9, !PT ;  /* 0x0000000908097209 */ /* 0x000fe40007810000 */
[----:B------:R-:W-:Y:S02]  /*e230*/  FSEL R190, R23, -INF , !P0 ;  /* 0xff80000017be7808 */ /* 0x000fe40004000000 */
[----:B------:R-:W-:Y:S01]  /*e240*/  FMNMX.FTZ R9, R174, R9, !PT ;  /* 0x00000009ae097209 */ /* 0x000fe20007810000 */
[----:B------:R-:W-:Y:S01]  /*e250*/  LDSM.16.MT88.4 R20, [R206+0x4080] ;  /* 0x00408000ce14783b */ /* 0x000fe20000004200 */
        /* <DEDUP_REMOVED lines=12> */
[----:B-1----:R-:W-:Y:S02]  /*e320*/  FMNMX.FTZ R5, R7, R0, !PT ;  /* 0x0000000007057209 */ /* 0x002fe40007810000 */
[----:B------:R-:W-:Y:S03]  /*e330*/  FMNMX.FTZ R7, R158, R9, !PT ;  /* 0x000000099e077209 */ /* 0x000fe60007810000 */
[----:B------:R-:W1:Y:S08]  /*e340*/  SHFL.BFLY PT, R2, R5, 0x1, 0x1f ;  /* 0x0c201f0005027f89 */ /* 0x000e7000000e0000 */
[----:B------:R-:W2:Y:S01]  /*e350*/  SHFL.BFLY PT, R0, R7, 0x2, 0x1f ;  /* 0x0c401f0007007f89 */ /* 0x000ea200000e0000 */
[----:B-1----:R-:W-:Y:S04]  /*e360*/  FMNMX.FTZ R2, R5, R2, !PT ;  /* 0x0000000205027209 */ /* 0x002fe80007810000 */
[C---:B------:R-:W-:Y:S01]  /*e370*/  FSETP.NEU.FTZ.AND P0, PT, R2.reuse, -INF , PT ;  /* 0xff8000000200780b */ /* 0x040fe20003f1d000 */
[----:B------:R-:W-:Y:S01]  /*e380*/  FMUL.FTZ R246, R2, c[0x0][0x2d0] ;  /* 0x0000b40002f67a20 */ /* 0x000fe20000410000 */
[----:B--2---:R-:W-:Y:S04]  /*e390*/  FMNMX.FTZ R5, R7, R0, !PT ;  /* 0x0000000007057209 */ /* 0x004fe80007810000 */
[----:B------:R-:W-:Y:S02]  /*e3a0*/  FSEL R246, R246, RZ, P0 ;  /* 0x000000fff6f67208 */ /* 0x000fe40000000000 */
[----:B------:R-:W-:Y:S01]  /*e3b0*/  FSEL R6, R2, RZ, P0 ;  /* 0x000000ff02067208 */ /* 0x000fe20000000000 */
[----:B------:R-:W1:Y:S02]  /*e3c0*/  SHFL.BFLY PT, R0, R5, 0x1, 0x1f ;  /* 0x0c201f0005007f89 */ /* 0x000e6400000e0000 */
[--C-:B------:R-:W-:Y:S02]  /*e3d0*/  FFMA.FTZ R184, R13, c[0x0][0x2d0], -R246.reuse ;  /* 0x0000b4000db87a23 */ /* 0x100fe400000108f6 */
[----:B------:R-:W-:Y:S02]  /*e3e0*/  FADD.FTZ R6, -R6, R157 ;  /* 0x0000009d06067221 */ /* 0x000fe40000010100 */
[--C-:B------:R-:W-:Y:S02]  /*e3f0*/  FFMA.FTZ R183, R177, c[0x0][0x2d0], -R246.reuse ;  /* 0x0000b400b1b77a23 */ /* 0x100fe400000108f6 */
[--C-:B------:R-:W-:Y:S01]  /*e400*/  FFMA.FTZ R182, R167, c[0x0][0x2d0], -R246.reuse ;  /* 0x0000b400a7b67a23 */ /* 0x100fe200000108f6 */
[----:B------:R-:W-:Y:S01]  /*e410*/  MUFU.EX2 R184, R184 ;  /* 0x000000b800b87308 */ /* 0x000fe20000000800 */
[--C-:B------:R-:W-:Y:S01]  /*e420*/  FFMA.FTZ R181, R165, c[0x0][0x2d0], -R246.reuse ;  /* 0x0000b400a5b57a23 */ /* 0x100fe200000108f6 */
[----:B------:R-:W-:Y:S01]  /*e430*/  LDSM.16.MT88.4 R176, [R206+0x7880] ;  /* 0x00788000ceb0783b */ /* 0x000fe20000004200 */
[----:B------:R-:W-:Y:S02]  /*e440*/  FMUL.FTZ R156, R6, c[0x0][0x2d0] ;  /* 0x0000b400069c7a20 */ /* 0x000fe40000410000 */
[--C-:B------:R-:W-:Y:S02]  /*e450*/  FFMA.FTZ R248, R173, c[0x0][0x2d0], -R246.reuse ;  /* 0x0000b400adf87a23 */ /* 0x100fe400000108f6 */
[--C-:B------:R-:W-:Y:S02]  /*e460*/  FFMA.FTZ R247, R171, c[0x0][0x2d0], -R246.reuse ;  /* 0x0000b400abf77a23 */ /* 0x100fe400000108f6 */
[--C-:B------:R-:W-:Y:S01]  /*e470*/  FFMA.FTZ R250, R169, c[0x0][0x2d0], -R246.reuse ;  /* 0x0000b400a9fa7a23 */ /* 0x100fe200000108f6 */
[----:B------:R-:W2:Y:S01]  /*e480*/  MUFU.EX2 R183, R183 ;  /* 0x000000b700b77308 */ /* 0x000ea20000000800 */
[----:B-1----:R-:W-:Y:S04]  /*e490*/  FMNMX.FTZ R0, R5, R0, !PT ;  /* 0x0000000005007209 */ /* 0x002fe80007810000 */
[C---:B------:R-:W-:Y:S01]  /*e4a0*/  FSETP.NEU.FTZ.AND P0, PT, R0.reuse, -INF , PT ;  /* 0xff8000000000780b */ /* 0x040fe20003f1d000 */
[C---:B------:R-:W-:Y:S04]  /*e4b0*/  FMUL.FTZ R161, R0.reuse, c[0x0][0x2d0] ;  /* 0x0000b40000a17a20 */ /* 0x040fe80000410000 */
[----:B------:R-:W-:Y:S01]  /*e4c0*/  MUFU.EX2 R182, R182 ;  /* 0x000000b600b67308 */ /* 0x000fe20000000800 */
[----:B------:R-:W-:Y:S02]  /*e4d0*/  FSEL R4, R0, RZ, P0 ;  /* 0x000000ff00047208 */ /* 0x000fe40000000000 */
[----:B------:R-:W-:Y:S02]  /*e4e0*/  FSEL R161, R161, RZ, P0 ;  /* 0x000000ffa1a17208 */ /* 0x000fe40000000000 */
[----:B------:R-:W-:Y:S01]  /*e4f0*/  ISETP.GT.AND P0, PT, R238, R245, PT ;  /* 0x000000f5ee00720c */ /* 0x000fe20003f04270 */
[----:B------:R-:W-:Y:S02]  /*e500*/  FADD.FTZ R4, -R4, R159 ;  /* 0x0000009f04047221 */ /* 0x000fe40000010100 */
[--C-:B------:R-:W-:Y:S02]  /*e510*/  FFMA.FTZ R187, R12, c[0x0][0x2d0], -R161.reuse ;  /* 0x0000b4000cbb7a23 */ /* 0x100fe400000108a1 */
[----:B------:R-:W1:Y:S01]  /*e520*/  MUFU.EX2 R181, R181 ;  /* 0x000000b500b57308 */ /* 0x000e620000000800 */
[----:B------:R-:W3:Y:S01]  /*e530*/  LDSM.16.MT88.4 R12, [R208+0x4080] ;  /* 0x00408000d00c783b */ /* 0x000ee20000004200 */
[--C-:B------:R-:W-:Y:S01]  /*e540*/  FFMA.FTZ R188, R16, c[0x0][0x2d0], -R161.reuse ;  /* 0x0000b40010bc7a23 */ /* 0x100fe200000108a1 */
[----:B--2---:R-:W-:Y:S01]  /*e550*/  F2FP.BF16.PACK_AB R164, R183, R184 ;  /* 0x000000b8b7a4723e */ /* 0x004fe200000010ff */
[--C-:B------:R-:W-:Y:S02]  /*e560*/  FFMA.FTZ R186, R10, c[0x0][0x2d0], -R161.reuse ;  /* 0x0000b4000aba7a23 */ /* 0x100fe400000108a1 */
[--C-:B------:R-:W-:Y:S02]  /*e570*/  FFMA.FTZ R185, R8, c[0x0][0x2d0], -R161.reuse ;  /* 0x0000b40008b97a23 */ /* 0x100fe400000108a1 */
[----:B------:R-:W-:Y:S02]  /*e580*/  FMUL.FTZ R8, R4, c[0x0][0x2d0] ;  /* 0x0000b40004087a20 */ /* 0x000fe40000410000 */
[----:B------:R-:W2:Y:S01]  /*e590*/  MUFU.EX2 R156, R156 ;  /* 0x0000009c009c7308 */ /* 0x000ea20000000800 */
[----:B------:R-:W-:Y:S02]  /*e5a0*/  FFMA.FTZ R159, R175, c[0x0][0x2d0], -R246 ;  /* 0x0000b400af9f7a23 */ /* 0x000fe400000108f6 */
[--C-:B------:R-:W-:Y:S02]  /*e5b0*/  FFMA.FTZ R252, R174, c[0x0][0x2d0], -R161.reuse ;  /* 0x0000b400aefc7a23 */ /* 0x100fe400000108a1 */
[--C-:B------:R-:W-:Y:S02]  /*e5c0*/  FFMA.FTZ R249, R172, c[0x0][0x2d0], -R161.reuse ;  /* 0x0000b400acf97a23 */ /* 0x100fe400000108a1 */
[----:B------:R-:W-:Y:S01]  /*e5d0*/  LDSM.16.MT88.4 R172, [R204+0x6080] ;  /* 0x00608000ccac783b */ /* 0x000fe20000004200 */
[--C-:B------:R-:W-:Y:S02]  /*e5e0*/  FFMA.FTZ R251, R170, c[0x0][0x2d0], -R161.reuse ;  /* 0x0000b400aafb7a23 */ /* 0x100fe400000108a1 */
[----:B------:R-:W-:Y:S01]  /*e5f0*/  MUFU.EX2 R188, R188 ;  /* 0x000000bc00bc7308 */ /* 0x000fe20000000800 */
[--C-:B------:R-:W-:Y:S02]  /*e600*/  FFMA.FTZ R168, R168, c[0x0][0x2d0], -R161.reuse ;  /* 0x0000b400a8a87a23 */ /* 0x100fe400000108a1 */
[----:B------:R-:W-:Y:S01]  /*e610*/  FFMA.FTZ R190, R190, c[0x0][0x2d0], -R161 ;  /* 0x0000b400bebe7a23 */ /* 0x000fe200000108a1 */
[----:B-1----:R-:W-:Y:S06]  /*e620*/  F2FP.BF16.PACK_AB R166, R181, R182 ;  /* 0x000000b6b5a6723e */ /* 0x002fec00000010ff */
[----:B------:R-:W1:Y:S01]  /*e630*/  MUFU.EX2 R187, R187 ;  /* 0x000000bb00bb7308 */ /* 0x000e620000000800 */
[C---:B--2---:R-:W-:Y:S02]  /*e640*/  FMUL.FTZ R4, R156.reuse, R152 ;  /* 0x000000989c047220 */ /* 0x044fe40000410000 */
        /* <DEDUP_REMOVED lines=21> */
[----:B------:R4:W-:Y:S01]  /*e7a0*/  MUFU.EX2 R215, R168 ;  /* 0x000000a800d77308 */ /* 0x0009e20000000800 */
        /* <DEDUP_REMOVED lines=9> */
[C---:B-1----:R-:W-:Y:S02]  /*e840*/  FMUL.FTZ R6, R157.reuse, R154 ;  /* 0x0000009a9d067220 */ /* 0x042fe40000410000 */
[C---:B------:R-:W-:Y:S02]  /*e850*/  FMUL.FTZ R7, R157.reuse, R155 ;  /* 0x0000009b9d077220 */ /* 0x040fe40000410000 */
[----:B------:R-:W1:Y:S01]  /*e860*/  LDSM.16.MT88.4 R152, [R205+0x4080] ;  /* 0x00408000cd98783b */ /* 0x000e620000004200 */
[C---:B------:R-:W-:Y:S01]  /*e870*/  FMUL.FTZ R8, R156.reuse, R132 ;  /* 0x000000849c087220 */ /* 0x040fe20000410000 */
[----:B------:R-:W2:Y:S01]  /*e880*/  MUFU.EX2 R248, R248 ;  /* 0x000000f800f87308 */ /* 0x000ea20000000800 */
[C---:B------:R-:W-:Y:S02]  /*e890*/  FMUL.FTZ R10, R157.reuse, R134 ;  /* 0x000000869d0a7220 */ /* 0x040fe40000410000 */
[C---:B---3--:R-:W-:Y:S03]  /*e8a0*/  HMMA.16816.F32.BF16 R4, R164.reuse, R12, R4 ;  /* 0x0000000ca404723c */ /* 0x048fe60000041804 */
[----:B----4-:R-:W-:Y:S02]  /*e8b0*/  LDSM.16.MT88.4 R168, [R205+0x6080] ;  /* 0x00608000cda8783b */ /* 0x010fe40000004200 */
[C---:B------:R-:W-:Y:S02]  /*e8c0*/  FMUL.FTZ R11, R157.reuse, R135 ;  /* 0x000000879d0b7220 */ /* 0x040fe40000410000 */
[C---:B------:R-:W-:Y:S01]  /*e8d0*/  FMUL.FTZ R12, R156.reuse, R136 ;  /* 0x000000889c0c7220 */ /* 0x040fe20000410000 */
[----:B------:R-:W-:Y:S01]  /*e8e0*/  MUFU.EX2 R247, R247 ;  /* 0x000000f700f77308 */ /* 0x000fe20000000800 */
[C---:B------:R-:W-:Y:S02]  /*e8f0*/  FMUL.FTZ R13, R156.reuse, R137 ;  /* 0x000000899c0d7220 */ /* 0x040fe40000410000 */
[----:B------:R-:W3:Y:S01]  /*e900*/  LDSM.16.MT88.4 R132, [R204+0x4080] ;  /* 0x00408000cc84783b */ /* 0x000ee20000004200 */
[C---:B------:R-:W-:Y:S03]  /*e910*/  HMMA.16816.F32.BF16 R8, R164.reuse, R14, R8 ;  /* 0x0000000ea408723c */ /* 0x040fe60000041808 */
[C---:B------:R-:W-:Y:S02]  /*e920*/  FMUL.FTZ R18, R157.reuse, R142 ;  /* 0x0000008e9d127220 */ /* 0x040fe40000410000 */
[C---:B------:R-:W-:Y:S01]  /*e930*/  FMUL.FTZ R19, R157.reuse, R143 ;  /* 0x0000008f9d137220 */ /* 0x040fe20000410000 */
[----:B------:R-:W-:Y:S01]  /*e940*/  MUFU.EX2 R250, R250 ;  /* 0x000000fa00fa7308 */ /* 0x000fe20000000800 */
[C---:B------:R-:W-:Y:S01]  /*e950*/  FMUL.FTZ R14, R157.reuse, R138 ;  /* 0x0000008a9d0e7220 */ /* 0x040fe20000410000 */
[----:B------:R-:W-:Y:S01]  /*e960*/  LDSM.16.MT88.4 R140, [R206+0x5880] ;  /* 0x00588000ce8c783b */ /* 0x000fe20000004200 */
[C---:B------:R-:W-:Y:S03]  /*e970*/  FMUL.FTZ R15, R157.reuse, R139 ;  /* 0x0000008b9d0f7220 */ /* 0x040fe60000410000 */
[C---:B------:R-:W-:Y:S02]  /*e980*/  FMUL.FTZ R26, R157.reuse, R150 ;  /* 0x000000969d1a7220 */ /* 0x040fe40000410000 */
[C---:B------:R-:W-:Y:S02]  /*e990*/  FMUL.FTZ R27, R157.reuse, R151 ;  /* 0x000000979d1b7220 */ /* 0x040fe40000410000 */
[C---:B------:R-:W-:Y:S01]  /*e9a0*/  HMMA.16816.F32.BF16 R12, R164.reuse, R20, R12 ;  /* 0x00000014a40c723c */ /* 0x040fe2000004180c */
[----:B------:R-:W4:Y:S01]  /*e9b0*/  LDSM.16.MT88.4 R136, [R208+0x5880] ;  /* 0x00588000d088783b */ /* 0x000f220000004200 */
        /* <DEDUP_REMOVED lines=11> */
[----:B------:R-:W-:Y:S01]  /*ea70*/  LDSM.16.MT88.4 R144, [R205+0x4880] ;  /* 0x00488000cd90783b */ /* 0x000fe20000004200 */
[C---:B------:R-:W-:Y:S01]  /*ea80*/  FMUL.FTZ R35, R157.reuse, R35 ;  /* 0x000000239d237220 */ /* 0x040fe20000410000 */
[----:B------:R-:W2:Y:S01]  /*ea90*/  MUFU.EX2 R251, R251 ;  /* 0x000000fb00fb7308 */ /* 0x000ea20000000800 */
[C---:B------:R-:W-:Y:S02]  /*eaa0*/  FMUL.FTZ R38, R157.reuse, R38 ;  /* 0x000000269d267220 */ /* 0x040fe40000410000 */
[C---:B-1----:R-:W-:Y:S03]  /*eab0*/  HMMA.16816.F32.BF16 R20, R164.reuse, R152, R20 ;  /* 0x00000098a414723c */ /* 0x042fe60000041814 */
[C---:B------:R-:W-:Y:S02]  /*eac0*/  FMUL.FTZ R39, R157.reuse, R39 ;  /* 0x000000279d277220 */ /* 0x040fe40000410000 */
[C---:B------:R-:W-:Y:S02]  /*ead0*/  FMUL.FTZ R42, R157.reuse, R42 ;  /* 0x0000002a9d2a7220 */ /* 0x040fe40000410000 */
[C---:B------:R-:W-:Y:S01]  /*eae0*/  FMUL.FTZ R43, R157.reuse, R43 ;  /* 0x0000002b9d2b7220 */ /* 0x040fe20000410000 */
[C---:B------:R-:W-:Y:S01]  /*eaf0*/  HMMA.16816.F32.BF16 R24, R164.reuse, R154, R24 ;  /* 0x0000009aa418723c */ /* 0x040fe20000041818 */
[----:B------:R-:W-:Y:S01]  /*eb00*/  LDSM.16.MT88.4 R152, [R208+0x6080] ;  /* 0x00608000d098783b */ /* 0x000fe20000004200 */
[----:B------:R-:W-:Y:S02]  /*eb10*/  MUFU.EX2 R190, R190 ;  /* 0x000000be00be7308 */ /* 0x000fe40000000800 */
[C---:B------:R-:W-:Y:S02]  /*eb20*/  FMUL.FTZ R46, R157.reuse, R46 ;  /* 0x0000002e9d2e7220 */ /* 0x040fe40000410000 */
[C---:B------:R-:W-:Y:S02]  /*eb30*/  FMUL.FTZ R47, R157.reuse, R47 ;  /* 0x0000002f9d2f7220 */ /* 0x040fe40000410000 */
[C---:B---3--:R-:W-:Y:S04]  /*eb40*/  HMMA.16816.F32.BF16 R28, R164.reuse, R132, R28 ;  /* 0x00000084a41c723c */ /* 0x048fe8000004181c */
        /* <DEDUP_REMOVED lines=55> */
[C---:B---3--:R-:W-:Y:S03]  /*eec0*/  HMMA.16816.F32.BF16 R84, R164.reuse, R136, R84 ;  /* 0x00000088a454723c */ /* 0x048fe60000041854 */
[C---:B------:R-:W-:Y:S02]  /*eed0*/  FMUL.FTZ R91, R157.reuse, R91 ;  /* 0x0000005b9d5b7220 */ /* 0x040fe40000410000 */
[C---:B------:R-:W-:Y:S02]  /*eee0*/  FMUL.FTZ R92, R156.reuse, R92 ;  /* 0x0000005c9c5c7220 */ /* 0x040fe40000410000 */
[C---:B------:R-:W-:Y:S02]  /*eef0*/  FMUL.FTZ R93, R156.reuse, R93 ;  /* 0x0000005d9c5d7220 */ /* 0x040fe40000410000 */
[C---:B------:R-:W-:Y:S01]  /*ef00*/  FMUL.FTZ R94, R157.reuse, R94 ;  /* 0x0000005e9d5e7220 */ /* 0x040fe20000410000 */
[C---:B------:R-:W-:Y:S01]  /*ef10*/  HMMA.16816.F32.BF16 R88, R164.reuse, R138, R88 ;  /* 0x0000008aa458723c */ /* 0x040fe20000041858 */
[----:B------:R-:W3:Y:S02]  /*ef20*/  LDSM.16.MT88.4 R136, [R206+0x8880] ;  /* 0x00888000ce88783b */ /* 0x000ee40000004200 */
        /* <DEDUP_REMOVED lines=50> */
[----:B------:R-:W-:Y:S01]  /*f250*/  FFMA.FTZ R188, R157, R235, R188 ;  /* 0x000000eb9dbc7223 */ /* 0x000fe200000100bc */
[----:B------:R-:W-:Y:S01]  /*f260*/  MOV R157, R2 ;  /* 0x00000002009d7202 */ /* 0x000fe20000000f00 */
[----:B------:R-:W-:Y:S01]  /*f270*/  FFMA.FTZ R184, R156, R239, R184 ;  /* 0x000000ef9cb87223 */ /* 0x000fe200000100b8 */
[----:B--2---:R-:W-:Y:S01]  /*f280*/  F2FP.BF16.PACK_AB R132, R248, R159 ;  /* 0x0000009ff884723e */ /* 0x004fe200000010ff */
[----:B------:R-:W-:Y:S01]  /*f290*/  FADD.FTZ R187, R187, R188 ;  /* 0x000000bcbbbb7221 */ /* 0x000fe20000010000 */
[----:B------:R-:W-:Y:S01]  /*f2a0*/  HMMA.16816.F32.BF16 R128, R164, R134, R128 ;  /* 0x00000086a480723c */ /* 0x000fe20000041880 */
[----:B------:R-:W1:Y:S02]  /*f2b0*/  LDSM.16.MT88.4 R164, [R206+0x6080] ;  /* 0x00608000cea4783b */ /* 0x000e640000004200 */
[----:B-----5:R-:W-:Y:S01]  /*f2c0*/  F2FP.BF16.PACK_AB R133, R249, R252 ;  /* 0x000000fcf985723e */ /* 0x020fe200000010ff */
[----:B------:R-:W-:Y:S02]  /*f2d0*/  FADD.FTZ R186, R186, R187 ;  /* 0x000000bbbaba7221 */ /* 0x000fe40000010000 */
[----:B------:R-:W-:Y:S01]  /*f2e0*/  FADD.FTZ R183, R183, R184 ;  /* 0x000000b8b7b77221 */ /* 0x000fe20000010000 */
[----:B------:R-:W-:Y:S01]  /*f2f0*/  F2FP.BF16.PACK_AB R134, R250, R247 ;  /* 0x000000f7fa86723e */ /* 0x000fe200000010ff */
[----:B------:R-:W-:Y:S01]  /*f300*/  FADD.FTZ R185, R185, R186 ;  /* 0x000000bab9b97221 */ /* 0x000fe20000010000 */
[----:B------:R-:W-:Y:S03]  /*f310*/  F2FP.BF16.PACK_AB R135, R215, R251 ;  /* 0x000000fbd787723e */ /* 0x000fe600000010ff */
[----:B------:R-:W-:Y:S04]  /*f320*/  FADD.FTZ R252, R252, R185 ;  /* 0x000000b9fcfc7221 */ /* 0x000fe80000010000 */
[C---:B---3--:R-:W-:Y:S05]  /*f330*/  HMMA.16816.F32.BF16 R4, R132.reuse, R136, R4 ;  /* 0x000000888404723c */ /* 0x048fea0000041804 */
[----:B------:R-:W-:Y:S03]  /*f340*/  FADD.FTZ R252, R249, R252 ;  /* 0x000000fcf9fc7221 */ /* 0x000fe60000010000 */
[C---:B------:R-:W-:Y:S01]  /*f350*/  HMMA.16816.F32.BF16 R8, R132.reuse, R138, R8 ;  /* 0x0000008a8408723c */ /* 0x040fe20000041808 */
[----:B------:R-:W2:Y:S03]  /*f360*/  LDSM.16.MT88.4 R136, [R208+0x7880] ;  /* 0x00788000d088783b */ /* 0x000ea60000004200 */
[----:B------:R-:W-:Y:S04]  /*f370*/  FADD.FTZ R251, R251, R252 ;  /* 0x000000fcfbfb7221 */ /* 0x000fe80000010000 */
        /* <DEDUP_REMOVED lines=20> */
[C---:B--2---:R-:W-:Y:S08]  /*f4c0*/  HMMA.16816.F32.BF16 R68, R132.reuse, R136, R68 ;  /* 0x000000888444723c */ /* 0x044ff00000041844 */
[C---:B------:R-:W-:Y:S01]  /*f4d0*/  HMMA.16816.F32.BF16 R72, R132.reuse, R138, R72 ;  /* 0x0000008a8448723c */ /* 0x040fe20000041848 */
[----:B------:R-:W1:Y:S07]  /*f4e0*/  LDSM.16.MT88.4 R136, [R206+0x9080] ;  /* 0x00908000ce88783b */ /* 0x000e6e0000004200 */
[C---:B------:R-:W-:Y:S07]  /*f4f0*/  HMMA.16816.F32.BF16 R76, R132.reuse, R176, R76 ;  /* 0x000000b0844c723c */ /* 0x040fee000004184c */
[--C-:B------:R-:W-:Y:S01]  /*f500*/  FFMA.FTZ R176, R191, c[0x0][0x2d0], -R246.reuse ;  /* 0x0000b400bfb07a23 */ /* 0x100fe200000108f6 */
[C---:B------:R-:W-:Y:S04]  /*f510*/  HMMA.16816.F32.BF16 R80, R132.reuse, R178, R80 ;  /* 0x000000b28450723c */ /* 0x040fe80000041850 */
[--C-:B------:R-:W-:Y:S01]  /*f520*/  FFMA.FTZ R191, R162, c[0x0][0x2d0], -R161.reuse ;  /* 0x0000b400a2bf7a23 */ /* 0x100fe200000108a1 */
[----:B------:R-:W-:Y:S01]  /*f530*/  MUFU.EX2 R176, R176 ;  /* 0x000000b000b07308 */ /* 0x000fe20000000800 */
[--C-:B------:R-:W-:Y:S02]  /*f540*/  FFMA.FTZ R177, R189, c[0x0][0x2d0], -R246.reuse ;  /* 0x0000b400bdb17a23 */ /* 0x100fe400000108f6 */
[C---:B---3--:R-:W-:Y:S04]  /*f550*/  HMMA.16816.F32.BF16 R84, R132.reuse, R140, R84 ;  /* 0x0000008c8454723c */ /* 0x048fe80000041854 */
[--C-:B------:R-:W-:Y:S02]  /*f560*/  FFMA.FTZ R178, R163, c[0x0][0x2d0], -R246.reuse ;  /* 0x0000b400a3b27a23 */ /* 0x100fe400000108f6 */
[----:B------:R-:W-:Y:S01]  /*f570*/  FFMA.FTZ R246, R160, c[0x0][0x2d0], -R246 ;  /* 0x0000b400a0f67a23 */ /* 0x000fe200000108f6 */
[----:B------:R-:W2:Y:S01]  /*f580*/  MUFU.EX2 R177, R177 ;  /* 0x000000b100b17308 */ /* 0x000ea20000000800 */
[C---:B------:R-:W-:Y:S01]  /*f590*/  HMMA.16816.F32.BF16 R88, R132.reuse, R142, R88 ;  /* 0x0000008e8458723c */ /* 0x040fe20000041858 */
[----:B------:R-:W3:Y:S03]  /*f5a0*/  LDSM.16.MT88.4 R140, [R205+0x9080] ;  /* 0x00908000cd8c783b */ /* 0x000ee60000004200 */
[--C-:B------:R-:W-:Y:S02]  /*f5b0*/  FFMA.FTZ R189, R244, c[0x0][0x2d0], -R161.reuse ;  /* 0x0000b400f4bd7a23 */ /* 0x100fe400000108a1 */
[----:B------:R-:W-:Y:S02]  /*f5c0*/  FFMA.FTZ R161, R158, c[0x0][0x2d0], -R161 ;  /* 0x0000b4009ea17a23 */ /* 0x000fe400000108a1 */
[C---:B----4-:R-:W-:Y:S01]  /*f5d0*/  HMMA.16816.F32.BF16 R92, R132.reuse, R144, R92 ;  /* 0x00000090845c723c */ /* 0x050fe2000004185c */
[----:B------:R-:W-:Y:S07]  /*f5e0*/  MUFU.EX2 R178, R178 ;  /* 0x000000b200b27308 */ /* 0x000fee0000000800 */
[C---:B------:R-:W-:Y:S01]  /*f5f0*/  HMMA.16816.F32.BF16 R96, R132.reuse, R146, R96 ;  /* 0x000000928460723c */ /* 0x040fe20000041860 */
[----:B------:R-:W4:Y:S02]  /*f600*/  LDSM.16.MT88.4 R144, [R204+0x9080] ;  /* 0x00908000cc90783b */ /* 0x000f240000004200 */
[----:B------:R-:W3:Y:S01]  /*f610*/  MUFU.EX2 R179, R246 ;  /* 0x000000f600b37308 */ /* 0x000ee20000000800 */
[----:B--2---:R-:W-:Y:S04]  /*f620*/  F2FP.BF16.PACK_AB R160, R177, R176 ;  /* 0x000000b0b1a0723e */ /* 0x004fe800000010ff */
[C---:B-----5:R-:W-:Y:S05]  /*f630*/  HMMA.16816.F32.BF16 R100, R132.reuse, R148, R100 ;  /* 0x000000948464723c */ /* 0x060fea0000041864 */
[----:B------:R-:W2:Y:S03]  /*f640*/  MUFU.EX2 R189, R189 ;  /* 0x000000bd00bd7308 */ /* 0x000ea60000000800 */
[C---:B------:R-:W-:Y:S01]  /*f650*/  HMMA.16816.F32.BF16 R104, R132.reuse, R150, R104 ;  /* 0x000000968468723c */ /* 0x040fe20000041868 */
[----:B------:R-:W-:Y:S06]  /*f660*/  LDSM.16.MT88.4 R148, [R206+0x5080] ;  /* 0x00508000ce94783b */ /* 0x000fec0000004200 */
[----:B------:R-:W-:Y:S01]  /*f670*/  MUFU.EX2 R191, R191 ;  /* 0x000000bf00bf7308 */ /* 0x000fe20000000800 */
[C---:B-1----:R-:W-:Y:S04]  /*f680*/  HMMA.16816.F32.BF16 R108, R132.reuse, R136, R108 ;  /* 0x00000088846c723c */ /* 0x042fe8000004186c */
[----:B---3--:R-:W-:Y:S04]  /*f690*/  F2FP.BF16.PACK_AB R162, R179, R178 ;  /* 0x000000b2b3a2723e */ /* 0x008fe800000010ff */
[C---:B------:R-:W-:Y:S01]  /*f6a0*/  HMMA.16816.F32.BF16 R112, R132.reuse, R138, R112 ;  /* 0x0000008a8470723c */ /* 0x040fe20000041870 */
[----:B------:R-:W1:Y:S01]  /*f6b0*/  LDSM.16.MT88.4 R136, [R208+0x5080] ;  /* 0x00508000d088783b */ /* 0x000e620000004200 */
[----:B------:R2:W3:Y:S06]  /*f6c0*/  MUFU.EX2 R158, R161 ;  /* 0x000000a1009e7308 */ /* 0x0004ec0000000800 */
[C---:B------:R-:W-:Y:S08]  /*f6d0*/  HMMA.16816.F32.BF16 R116, R132.reuse, R140, R116 ;  /* 0x0000008c8474723c */ /* 0x040ff00000041874 */
[C---:B------:R-:W-:Y:S08]  /*f6e0*/  HMMA.16816.F32.BF16 R120, R132.reuse, R142, R120 ;  /* 0x0000008e8478723c */ /* 0x040ff00000041878 */
[C---:B----4-:R-:W-:Y:S04]  /*f6f0*/  HMMA.16816.F32.BF16 R124, R132.reuse, R144, R124 ;  /* 0x00000090847c723c */ /* 0x050fe8000004187c */
[----:B--2---:R-:W-:Y:S02]  /*f700*/  F2FP.BF16.PACK_AB R161, R190, R189 ;  /* 0x000000bdbea1723e */ /* 0x004fe400000010ff */
[----:B---3--:R-:W-:Y:S02]  /*f710*/  F2FP.BF16.PACK_AB R163, R158, R191 ;  /* 0x000000bf9ea3723e */ /* 0x008fe400000010ff */
[----:B------:R-:W-:Y:S08]  /*f720*/  HMMA.16816.F32.BF16 R128, R132, R146, R128 ;  /* 0x000000928480723c */ /* 0x000ff00000041880 */
[C---:B-1----:R-:W-:Y:S01]  /*f730*/  HMMA.16816.F32.BF16 R152, R160.reuse, R136, R4 ;  /* 0x00000088a098723c */ /* 0x042fe20000041804 */
[----:B------:R-:W1:Y:S07]  /*f740*/  LDSM.16.MT88.4 R4, [R206+0x6880] ;  /* 0x00688000ce04783b */ /* 0x000e6e0000004200 */
[C---:B------:R-:W-:Y:S01]  /*f750*/  HMMA.16816.F32.BF16 R132, R160.reuse, R138, R8 ;  /* 0x0000008aa084723c */ /* 0x040fe20000041808 */
[----:B------:R-:W2:Y:S07]  /*f760*/  LDSM.16.MT88.4 R8, [R205+0x6880] ;  /* 0x00688000cd08783b */ /* 0x000eae0000004200 */
[C---:B------:R-:W-:Y:S01]  /*f770*/  HMMA.16816.F32.BF16 R136, R160.reuse, R148, R12 ;  /* 0x00000094a088723c */ /* 0x040fe2000004180c */
[----:B------:R-:W3:Y:S07]  /*f780*/  LDSM.16.MT88.4 R12, [R204+0x6880] ;  /* 0x00688000cc0c783b */ /* 0x000eee0000004200 */
[C---:B------:R-:W-:Y:S01]  /*f790*/  HMMA.16816.F32.BF16 R140, R160.reuse, R150, R16 ;  /* 0x00000096a08c723c */ /* 0x040fe20000041810 */
[----:B------:R-:W4:Y:S07]  /*f7a0*/  LDSM.16.MT88.4 R16, [R208+0x8080] ;  /* 0x00808000d010783b */ /* 0x000f2e0000004200 */
[C---:B------:R-:W-:Y:S01]  /*f7b0*/  HMMA.16816.F32.BF16 R144, R160.reuse, R164, R20 ;  /* 0x000000a4a090723c */ /* 0x040fe20000041814 */
[----:B------:R-:W5:Y:S07]  /*f7c0*/  LDSM.16.MT88.4 R20, [R206+0x8080] ;  /* 0x00808000ce14783b */ /* 0x000f6e0000004200 */
[C---:B------:R-:W-:Y:S01]  /*f7d0*/  HMMA.16816.F32.BF16 R148, R160.reuse, R166, R24 ;  /* 0x000000a6a094723c */ /* 0x040fe20000041818 */
[----:B------:R-:W2:Y:S07]  /*f7e0*/  LDSM.16.MT88.4 R24, [R205+0x8080] ;  /* 0x00808000cd18783b */ /* 0x000eae0000004200 */
[C---:B------:R-:W-:Y:S01]  /*f7f0*/  HMMA.16816.F32.BF16 R28, R160.reuse, R168, R28 ;  /* 0x000000a8a01c723c */ /* 0x040fe2000004181c */
[----:B------:R-:W2:Y:S07]  /*f800*/  LDSM.16.MT88.4 R164, [R204+0x8080] ;  /* 0x00808000cca4783b */ /* 0x000eae0000004200 */
        /* <DEDUP_REMOVED lines=12> */
[----:B------:R-:W-:Y:S01]  /*f8d0*/  FADD.FTZ R12, R182, R183 ;  /* 0x000000b7b60c7221 */ /* 0x000fe20000010000 */
[C---:B------:R-:W-:Y:S04]  /*f8e0*/  HMMA.16816.F32.BF16 R64, R160.reuse, R14, R64 ;  /* 0x0000000ea040723c */ /* 0x040fe80000041840 */
[----:B------:R-:W-:Y:S04]  /*f8f0*/  FADD.FTZ R12, R181, R12 ;  /* 0x0000000cb50c7221 */ /* 0x000fe80000010000 */
[C---:B----4-:R-:W-:Y:S04]  /*f900*/  HMMA.16816.F32.BF16 R68, R160.reuse, R16, R68 ;  /* 0x00000010a044723c */ /* 0x050fe80000041844 */
[----:B------:R-:W-:Y:S04]  /*f910*/  FADD.FTZ R159, R159, R12 ;  /* 0x0000000c9f9f7221 */ /* 0x000fe80000010000 */
[C---:B------:R-:W-:Y:S04]  /*f920*/  HMMA.16816.F32.BF16 R72, R160.reuse, R18, R72 ;  /* 0x00000012a048723c */ /* 0x040fe80000041848 */
[----:B------:R-:W-:Y:S01]  /*f930*/  FADD.FTZ R248, R248, R159 ;  /* 0x0000009ff8f87221 */ /* 0x000fe20000010000 */
[----:B------:R-:W-:Y:S03]  /*f940*/  MOV R159, R0 ;  /* 0x00000000009f7202 */ /* 0x000fe60000000f00 */
        /* <DEDUP_REMOVED lines=10> */
[C---:B-1----:R-:W-:Y:S07]  /*f9f0*/  HMMA.16816.F32.BF16 R116, R160.reuse, R4, R116 ;  /* 0x00000004a074723c */ /* 0x042fee0000041874 */
[----:B------:R-:W-:Y:S01]  /*fa00*/  FADD.FTZ R4, R215, R251 ;  /* 0x000000fbd7047221 */ /* 0x000fe20000010000 */
[C---:B------:R-:W-:Y:S01]  /*fa10*/  HMMA.16816.F32.BF16 R120, R160.reuse, R6, R120 ;  /* 0x00000006a078723c */ /* 0x040fe20000041878 */
[----:B------:R-:W1:Y:S03]  /*fa20*/  S2R R215, SR_CTAID.Y ;  /* 0x0000000000d77919 */ /* 0x000e660000002600 */
[----:B------:R-:W-:Y:S02]  /*fa30*/  FADD.FTZ R5, R247, R248 ;  /* 0x000000f8f7057221 */ /* 0x000fe40000010000 */
[----:B------:R-:W-:Y:S01]  /*fa40*/  FADD.FTZ R189, R189, R4 ;  /* 0x00000004bdbd7221 */ /* 0x000fe20000010000 */
[----:B------:R-:W-:Y:S01]  /*fa50*/  IADD3 R4, R238, -0x1, RZ ;  /* 0xffffffffee047810 */ /* 0x000fe20007ffe0ff */
[C---:B--2---:R-:W-:Y:S04]  /*fa60*/  HMMA.16816.F32.BF16 R124, R160.reuse, R8, R124 ;  /* 0x00000008a07c723c */ /* 0x044fe8000004187c */
[----:B------:R-:W-:Y:S01]  /*fa70*/  FADD.FTZ R5, R250, R5 ;  /* 0x00000005fa057221 */ /* 0x000fe20000010000 */
[----:B------:R-:W-:Y:S01]  /*fa80*/  MOV R238, R4 ;  /* 0x0000000400ee7202 */ /* 0x000fe20000000f00 */
[----:B------:R-:W-:Y:S02]  /*fa90*/  FADD.FTZ R190, R190, R189 ;  /* 0x000000bdbebe7221 */ /* 0x000fe40000010000 */
[----:B------:R-:W-:Y:S01]  /*faa0*/  FADD.FTZ R176, R176, R5 ;  /* 0x00000005b0b07221 */ /* 0x000fe20000010000 */
[----:B------:R-:W-:Y:S03]  /*fab0*/  HMMA.16816.F32.BF16 R128, R160, R10, R128 ;  /* 0x0000000aa080723c */ /* 0x000fe60000041880 */
[----:B------:R-:W-:Y:S02]  /*fac0*/  FADD.FTZ R177, R177, R176 ;  /* 0x000000b0b1b17221 */ /* 0x000fe40000010000 */
[----:B------:R-:W-:Y:S02]  /*fad0*/  FADD.FTZ R191, R191, R190 ;  /* 0x000000bebfbf7221 */ /* 0x000fe40000010000 */
[----:B------:R-:W-:Y:S02]  /*fae0*/  FADD.FTZ R178, R178, R177 ;  /* 0x000000b1b2b27221 */ /* 0x000fe40000010000 */
[----:B------:R-:W-:Y:S03]  /*faf0*/  FADD.FTZ R235, R158, R191 ;  /* 0x000000bf9eeb7221 */ /* 0x000fe60000010000 */
[----:B------:R-:W-:Y:S01]  /*fb00*/  FADD.FTZ R239, R179, R178 ;  /* 0x000000b2b3ef7221 */ /* 0x000fe20000010000 */
[----:B-1----:R-:W-:-:S05]  /*fb10*/  @P0 BRA `(.L_x_1114) ;  /* 0xffffcce000000947 */ /* 0x002fca000383ffff */
[----:B------:R-:W-:Y:S01]  /*fb20*/  IMAD.SHL.U32 R180, R180, 0x80, RZ ;  /* 0x00000080b4b47824 */ /* 0x000fe200078e00ff */
[----:B------:R-:W-:Y:S01]  /*fb30*/  MOV R157, R2 ;  /* 0x00000002009d7202 */ /* 0x000fe20000000f00 */
[----:B------:R-:W-:Y:S01]  /*fb40*/  IMAD.MOV.U32 R159, RZ, RZ, R0 ;  /* 0x000000ffff9f7224 */ /* 0x000fe200078e0000 */
[----:B------:R-:W-:-:S03]  /*fb50*/  MOV R238, R4 ;  /* 0x0000000400ee7202 */ /* 0x000fc60000000f00 */
.L_x_1101:
[----:B------:R-:W2:Y:S04]  /*fb60*/  LDL R2, [R1+0x64] ;  /* 0x0000640001027983 */ /* 0x000ea80000100800 */
[----:B------:R-:W3:Y:S01]  /*fb70*/  LDL R0, [R1+0x58] ;  /* 0x0000580001007983 */ /* 0x000ee20000100800 */
[----:B------:R-:W-:Y:S01]  /*fb80*/  IMAD.MOV.U32 R242, RZ, RZ, c[0x0][0x2c4] ;  /* 0x0000b100fff27624 */ /* 0x000fe200078e00ff */
[----:B------:R-:W-:Y:S01]  /*fb90*/  IADD3 R5, R180, 0x7f, RZ ;  /* 0x0000007fb4057810 */ /* 0x000fe20007ffe0ff */
[----:B------:R-:W-:-:S03]  /*fba0*/  IMAD.MOV.U32 R241, RZ, RZ, c[0x0][0x32c] ;  /* 0x0000cb00fff17624 */ /* 0x000fc600078e00ff */
[----:B------:R-:W-:-:S13]  /*fbb0*/  ISETP.NE.AND P0, PT, R242, 0x1, PT ;  /* 0x00000001f200780c */ /* 0x000fda0003f05270 */
[----:B------:R-:W-:-:S05]  /*fbc0*/  @P0 IMAD.HI.U32 R4, R5, c[0x0][0x2c8], RZ ;  /* 0x0000b20005040a27 */ /* 0x000fca00078e00ff */
[----:B------:R-:W-:Y:S02]  /*fbd0*/  @P0 SHF.R.U32.HI R5, RZ, c[0x0][0x2cc], R4 ;  /* 0x0000b300ff050a19 */ /* 0x000fe40000011604 */
[----:B------:R-:W-:Y:S02]  /*fbe0*/  ISETP.GE.AND P0, PT, R241, 0x1, PT ;  /* 0x00000001f100780c */ /* 0x000fe40003f06270 */
[----:B--2---:R-:W-:-:S05]  /*fbf0*/  IADD3 R5, R5, 0x1, R2 ;  /* 0x0000000105057810 */ /* 0x004fca0007ffe002 */
[----:B---3--:R-:W-:-:S05]  /*fc00*/  IMAD.IADD R4, R5, 0x1, -R0 ;  /* 0x0000000105047824 */ /* 0x008fca00078e0a00 */
[----:B------:R-:W-:Y:S01]  /*fc10*/  IADD3 R0, R4, -c[0x0][0x324], RZ ;  /* 0x8000c90004007a10 */ /* 0x000fe20007ffe0ff */
        /* <DEDUP_REMOVED lines=10> */
.L_x_1117:
[----:B------:R-:W-:-:S13]  /*fcc0*/  ISETP.NE.AND P0, PT, R241, 0x1, PT ;  /* 0x00000001f100780c */ /* 0x000fda0003f05270 */
[----:B------:R-:W-:-:S05]  /*fcd0*/  @P0 IMAD.HI.U32 R2, R4, c[0x0][0x330], RZ ;  /* 0x0000cc0004020a27 */ /* 0x000fca00078e00ff */
[----:B------:R-:W-:Y:S02]  /*fce0*/  @P0 SHF.R.U32.HI R4, RZ, c[0x0][0x334], R2 ;  /* 0x0000cd00ff040a19 */ /* 0x000fe40000011602 */
.L_x_1118:
[----:B------:R-:W-:Y:S05]  /*fcf0*/  BSYNC B0 ;  /* 0x0000000000007941 */ /* 0x000fea0003800000 */
.L_x_1116:
[----:B------:R-:W-:-:S05]  /*fd00*/  IMAD R5, R4, c[0x0][0x32c], RZ ;  /* 0x0000cb0004057a24 */ /* 0x000fca00078e02ff */
[----:B------:R-:W-:-:S04]  /*fd10*/  IMNMX R0, R0, R5, !PT ;  /* 0x0000000500007217 */ /* 0x000fc80007800200 */
.L_x_1115:
[----:B------:R-:W-:-:S05]  /*fd20*/  IADD3 R5, R0, 0x2f, RZ ;  /* 0x0000002f00057810 */ /* 0x000fca0007ffe0ff */
[----:B------:R-:W-:-:S05]  /*fd30*/  IMAD.HI R5, R5, 0x2aaaaaab, RZ ;  /* 0x2aaaaaab05057827 */ /* 0x000fca00078e02ff */
[----:B------:R-:W-:-:S04]  /*fd40*/  SHF.R.U32.HI R0, RZ, 0x1f, R5 ;  /* 0x0000001fff007819 */ /* 0x000fc80000011605 */
[----:B------:R-:W-:-:S04]  /*fd50*/  LEA.HI.SX32 R0, R5, R0, 0x1d ;  /* 0x0000000005007211 */ /* 0x000fc800078feaff */
[----:B------:R-:W-:-:S04]  /*fd60*/  IMNMX R244, R221, R0, !PT ;  /* 0x00000000ddf47217 */ /* 0x000fc80007800200 */
[----:B------:R-:W-:-:S13]  /*fd70*/  ISETP.GE.AND P0, PT, R238, R244, PT ;  /* 0x000000f4ee00720c */ /* 0x000fda0003f06270 */
[----:B------:R-:W-:Y:S05]  /*fd80*/  @!P0 BRA `(.L_x_1119) ;  /* 0x0000286000008947 */ /* 0x000fea0003800000 */
.L_x_1124:
[----:B------:R-:W-:Y:S04]  /*fd90*/  DEPBAR.LE SB0, 0x0 ;  /* 0x000080000000791a */ /* 0x000fe80000000000 */
[----:B------:R-:W-:Y:S01]  /*fda0*/  WARPSYNC 0xffffffff ;  /* 0xffffffff00007948 */ /* 0x000fe20003800000 */
[----:B------:R-:W-:Y:S01]  /*fdb0*/  BAR.SYNC.DEFER_BLOCKING 0x0 ;  /* 0x0000000000007b1d */ /* 0x000fe20000010000 */
[----:B------:R-:W-:Y:S01]  /*fdc0*/  ISETP.GT.AND P0, PT, R221, R238, PT ;  /* 0x000000eedd00720c */ /* 0x000fe20003f04270 */
[----:B------:R-:W-:Y:S01]  /*fdd0*/  IMAD.MOV.U32 R0, RZ, RZ, R157 ;  /* 0x000000ffff007224 */ /* 0x000fe200078e009d */
[----:B------:R-:W-:Y:S01]  /*fde0*/  ISETP.GE.AND P3, PT, R217, c[0x0][0x1d4], PT ;  /* 0x00007500d9007a0c */ /* 0x000fe20003f66270 */
[----:B------:R-:W-:Y:S01]  /*fdf0*/  IMAD.MOV.U32 R243, RZ, RZ, R238 ;  /* 0x000000fffff37224 */ /* 0x000fe200078e00ee */
        /* <DEDUP_REMOVED lines=45> */
.L_x_1121:
[----:B------:R-:W-:Y:S05]  /*100d0*/  BSYNC B0 ;  /* 0x0000000000007941 */ /* 0x000fea0003800000 */
.L_x_1120:
[C---:B--234-:R-:W-:Y:S01]  /*100e0*/  HMMA.16816.F32.BF16 R4, R160.reuse, R164, RZ ;  /* 0x000000a4a004723c */ /* 0x05cfe200000418ff */
[----:B------:R-:W-:Y:S01]  /*100f0*/  LDSM.16.M88.4 R184, [R207+0xa080] ;  /* 0x00a08000cfb8783b */ /* 0x000fe20000000200 */
[----:B------:R-:W-:Y:S01]  /*10100*/  BSSY B0, `(.L_x_1122) ;  /* 0x00000bd000007945 */ /* 0x000fe20003800000 */
[----:B------:R-:W-:Y:S03]  /*10110*/  ISETP.GT.AND P0, PT, R238, R221, PT ;  /* 0x000000ddee00720c */ /* 0x000fe60003f04270 */
[----:B------:R-:W0:Y:S02]  /*10120*/  LDGDEPBAR ;  /* 0x00000000000079af */ /* 0x000e240000000000 */
[C---:B------:R-:W-:Y:S03]  /*10130*/  HMMA.16816.F32.BF16 R8, R160.reuse, R166, RZ ;  /* 0x000000a6a008723c */ /* 0x040fe600000418ff */
[----:B------:R-:W2:Y:S05]  /*10140*/  LDSM.16.M88.4 R164, [R210] ;  /* 0x00000000d2a4783b */ /* 0x000eaa0000000200 */
[C---:B------:R-:W-:Y:S01]  /*10150*/  HMMA.16816.F32.BF16 R12, R160.reuse, R16, RZ ;  /* 0x00000010a00c723c */ /* 0x040fe200000418ff */
[----:B------:R-:W-:Y:S07]  /*10160*/  LDSM.16.M88.4 R188, [R207+0xb080] ;  /* 0x00b08000cfbc783b */ /* 0x000fee0000000200 */
[C---:B------:R-:W-:Y:S08]  /*10170*/  HMMA.16816.F32.BF16 R16, R160.reuse, R18, RZ ;  /* 0x00000012a010723c */ /* 0x040ff000000418ff */
[C---:B-1----:R-:W-:Y:S08]  /*10180*/  HMMA.16816.F32.BF16 R20, R160.reuse, R24, RZ ;  /* 0x00000018a014723c */ /* 0x042ff000000418ff */
[----:B------:R-:W-:Y:S01]  /*10190*/  HMMA.16816.F32.BF16 R24, R160, R26, RZ ;  /* 0x0000001aa018723c */ /* 0x000fe200000418ff */
[----:B------:R-:W1:Y:S07]  /*101a0*/  LDSM.16.M88.4 R160, [R207+0xa880] ;  /* 0x00a88000cfa0783b */ /* 0x000e6e0000000200 */
[C---:B------:R-:W-:Y:S08]  /*101b0*/  HMMA.16816.F32.BF16 R4, R168.reuse, R172, R4 ;  /* 0x000000aca804723c */ /* 0x040ff00000041804 */
[C---:B------:R-:W-:Y:S01]  /*101c0*/  HMMA.16816.F32.BF16 R8, R168.reuse, R174, R8 ;  /* 0x000000aea808723c */ /* 0x040fe20000041808 */
[----:B------:R-:W-:Y:S07]  /*101d0*/  LDSM.16.M88.4 R172, [R209] ;  /* 0x00000000d1ac783b */ /* 0x000fee0000000200 */
[C---:B------:R-:W-:Y:S08]  /*101e0*/  HMMA.16816.F32.BF16 R12, R168.reuse, R176, R12 ;  /* 0x000000b0a80c723c */ /* 0x040ff0000004180c */
[C---:B------:R-:W-:Y:S01]  /*101f0*/  HMMA.16816.F32.BF16 R16, R168.reuse, R178, R16 ;  /* 0x000000b2a810723c */ /* 0x040fe20000041810 */
[----:B------:R-:W3:Y:S07]  /*10200*/  LDSM.16.M88.4 R176, [R201] ;  /* 0x00000000c9b0783b */ /* 0x000eee0000000200 */
[C---:B------:R-:W-:Y:S08]  /*10210*/  HMMA.16816.F32.BF16 R20, R168.reuse, R180, R20 ;  /* 0x000000b4a814723c */ /* 0x040ff00000041814 */
[----:B------:R-:W-:Y:S01]  /*10220*/  HMMA.16816.F32.BF16 R24, R168, R182, R24 ;  /* 0x000000b6a818723c */ /* 0x000fe20000041818 */
[----:B------:R-:W4:Y:S05]  /*10230*/  LDSM.16.M88.4 R168, [R201+0x800] ;  /* 0x00080000c9a8783b */ /* 0x000f2a0000000200 */
[----:B------:R-:W5:Y:S02]  /*10240*/  LDSM.16.M88.4 R180, [R201+0x1000] ;  /* 0x00100000c9b4783b */ /* 0x000f640000000200 */
[C---:B--2---:R-:W-:Y:S08]  /*10250*/  HMMA.16816.F32.BF16 R4, R164.reuse, R184, R4 ;  /* 0x000000b8a404723c */ /* 0x044ff00000041804 */
[C---:B------:R-:W-:Y:S01]  /*10260*/  HMMA.16816.F32.BF16 R8, R164.reuse, R186, R8 ;  /* 0x000000baa408723c */ /* 0x040fe20000041808 */
[----:B------:R-:W-:Y:S07]  /*10270*/  LDSM.16.M88.4 R184, [R213+0xb880] ;  /* 0x00b88000d5b8783b */ /* 0x000fee0000000200 */
[C---:B-1----:R-:W-:Y:S08]  /*10280*/  HMMA.16816.F32.BF16 R12, R164.reuse, R160, R12 ;  /* 0x000000a0a40c723c */ /* 0x042ff0000004180c */
[C---:B------:R-:W-:Y:S01]  /*10290*/  HMMA.16816.F32.BF16 R16, R164.reuse, R162, R16 ;  /* 0x000000a2a410723c */ /* 0x040fe20000041810 */
[----:B------:R-:W1:Y:S07]  /*102a0*/  LDSM.16.M88.4 R160, [R214+0x4000] ;  /* 0x00400000d6a0783b */ /* 0x000e6e0000000200 */
[C---:B------:R-:W-:Y:S08]  /*102b0*/  HMMA.16816.F32.BF16 R20, R164.reuse, R188, R20 ;  /* 0x000000bca414723c */ /* 0x040ff00000041814 */
[----:B------:R-:W-:Y:S01]  /*102c0*/  HMMA.16816.F32.BF16 R24, R164, R190, R24 ;  /* 0x000000bea418723c */ /* 0x000fe20000041818 */
[----:B------:R-:W2:Y:S05]  /*102d0*/  LDSM.16.M88.4 R164, [R213+0xc080] ;  /* 0x00c08000d5a4783b */ /* 0x000eaa0000000200 */
[----:B------:R-:W1:Y:S02]  /*102e0*/  LDSM.16.M88.4 R188, [R213+0xc880] ;  /* 0x00c88000d5bc783b */ /* 0x000e640000000200 */
[C---:B---3--:R-:W-:Y:S08]  /*102f0*/  HMMA.16816.F32.BF16 R4, R172.reuse, R176, R4 ;  /* 0x000000b0ac04723c */ /* 0x048ff00000041804 */
[C---:B------:R-:W-:Y:S01]  /*10300*/  HMMA.16816.F32.BF16 R8, R172.reuse, R178, R8 ;  /* 0x000000b2ac08723c */ /* 0x040fe20000041808 */
[----:B------:R-:W-:Y:S07]  /*10310*/  LDSM.16.M88.4 R176, [R200] ;  /* 0x00000000c8b0783b */ /* 0x000fee0000000200 */
[C---:B----4-:R-:W-:Y:S08]  /*10320*/  HMMA.16816.F32.BF16 R12, R172.reuse, R168, R12 ;  /* 0x000000a8ac0c723c */ /* 0x050ff0000004180c */
[C---:B------:R-:W-:Y:S01]  /*10330*/  HMMA.16816.F32.BF16 R16, R172.reuse, R170, R16 ;  /* 0x000000aaac10723c */ /* 0x040fe20000041810 */
[----:B------:R-:W3:Y:S07]  /*10340*/  LDSM.16.M88.4 R168, [R212+0x4000] ;  /* 0x00400000d4a8783b */ /* 0x000eee0000000200 */
[C---:B-----5:R-:W-:Y:S08]  /*10350*/  HMMA.16816.F32.BF16 R20, R172.reuse, R180, R20 ;  /* 0x000000b4ac14723c */ /* 0x060ff00000041814 */
[----:B------:R-:W-:Y:S01]  /*10360*/  HMMA.16816.F32.BF16 R24, R172, R182, R24 ;  /* 0x000000b6ac18723c */ /* 0x000fe20000041818 */
[----:B------:R-:W4:Y:S05]  /*10370*/  LDSM.16.M88.4 R172, [R199] ;  /* 0x00000000c7ac783b */ /* 0x000f2a0000000200 */
[----:B------:R-:W5:Y:S02]  /*10380*/  LDSM.16.M88.4 R180, [R198] ;  /* 0x00000000c6b4783b */ /* 0x000f640000000200 */
[C---:B-1----:R-:W-:Y:S08]  /*10390*/  HMMA.16816.F32.BF16 R4, R160.reuse, R184, R4 ;  /* 0x000000b8a004723c */ /* 0x042ff00000041804 */
[C---:B------:R-:W-:Y:S01]  /*103a0*/  HMMA.16816.F32.BF16 R8, R160.reuse, R186, R8 ;  /* 0x000000baa008723c */ /* 0x040fe20000041808 */
[----:B------:R-:W-:Y:S07]  /*103b0*/  LDSM.16.M88.4 R184, [R207+0xb880] ;  /* 0x00b88000cfb8783b */ /* 0x000fee0000000200 */
[C---:B--2---:R-:W-:Y:S08]  /*103c0*/  HMMA.16816.F32.BF16 R12, R160.reuse, R164, R12 ;  /* 0x000000a4a00c723c */ /* 0x044ff0000004180c */
        /* <DEDUP_REMOVED lines=14> */
[----:B------:R-:W4:Y:S05]  /*104b0*/  LDSM.16.M88.4 R168, [R201+0x2000] ;  /* 0x00200000c9a8783b */ /* 0x000f2a0000000200 */
[----:B------:R-:W5:Y:S02]  /*104c0*/  LDSM.16.M88.4 R180, [R201+0x2800] ;  /* 0x00280000c9b4783b */ /* 0x000f640000000200 */
        /* <DEDUP_REMOVED lines=80> */
[C---:B-1----:R-:W-:Y:S01]  /*109d0*/  HMMA.16816.F32.BF16 R4, R164.reuse, R184, R4 ;  /* 0x000000b8a404723c */ /* 0x042fe20000041804 */
[----:B------:R-:W-:Y:S04]  /*109e0*/  DEPBAR.LE SB0, 0x0 ;  /* 0x000080000000791a */ /* 0x000fe80000000000 */
[----:B------:R-:W-:Y:S03]  /*109f0*/  BAR.SYNC.DEFER_BLOCKING 0x0 ;  /* 0x0000000000007b1d */ /* 0x000fe60000010000 */
[C---:B------:R-:W-:Y:S08]  /*10a00*/  HMMA.16816.F32.BF16 R8, R164.reuse, R186, R8 ;  /* 0x000000baa408723c */ /* 0x040ff00000041808 */
[C---:B--2---:R-:W-:Y:S08]  /*10a10*/  HMMA.16816.F32.BF16 R12, R164.reuse, R160, R12 ;  /* 0x000000a0a40c723c */ /* 0x044ff0000004180c */
[C---:B------:R-:W-:Y:S08]  /*10a20*/  HMMA.16816.F32.BF16 R16, R164.reuse, R162, R16 ;  /* 0x000000a2a410723c */ /* 0x040ff00000041810 */
[C---:B------:R-:W-:Y:S08]  /*10a30*/  HMMA.16816.F32.BF16 R20, R164.reuse, R188, R20 ;  /* 0x000000bca414723c */ /* 0x040ff00000041814 */
[----:B------:R-:W-:Y:S08]  /*10a40*/  HMMA.16816.F32.BF16 R24, R164, R190, R24 ;  /* 0x000000bea418723c */ /* 0x000ff00000041818 */
[C---:B---3--:R-:W-:Y:S08]  /*10a50*/  HMMA.16816.F32.BF16 R4, R172.reuse, R176, R4 ;  /* 0x000000b0ac04723c */ /* 0x048ff00000041804 */
[C---:B------:R-:W-:Y:S08]  /*10a60*/  HMMA.16816.F32.BF16 R8, R172.reuse, R178, R8 ;  /* 0x000000b2ac08723c */ /* 0x040ff00000041808 */
[C---:B----4-:R-:W-:Y:S08]  /*10a70*/  HMMA.16816.F32.BF16 R12, R172.reuse, R168, R12 ;  /* 0x000000a8ac0c723c */ /* 0x050ff0000004180c */
[C---:B------:R-:W-:Y:S08]  /*10a80*/  HMMA.16816.F32.BF16 R16, R172.reuse, R170, R16 ;  /* 0x000000aaac10723c */ /* 0x040ff00000041810 */
[C---:B-----5:R-:W-:Y:S08]  /*10a90*/  HMMA.16816.F32.BF16 R20, R172.reuse, R180, R20 ;  /* 0x000000b4ac14723c */ /* 0x060ff00000041814 */
        /* <DEDUP_REMOVED lines=35> */
.L_x_1123:
[----:B------:R-:W-:Y:S05]  /*10cd0*/  BSYNC B0 ;  /* 0x0000000000007941 */ /* 0x000fea0003800000 */
.L_x_1122:
[----:B------:R-:W-:Y:S01]  /*10ce0*/  FMNMX.FTZ R2, R4, R157, !PT ;  /* 0x0000009d04027209 */ /* 0x000fe20007810000 */
[----:B------:R-:W-:Y:S01]  /*10cf0*/  LDSM.16.MT88.4 R168, [R205+0x4080] ;  /* 0x00408000cda8783b */ /* 0x000fe20000004200 */
[----:B------:R-:W-:Y:S02]  /*10d00*/  FMNMX.FTZ R156, R6, R159, !PT ;  /* 0x0000009f069c7209 */ /* 0x000fe40007810000 */
[----:B------:R-:W-:Y:S02]  /*10d10*/  FMNMX.FTZ R161, R5, R2, !PT ;  /* 0x0000000205a17209 */ /* 0x000fe40007810000 */
[----:B-1----:R-:W-:Y:S02]  /*10d20*/  FMNMX.FTZ R163, R7, R156, !PT ;  /* 0x0000009c07a37209 */ /* 0x002fe40007810000 */
[----:B------:R-:W-:Y:S01]  /*10d30*/  FMNMX.FTZ R2, R8, R161, !PT ;  /* 0x000000a108027209 */ /* 0x000fe20007810000 */
[----:B------:R-:W-:Y:S01]  /*10d40*/  LDSM.16.MT88.4 R172, [R205+0x6080] ;  /* 0x00608000cdac783b */ /* 0x000fe20000004200 */
[----:B------:R-:W-:Y:S02]  /*10d50*/  FMNMX.FTZ R156, R10, R163, !PT ;  /* 0x000000a30a9c7209 */ /* 0x000fe40007810000 */
[----:B------:R-:W-:Y:S02]  /*10d60*/  FMNMX.FTZ R161, R9, R2, !PT ;  /* 0x0000000209a17209 */ /* 0x000fe40007810000 */
[----:B------:R-:W-:Y:S02]  /*10d70*/  FMNMX.FTZ R163, R11, R156, !PT ;  /* 0x0000009c0ba37209 */ /* 0x000fe40007810000 */
[----:B------:R-:W-:Y:S01]  /*10d80*/  FMNMX.FTZ R2, R12, R161, !PT ;  /* 0x000000a10c027209 */ /* 0x000fe20007810000 */
[----:B------:R-:W0:Y:S01]  /*10d90*/  LDGDEPBAR ;  /* 0x00000000000079af */ /* 0x000e220000000000 */
        /* <DEDUP_REMOVED lines=12> */
[----:B------:R-:W-:Y:S02]  /*10e60*/  ISETP.GT.AND P0, PT, R243, R244, PT ;  /* 0x000000f4f300720c */ /* 0x000fe40003f04270 */
[----:B------:R-:W-:Y:S02]  /*10e70*/  FMNMX.FTZ R156, R25, R2, !PT ;  /* 0x00000002199c7209 */ /* 0x000fe40007810000 */
[----:B------:R-:W-:Y:S02]  /*10e80*/  FMNMX.FTZ R2, R26, R157, !PT ;  /* 0x0000009d1a027209 */ /* 0x000fe40007810000 */
[----:B------:R-:W-:Y:S01]  /*10e90*/  IADD3 R238, R238, -0x1, RZ ;  /* 0xffffffffeeee7810 */ /* 0x000fe20007ffe0ff */
[----:B------:R-:W-:Y:S01]  /*10ea0*/  SHFL.BFLY PT, R167, R156, 0x2, 0x1f ;  /* 0x0c401f009ca77f89 */ /* 0x000fe200000e0000 */
[----:B------:R-:W-:Y:S07]  /*10eb0*/  FMNMX.FTZ R163, R27, R2, !PT ;  /* 0x000000021ba37209 */ /* 0x000fee0007810000 */
[----:B------:R-:W1:Y:S02]  /*10ec0*/  SHFL.BFLY PT, R2, R163, 0x2, 0x1f ;  /* 0x0c401f00a3027f89 */ /* 0x000e6400000e0000 */
[----:B-1----:R-:W-:Y:S02]  /*10ed0*/  FMNMX.FTZ R161, R163, R2, !PT ;  /* 0x00000002a3a17209 */ /* 0x002fe40007810000 */
[----:B------:R-:W-:Y:S04]  /*10ee0*/  FMNMX.FTZ R165, R156, R167, !PT ;  /* 0x000000a79ca57209 */ /* 0x000fe80007810000 */
[----:B------:R-:W1:Y:S08]  /*10ef0*/  SHFL.BFLY PT, R2, R161, 0x1, 0x1f ;  /* 0x0c201f00a1027f89 */ /* 0x000e7000000e0000 */
[----:B------:R-:W2:Y:S01]  /*10f00*/  SHFL.BFLY PT, R158, R165, 0x1, 0x1f ;  /* 0x0c201f00a59e7f89 */ /* 0x000ea200000e0000 */
[----:B-1----:R-:W-:Y:S05]  /*10f10*/  FMNMX.FTZ R2, R161, R2, !PT ;  /* 0x00000002a1027209 */ /* 0x002fea0007810000 */
[C---:B------:R-:W-:Y:S01]  /*10f20*/  FMUL.FTZ R176, R2.reuse, c[0x0][0x2d0] ;  /* 0x0000b40002b07a20 */ /* 0x040fe20000410000 */
[----:B--2---:R-:W-:Y:S01]  /*10f30*/  FMNMX.FTZ R157, R165, R158, !PT ;  /* 0x0000009ea59d7209 */ /* 0x004fe20007810000 */
[----:B------:R-:W-:Y:S01]  /*10f40*/  FADD.FTZ R158, -R2, R159 ;  /* 0x0000009f029e7221 */ /* 0x000fe20000010100 */
[----:B------:R-:W-:Y:S01]  /*10f50*/  LDSM.16.MT88.4 R164, [R206+0x4080] ;  /* 0x00408000cea4783b */ /* 0x000fe20000004200 */
[----:B------:R-:W-:Y:S02]  /*10f60*/  FFMA.FTZ R6, R6, c[0x0][0x2d0], -R176 ;  /* 0x0000b40006067a23 */ /* 0x000fe400000108b0 */
[C---:B------:R-:W-:Y:S02]  /*10f70*/  FADD.FTZ R0, -R157.reuse, R0 ;  /* 0x000000009d007221 */ /* 0x040fe40000010100 */
[----:B------:R-:W-:Y:S02]  /*10f80*/  FMUL.FTZ R177, R157, c[0x0][0x2d0] ;  /* 0x0000b4009db17a20 */ /* 0x000fe40000410000 */
[----:B------:R-:W-:Y:S01]  /*10f90*/  FMUL.FTZ R160, R0, c[0x0][0x2d0] ;  /* 0x0000b40000a07a20 */ /* 0x000fe20000410000 */
[----:B------:R-:W-:Y:S01]  /*10fa0*/  MUFU.EX2 R6, R6 ;  /* 0x0000000600067308 */ /* 0x000fe20000000800 */
[--C-:B------:R-:W-:Y:S02]  /*10fb0*/  FFMA.FTZ R162, R4, c[0x0][0x2d0], -R177.reuse ;  /* 0x0000b40004a27a23 */ /* 0x100fe400000108b1 */
[----:B------:R-:W-:Y:S02]  /*10fc0*/  FMUL.FTZ R156, R158, c[0x0][0x2d0] ;  /* 0x0000b4009e9c7a20 */ /* 0x000fe40000410000 */
        /* <DEDUP_REMOVED lines=9> */
[----:B------:R2:W-:Y:S01]  /*11060*/  MUFU.EX2 R158, R162 ;  /* 0x000000a2009e7308 */ /* 0x0005e20000000800 */
[--C-:B------:R-:W-:Y:S02]  /*11070*/  FFMA.FTZ R185, R14, c[0x0][0x2d0], -R176.reuse ;  /* 0x0000b4000eb97a23 */ /* 0x100fe400000108b0 */
[--C-:B------:R-:W-:Y:S02]  /*11080*/  FFMA.FTZ R186, R15, c[0x0][0x2d0], -R176.reuse ;  /* 0x0000b4000fba7a23 */ /* 0x100fe400000108b0 */
[----:B------:R-:W-:Y:S01]  /*11090*/  LDSM.16.MT88.4 R12, [R204+0x8880] ;  /* 0x00888000cc0c783b */ /* 0x000fe20000004200 */
[--C-:B------:R-:W-:Y:S02]  /*110a0*/  FFMA.FTZ R187, R16, c[0x0][0x2d0], -R177.reuse ;  /* 0x0000b40010bb7a23 */ /* 0x100fe400000108b1 */
[--C-:B------:R-:W-:Y:S02]  /*110b0*/  FFMA.FTZ R188, R17, c[0x0][0x2d0], -R177.reuse ;  /* 0x0000b40011bc7a23 */ /* 0x100fe400000108b1 */
[----:B------:R-:W3:Y:S01]  /*110c0*/  MUFU.EX2 R5, R5 ;  /* 0x0000000500057308 */ /* 0x000ee20000000800 */
[--C-:B------:R-:W-:Y:S02]  /*110d0*/  FFMA.FTZ R189, R18, c[0x0][0x2d0], -R176.reuse ;  /* 0x0000b40012bd7a23 */ /* 0x100fe400000108b0 */
[--C-:B------:R-:W-:Y:S02]  /*110e0*/  FFMA.FTZ R190, R19, c[0x0][0x2d0], -R176.reuse ;  /* 0x0000b40013be7a23 */ /* 0x100fe400000108b0 */
[C---:B-1----:R-:W-:Y:S01]  /*110f0*/  FMUL.FTZ R8, R0.reuse, R152 ;  /* 0x0000009800087220 */ /* 0x042fe20000410000 */
[----:B------:R-:W-:Y:S01]  /*11100*/  LDSM.16.MT88.4 R16, [R206+0x4880] ;  /* 0x00488000ce10783b */ /* 0x000fe20000004200 */
[C---:B------:R-:W-:Y:S02]  /*11110*/  FMUL.FTZ R9, R0.reuse, R153 ;  /* 0x0000009900097220 */ /* 0x040fe40000410000 */
[C---:B------:R-:W-:Y:S01]  /*11120*/  FMUL.FTZ R132, R0.reuse, R132 ;  /* 0x0000008400847220 */ /* 0x040fe20000410000 */
[----:B------:R-:W-:Y:S01]  /*11130*/  MUFU.EX2 R159, R159 ;  /* 0x0000009f009f7308 */ /* 0x000fe20000000800 */
[C---:B------:R-:W-:Y:S02]  /*11140*/  FMUL.FTZ R133, R0.reuse, R133 ;  /* 0x0000008500857220 */ /* 0x040fe40000410000 */
[C---:B------:R-:W-:Y:S01]  /*11150*/  FMUL.FTZ R136, R0.reuse, R136 ;  /* 0x0000008800887220 */ /* 0x040fe20000410000 */
[----:B--2---:R-:W1:Y:S01]  /*11160*/  LDSM.16.MT88.4 R160, [R208+0x4080] ;  /* 0x00408000d0a0783b */ /* 0x004e620000004200 */
[C---:B------:R-:W-:Y:S02]  /*11170*/  FMUL.FTZ R137, R0.reuse, R137 ;  /* 0x0000008900897220 */ /* 0x040fe40000410000 */
[C---:B------:R-:W-:Y:S02]  /*11180*/  FMUL.FTZ R140, R0.reuse, R140 ;  /* 0x0000008c008c7220 */ /* 0x040fe40000410000 */
[C---:B------:R-:W-:Y:S01]  /*11190*/  FMUL.FTZ R141, R0.reuse, R141 ;  /* 0x0000008d008d7220 */ /* 0x040fe20000410000 */
[----:B------:R-:W-:Y:S01]  /*111a0*/  MUFU.EX2 R180, R180 ;  /* 0x000000b400b47308 */ /* 0x000fe20000000800 */
[C---:B------:R-:W-:Y:S02]  /*111b0*/  FMUL.FTZ R144, R0.reuse, R144 ;  /* 0x0000009000907220 */ /* 0x040fe40000410000 */
[----:B------:R-:W-:Y:S01]  /*111c0*/  FMUL.FTZ R145, R0, R145 ;  /* 0x0000009100917220 */ /* 0x000fe20000410000 */
[----:B---3--:R-:W-:Y:S01]  /*111d0*/  F2FP.BF16.PACK_AB R152, R5, R158 ;  /* 0x0000009e0598723e */ /* 0x008fe200000010ff */
[--C-:B------:R-:W-:Y:S02]  /*111e0*/  FFMA.FTZ R191, R20, c[0x0][0x2d0], -R177.reuse ;  /* 0x0000b40014bf7a23 */ /* 0x100fe400000108b1 */
[--C-:B------:R-:W-:Y:S02]  /*111f0*/  FFMA.FTZ R246, R21, c[0x0][0x2d0], -R177.reuse ;  /* 0x0000b40015f67a23 */ /* 0x100fe400000108b1 */
[--C-:B------:R-:W-:Y:S01]  /*11200*/  FFMA.FTZ R245, R22, c[0x0][0x2d0], -R176.reuse ;  /* 0x0000b40016f57a23 */ /* 0x100fe200000108b0 */
[----:B------:R-:W2:Y:S01]  /*11210*/  MUFU.EX2 R7, R7 ;  /* 0x0000000700077308 */ /* 0x000ea20000000800 */
[--C-:B------:R-:W-:Y:S02]  /*11220*/  FFMA.FTZ R248, R23, c[0x0][0x2d0], -R176.reuse ;  /* 0x0000b40017f87a23 */ /* 0x100fe400000108b0 */
[----:B------:R-:W-:Y:S01]  /*11230*/  LDSM.16.MT88.4 R20, [R205+0x9080] ;  /* 0x00908000cd14783b */ /* 0x000fe20000004200 */
[--C-:B------:R-:W-:Y:S02]  /*11240*/  FFMA.FTZ R247, R24, c[0x0][0x2d0], -R177.reuse ;  /* 0x0000b40018f77a23 */ /* 0x100fe400000108b1 */
[--C-:B------:R-:W-:Y:S02]  /*11250*/  FFMA.FTZ R249, R26, c[0x0][0x2d0], -R176.reuse ;  /* 0x0000b4001af97a23 */ /* 0x100fe400000108b0 */
[----:B------:R-:W-:Y:S02]  /*11260*/  FFMA.FTZ R177, R25, c[0x0][0x2d0], -R177 ;  /* 0x0000b40019b17a23 */ /* 0x000fe400000108b1 */
[----:B------:R-:W-:Y:S01]  /*11270*/  MUFU.EX2 R181, R181 ;  /* 0x000000b500b57308 */ /* 0x000fe20000000800 */
[----:B------:R-:W-:Y:S02]  /*11280*/  FFMA.FTZ R176, R27, c[0x0][0x2d0], -R176 ;  /* 0x0000b4001bb07a23 */ /* 0x000fe400000108b0 */
[----:B------:R-:W-:Y:S01]  /*11290*/  LDSM.16.MT88.4 R24, [R206+0x5080] ;  /* 0x00508000ce18783b */ /* 0x000fe20000004200 */
[C---:B------:R-:W-:Y:S02]  /*112a0*/  FMUL.FTZ R148, R0.reuse, R148 ;  /* 0x0000009400947220 */ /* 0x040fe40000410000 */
[C---:B------:R-:W-:Y:S02]  /*112b0*/  FMUL.FTZ R149, R0.reuse, R149 ;  /* 0x0000009500957220 */ /* 0x040fe40000410000 */
[C---:B------:R-:W-:Y:S02]  /*112c0*/  FMUL.FTZ R28, R0.reuse, R28 ;  /* 0x0000001c001c7220 */ /* 0x040fe40000410000 */
[----:B------:R-:W-:Y:S01]  /*112d0*/  MUFU.EX2 R182, R182 ;  /* 0x000000b600b67308 */ /* 0x000fe20000000800 */
[C---:B------:R-:W-:Y:S02]  /*112e0*/  FMUL.FTZ R29, R0.reuse, R29 ;  /* 0x0000001d001d7220 */ /* 0x040fe40000410000 */
[C---:B------:R-:W-:Y:S01]  /*112f0*/  FMUL.FTZ R32, R0.reuse, R32 ;  /* 0x0000002000207220 */ /* 0x040fe20000410000 */
[----:B--2---:R-:W-:Y:S01]  /*11300*/  F2FP.BF16.PACK_AB R153, R7, R6 ;  /* 0x000000060799723e */ /* 0x004fe200000010ff */
        /* <DEDUP_REMOVED lines=17> */
[----:B------:R-:W-:Y:S02]  /*11420*/  FMUL.FTZ R61, R0, R61 ;  /* 0x0000003d003d7220 */ /* 0x000fe40000410000 */
[----:B--2---:R-:W-:Y:S01]  /*11430*/  FMUL.FTZ R10, R156, R154 ;  /* 0x0000009a9c0a7220 */ /* 0x004fe20000410000 */
[----:B------:R-:W-:Y:S01]  /*11440*/  F2FP.BF16.PACK_AB R154, R180, R159 ;  /* 0x0000009fb49a723e */ /* 0x000fe200000010ff */
[----:B------:R-:W-:Y:S01]  /*11450*/  FMUL.FTZ R11, R156, R155 ;  /* 0x0000009b9c0b7220 */ /* 0x000fe20000410000 */
[----:B------:R-:W-:Y:S01]  /*11460*/  F2FP.BF16.PACK_AB R155, R182, R181 ;  /* 0x000000b5b69b723e */ /* 0x000fe200000010ff */
[C---:B------:R-:W-:Y:S01]  /*11470*/  FMUL.FTZ R134, R156.reuse, R134 ;  /* 0x000000869c867220 */ /* 0x040fe20000410000 */
[----:B------:R-:W-:Y:S01]  /*11480*/  MUFU.EX2 R183, R183 ;  /* 0x000000b700b77308 */ /* 0x000fe20000000800 */
[C---:B------:R-:W-:Y:S02]  /*11490*/  FMUL.FTZ R135, R156.reuse, R135 ;  /* 0x000000879c877220 */ /* 0x040fe40000410000 */
[C---:B------:R-:W-:Y:S02]  /*114a0*/  FMUL.FTZ R138, R156.reuse, R138 ;  /* 0x0000008a9c8a7220 */ /* 0x040fe40000410000 */
[C---:B-1----:R-:W-:Y:S05]  /*114b0*/  HMMA.16816.F32.BF16 R8, R152.reuse, R160, R8 ;  /* 0x000000a09808723c */ /* 0x042fea0000041808 */
[C---:B------:R-:W-:Y:S01]  /*114c0*/  FMUL.FTZ R139, R156.reuse, R139 ;  /* 0x0000008b9c8b7220 */ /* 0x040fe20000410000 */
[----:B------:R-:W1:Y:S01]  /*114d0*/  MUFU.EX2 R184, R184 ;  /* 0x000000b800b87308 */ /* 0x000e620000000800 */
[C---:B------:R-:W-:Y:S01]  /*114e0*/  FMUL.FTZ R142, R156.reuse, R142 ;  /* 0x0000008e9c8e7220 */ /* 0x040fe20000410000 */
[C---:B------:R-:W-:Y:S01]  /*114f0*/  HMMA.16816.F32.BF16 R132, R152.reuse, R162, R132 ;  /* 0x000000a29884723c */ /* 0x040fe20000041884 */
[----:B------:R-:W2:Y:S03]  /*11500*/  LDSM.16.MT88.4 R160, [R204+0x4080] ;  /* 0x00408000cca0783b */ /* 0x000ea60000004200 */
[C---:B------:R-:W-:Y:S02]  /*11510*/  FMUL.FTZ R143, R156.reuse, R143 ;  /* 0x0000008f9c8f7220 */ /* 0x040fe40000410000 */
[C---:B------:R-:W-:Y:S02]  /*11520*/  FMUL.FTZ R146, R156.reuse, R146 ;  /* 0x000000929c927220 */ /* 0x040fe40000410000 */
[C---:B------:R-:W-:Y:S01]  /*11530*/  HMMA.16816.F32.BF16 R136, R152.reuse, R164, R136 ;  /* 0x000000a49888723c */ /* 0x040fe20000041888 */
[----:B---3--:R-:W-:Y:S01]  /*11540*/  LDSM.16.MT88.4 R176, [R204+0x8080] ;  /* 0x00808000ccb0783b */ /* 0x008fe20000004200 */
[----:B------:R-:W-:Y:S02]  /*11550*/  MUFU.EX2 R185, R185 ;  /* 0x000000b900b97308 */ /* 0x000fe40000000800 */
[C---:B------:R-:W-:Y:S02]  /*11560*/  FMUL.FTZ R147, R156.reuse, R147 ;  /* 0x000000939c937220 */ /* 0x040fe40000410000 */
[C---:B------:R-:W-:Y:S02]  /*11570*/  FMUL.FTZ R150, R156.reuse, R150 ;  /* 0x000000969c967220 */ /* 0x040fe40000410000 */
[C---:B------:R-:W-:Y:S01]  /*11580*/  HMMA.16816.F32.BF16 R140, R152.reuse, R166, R140 ;  /* 0x000000a6988c723c */ /* 0x040fe2000004188c */
[----:B------:R-:W3:Y:S03]  /*11590*/  LDSM.16.MT88.4 R164, [R208+0x5880] ;  /* 0x00588000d0a4783b */ /* 0x000ee60000004200 */
[C---:B------:R-:W-:Y:S01]  /*115a0*/  FMUL.FTZ R151, R156.reuse, R151 ;  /* 0x000000979c977220 */ /* 0x040fe20000410000 */
[----:B------:R-:W4:Y:S01]  /*115b0*/  MUFU.EX2 R186, R186 ;  /* 0x000000ba00ba7308 */ /* 0x000f220000000800 */
[C---:B------:R-:W-:Y:S02]  /*115c0*/  FMUL.FTZ R30, R156.reuse, R30 ;  /* 0x0000001e9c1e7220 */ /* 0x040fe40000410000 */
[C---:B------:R-:W-:Y:S04]  /*115d0*/  HMMA.16816.F32.BF16 R144, R152.reuse, R168, R144 ;  /* 0x000000a89890723c */ /* 0x040fe80000041890 */
[C---:B------:R-:W-:Y:S02]  /*115e0*/  FMUL.FTZ R31, R156.reuse, R31 ;  /* 0x0000001f9c1f7220 */ /* 0x040fe40000410000 */
[C---:B------:R-:W-:Y:S01]  /*115f0*/  FMUL.FTZ R34, R156.reuse, R34 ;  /* 0x000000229c227220 */ /* 0x040fe20000410000 */
[----:B------:R-:W-:Y:S01]  /*11600*/  MUFU.EX2 R187, R187 ;  /* 0x000000bb00bb7308 */ /* 0x000fe20000000800 */
[C---:B------:R-:W-:Y:S01]  /*11610*/  HMMA.16816.F32.BF16 R148, R152.reuse, R170, R148 ;  /* 0x000000aa9894723c */ /* 0x040fe20000041894 */
[----:B------:R-:W5:Y:S03]  /*11620*/  LDSM.16.MT88.4 R168, [R206+0x5880] ;  /* 0x00588000cea8783b */ /* 0x000f660000004200 */
[C---:B------:R-:W-:Y:S02]  /*11630*/  FMUL.FTZ R35, R156.reuse, R35 ;  /* 0x000000239c237220 */ /* 0x040fe40000410000 */
[C---:B------:R-:W-:Y:S02]  /*11640*/  FMUL.FTZ R38, R156.reuse, R38 ;  /* 0x000000269c267220 */ /* 0x040fe40000410000 */
[C---:B------:R-:W-:Y:S01]  /*11650*/  FMUL.FTZ R39, R156.reuse, R39 ;  /* 0x000000279c277220 */ /* 0x040fe20000410000 */
[C---:B--2---:R-:W-:Y:S01]  /*11660*/  HMMA.16816.F32.BF16 R28, R152.reuse, R160, R28 ;  /* 0x000000a0981c723c */ /* 0x044fe2000004181c */
[----:B------:R-:W2:Y:S02]  /*11670*/  MUFU.EX2 R188, R188 ;  /* 0x000000bc00bc7308 */ /* 0x000ea40000000800 */
[C---:B------:R-:W-:Y:S02]  /*11680*/  FMUL.FTZ R42, R156.reuse, R42 ;  /* 0x0000002a9c2a7220 */ /* 0x040fe40000410000 */
[C---:B------:R-:W-:Y:S02]  /*11690*/  FMUL.FTZ R43, R156.reuse, R43 ;  /* 0x0000002b9c2b7220 */ /* 0x040fe40000410000 */
[C---:B------:R-:W-:Y:S01]  /*116a0*/  FMUL.FTZ R46, R156.reuse, R46 ;  /* 0x0000002e9c2e7220 */ /* 0x040fe20000410000 */
[C---:B------:R-:W-:Y:S01]  /*116b0*/  HMMA.16816.F32.BF16 R32, R152.reuse, R162, R32 ;  /* 0x000000a29820723c */ /* 0x040fe20000041820 */
[----:B------:R-:W1:Y:S02]  /*116c0*/  LDSM.16.MT88.4 R160, [R205+0x5880] ;  /* 0x00588000cda0783b */ /* 0x000e640000004200 */
[----:B------:R-:W-:Y:S01]  /*116d0*/  MUFU.EX2 R189, R189 ;  /* 0x000000bd00bd7308 */ /* 0x000fe20000000800 */
[C---:B------:R-:W-:Y:S02]  /*116e0*/  FMUL.FTZ R47, R156.reuse, R47 ;  /* 0x0000002f9c2f7220 */ /* 0x040fe40000410000 */
[C---:B------:R-:W-:Y:S02]  /*116f0*/  FMUL.FTZ R50, R156.reuse, R50 ;  /* 0x000000329c327220 */ /* 0x040fe40000410000 */
[C---:B---3--:R-:W-:Y:S04]  /*11700*/  HMMA.16816.F32.BF16 R36, R152.reuse, R164, R36 ;  /* 0x000000a49824723c */ /* 0x048fe80000041824 */
[C---:B------:R-:W-:Y:S01]  /*11710*/  FMUL.FTZ R51, R156.reuse, R51 ;  /* 0x000000339c337220 */ /* 0x040fe20000410000 */
[----:B------:R-:W3:Y:S01]  /*11720*/  MUFU.EX2 R190, R190 ;  /* 0x000000be00be7308 */ /* 0x000ee20000000800 */
[C---:B------:R-:W-:Y:S02]  /*11730*/  FMUL.FTZ R54, R156.reuse, R54 ;  /* 0x000000369c367220 */ /* 0x040fe40000410000 */
[C---:B------:R-:W-:Y:S01]  /*11740*/  HMMA.16816.F32.BF16 R40, R152.reuse, R166, R40 ;  /* 0x000000a69828723c */ /* 0x040fe20000041828 */
[----:B------:R-:W2:Y:S03]  /*11750*/  LDSM.16.MT88.4 R164, [R204+0x5880] ;  /* 0x00588000cca4783b */ /* 0x000ea60000004200 */
[C---:B------:R-:W-:Y:S02]  /*11760*/  FMUL.FTZ R55, R156.reuse, R55 ;  /* 0x000000379c377220 */ /* 0x040fe40000410000 */
[C---:B------:R-:W-:Y:S01]  /*11770*/  FMUL.FTZ R58, R156.reuse, R58 ;  /* 0x0000003a9c3a7220 */ /* 0x040fe20000410000 */
[----:B------:R-:W-:Y:S01]  /*11780*/  MUFU.EX2 R191, R191 ;  /* 0x000000bf00bf7308 */ /* 0x000fe20000000800 */
[C---:B-----5:R-:W-:Y:S04]  /*11790*/  HMMA.16816.F32.BF16 R44, R152.reuse, R168, R44 ;  /* 0x000000a8982c723c */ /* 0x060fe8000004182c */
[C---:B------:R-:W-:Y:S02]  /*117a0*/  FMUL.FTZ R59, R156.reuse, R59 ;  /* 0x0000003b9c3b7220 */ /* 0x040fe40000410000 */
[C---:B------:R-:W-:Y:S02]  /*117b0*/  FMUL.FTZ R62, R156.reuse, R62 ;  /* 0x0000003e9c3e7220 */ /* 0x040fe40000410000 */
[C---:B------:R-:W-:Y:S01]  /*117c0*/  HMMA.16816.F32.BF16 R48, R152.reuse, R170, R48 ;  /* 0x000000aa9830723c */ /* 0x040fe20000041830 */
[----:B------:R-:W5:Y:S01]  /*117d0*/  LDSM.16.MT88.4 R168, [R208+0x7080] ;  /* 0x00708000d0a8783b */ /* 0x000f620000004200 */
[----:B------:R-:W3:Y:S02]  /*117e0*/  MUFU.EX2 R246, R246 ;  /* 0x000000f600f67308 */ /* 0x000ee40000000800 */
        /* <DEDUP_REMOVED lines=12> */
[----:B------:R-:W1:Y:S01]  /*118b0*/  MUFU.EX2 R248, R248 ;  /* 0x000000f800f87308 */ /* 0x000e620000000800 */
[C---:B--2---:R-:W-:Y:S04]  /*118c0*/  HMMA.16816.F32.BF16 R60, R152.reuse, R164, R60 ;  /* 0x000000a4983c723c */ /* 0x044fe8000004183c */
[----:B------:R-:W-:Y:S02]  /*118d0*/  FMUL.FTZ R71, R156, R71 ;  /* 0x000000479c477220 */ /* 0x000fe40000410000 */
[C---:B------:R-:W-:Y:S02]  /*118e0*/  FMUL.FTZ R72, R0.reuse, R72 ;  /* 0x0000004800487220 */ /* 0x040fe40000410000 */
[C---:B------:R-:W-:Y:S01]  /*118f0*/  HMMA.16816.F32.BF16 R64, R152.reuse, R166, R64 ;  /* 0x000000a69840723c */ /* 0x040fe20000041840 */
[----:B------:R-:W2:Y:S01]  /*11900*/  LDSM.16.MT88.4 R164, [R205+0x7080] ;  /* 0x00708000cda4783b */ /* 0x000ea20000004200 */
[----:B------:R-:W1:Y:S02]  /*11910*/  MUFU.EX2 R247, R247 ;  /* 0x000000f700f77308 */ /* 0x000e640000000800 */
[----:B------:R-:W-:Y:S02]  /*11920*/  FMUL.FTZ R73, R0, R73 ;  /* 0x0000004900497220 */ /* 0x000fe40000410000 */
[C---:B------:R-:W-:Y:S02]  /*11930*/  FMUL.FTZ R74, R156.reuse, R74 ;  /* 0x0000004a9c4a7220 */ /* 0x040fe40000410000 */
[C---:B-----5:R-:W-:Y:S04]  /*11940*/  HMMA.16816.F32.BF16 R68, R152.reuse, R168, R68 ;  /* 0x000000a89844723c */ /* 0x060fe80000041844 */
[----:B------:R-:W-:Y:S01]  /*11950*/  FMUL.FTZ R75, R156, R75 ;  /* 0x0000004b9c4b7220 */ /* 0x000fe20000410000 */
[----:B------:R-:W5:Y:S01]  /*11960*/  MUFU.EX2 R249, R249 ;  /* 0x000000f900f97308 */ /* 0x000f620000000800 */
[C---:B------:R-:W-:Y:S02]  /*11970*/  FMUL.FTZ R76, R0.reuse, R76 ;  /* 0x0000004c004c7220 */ /* 0x040fe40000410000 */
[----:B------:R-:W-:Y:S03]  /*11980*/  FMUL.FTZ R77, R0, R77 ;  /* 0x0000004d004d7220 */ /* 0x000fe60000410000 */
        /* <DEDUP_REMOVED lines=28> */
[C---:B---3--:R-:W-:Y:S03]  /*11b50*/  HMMA.16816.F32.BF16 R92, R152.reuse, R168, R92 ;  /* 0x000000a8985c723c */ /* 0x048fe6000004185c */
[C---:B------:R-:W-:Y:S02]  /*11b60*/  FMUL.FTZ R98, R156.reuse, R98 ;  /* 0x000000629c627220 */ /* 0x040fe40000410000 */
[----:B------:R-:W-:Y:S02]  /*11b70*/  FMUL.FTZ R99, R156, R99 ;  /* 0x000000639c637220 */ /* 0x000fe40000410000 */
        /* <DEDUP_REMOVED lines=41> */
[C---:B------:R-:W-:Y:S03]  /*11e10*/  HMMA.16816.F32.BF16 R124, R152.reuse, R12, R124 ;  /* 0x0000000c987c723c */ /* 0x040fe6000004187c */
[C---:B------:R-:W-:Y:S02]  /*11e20*/  FMUL.FTZ R130, R156.reuse, R130 ;  /* 0x000000829c827220 */ /* 0x040fe40000410000 */
[----:B------:R-:W-:Y:S02]  /*11e30*/  FMUL.FTZ R131, R156, R131 ;  /* 0x000000839c837220 */ /* 0x000fe40000410000 */
[----:B------:R-:W-:Y:S01]  /*11e40*/  F2FP.BF16.PACK_AB R12, R184, R183 ;  /* 0x000000b7b80c723e */ /* 0x000fe200000010ff */
[----:B------:R-:W-:Y:S01]  /*11e50*/  FFMA.FTZ R158, R0, R239, R158 ;  /* 0x000000ef009e7223 */ /* 0x000fe2000001009e */
[----:B----4-:R-:W-:Y:S03]  /*11e60*/  F2FP.BF16.PACK_AB R13, R186, R185 ;  /* 0x000000b9ba0d723e */ /* 0x010fe600000010ff */
[----:B------:R-:W-:Y:S01]  /*11e70*/  HMMA.16816.F32.BF16 R128, R152, R14, R128 ;  /* 0x0000000e9880723c */ /* 0x000fe20000041880 */
[----:B------:R-:W4:Y:S02]  /*11e80*/  LDSM.16.MT88.4 R152, [R208+0x6080] ;  /* 0x00608000d098783b */ /* 0x000f240000004200 */
[----:B------:R-:W-:Y:S02]  /*11e90*/  FFMA.FTZ R6, R156, R235, R6 ;  /* 0x000000eb9c067223 */ /* 0x000fe40000010006 */
[----:B------:R-:W-:Y:S02]  /*11ea0*/  FADD.FTZ R158, R5, R158 ;  /* 0x0000009e059e7221 */ /* 0x000fe40000010000 */
[----:B------:R-:W-:Y:S01]  /*11eb0*/  F2FP.BF16.PACK_AB R14, R188, R187 ;  /* 0x000000bbbc0e723e */ /* 0x000fe200000010ff */
[----:B------:R-:W-:Y:S01]  /*11ec0*/  FADD.FTZ R6, R7, R6 ;  /* 0x0000000607067221 */ /* 0x000fe20000010000 */
[----:B------:R-:W-:Y:S03]  /*11ed0*/  F2FP.BF16.PACK_AB R15, R190, R189 ;  /* 0x000000bdbe0f723e */ /* 0x000fe600000010ff */
[----:B------:R-:W-:Y:S02]  /*11ee0*/  FADD.FTZ R159, R159, R158 ;  /* 0x0000009e9f9f7221 */ /* 0x000fe40000010000 */
[----:B------:R-:W-:Y:S02]  /*11ef0*/  FADD.FTZ R181, R181, R6 ;  /* 0x00000006b5b57221 */ /* 0x000fe40000010000 */
[C---:B-1----:R-:W-:Y:S05]  /*11f00*/  HMMA.16816.F32.BF16 R8, R12.reuse, R160, R8 ;  /* 0x000000a00c08723c */ /* 0x042fea0000041808 */
[----:B------:R-:W-:Y:S01]  /*11f10*/  FADD.FTZ R180, R180, R159 ;  /* 0x0000009fb4b47221 */ /* 0x000fe20000010000 */
[----:B------:R-:W-:Y:S01]  /*11f20*/  MOV R159, R2 ;  /* 0x00000002009f7202 */ /* 0x000fe20000000f00 */
[----:B------:R-:W-:Y:S01]  /*11f30*/  FADD.FTZ R182, R182, R181 ;  /* 0x000000b5b6b67221 */ /* 0x000fe20000010000 */
[C---:B------:R-:W-:Y:S01]  /*11f40*/  HMMA.16816.F32.BF16 R132, R12.reuse, R162, R132 ;  /* 0x000000a20c84723c */ /* 0x040fe20000041884 */
[----:B------:R-:W1:Y:S03]  /*11f50*/  LDSM.16.MT88.4 R160, [R206+0x6080] ;  /* 0x00608000cea0783b */ /* 0x000e660000004200 */
[----:B------:R-:W-:Y:S02]  /*11f60*/  FADD.FTZ R183, R183, R180 ;  /* 0x000000b4b7b77221 */ /* 0x000fe40000010000 */
[----:B------:R-:W-:Y:S02]  /*11f70*/  FADD.FTZ R185, R185, R182 ;  /* 0x000000b6b9b97221 */ /* 0x000fe40000010000 */
[C---:B------:R-:W-:Y:S04]  /*11f80*/  HMMA.16816.F32.BF16 R136, R12.reuse, R16, R136 ;  /* 0x000000100c88723c */ /* 0x040fe80000041888 */
        /* <DEDUP_REMOVED lines=25> */
[----:B------:R-:W1:Y:S07]  /*12120*/  LDSM.16.MT88.4 R16, [R208+0x9080] ;  /* 0x00908000d010783b */ /* 0x000e6e0000004200 */
[C---:B--2---:R-:W-:Y:S08]  /*12130*/  HMMA.16816.F32.BF16 R68, R12.reuse, R164, R68 ;  /* 0x000000a40c44723c */ /* 0x044ff00000041844 */
[C---:B------:R-:W-:Y:S01]  /*12140*/  HMMA.16816.F32.BF16 R72, R12.reuse, R166, R72 ;  /* 0x000000a60c48723c */ /* 0x040fe20000041848 */
[----:B------:R-:W2:Y:S07]  /*12150*/  LDSM.16.MT88.4 R164, [R206+0x9080] ;  /* 0x00908000cea4783b */ /* 0x000eae0000004200 */
[C---:B---3--:R-:W-:Y:S08]  /*12160*/  HMMA.16816.F32.BF16 R76, R12.reuse, R168, R76 ;  /* 0x000000a80c4c723c */ /* 0x048ff0000004184c */
[C---:B------:R-:W-:Y:S01]  /*12170*/  HMMA.16816.F32.BF16 R80, R12.reuse, R170, R80 ;  /* 0x000000aa0c50723c */ /* 0x040fe20000041850 */
[----:B------:R-:W-:Y:S07]  /*12180*/  LDSM.16.MT88.4 R168, [R208+0x8080] ;  /* 0x00808000d0a8783b */ /* 0x000fee0000004200 */
[C---:B----4-:R-:W-:Y:S08]  /*12190*/  HMMA.16816.F32.BF16 R84, R12.reuse, R152, R84 ;  /* 0x000000980c54723c */ /* 0x050ff00000041854 */
[C---:B------:R-:W-:Y:S01]  /*121a0*/  HMMA.16816.F32.BF16 R88, R12.reuse, R154, R88 ;  /* 0x0000009a0c58723c */ /* 0x040fe20000041858 */
[----:B------:R-:W3:Y:S07]  /*121b0*/  LDSM.16.MT88.4 R152, [R204+0x9080] ;  /* 0x00908000cc98783b */ /* 0x000eee0000004200 */
[C---:B-1----:R-:W-:Y:S08]  /*121c0*/  HMMA.16816.F32.BF16 R92, R12.reuse, R160, R92 ;  /* 0x000000a00c5c723c */ /* 0x042ff0000004185c */
[C---:B------:R-:W-:Y:S01]  /*121d0*/  HMMA.16816.F32.BF16 R96, R12.reuse, R162, R96 ;  /* 0x000000a20c60723c */ /* 0x040fe20000041860 */
[----:B------:R-:W-:Y:S07]  /*121e0*/  LDSM.16.MT88.4 R160, [R205+0x5080] ;  /* 0x00508000cda0783b */ /* 0x000fee0000004200 */
[C---:B------:R-:W-:Y:S08]  /*121f0*/  HMMA.16816.F32.BF16 R100, R12.reuse, R16, R100 ;  /* 0x000000100c64723c */ /* 0x040ff00000041864 */
[C---:B------:R-:W-:Y:S01]  /*12200*/  HMMA.16816.F32.BF16 R104, R12.reuse, R18, R104 ;  /* 0x000000120c68723c */ /* 0x040fe20000041868 */
[----:B------:R-:W1:Y:S07]  /*12210*/  LDSM.16.MT88.4 R16, [R208+0x5080] ;  /* 0x00508000d010783b */ /* 0x000e6e0000004200 */
[C---:B--2---:R-:W-:Y:S08]  /*12220*/  HMMA.16816.F32.BF16 R108, R12.reuse, R164, R108 ;  /* 0x000000a40c6c723c */ /* 0x044ff0000004186c */
[C---:B------:R-:W-:Y:S01]  /*12230*/  HMMA.16816.F32.BF16 R112, R12.reuse, R166, R112 ;  /* 0x000000a60c70723c */ /* 0x040fe20000041870 */
[----:B------:R-:W-:Y:S07]  /*12240*/  LDSM.16.MT88.4 R164, [R204+0x6880] ;  /* 0x00688000cca4783b */ /* 0x000fee0000004200 */
[C---:B------:R-:W-:Y:S08]  /*12250*/  HMMA.16816.F32.BF16 R116, R12.reuse, R20, R116 ;  /* 0x000000140c74723c */ /* 0x040ff00000041874 */
[C---:B------:R-:W-:Y:S01]  /*12260*/  HMMA.16816.F32.BF16 R120, R12.reuse, R22, R120 ;  /* 0x000000160c78723c */ /* 0x040fe20000041878 */
[----:B------:R-:W2:Y:S07]  /*12270*/  LDSM.16.MT88.4 R20, [R204+0x5080] ;  /* 0x00508000cc14783b */ /* 0x000eae0000004200 */
[C---:B---3--:R-:W-:Y:S08]  /*12280*/  HMMA.16816.F32.BF16 R124, R12.reuse, R152, R124 ;  /* 0x000000980c7c723c */ /* 0x048ff0000004187c */
[----:B------:R-:W-:Y:S07]  /*12290*/  HMMA.16816.F32.BF16 R128, R12, R154, R128 ;  /* 0x0000009a0c80723c */ /* 0x000fee0000041880 */
[----:B------:R-:W-:Y:S01]  /*122a0*/  F2FP.BF16.PACK_AB R12, R246, R191 ;  /* 0x000000bff60c723e */ /* 0x000fe200000010ff */
[----:B------:R-:W-:Y:S01]  /*122b0*/  FADD.FTZ R191, R191, R188 ;  /* 0x000000bcbfbf7221 */ /* 0x000fe20000010000 */
[----:B------:R-:W-:Y:S03]  /*122c0*/  F2FP.BF16.PACK_AB R13, R248, R245 ;  /* 0x000000f5f80d723e */ /* 0x000fe600000010ff */
[----:B------:R-:W-:Y:S01]  /*122d0*/  F2FP.BF16.PACK_AB R14, R250, R247 ;  /* 0x000000f7fa0e723e */ /* 0x000fe200000010ff */
[----:B------:R-:W-:Y:S01]  /*122e0*/  FADD.FTZ R245, R245, R190 ;  /* 0x000000bef5f57221 */ /* 0x000fe20000010000 */
[----:B-----5:R-:W-:Y:S01]  /*122f0*/  F2FP.BF16.PACK_AB R15, R252, R249 ;  /* 0x000000f9fc0f723e */ /* 0x020fe200000010ff */
[----:B------:R-:W-:Y:S02]  /*12300*/  FADD.FTZ R246, R246, R191 ;  /* 0x000000bff6f67221 */ /* 0x000fe40000010000 */
[----:B------:R-:W-:Y:S02]  /*12310*/  FADD.FTZ R248, R248, R245 ;  /* 0x000000f5f8f87221 */ /* 0x000fe40000010000 */
[----:B------:R-:W-:Y:S02]  /*12320*/  FADD.FTZ R239, R247, R246 ;  /* 0x000000f6f7ef7221 */ /* 0x000fe40000010000 */
[C---:B-1----:R-:W-:Y:S01]  /*12330*/  HMMA.16816.F32.BF16 R152, R12.reuse, R16, R8 ;  /* 0x000000100c98723c */ /* 0x042fe20000041808 */
[----:B------:R-:W1:Y:S02]  /*12340*/  LDSM.16.MT88.4 R8, [R208+0x6880] ;  /* 0x00688000d008783b */ /* 0x000e640000004200 */
[----:B------:R-:W-:Y:S02]  /*12350*/  FADD.FTZ R235, R249, R248 ;  /* 0x000000f8f9eb7221 */ /* 0x000fe40000010000 */
[----:B------:R-:W-:Y:S02]  /*12360*/  FADD.FTZ R239, R250, R239 ;  /* 0x000000effaef7221 */ /* 0x000fe40000010000 */
[----:B------:R-:W-:Y:S01]  /*12370*/  FADD.FTZ R235, R252, R235 ;  /* 0x000000ebfceb7221 */ /* 0x000fe20000010000 */
        /* <DEDUP_REMOVED lines=14> */
[C---:B---3--:R-:W-:Y:S08]  /*12460*/  HMMA.16816.F32.BF16 R44, R12.reuse, R16, R44 ;  /* 0x000000100c2c723c */ /* 0x048ff0000004182c */
[C---:B------:R-:W-:Y:S01]  /*12470*/  HMMA.16816.F32.BF16 R48, R12.reuse, R18, R48 ;  /* 0x000000120c30723c */ /* 0x040fe20000041830 */
[----:B------:R-:W3:Y:S07]  /*12480*/  LDSM.16.MT88.4 R16, [R205+0x9880] ;  /* 0x00988000cd10783b */ /* 0x000eee0000004200 */
[C---:B----4-:R-:W-:Y:S08]  /*12490*/  HMMA.16816.F32.BF16 R52, R12.reuse, R24, R52 ;  /* 0x000000180c34723c */ /* 0x050ff00000041834 */
        /* <DEDUP_REMOVED lines=14> */
[C---:B-1----:R-:W-:Y:S08]  /*12580*/  HMMA.16816.F32.BF16 R108, R12.reuse, R8, R108 ;  /* 0x000000080c6c723c */ /* 0x042ff0000004186c */
[C---:B------:R-:W-:Y:S08]  /*12590*/  HMMA.16816.F32.BF16 R112, R12.reuse, R10, R112 ;  /* 0x0000000a0c70723c */ /* 0x040ff00000041870 */
[C---:B---3--:R-:W-:Y:S08]  /*125a0*/  HMMA.16816.F32.BF16 R116, R12.reuse, R16, R116 ;  /* 0x000000100c74723c */ /* 0x048ff00000041874 */
[C---:B------:R-:W-:Y:S08]  /*125b0*/  HMMA.16816.F32.BF16 R120, R12.reuse, R18, R120 ;  /* 0x000000120c78723c */ /* 0x040ff00000041878 */
[C---:B--2---:R-:W-:Y:S08]  /*125c0*/  HMMA.16816.F32.BF16 R124, R12.reuse, R20, R124 ;  /* 0x000000140c7c723c */ /* 0x044ff0000004187c */
[----:B------:R-:W-:Y:S01]  /*125d0*/  HMMA.16816.F32.BF16 R128, R12, R22, R128 ;  /* 0x000000160c80723c */ /* 0x000fe20000041880 */
[----:B------:R-:W-:-:S07]  /*125e0*/  @P0 BRA `(.L_x_1124) ;  /* 0xffffd7a000000947 */ /* 0x000fce000383ffff */
.L_x_1119:
[----:B------:R-:W-:-:S13]  /*125f0*/  ISETP.GE.AND P0, PT, R238, R221, PT ;  /* 0x000000ddee00720c */ /* 0x000fda0003f06270 */
[----:B------:R-:W-:Y:S05]  /*12600*/  @!P0 BRA `(.L_x_1125) ;  /* 0x0000371000008947 */ /* 0x000fea0003800000 */
[----:B------:R-:W-:Y:S01]  /*12610*/  IMAD.MOV.U32 R189, RZ, RZ, c[0x0][0x20c] ;  /* 0x00008300ffbd7624 */ /* 0x000fe200078e00ff */
[----:B------:R-:W-:Y:S01]  /*12620*/  ULDC UR4, c[0x0][0x208] ;  /* 0x0000820000047ab9 */ /* 0x000fe20000000800 */
[----:B------:R-:W-:Y:S01]  /*12630*/  IADD3 R240, -R240, 0x30, RZ ;  /* 0x00000030f0f07810 */ /* 0x000fe20007ffe1ff */
[----:B------:R-:W-:Y:S01]  /*12640*/  UIMAD.WIDE.U32 UR8, UR4, 0x30, URZ ;  /* 0x00000030040878a5 */ /* 0x000fe2000f8e003f */
[----:B------:R-:W-:Y:S01]  /*12650*/  IMAD R189, R189, 0x30, RZ ;  /* 0x00000030bdbd7824 */ /* 0x000fe200078e02ff */
[----:B------:R-:W-:Y:S01]  /*12660*/  MOV R0, R159 ;  /* 0x0000009f00007202 */ /* 0x000fe20000000f00 */
[----:B------:R-:W-:-:S03]  /*12670*/  IMAD.MOV.U32 R2, RZ, RZ, R157 ;  /* 0x000000ffff027224 */ /* 0x000fc600078e009d */
[----:B------:R-:W-:Y:S02]  /*12680*/  IADD3 R189, R189, UR9, RZ ;  /* 0x00000009bdbd7c10 */ /* 0x000fe4000fffe0ff */
.L_x_1136:
[----:B------:R-:W-:Y:S01]  /*12690*/  ISETP.GT.AND P1, PT, R216, 0x7f, PT ;  /* 0x0000007fd800780c */ /* 0x000fe20003f24270 */
[----:B------:R-:W-:Y:S01]  /*126a0*/  IMAD.MOV.U32 R11, RZ, RZ, c[0x0][0x208] ;  /* 0x00008200ff0b7624 */ /* 0x000fe200078e00ff */
[----:B------:R-:W-:Y:S01]  /*126b0*/  SHF.R.S32.HI R4, RZ, 0x1f, R238 ;  /* 0x0000001fff047819 */ /* 0x000fe200000114ee */
[----:B------:R-:W-:Y:S01]  /*126c0*/  IMAD R5, R189, R238, RZ ;  /* 0x000000eebd057224 */ /* 0x000fe200078e02ff */
[----:B------:R-:W-:Y:S01]  /*126d0*/  IADD3 R14, P0, R224, 0x40, RZ ;  /* 0x00000040e00e7810 */ /* 0x000fe20007f1e0ff */
[----:B------:R-:W-:Y:S01]  /*126e0*/  IMAD R16, R11, 0x30, RZ ;  /* 0x000000300b107824 */ /* 0x000fe200078e02ff */
[----:B------:R-:W-:Y:S04]  /*126f0*/  DEPBAR.LE SB0, 0x0 ;  /* 0x000080000000791a */ /* 0x000fe80000000000 */
[----:B------:R-:W-:Y:S01]  /*12700*/  IMAD R5, R4, R16, R5 ;  /* 0x0000001004057224 */ /* 0x000fe200078e0205 */
[----:B------:R-:W-:Y:S01]  /*12710*/  WARPSYNC 0xffffffff ;  /* 0xffffffff00007948 */ /* 0x000fe20003800000 */
[----:B------:R-:W-:Y:S01]  /*12720*/  IMAD.WIDE.U32 R16, R16, R238, RZ ;  /* 0x000000ee10107225 */ /* 0x000fe200078e00ff */
[----:B------:R-:W-:Y:S01]  /*12730*/  BAR.SYNC.DEFER_BLOCKING 0x0 ;  /* 0x0000000000007b1d */ /* 0x000fe20000010000 */
[----:B------:R-:W-:Y:S02]  /*12740*/  ISETP.GE.AND P6, PT, R220, c[0x0][0x1d4], PT ;  /* 0x00007500dc007a0c */ /* 0x000fe40003fc6270 */
[----:B------:R-:W-:Y:S01]  /*12750*/  IMAD.IADD R5, R17, 0x1, R5 ;  /* 0x0000000111057824 */ /* 0x000fe200078e0205 */
[----:B------:R-:W-:Y:S01]  /*12760*/  ISETP.GE.AND P5, PT, R222, c[0x0][0x1d4], PT ;  /* 0x00007500de007a0c */ /* 0x000fe20003fa6270 */
[----:B------:R-:W-:Y:S01]  /*12770*/  @!P1 IMAD.MOV.U32 R4, RZ, RZ, c[0x0][0x20c] ;  /* 0x00008300ff049624 */ /* 0x000fe200078e00ff */
[----:B------:R-:W-:Y:S01]  /*12780*/  ISETP.GE.AND P4, PT, R219, c[0x0][0x1d4], PT ;  /* 0x00007500db007a0c */ /* 0x000fe20003f86270 */
[--C-:B------:R-:W-:Y:S01]  /*12790*/  IMAD.X R8, RZ, RZ, R229.reuse, P0 ;  /* 0x000000ffff087224 */ /* 0x100fe200000e06e5 */
[-C--:B------:R-:W-:Y:S02]  /*127a0*/  @!P1 LEA R13, P0, R11, R16.reuse, 0x5 ;  /* 0x000000100b0d9211 */ /* 0x080fe400078028ff */
[----:B------:R-:W-:Y:S02]  /*127b0*/  ISETP.GE.AND P3, PT, R217, c[0x0][0x1d4], PT ;  /* 0x00007500d9007a0c */ /* 0x000fe40003f66270 */
[----:B------:R-:W-:Y:S02]  /*127c0*/  @!P1 LEA.HI.X R11, R11, R5, R4, 0x5, P0 ;  /* 0x000000050b0b9211 */ /* 0x000fe400000f2c04 */
[-C--:B------:R-:W-:Y:S05]  /*127d0*/  IADD3 R9, P0, R224, R16.reuse, RZ ;  /* 0x00000010e0097210 */ /* 0x080fea0007f1e0ff */
[C-C-:B------:R-:W-:Y:S01]  /*127e0*/  IMAD.X R6, R5.reuse, 0x1, R229.reuse, P0 ;  /* 0x0000000105067824 */ /* 0x140fe200000e06e5 */
[-C--:B------:R-:W-:Y:S01]  /*127f0*/  IADD3 R7, P0, R14, R16.reuse, RZ ;  /* 0x000000100e077210 */ /* 0x080fe20007f1e0ff */
[----:B------:R-:W-:Y:S04]  /*12800*/  LDSM.16.M88.4 R24, [R214] ;  /* 0x00000000d618783b */ /* 0x000fe80000000200 */
[----:B------:R-:W-:Y:S01]  /*12810*/  IMAD.X R4, R5, 0x1, R8, P0 ;  /* 0x0000000105047824 */ /* 0x000fe200000e0608 */
[C---:B------:R-:W-:Y:S01]  /*12820*/  LEA R180, P0, R9.reuse, c[0x0][0x1f8], 0x1 ;  /* 0x00007e0009b47a11 */ /* 0x040fe200078008ff */
[----:B------:R-:W-:Y:S01]  /*12830*/  BSSY B0, `(.L_x_1126) ;  /* 0x000010e000007945 */ /* 0x000fe20003800000 */
[----:B------:R-:W-:Y:S02]  /*12840*/  LDSM.16.M88.4 R156, [R213+0xb080] ;  /* 0x00b08000d59c783b */ /* 0x000fe40000000200 */
[----:B------:R-:W-:Y:S02]  /*12850*/  LEA.HI.X R181, R9, c[0x0][0x1fc], R6, 0x1, P0 ;  /* 0x00007f0009b57a11 */ /* 0x000fe400000f0c06 */
[C---:B------:R-:W-:Y:S01]  /*12860*/  LEA R186, P0, R7.reuse, c[0x0][0x1f8], 0x1 ;  /* 0x00007e0007ba7a11 */ /* 0x040fe200078008ff */
[----:B------:R-:W-:Y:S03]  /*12870*/  LDSM.16.M88.4 R160, [R212] ;  /* 0x00000000d4a0783b */ /* 0x000fe60000000200 */
[----:B------:R-:W-:Y:S02]  /*12880*/  LEA.HI.X R187, R7, c[0x0][0x1fc], R4, 0x1, P0 ;  /* 0x00007f0007bb7a11 */ /* 0x000fe400000f0c04 */
[----:B------:R-:W-:Y:S01]  /*12890*/  IADD3 R12, P0, R224, 0x80, RZ ;  /* 0x00000080e00c7810 */ /* 0x000fe20007f1e0ff */
[----:B------:R-:W-:Y:S04]  /*128a0*/  LDSM.16.M88.4 R164, [R211] ;  /* 0x00000000d3a4783b */ /* 0x000fe80000000200 */
[--C-:B------:R-:W-:Y:S01]  /*128b0*/  IMAD.X R6, RZ, RZ, R229.reuse, P0 ;  /* 0x000000ffff067224 */ /* 0x100fe200000e06e5 */
[-C--:B------:R-:W-:Y:S01]  /*128c0*/  IADD3 R7, P0, R12, R16.reuse, RZ ;  /* 0x000000100c077210 */ /* 0x080fe20007f1e0ff */
[----:B------:R-:W-:Y:S04]  /*128d0*/  LDSM.16.M88.4 R168, [R203] ;  /* 0x00000000cba8783b */ /* 0x000fe80000000200 */
[----:B------:R-:W-:Y:S01]  /*128e0*/  IMAD.X R4, R5, 0x1, R6, P0 ;  /* 0x0000000105047824 */ /* 0x000fe200000e0606 */
[C---:B------:R-:W-:Y:S01]  /*128f0*/  LEA R184, P0, R7.reuse, c[0x0][0x1f8], 0x1 ;  /* 0x00007e0007b87a11 */ /* 0x040fe200078008ff */
[----:B------:R-:W-:Y:S03]  /*12900*/  LDSM.16.M88.4 R172, [R202] ;  /* 0x00000000caac783b */ /* 0x000fe60000000200 */
[----:B------:R-:W-:Y:S02]  /*12910*/  LEA.HI.X R185, R7, c[0x0][0x1fc], R4, 0x1, P0 ;  /* 0x00007f0007b97a11 */ /* 0x000fe400000f0c04 */
[----:B------:R-:W-:Y:S05]  /*12920*/  IADD3 R10, P0, R224, 0xc0, RZ ;  /* 0x000000c0e00a7810 */ /* 0x000fea0007f1e0ff */
[----:B------:R-:W-:Y:S01]  /*12930*/  IMAD.X R4, RZ, RZ, R229, P0 ;  /* 0x000000ffff047224 */ /* 0x000fe200000e06e5 */
[----:B------:R-:W-:Y:S05]  /*12940*/  IADD3 R16, P0, R10, R16, RZ ;  /* 0x000000100a107210 */ /* 0x000fea0007f1e0ff */
[----:B------:R-:W-:Y:S01]  /*12950*/  IMAD.X R5, R5, 0x1, R4, P0 ;  /* 0x0000000105057824 */ /* 0x000fe200000e0604 */
[C---:B------:R-:W-:Y:S04]  /*12960*/  LEA R250, P0, R16.reuse, c[0x0][0x1f8], 0x1 ;  /* 0x00007e0010fa7a11 */ /* 0x040fe800078008ff */
[----:B------:R-:W-:Y:S02]  /*12970*/  LEA.HI.X R251, R16, c[0x0][0x1fc], R5, 0x1, P0 ;  /* 0x00007f0010fb7a11 */ /* 0x000fe400000f0c05 */
[----:B------:R-:W-:Y:S01]  /*12980*/  @!P1 IADD3 R9, P0, R13, R14, RZ ;  /* 0x0000000e0d099210 */ /* 0x000fe20007f1e0ff */
[----:B------:R-:W-:Y:S04]  /*12990*/  LDSM.16.M88.4 R16, [R213+0xa880] ;  /* 0x00a88000d510783b */ /* 0x000fe80000000200 */
[----:B------:R-:W-:Y:S01]  /*129a0*/  @!P1 IMAD.X R8, R11, 0x1, R8, P0 ;  /* 0x000000010b089824 */ /* 0x000fe200000e0608 */
[----:B------:R-:W-:Y:S05]  /*129b0*/  @!P1 IADD3 R7, P0, R13, R12, RZ ;  /* 0x0000000c0d079210 */ /* 0x000fea0007f1e0ff */
[----:B------:R-:W-:Y:S01]  /*129c0*/  @!P1 IMAD.X R6, R11, 0x1, R6, P0 ;  /* 0x000000010b069824 */ /* 0x000fe200000e0606 */
[----:B------:R-:W-:Y:S05]  /*129d0*/  @!P1 IADD3 R5, P0, R13, R10, RZ ;  /* 0x0000000a0d059210 */ /* 0x000fea0007f1e0ff */
[----:B------:R-:W-:Y:S01]  /*129e0*/  @!P1 IMAD.X R4, R11, 0x1, R4, P0 ;  /* 0x000000010b049824 */ /* 0x000fe200000e0604 */
[----:B------:R-:W-:Y:S05]  /*129f0*/  @!P1 IADD3 R13, P0, R13, R224, RZ ;  /* 0x000000e00d0d9210 */ /* 0x000fea0007f1e0ff */
[----:B------:R-:W-:Y:S01]  /*12a00*/  @!P1 IMAD.X R10, R11, 0x1, R229, P0 ;  /* 0x000000010b0a9824 */ /* 0x000fe200000e06e5 */
[C---:B------:R-:W-:Y:S04]  /*12a10*/  @!P1 LEA R248, P0, R13.reuse, c[0x0][0x1f8], 0x1 ;  /* 0x00007e000df89a11 */ /* 0x040fe800078008ff */
[----:B------:R-:W-:Y:S02]  /*12a20*/  @!P1 LEA.HI.X R249, R13, c[0x0][0x1fc], R10, 0x1, P0 ;  /* 0x00007f000df99a11 */ /* 0x000fe400000f0c0a */
[C---:B------:R-:W-:Y:S04]  /*12a30*/  @!P1 LEA R246, P0, R9.reuse, c[0x0][0x1f8], 0x1 ;  /* 0x00007e0009f69a11 */ /* 0x040fe800078008ff */
[----:B------:R-:W-:Y:S02]  /*12a40*/  @!P1 LEA.HI.X R247, R9, c[0x0][0x1fc], R8, 0x1, P0 ;  /* 0x00007f0009f79a11 */ /* 0x000fe400000f0c08 */
[----:B------:R-:W1:Y:S01]  /*12a50*/  LDSM.16.M88.4 R8, [R213+0xa080] ;  /* 0x00a08000d508783b */ /* 0x000e620000000200 */
[C---:B------:R-:W-:Y:S04]  /*12a60*/  @!P1 LEA R244, P0, R7.reuse, c[0x0][0x1f8], 0x1 ;  /* 0x00007e0007f49a11 */ /* 0x040fe800078008ff */
[----:B------:R-:W-:Y:S01]  /*12a70*/  @!P1 LEA.HI.X R245, R7, c[0x0][0x1fc], R6, 0x1, P0 ;  /* 0x00007f0007f59a11 */ /* 0x000fe200000f0c06 */
[----:B------:R-:W-:Y:S01]  /*12a80*/  @!PT LDS RZ, [RZ] ;  /* 0x00000000fffff984 */ /* 0x000fe20000000800 */
[----:B------:R-:W-:Y:S01]  /*12a90*/  @!PT LDS RZ, [RZ] ;  /* 0x00000000fffff984 */ /* 0x000fe20000000800 */
[----:B------:R-:W-:Y:S01]  /*12aa0*/  @!PT LDS RZ, [RZ] ;  /* 0x00000000fffff984 */ /* 0x000fe20000000800 */
[----:B------:R2:W-:Y:S01]  /*12ab0*/  LDGSTS.E.BYPASS.LTC128B.128 [R223+0x4080], [R180.64], !P6 ;  /* 0x04080000b4df7fae */ /* 0x0005e2000f101d56 */
[C---:B------:R-:W-:Y:S04]  /*12ac0*/  @!P1 LEA R190, P0, R5.reuse, c[0x0][0x1f8], 0x1 ;  /* 0x00007e0005be9a11 */ /* 0x040fe800078008ff */
[----:B------:R-:W-:Y:S01]  /*12ad0*/  @!P1 LEA.HI.X R191, R5, c[0x0][0x1fc], R4, 0x1, P0 ;  /* 0x00007f0005bf9a11 */ /* 0x000fe200000f0c04 */
[----:B------:R3:W-:Y:S01]  /*12ae0*/  LDGSTS.E.BYPASS.LTC128B.128 [R223+0x5880], [R186.64], !P5 ;  /* 0x05880000badf7fae */ /* 0x0007e2000e901d56 */
[----:B------:R-:W-:Y:S04]  /*12af0*/  ISETP.GT.AND P0, PT, R238, R221, PT ;  /* 0x000000ddee00720c */ /* 0x000fe80003f04270 */
[----:B------:R3:W-:Y:S05]  /*12b00*/  LDGSTS.E.BYPASS.LTC128B.128 [R223+0x7080], [R184.64], !P4 ;  /* 0x07080000b8df7fae */ /* 0x0007ea000e101d56 */
[----:B------:R4:W-:Y:S05]  /*12b10*/  LDGSTS.E.BYPASS.LTC128B.128 [R223+0x8880], [R250.64], !P3 ;  /* 0x08880000fadf7fae */ /* 0x0009ea000d901d56 */
[----:B------:R4:W-:Y:S05]  /*12b20*/  @!P1 LDGSTS.E.BYPASS.LTC128B.128 [R223+0x5080], [R248.64], !P6 ;  /* 0x05080000f8df9fae */ /* 0x0009ea000f101d56 */
[----:B------:R4:W-:Y:S05]  /*12b30*/  @!P1 LDGSTS.E.BYPASS.LTC128B.128 [R223+0x6880], [R246.64], !P5 ;  /* 0x06880000f6df9fae */ /* 0x0009ea000e901d56 */
[----:B------:R4:W-:Y:S01]  /*12b40*/  @!P1 LDGSTS.E.BYPASS.LTC128B.128 [R223+0x8080], [R244.64], !P4 ;  /* 0x08080000f4df9fae */ /* 0x0009e2000e101d56 */
[C---:B-1----:R-:W-:Y:S04]  /*12b50*/  HMMA.16816.F32.BF16 R4, R24.reuse, R8, RZ ;  /* 0x000000081804723c */ /* 0x042fe800000418ff */
[----:B------:R4:W-:Y:S05]  /*12b60*/  @!P1 LDGSTS.E.BYPASS.LTC128B.128 [R223+0x9880], [R190.64], !P3 ;  /* 0x09880000bedf9fae */ /* 0x0009ea000d901d56 */
[----:B------:R-:W-:Y:S01]  /*12b70*/  LDSM.16.M88.4 R176, [R210] ;  /* 0x00000000d2b0783b */ /* 0x000fe20000000200 */
[C---:B------:R-:W-:Y:S04]  /*12b80*/  HMMA.16816.F32.BF16 R8, R24.reuse, R10, RZ ;  /* 0x0000000a1808723c */ /* 0x040fe800000418ff */
[----:B------:R-:W0:Y:S04]  /*12b90*/  LDGDEPBAR ;  /* 0x00000000000079af */ /* 0x000e280000000000 */
[C---:B------:R-:W-:Y:S01]  /*12ba0*/  HMMA.16816.F32.BF16 R12, R24.reuse, R16, RZ ;  /* 0x00000010180c723c */ /* 0x040fe200000418ff */
[----:B--2---:R-:W1:Y:S05]  /*12bb0*/  LDSM.16.M88.4 R180, [R207+0xa080] ;  /* 0x00a08000cfb4783b */ /* 0x004e6a0000000200 */
[----:B---3--:R-:W-:Y:S02]  /*12bc0*/  LDSM.16.M88.4 R184, [R207+0xb080] ;  /* 0x00b08000cfb8783b */ /* 0x008fe40000000200 */
[C---:B------:R-:W-:Y:S08]  /*12bd0*/  HMMA.16816.F32.BF16 R16, R24.reuse, R18, RZ ;  /* 0x000000121810723c */ /* 0x040ff000000418ff */
[C---:B------:R-:W-:Y:S08]  /*12be0*/  HMMA.16816.F32.BF16 R20, R24.reuse, R156, RZ ;  /* 0x0000009c1814723c */ /* 0x040ff000000418ff */
[----:B------:R-:W-:Y:S01]  /*12bf0*/  HMMA.16816.F32.BF16 R24, R24, R158, RZ ;  /* 0x0000009e1818723c */ /* 0x000fe200000418ff */
[----:B------:R-:W2:Y:S07]  /*12c00*/  LDSM.16.M88.4 R156, [R207+0xa880] ;  /* 0x00a88000cf9c783b */ /* 0x000eae0000000200 */
        /* <DEDUP_REMOVED lines=8> */
[----:B------:R-:W5:Y:S05]  /*12c90*/  LDSM.16.M88.4 R160, [R201+0x800] ;  /* 0x00080000c9a0783b */ /* 0x000f6a0000000200 */
[----:B------:R-:W3:Y:S02]  /*12ca0*/  LDSM.16.M88.4 R172, [R201+0x1000] ;  /* 0x00100000c9ac783b */ /* 0x000ee40000000200 */
        /* <DEDUP_REMOVED lines=13> */
[C---:B-----5:R-:W-:Y:S08]  /*12d80*/  HMMA.16816.F32.BF16 R12, R164.reuse, R160, R12 ;  /* 0x000000a0a40c723c */ /* 0x060ff0000004180c */
[C---:B------:R-:W-:Y:S01]  /*12d90*/  HMMA.16816.F32.BF16 R16, R164.reuse, R162, R16 ;  /* 0x000000a2a410723c */ /* 0x040fe20000041810 */
[----:B------:R-:W3:Y:S07]  /*12da0*/  LDSM.16.M88.4 R160, [R212+0x4000] ;  /* 0x00400000d4a0783b */ /* 0x000eee0000000200 */
[C---:B------:R-:W-:Y:S08]  /*12db0*/  HMMA.16816.F32.BF16 R20, R164.reuse, R172, R20 ;  /* 0x000000aca414723c */ /* 0x040ff00000041814 */
[----:B------:R-:W-:Y:S01]  /*12dc0*/  HMMA.16816.F32.BF16 R24, R164, R174, R24 ;  /* 0x000000aea418723c */ /* 0x000fe20000041818 */
[----:B------:R-:W5:Y:S05]  /*12dd0*/  LDSM.16.M88.4 R164, [R199] ;  /* 0x00000000c7a4783b */ /* 0x000f6a0000000200 */
[----:B------:R-:W3:Y:S02]  /*12de0*/  LDSM.16.M88.4 R172, [R198] ;  /* 0x00000000c6ac783b */ /* 0x000ee40000000200 */
        /* <DEDUP_REMOVED lines=13> */
[C---:B-----5:R-:W-:Y:S08]  /*12ec0*/  HMMA.16816.F32.BF16 R12, R160.reuse, R164, R12 ;  /* 0x000000a4a00c723c */ /* 0x060ff0000004180c */
[C---:B------:R-:W-:Y:S01]  /*12ed0*/  HMMA.16816.F32.BF16 R16, R160.reuse, R166, R16 ;  /* 0x000000a6a010723c */ /* 0x040fe20000041810 */
[----:B------:R-:W3:Y:S07]  /*12ee0*/  LDSM.16.M88.4 R164, [R209+0x4000] ;  /* 0x00400000d1a4783b */ /* 0x000eee0000000200 */
        /* <DEDUP_REMOVED lines=94> */
[C---:B-----5:R-:W-:Y:S08]  /*134d0*/  HMMA.16816.F32.BF16 R12, R164.reuse, R160, R12 ;  /* 0x000000a0a40c723c */ /* 0x060ff0000004180c */
[C---:B------:R-:W-:Y:S08]  /*134e0*/  HMMA.16816.F32.BF16 R16, R164.reuse, R162, R16 ;  /* 0x000000a2a410723c */ /* 0x040ff00000041810 */
[C---:B------:R-:W-:Y:S08]  /*134f0*/  HMMA.16816.F32.BF16 R20, R164.reuse, R172, R20 ;  /* 0x000000aca414723c */ /* 0x040ff00000041814 */
[----:B------:R-:W-:Y:S01]  /*13500*/  HMMA.16816.F32.BF16 R24, R164, R174, R24 ;  /* 0x000000aea418723c */ /* 0x000fe20000041818 */
[----:B------:R-:W-:Y:S07]  /*13510*/  @!UPT UIADD3 URZ, URZ, URZ, URZ ;  /* 0x0000003f3f3ff290 */ /* 0x000fee000fffe03f */
[----:B------:R-:W-:-:S11]  /*13520*/  @!P0 BRA `(.L_x_1127) ;  /* 0x000003e000008947 */ /* 0x000fd60003800000 */
[----:B----4-:R-:W-:Y:S02]  /*13530*/  IADD3 R156, R238, -0x1, RZ ;  /* 0xffffffffee9c7810 */ /* 0x010fe40007ffe0ff */
[----:B------:R-:W-:Y:S02]  /*13540*/  ISETP.GE.AND P1, PT, R240, 0x1, PT ;  /* 0x00000001f000780c */ /* 0x000fe40003f26270 */
[----:B------:R-:W-:Y:S01]  /*13550*/  SHF.R.S32.HI R163, RZ, 0x1f, R156 ;  /* 0x0000001fffa37819 */ /* 0x000fe2000001149c */
[----:B------:R-:W-:Y:S01]  /*13560*/  IMAD.WIDE.U32 R172, R156, c[0x0][0x1e0], RZ ;  /* 0x000078009cac7a25 */ /* 0x000fe200078e00ff */
[C---:B------:R-:W-:Y:S03]  /*13570*/  IADD3 R161, P0, R226.reuse, 0x40, RZ ;  /* 0x00000040e2a17810 */ /* 0x040fe60007f1e0ff */
[----:B------:R-:W-:Y:S02]  /*13580*/  IMAD R163, R163, c[0x0][0x1e0], RZ ;  /* 0x00007800a3a37a24 */ /* 0x000fe400078e02ff */
[----:B------:R-:W-:Y:S01]  /*13590*/  IMAD.X R158, RZ, RZ, R237, P0 ;  /* 0x000000ffff9e7224 */ /* 0x000fe200000e06ed */
[----:B------:R-:W-:Y:S01]  /*135a0*/  IADD3 R160, P0, R226, 0x80, RZ ;  /* 0x00000080e2a07810 */ /* 0x000fe20007f1e0ff */
[----:B------:R-:W-:Y:S04]  /*135b0*/  IMAD R163, R156, c[0x0][0x1e4], R163 ;  /* 0x000079009ca37a24 */ /* 0x000fe800078e02a3 */
[----:B------:R-:W-:Y:S02]  /*135c0*/  IMAD.IADD R163, R173, 0x1, R163 ;  /* 0x00000001ada37824 */ /* 0x000fe400078e02a3 */
[----:B------:R-:W-:Y:S04]  /*135d0*/  IMAD.WIDE.U32 R172, R172, 0x30, RZ ;  /* 0x00000030acac7825 */ /* 0x000fe800078e00ff */
[----:B------:R-:W-:Y:S02]  /*135e0*/  IMAD R163, R163, 0x30, RZ ;  /* 0x00000030a3a37824 */ /* 0x000fe400078e02ff */
[----:B------:R-:W-:Y:S01]  /*135f0*/  IMAD.X R157, RZ, RZ, R237, P0 ;  /* 0x000000ffff9d7224 */ /* 0x000fe200000e06ed */
[-C--:B------:R-:W-:Y:S01]  /*13600*/  @P1 IADD3 R167, P0, R226, R172.reuse, RZ ;  /* 0x000000ace2a71210 */ /* 0x080fe20007f1e0ff */
[----:B------:R-:W-:Y:S04]  /*13610*/  IMAD.IADD R163, R173, 0x1, R163 ;  /* 0x00000001ada37824 */ /* 0x000fe800078e02a3 */
[----:B------:R-:W-:Y:S01]  /*13620*/  @P1 IMAD.X R164, R163, 0x1, R237, P0 ;  /* 0x00000001a3a41824 */ /* 0x000fe200000e06ed */
[-C--:B------:R-:W-:Y:S05]  /*13630*/  @P1 IADD3 R165, P0, R161, R172.reuse, RZ ;  /* 0x000000aca1a51210 */ /* 0x080fea0007f1e0ff */
[C---:B------:R-:W-:Y:S01]  /*13640*/  @P1 IMAD.X R162, R163.reuse, 0x1, R158, P0 ;  /* 0x00000001a3a21824 */ /* 0x040fe200000e069e */
[-C--:B------:R-:W-:Y:S05]  /*13650*/  @P1 IADD3 R159, P0, R160, R172.reuse, RZ ;  /* 0x000000aca09f1210 */ /* 0x080fea0007f1e0ff */
        /* <DEDUP_REMOVED lines=9> */
[C---:B------:R-:W-:Y:S03]  /*136f0*/  @P1 LEA R166, P0, R159.reuse, c[0x0][0x1c8], 0x1 ;  /* 0x000072009fa61a11 */ /* 0x040fe600078008ff */
[----:B------:R1:W-:Y:S01]  /*13700*/  @P1 LDGSTS.E.BYPASS.LTC128B.128 [R223+0xb880], [R168.64], !P5 ;  /* 0x0b880000a8df1fae */ /* 0x0003e2000e901d56 */
[----:B------:R-:W-:Y:S02]  /*13710*/  @P1 LEA.HI.X R167, R159, c[0x0][0x1cc], R156, 0x1, P0 ;  /* 0x000073009fa71a11 */ /* 0x000fe400000f0c9c */
[----:B------:R-:W-:Y:S03]  /*13720*/  IADD3 R159, P0, R226, 0xc0, RZ ;  /* 0x000000c0e29f7810 */ /* 0x000fe60007f1e0ff */
[----:B------:R1:W-:Y:S02]  /*13730*/  @P1 LDGSTS.E.BYPASS.LTC128B.128 [R223+0xd080], [R166.64], !P4 ;  /* 0x0d080000a6df1fae */ /* 0x0003e4000e101d56 */
[----:B------:R-:W-:Y:S01]  /*13740*/  IMAD.X R156, RZ, RZ, R237, P0 ;  /* 0x000000ffff9c7224 */ /* 0x000fe200000e06ed */
[----:B------:R-:W-:Y:S05]  /*13750*/  @P1 IADD3 R165, P0, R159, R172, RZ ;  /* 0x000000ac9fa51210 */ /* 0x000fea0007f1e0ff */
[----:B------:R-:W-:Y:S01]  /*13760*/  @P1 IMAD.X R162, R163, 0x1, R156, P0 ;  /* 0x00000001a3a21824 */ /* 0x000fe200000e069c */
[C---:B------:R-:W-:Y:S04]  /*13770*/  @P1 LEA R164, P0, R165.reuse, c[0x0][0x1c8], 0x1 ;  /* 0x00007200a5a41a11 */ /* 0x040fe800078008ff */
[----:B------:R-:W-:Y:S02]  /*13780*/  @P1 LEA.HI.X R165, R165, c[0x0][0x1cc], R162, 0x1, P0 ;  /* 0x00007300a5a51a11 */ /* 0x000fe400000f0ca2 */
[----:B------:R-:W-:Y:S03]  /*13790*/  ISETP.GE.AND P0, PT, R240, 0x21, PT ;  /* 0x00000021f000780c */ /* 0x000fe60003f06270 */
[----:B------:R1:W-:Y:S10]  /*137a0*/  @P1 LDGSTS.E.BYPASS.LTC128B.128 [R223+0xe880], [R164.64], !P3 ;  /* 0x0e880000a4df1fae */ /* 0x0003f4000d901d56 */
[----:B------:R-:W-:Y:S04]  /*137b0*/  @P0 IADD3 R162, P2, R172, UR6, RZ ;  /* 0x00000006aca20c10 */ /* 0x000fe8000ff5e0ff */
[----:B------:R-:W-:Y:S02]  /*137c0*/  @P0 IADD3.X R163, R163, UR5, RZ, P2, !PT ;  /* 0x00000005a3a30c10 */ /* 0x000fe400097fe4ff */
[C---:B------:R-:W-:Y:S05]  /*137d0*/  @P0 IADD3 R161, P2, R162.reuse, R161, RZ ;  /* 0x000000a1a2a10210 */ /* 0x040fea0007f5e0ff */
[C---:B------:R-:W-:Y:S01]  /*137e0*/  @P0 IMAD.X R158, R163.reuse, 0x1, R158, P2 ;  /* 0x00000001a39e0824 */ /* 0x040fe200010e069e */
[C---:B------:R-:W-:Y:S05]  /*137f0*/  @P0 IADD3 R160, P2, R162.reuse, R160, RZ ;  /* 0x000000a0a2a00210 */ /* 0x040fea0007f5e0ff */
[C---:B------:R-:W-:Y:S01]  /*13800*/  @P0 IMAD.X R157, R163.reuse, 0x1, R157, P2 ;  /* 0x00000001a39d0824 */ /* 0x040fe200010e069d */
[C---:B------:R-:W-:Y:S05]  /*13810*/  @P0 IADD3 R159, P2, R162.reuse, R159, RZ ;  /* 0x0000009fa29f0210 */ /* 0x040fea0007f5e0ff */
[C---:B------:R-:W-:Y:S01]  /*13820*/  @P0 IMAD.X R156, R163.reuse, 0x1, R156, P2 ;  /* 0x00000001a39c0824 */ /* 0x040fe200010e069c */
[----:B------:R-:W-:Y:S05]  /*13830*/  @P0 IADD3 R162, P2, R162, R226, RZ ;  /* 0x000000e2a2a20210 */ /* 0x000fea0007f5e0ff */
[----:B------:R-:W-:Y:S01]  /*13840*/  @P0 IMAD.X R163, R163, 0x1, R237, P2 ;  /* 0x00000001a3a30824 */ /* 0x000fe200010e06ed */
[C---:B------:R-:W-:Y:S04]  /*13850*/  @P0 LEA R172, P2, R162.reuse, c[0x0][0x1c8], 0x1 ;  /* 0x00007200a2ac0a11 */ /* 0x040fe800078408ff */
[----:B------:R-:W-:Y:S02]  /*13860*/  @P0 LEA.HI.X R173, R162, c[0x0][0x1cc], R163, 0x1, P2 ;  /* 0x00007300a2ad0a11 */ /* 0x000fe400010f0ca3 */
[C---:B------:R-:W-:Y:S03]  /*13870*/  @P0 LEA R162, P2, R161.reuse, c[0x0][0x1c8], 0x1 ;  /* 0x00007200a1a20a11 */ /* 0x040fe600078408ff */
[----:B------:R1:W-:Y:S01]  /*13880*/  @P0 LDGSTS.E.BYPASS.LTC128B.128 [R223+0xb080], [R172.64], !P6 ;  /* 0x0b080000acdf0fae */ /* 0x0003e2000f101d56 */
[----:B------:R-:W-:Y:S02]  /*13890*/  @P0 LEA.HI.X R163, R161, c[0x0][0x1cc], R158, 0x1, P2 ;  /* 0x00007300a1a30a11 */ /* 0x000fe400010f0c9e */
[C---:B------:R-:W-:Y:S03]  /*138a0*/  @P0 LEA R174, P2, R160.reuse, c[0x0][0x1c8], 0x1 ;  /* 0x00007200a0ae0a11 */ /* 0x040fe600078408ff */
[----:B------:R1:W-:Y:S01]  /*138b0*/  @P0 LDGSTS.E.BYPASS.LTC128B.128 [R223+0xc880], [R162.64], !P5 ;  /* 0x0c880000a2df0fae */ /* 0x0003e2000e901d56 */
[----:B------:R-:W-:Y:S02]  /*138c0*/  @P0 LEA.HI.X R175, R160, c[0x0][0x1cc], R157, 0x1, P2 ;  /* 0x00007300a0af0a11 */ /* 0x000fe400010f0c9d */
[C---:B------:R-:W-:Y:S03]  /*138d0*/  @P0 LEA R158, P2, R159.reuse, c[0x0][0x1c8], 0x1 ;  /* 0x000072009f9e0a11 */ /* 0x040fe600078408ff */
[----:B------:R1:W-:Y:S01]  /*138e0*/  @P0 LDGSTS.E.BYPASS.LTC128B.128 [R223+0xe080], [R174.64], !P4 ;  /* 0x0e080000aedf0fae */ /* 0x0003e2000e101d56 */
[----:B------:R-:W-:Y:S05]  /*138f0*/  @P0 LEA.HI.X R159, R159, c[0x0][0x1cc], R156, 0x1, P2 ;  /* 0x000073009f9f0a11 */ /* 0x000fea00010f0c9c */
[----:B------:R1:W-:Y:S04]  /*13900*/  @P0 LDGSTS.E.BYPASS.LTC128B.128 [R223+0xf880], [R158.64], !P3 ;  /* 0x0f8800009edf0fae */ /* 0x0003e8000d901d56 */
.L_x_1127:
[----:B----4-:R-:W-:Y:S05]  /*13910*/  BSYNC B0 ;  /* 0x0000000000007941 */ /* 0x010fea0003800000 */
.L_x_1126:
[----:B------:R-:W-:Y:S01]  /*13920*/  ISETP.NE.AND P0, PT, R242, 0x1, PT ;  /* 0x00000001f200780c */ /* 0x000fe20003f05270 */
[----:B------:R-:W2:Y:S01]  /*13930*/  LDL R156, [R1+0x4] ;  /* 0x00000400019c7983 */ /* 0x000ea20000100800 */
[----:B-1----:R-:W-:Y:S01]  /*13940*/  IMAD R165, R238, -0x30, RZ ;  /* 0xffffffd0eea57824 */ /* 0x002fe200078e02ff */
[----:B------:R-:W-:Y:S02]  /*13950*/  ULDC UR4, c[0x0][0x324] ;  /* 0x0000c90000047ab9 */ /* 0x000fe40000000800 */
[----:B------:R-:W-:Y:S01]  /*13960*/  ULOP3.LUT UR4, URZ, UR4, URZ, 0x33, !UPT ;  /* 0x000000043f047292 */ /* 0x000fe2000f8e333f */
[----:B------:R-:W0:Y:S01]  /*13970*/  LDGDEPBAR ;  /* 0x00000000000079af */ /* 0x000e220000000000 */
[----:B------:R-:W-:Y:S01]  /*13980*/  IADD3 R162, -R232, 0x1, R165 ;  /* 0x00000001e8a27810 */ /* 0x000fe20007ffe1a5 */
[----:B------:R-:W-:Y:S03]  /*13990*/  IMAD.IADD R161, R165, 0x1, -R232 ;  /* 0x00000001a5a17824 */ /* 0x000fe600078e0ae8 */
        /* <DEDUP_REMOVED lines=25> */
.L_x_1130:
[----:B------:R-:W-:Y:S04]  /*13b30*/  MOV R156, c[0x0][0x32c] ;  /* 0x0000cb00009c7a02 */ /* 0x000fe80000000f00 */
[----:B------:R-:W-:Y:S11]  /*13b40*/  ISETP.NE.AND P0, PT, R156, 0x1, PT ;  /* 0x000000019c00780c */ /* 0x000ff60003f05270 */
[----:B------:R-:W-:Y:S02]  /*13b50*/  @!UPT UIADD3 URZ, URZ, URZ, URZ ;  /* 0x0000003f3f3ff290 */ /* 0x000fe4000fffe03f */
[----:B------:R-:W-:Y:S05]  /*13b60*/  @P0 IMAD.HI.U32 R156, R158, c[0x0][0x330], RZ ;  /* 0x0000cc009e9c0a27 */ /* 0x000fea00078e00ff */
[----:B------:R-:W-:Y:S02]  /*13b70*/  @P0 SHF.R.U32.HI R158, RZ, c[0x0][0x334], R156 ;  /* 0x0000cd00ff9e0a19 */ /* 0x000fe4000001169c */
.L_x_1131:
[----:B------:R-:W-:Y:S05]  /*13b80*/  BSYNC B0 ;  /* 0x0000000000007941 */ /* 0x000fea0003800000 */
.L_x_1129:
[----:B------:R-:W-:Y:S05]  /*13b90*/  IMAD R158, R158, c[0x0][0x32c], R161 ;  /* 0x0000cb009e9e7a24 */ /* 0x000fea00078e02a1 */
[----:B------:R-:W-:Y:S02]  /*13ba0*/  IADD3 R157, R158, c[0x0][0x32c], RZ ;  /* 0x0000cb009e9d7a10 */ /* 0x000fe40007ffe0ff */
[----:B------:R-:W-:Y:S02]  /*13bb0*/  IMNMX R167, R167, R158, !PT ;  /* 0x0000009ea7a77217 */ /* 0x000fe40007800200 */
[----:B------:R-:W-:Y:S02]  /*13bc0*/  IMNMX R168, R168, R157, PT ;  /* 0x0000009da8a87217 */ /* 0x000fe40003800200 */
.L_x_1128:
[C---:B------:R-:W-:Y:S01]  /*13bd0*/  ISETP.GE.AND P0, PT, R165.reuse, 0x2, PT ;  /* 0x00000002a500780c */ /* 0x040fe20003f06270 */
[----:B------:R-:W1:Y:S01]  /*13be0*/  SHFL.IDX PT, R164, R164, 0x1, 0x1c1f ;  /* 0x003c1f00a4a47f89 */ /* 0x000e6200000e0000 */
[----:B------:R-:W-:Y:S02]  /*13bf0*/  ISETP.GE.AND P1, PT, R165, 0x9, PT ;  /* 0x00000009a500780c */ /* 0x000fe40003f26270 */
[----:B------:R-:W-:Y:S02]  /*13c00*/  P2R R160, PR, RZ, 0x1 ;  /* 0x00000001ffa07803 */ /* 0x000fe40000000000 */
[----:B------:R-:W-:Y:S02]  /*13c10*/  ISETP.GT.AND P0, PT, R167, 0x1, !P0 ;  /* 0x00000001a700780c */ /* 0x000fe40004704270 */
[----:B------:R-:W-:Y:S02]  /*13c20*/  P2R R159, PR, RZ, 0x2 ;  /* 0x00000002ff9f7803 */ /* 0x000fe40000000000 */
[C---:B------:R-:W-:Y:S02]  /*13c30*/  ISETP.LT.OR P0, PT, R168.reuse, 0x2, P0 ;  /* 0x00000002a800780c */ /* 0x040fe40000701670 */
[----:B------:R-:W-:Y:S02]  /*13c40*/  ISETP.GE.AND P6, PT, R165, 0x19, PT ;  /* 0x00000019a500780c */ /* 0x000fe40003fc6270 */
[----:B------:R-:W-:Y:S02]  /*13c50*/  FSEL R158, R5, -INF , !P0 ;  /* 0xff800000059e7808 */ /* 0x000fe40004000000 */
[----:B------:R-:W-:Y:S02]  /*13c60*/  ISETP.GT.AND P0, PT, R167, 0x8, !P1 ;  /* 0x00000008a700780c */ /* 0x000fe40004f04270 */
[----:B------:R-:W-:Y:S02]  /*13c70*/  ISETP.GE.AND P1, PT, R165, 0xa, PT ;  /* 0x0000000aa500780c */ /* 0x000fe40003f26270 */
[----:B------:R-:W-:Y:S02]  /*13c80*/  ISETP.LT.OR P0, PT, R168, 0x9, P0 ;  /* 0x00000009a800780c */ /* 0x000fe40000701670 */
[----:B------:R-:W-:Y:S02]  /*13c90*/  P2R R157, PR, RZ, 0x2 ;  /* 0x00000002ff9d7803 */ /* 0x000fe40000000000 */
[----:B------:R-:W-:Y:S01]  /*13ca0*/  FSEL R176, R8, -INF , !P0 ;  /* 0xff80000008b07808 */ /* 0x000fe20004000000 */
[--C-:B-1----:R-:W-:Y:S01]  /*13cb0*/  IMAD.IADD R163, R163, 0x1, R164.reuse ;  /* 0x00000001a3a37824 */ /* 0x102fe200078e02a4 */
[----:B------:R-:W-:Y:S02]  /*13cc0*/  ISETP.GT.AND P0, PT, R167, 0x9, !P1 ;  /* 0x00000009a700780c */ /* 0x000fe40004f04270 */
[----:B------:R-:W-:Y:S02]  /*13cd0*/  ISETP.GE.AND P1, PT, R165, 0x11, PT ;  /* 0x00000011a500780c */ /* 0x000fe40003f26270 */
[C---:B------:R-:W-:Y:S02]  /*13ce0*/  ISETP.LT.OR P0, PT, R168.reuse, 0xa, P0 ;  /* 0x0000000aa800780c */ /* 0x040fe40000701670 */
[----:B------:R-:W-:Y:S02]  /*13cf0*/  P2R R8, PR, RZ, 0x2 ;  /* 0x00000002ff087803 */ /* 0x000fe40000000000 */
        /* <DEDUP_REMOVED lines=8> */
[C---:B------:R-:W-:Y:S02]  /*13d80*/  ISETP.LT.OR P0, PT, R168.reuse, 0x12, P0 ;  /* 0x00000012a800780c */ /* 0x040fe40000701670 */
[----:B------:R-:W-:Y:S02]  /*13d90*/  ISETP.GE.AND P3, PT, R165, 0x22, PT ;  /* 0x00000022a500780c */ /* 0x000fe40003f66270 */
[----:B------:R-:W-:Y:S02]  /*13da0*/  FSEL R172, R13, -INF , !P0 ;  /* 0xff8000000dac7808 */ /* 0x000fe40004000000 */
[----:B------:R-:W-:Y:S02]  /*13db0*/  ISETP.GT.AND P0, PT, R167, 0x18, !P6 ;  /* 0x00000018a700780c */ /* 0x000fe40007704270 */
[----:B------:R-:W-:Y:S02]  /*13dc0*/  ISETP.GE.AND P2, PT, R165, 0x29, PT ;  /* 0x00000029a500780c */ /* 0x000fe40003f46270 */
[----:B------:R-:W-:Y:S02]  /*13dd0*/  ISETP.LT.OR P0, PT, R168, 0x19, P0 ;  /* 0x00000019a800780c */ /* 0x000fe40000701670 */
[----:B------:R-:W-:Y:S02]  /*13de0*/  P2R R5, PR, RZ, 0x2 ;  /* 0x00000002ff057803 */ /* 0x000fe40000000000 */
[----:B------:R-:W-:Y:S02]  /*13df0*/  FSEL R170, R16, -INF , !P0 ;  /* 0xff80000010aa7808 */ /* 0x000fe40004000000 */
[----:B------:R-:W-:Y:S02]  /*13e00*/  ISETP.GT.AND P0, PT, R167, 0x19, !P5 ;  /* 0x00000019a700780c */ /* 0x000fe40006f04270 */
[----:B------:R-:W-:Y:S02]  /*13e10*/  ISETP.GE.AND P1, PT, R165, 0x1, PT ;  /* 0x00000001a500780c */ /* 0x000fe40003f26270 */
[C---:B------:R-:W-:Y:S04]  /*13e20*/  ISETP.LT.OR P0, PT, R168.reuse, 0x1a, P0 ;  /* 0x0000001aa800780c */ /* 0x040fe80000701670 */
[----:B------:R-:W-:Y:S02]  /*13e30*/  FSEL R166, R17, -INF , !P0 ;  /* 0xff80000011a67808 */ /* 0x000fe40004000000 */
[C---:B------:R-:W-:Y:S04]  /*13e40*/  ISETP.GT.AND P0, PT, R167.reuse, 0x20, !P4 ;  /* 0x00000020a700780c */ /* 0x040fe80006704270 */
[----:B------:R-:W-:Y:S04]  /*13e50*/  ISETP.LT.OR P0, PT, R168, 0x21, P0 ;  /* 0x00000021a800780c */ /* 0x000fe80000701670 */
[----:B------:R-:W-:Y:S02]  /*13e60*/  FSEL R243, R20, -INF , !P0 ;  /* 0xff80000014f37808 */ /* 0x000fe40004000000 */
[----:B------:R-:W-:Y:S04]  /*13e70*/  ISETP.GT.AND P0, PT, R167, 0x21, !P3 ;  /* 0x00000021a700780c */ /* 0x000fe80005f04270 */
[C---:B------:R-:W-:Y:S04]  /*13e80*/  ISETP.LT.OR P0, PT, R168.reuse, 0x22, P0 ;  /* 0x00000022a800780c */ /* 0x040fe80000701670 */
[----:B------:R-:W-:Y:S02]  /*13e90*/  FSEL R191, R21, -INF , !P0 ;  /* 0xff80000015bf7808 */ /* 0x000fe40004000000 */
[C---:B------:R-:W-:Y:S04]  /*13ea0*/  ISETP.GT.AND P0, PT, R167.reuse, 0x28, !P2 ;  /* 0x00000028a700780c */ /* 0x040fe80005704270 */
        /* <DEDUP_REMOVED lines=27> */
.L_x_1134:
[----:B------:R-:W-:Y:S04]  /*14060*/  MOV R12, c[0x0][0x32c] ;  /* 0x0000cb00000c7a02 */ /* 0x000fe80000000f00 */
[----:B------:R-:W-:Y:S11]  /*14070*/  ISETP.NE.AND P0, PT, R12, 0x1, PT ;  /* 0x000000010c00780c */ /* 0x000ff60003f05270 */
[----:B------:R-:W-:Y:S02]  /*14080*/  @!UPT UIADD3 URZ, URZ, URZ, URZ ;  /* 0x0000003f3f3ff290 */ /* 0x000fe4000fffe03f */
[----:B------:R-:W-:Y:S05]  /*14090*/  @P0 IMAD.HI.U32 R12, R164, c[0x0][0x330], RZ ;  /* 0x0000cc00a40c0a27 */ /* 0x000fea00078e00ff */
[----:B------:R-:W-:Y:S02]  /*140a0*/  @P0 SHF.R.U32.HI R164, RZ, c[0x0][0x334], R12 ;  /* 0x0000cd00ffa40a19 */ /* 0x000fe4000001160c */
.L_x_1135:
[----:B------:R-:W-:Y:S05]  /*140b0*/  BSYNC B0 ;  /* 0x0000000000007941 */ /* 0x000fea0003800000 */
.L_x_1133:
[----:B------:R-:W-:Y:S05]  /*140c0*/  IMAD R161, R164, c[0x0][0x32c], R161 ;  /* 0x0000cb00a4a17a24 */ /* 0x000fea00078e02a1 */
[----:B------:R-:W-:Y:S02]  /*140d0*/  IADD3 R12, R161, c[0x0][0x32c], RZ ;  /* 0x0000cb00a10c7a10 */ /* 0x000fe40007ffe0ff */
[----:B------:R-:W-:Y:S02]  /*140e0*/  IMNMX R4, R4, R161, !PT ;  /* 0x000000a104047217 */ /* 0x000fe40007800200 */
[----:B------:R-:W-:Y:S02]  /*140f0*/  IMNMX R163, R163, R12, PT ;  /* 0x0000000ca3a37217 */ /* 0x000fe40003800200 */
.L_x_1132:
[----:B------:R-:W-:Y:S02]  /*14100*/  ISETP.GT.AND P0, PT, R4, RZ, !P1 ;  /* 0x000000ff0400720c */ /* 0x000fe40004f04270 */
[----:B------:R-:W-:Y:S02]  /*14110*/  ISETP.NE.AND P1, PT, R9, RZ, PT ;  /* 0x000000ff0900720c */ /* 0x000fe40003f25270 */
[C---:B------:R-:W-:Y:S04]  /*14120*/  ISETP.LT.OR P0, PT, R163.reuse, 0x1, P0 ;  /* 0x00000001a300780c */ /* 0x040fe80000701670 */
[----:B------:R-:W-:Y:S02]  /*14130*/  FSEL R13, R6, -INF , !P0 ;  /* 0xff800000060d7808 */ /* 0x000fe40004000000 */
[----:B------:R-:W-:Y:S04]  /*14140*/  ISETP.NE.AND P0, PT, R160, RZ, PT ;  /* 0x000000ffa000720c */ /* 0x000fe80003f05270 */
[C---:B------:R-:W-:Y:S04]  /*14150*/  ISETP.GT.AND P0, PT, R4.reuse, 0x1, !P0 ;  /* 0x000000010400780c */ /* 0x040fe80004704270 */
        /* <DEDUP_REMOVED lines=24> */
[C---:B------:R-:W-:Y:S02]  /*142e0*/  ISETP.LT.OR P0, PT, R163.reuse, 0x19, P0 ;  /* 0x00000019a300780c */ /* 0x040fe40000701670 */
        /* <DEDUP_REMOVED lines=14> */
[C---:B------:R-:W-:Y:S01]  /*143d0*/  ISETP.GT.AND P0, PT, R4.reuse, 0x21, !P3 ;  /* 0x000000210400780c */ /* 0x040fe20005f04270 */
[----:B------:R-:W1:Y:S03]  /*143e0*/  SHFL.BFLY PT, R5, R6, 0x2, 0x1f ;  /* 0x0c401f0006057f89 */ /* 0x000e6600000e0000 */
[----:B------:R-:W-:Y:S04]  /*143f0*/  ISETP.LT.OR P0, PT, R163, 0x22, P0 ;  /* 0x00000022a300780c */ /* 0x000fe80000701670 */
[----:B------:R-:W-:Y:S02]  /*14400*/  FSEL R184, R23, -INF , !P0 ;  /* 0xff80000017b87808 */ /* 0x000fe40004000000 */
[----:B------:R-:W-:Y:S04]  /*14410*/  ISETP.GT.AND P0, PT, R4, 0x28, !P2 ;  /* 0x000000280400780c */ /* 0x000fe80005704270 */
[C---:B------:R-:W-:Y:S04]  /*14420*/  ISETP.LT.OR P0, PT, R163.reuse, 0x29, P0 ;  /* 0x00000029a300780c */ /* 0x040fe80000701670 */
[----:B------:R-:W-:Y:S02]  /*14430*/  FSEL R10, R26, -INF , !P0 ;  /* 0xff8000001a0a7808 */ /* 0x000fe40004000000 */
[----:B------:R-:W-:Y:S04]  /*14440*/  ISETP.GT.AND P0, PT, R4, 0x29, !P1 ;  /* 0x000000290400780c */ /* 0x000fe80004f04270 */
[----:B------:R-:W-:Y:S02]  /*14450*/  ISETP.LT.OR P0, PT, R163, 0x2a, P0 ;  /* 0x0000002aa300780c */ /* 0x000fe40000701670 */
[----:B-1----:R-:W-:Y:S02]  /*14460*/  FMNMX.FTZ R4, R6, R5, !PT ;  /* 0x0000000506047209 */ /* 0x002fe40007810000 */
[----:B------:R-:W-:Y:S02]  /*14470*/  FMNMX.FTZ R5, R13, R0, !PT ;  /* 0x000000000d057209 */ /* 0x000fe40007810000 */
[----:B------:R-:W-:Y:S01]  /*14480*/  FSEL R8, R27, -INF , !P0 ;  /* 0xff8000001b087808 */ /* 0x000fe20004000000 */
[----:B------:R-:W1:Y:S01]  /*14490*/  SHFL.BFLY PT, R157, R4, 0x1, 0x1f ;  /* 0x0c201f00049d7f89 */ /* 0x000e6200000e0000 */
[----:B------:R-:W-:Y:S04]  /*144a0*/  FMNMX.FTZ R5, R20, R5, !PT ;  /* 0x0000000514057209 */ /* 0x000fe80007810000 */
[----:B------:R-:W-:Y:S03]  /*144b0*/  FMNMX.FTZ R5, R16, R5, !PT ;  /* 0x0000000510057209 */ /* 0x000fe60007810000 */
[----:B------:R-:W-:Y:S01]  /*144c0*/  LDSM.16.MT88.4 R24, [R205+0x4080] ;  /* 0x00408000cd18783b */ /* 0x000fe20000004200 */
[----:B------:R-:W-:Y:S04]  /*144d0*/  FMNMX.FTZ R5, R12, R5, !PT ;  /* 0x000000050c057209 */ /* 0x000fe80007810000 */
[----:B------:R-:W-:Y:S04]  /*144e0*/  FMNMX.FTZ R5, R168, R5, !PT ;  /* 0x00000005a8057209 */ /* 0x000fe80007810000 */
[----:B------:R-:W-:Y:S04]  /*144f0*/  FMNMX.FTZ R5, R164, R5, !PT ;  /* 0x00000005a4057209 */ /* 0x000fe80007810000 */
[----:B------:R-:W-:Y:S02]  /*14500*/  FMNMX.FTZ R5, R162, R5, !PT ;  /* 0x00000005a2057209 */ /* 0x000fe40007810000 */
[----:B-1----:R-:W-:Y:S02]  /*14510*/  FMNMX.FTZ R157, R4, R157, !PT ;  /* 0x0000009d049d7209 */ /* 0x002fe40007810000 */
[----:B------:R-:W-:Y:S02]  /*14520*/  FMNMX.FTZ R5, R160, R5, !PT ;  /* 0x00000005a0057209 */ /* 0x000fe40007810000 */
[C---:B------:R-:W-:Y:S01]  /*14530*/  FSETP.NEU.FTZ.AND P0, PT, R157.reuse, -INF , PT ;  /* 0xff8000009d00780b */ /* 0x040fe20003f1d000 */
[C---:B------:R-:W-:Y:S01]  /*14540*/  FMUL.FTZ R11, R157.reuse, c[0x0][0x2d0] ;  /* 0x0000b4009d0b7a20 */ /* 0x040fe20000410000 */
[----:B------:R-:W-:Y:S02]  /*14550*/  FMNMX.FTZ R5, R188, R5, !PT ;  /* 0x00000005bc057209 */ /* 0x000fe40007810000 */
[----:B------:R-:W-:Y:S02]  /*14560*/  FSEL R7, R157, RZ, P0 ;  /* 0x000000ff9d077208 */ /* 0x000fe40000000000 */
[----:B------:R-:W-:Y:S02]  /*14570*/  FMNMX.FTZ R5, R184, R5, !PT ;  /* 0x00000005b8057209 */ /* 0x000fe40007810000 */
[----:B------:R-:W-:Y:S01]  /*14580*/  FSEL R11, R11, RZ, P0 ;  /* 0x000000ff0b0b7208 */ /* 0x000fe20000000000 */
[----:B------:R-:W-:Y:S01]  /*14590*/  FADD.FTZ R7, -R7, R2 ;  /* 0x0000000207077221 */ /* 0x000fe20000010100 */
[----:B------:R-:W-:Y:S03]  /*145a0*/  FMNMX.FTZ R5, R10, R5, !PT ;  /* 0x000000050a057209 */ /* 0x000fe60007810000 */
[--C-:B------:R-:W-:Y:S01]  /*145b0*/  FFMA.FTZ R183, R17, c[0x0][0x2d0], -R11.reuse ;  /* 0x0000b40011b77a23 */ /* 0x100fe2000001080b */
[----:B------:R-:W-:Y:S01]  /*145c0*/  FMNMX.FTZ R6, R8, R5, !PT ;  /* 0x0000000508067209 */ /* 0x000fe20007810000 */
[--C-:B------:R-:W-:Y:S02]  /*145d0*/  FFMA.FTZ R181, R176, c[0x0][0x2d0], -R11.reuse ;  /* 0x0000b400b0b57a23 */ /* 0x100fe4000001080b */
[----:B------:R-:W-:Y:S01]  /*145e0*/  FMUL.FTZ R2, R7, c[0x0][0x2d0] ;  /* 0x0000b40007027a20 */ /* 0x000fe20000410000 */
[----:B------:R-:W-:Y:S01]  /*145f0*/  LDSM.16.MT88.4 R176, [R206+0x7880] ;  /* 0x00788000ceb0783b */ /* 0x000fe20000004200 */
[--C-:B------:R-:W-:Y:S01]  /*14600*/  FFMA.FTZ R158, R158, c[0x0][0x2d0], -R11.reuse ;  /* 0x0000b4009e9e7a23 */ /* 0x100fe2000001080b */
[----:B------:R-:W-:Y:S01]  /*14610*/  MUFU.EX2 R183, R183 ;  /* 0x000000b700b77308 */ /* 0x000fe20000000800 */
[--C-:B------:R-:W-:Y:S02]  /*14620*/  FFMA.FTZ R156, R156, c[0x0][0x2d0], -R11.reuse ;  /* 0x0000b4009c9c7a23 */ /* 0x100fe4000001080b */
[--C-:B------:R-:W-:Y:S02]  /*14630*/  FFMA.FTZ R244, R174, c[0x0][0x2d0], -R11.reuse ;  /* 0x0000b400aef47a23 */ /* 0x100fe4000001080b */
[--C-:B------:R-:W-:Y:S01]  /*14640*/  FFMA.FTZ R245, R172, c[0x0][0x2d0], -R11.reuse ;  /* 0x0000b400acf57a23 */ /* 0x100fe2000001080b */
[----:B------:R-:W1:Y:S01]  /*14650*/  SHFL.BFLY PT, R5, R6, 0x2, 0x1f ;  /* 0x0c401f0006057f89 */ /* 0x000e6200000e0000 */
[--C-:B------:R-:W-:Y:S02]  /*14660*/  FFMA.FTZ R246, R170, c[0x0][0x2d0], -R11.reuse ;  /* 0x0000b400aaf67a23 */ /* 0x100fe4000001080b */
[----:B------:R-:W-:Y:S01]  /*14670*/  FFMA.FTZ R247, R166, c[0x0][0x2d0], -R11 ;  /* 0x0000b400a6f77a23 */ /* 0x000fe2000001080b */
[----:B------:R-:W2:Y:S04]  /*14680*/  MUFU.EX2 R2, R2 ;  /* 0x0000000200027308 */ /* 0x000ea80000000800 */
[----:B------:R-:W-:Y:S06]  /*14690*/  LDSM.16.MT88.4 R172, [R204+0x6080] ;  /* 0x00608000ccac783b */ /* 0x000fec0000004200 */
[----:B------:R-:W-:Y:S01]  /*146a0*/  MUFU.EX2 R158, R158 ;  /* 0x0000009e009e7308 */ /* 0x000fe20000000800 */
[----:B-1----:R-:W-:Y:S09]  /*146b0*/  FMNMX.FTZ R4, R6, R5, !PT ;  /* 0x0000000506047209 */ /* 0x002ff20007810000 */
[----:B------:R-:W-:Y:S01]  /*146c0*/  MUFU.EX2 R181, R181 ;  /* 0x000000b500b57308 */ /* 0x000fe20000000800 */
[C---:B--2---:R-:W-:Y:S01]  /*146d0*/  FMUL.FTZ R132, R2.reuse, R132 ;  /* 0x0000008402847220 */ /* 0x044fe20000410000 */
[----:B------:R-:W1:Y:S01]  /*146e0*/  SHFL.BFLY PT, R159, R4, 0x1, 0x1f ;  /* 0x0c201f00049f7f89 */ /* 0x000e6200000e0000 */
[C---:B------:R-:W-:Y:S02]  /*146f0*/  FMUL.FTZ R133, R2.reuse, R133 ;  /* 0x0000008502857220 */ /* 0x040fe40000410000 */
[C---:B------:R-:W-:Y:S02]  /*14700*/  FMUL.FTZ R136, R2.reuse, R136 ;  /* 0x0000008802887220 */ /* 0x040fe40000410000 */
[C---:B------:R-:W-:Y:S03]  /*14710*/  FMUL.FTZ R137, R2.reuse, R137 ;  /* 0x0000008902897220 */ /* 0x040fe60000410000 */
        /* <DEDUP_REMOVED lines=10> */
[----:B------:R-:W-:Y:S01]  /*147c0*/  FMUL.FTZ R32, R2, R32 ;  /* 0x0000002002207220 */ /* 0x000fe20000410000 */
[----:B-1----:R-:W-:Y:S01]  /*147d0*/  FMNMX.FTZ R159, R4, R159, !PT ;  /* 0x0000009f049f7209 */ /* 0x002fe20007810000 */
[C---:B------:R-:W-:Y:S01]  /*147e0*/  FMUL.FTZ R4, R2.reuse, R152 ;  /* 0x0000009802047220 */ /* 0x040fe20000410000 */
[----:B------:R-:W-:Y:S01]  /*147f0*/  MUFU.EX2 R245, R245 ;  /* 0x000000f500f57308 */ /* 0x000fe20000000800 */
[----:B------:R-:W-:Y:S01]  /*14800*/  FMUL.FTZ R33, R2, R33 ;  /* 0x0000002102217220 */ /* 0x000fe20000410000 */
[C---:B------:R-:W-:Y:S01]  /*14810*/  FSETP.NEU.FTZ.AND P0, PT, R159.reuse, -INF , PT ;  /* 0xff8000009f00780b */ /* 0x040fe20003f1d000 */
[C---:B------:R-:W-:Y:S01]  /*14820*/  FMUL.FTZ R9, R159.reuse, c[0x0][0x2d0] ;  /* 0x0000b4009f097a20 */ /* 0x040fe20000410000 */
[----:B--2---:R-:W-:Y:S01]  /*14830*/  F2FP.BF16.PACK_AB R14, R156, R181 ;  /* 0x000000b59c0e723e */ /* 0x004fe200000010ff */
[C---:B------:R-:W-:Y:S01]  /*14840*/  FMUL.FTZ R36, R2.reuse, R36 ;  /* 0x0000002402247220 */ /* 0x040fe20000410000 */
[----:B------:R-:W-:Y:S01]  /*14850*/  FSEL R5, R159, RZ, P0 ;  /* 0x000000ff9f057208 */ /* 0x000fe20000000000 */
[C---:B------:R-:W-:Y:S01]  /*14860*/  FMUL.FTZ R37, R2.reuse, R37 ;  /* 0x0000002502257220 */ /* 0x040fe20000410000 */
[----:B------:R-:W-:Y:S01]  /*14870*/  FSEL R9, R9, RZ, P0 ;  /* 0x000000ff09097208 */ /* 0x000fe20000000000 */
[----:B------:R-:W-:Y:S01]  /*14880*/  FMUL.FTZ R40, R2, R40 ;  /* 0x0000002802287220 */ /* 0x000fe20000410000 */
[----:B------:R-:W-:Y:S01]  /*14890*/  MUFU.EX2 R246, R246 ;  /* 0x000000f600f67308 */ /* 0x000fe20000000800 */
[----:B------:R-:W-:Y:S01]  /*148a0*/  FADD.FTZ R5, -R5, R0 ;  /* 0x0000000005057221 */ /* 0x000fe20000010100 */
[----:B------:R-:W-:Y:S01]  /*148b0*/  ISETP.GT.AND P0, PT, R238, R221, PT ;  /* 0x000000ddee00720c */ /* 0x000fe20003f04270 */
[--C-:B------:R-:W-:Y:S02]  /*148c0*/  FFMA.FTZ R185, R16, c[0x0][0x2d0], -R9.reuse ;  /* 0x0000b40010b97a23 */ /* 0x100fe40000010809 */
[----:B------:R-:W1:Y:S01]  /*148d0*/  LDSM.16.MT88.4 R16, [R208+0x4080] ;  /* 0x00408000d010783b */ /* 0x000e620000004200 */
[--C-:B------:R-:W-:Y:S02]  /*148e0*/  FFMA.FTZ R182, R20, c[0x0][0x2d0], -R9.reuse ;  /* 0x0000b40014b67a23 */ /* 0x100fe40000010809 */
[----:B------:R-:W-:Y:S02]  /*148f0*/  FMUL.FTZ R0, R5, c[0x0][0x2d0] ;  /* 0x0000b40005007a20 */ /* 0x000fe40000410000 */
[--C-:B------:R-:W-:Y:S01]  /*14900*/  FFMA.FTZ R187, R13, c[0x0][0x2d0], -R9.reuse ;  /* 0x0000b4000dbb7a23 */ /* 0x100fe20000010809 */
[----:B------:R-:W-:Y:S01]  /*14910*/  MUFU.EX2 R185, R185 ;  /* 0x000000b900b97308 */ /* 0x000fe20000000800 */
[--C-:B------:R-:W-:Y:S01]  /*14920*/  FFMA.FTZ R180, R12, c[0x0][0x2d0], -R9.reuse ;  /* 0x0000b4000cb47a23 */ /* 0x100fe20000010809 */
[----:B------:R-:W2:Y:S01]  /*14930*/  LDSM.16.MT88.4 R20, [R206+0x4080] ;  /* 0x00408000ce14783b */ /* 0x000ea20000004200 */
[----:B------:R-:W-:Y:S01]  /*14940*/  FMUL.FTZ R5, R2, R153 ;  /* 0x0000009902057220 */ /* 0x000fe20000410000 */
[----:B------:R-:W-:Y:S01]  /*14950*/  F2FP.BF16.PACK_AB R12, R158, R183 ;  /* 0x000000b79e0c723e */ /* 0x000fe200000010ff */
[--C-:B------:R-:W-:Y:S02]  /*14960*/  FFMA.FTZ R249, R168, c[0x0][0x2d0], -R9.reuse ;  /* 0x0000b400a8f97a23 */ /* 0x100fe40000010809 */
[--C-:B------:R-:W-:Y:S02]  /*14970*/  FFMA.FTZ R248, R164, c[0x0][0x2d0], -R9.reuse ;  /* 0x0000b400a4f87a23 */ /* 0x100fe40000010809 */
[--C-:B------:R-:W-:Y:S01]  /*14980*/  FFMA.FTZ R250, R162, c[0x0][0x2d0], -R9.reuse ;  /* 0x0000b400a2fa7a23 */ /* 0x100fe20000010809 */
[----:B------:R-:W3:Y:S01]  /*14990*/  MUFU.EX2 R0, R0 ;  /* 0x0000000000007308 */ /* 0x000ee20000000800 */
[----:B------:R-:W-:Y:S01]  /*149a0*/  LDSM.16.MT88.4 R164, [R208+0x6080] ;  /* 0x00608000d0a4783b */ /* 0x000fe20000004200 */
[----:B------:R-:W-:Y:S02]  /*149b0*/  FFMA.FTZ R251, R160, c[0x0][0x2d0], -R9 ;  /* 0x0000b400a0fb7a23 */ /* 0x000fe40000010809 */
[C---:B------:R-:W-:Y:S02]  /*149c0*/  FMUL.FTZ R41, R2.reuse, R41 ;  /* 0x0000002902297220 */ /* 0x040fe40000410000 */
[C---:B------:R-:W-:Y:S02]  /*149d0*/  FMUL.FTZ R44, R2.reuse, R44 ;  /* 0x0000002c022c7220 */ /* 0x040fe40000410000 */
[C---:B------:R-:W-:Y:S01]  /*149e0*/  FMUL.FTZ R45, R2.reuse, R45 ;  /* 0x0000002d022d7220 */ /* 0x040fe20000410000 */
[----:B------:R-:W-:Y:S01]  /*149f0*/  LDSM.16.MT88.4 R160, [R204+0x4880] ;  /* 0x00488000cca0783b */ /* 0x000fe20000004200 */
[----:B------:R-:W-:Y:S01]  /*14a00*/  MUFU.EX2 R187, R187 ;  /* 0x000000bb00bb7308 */ /* 0x000fe20000000800 */
[C---:B------:R-:W-:Y:S02]  /*14a10*/  FMUL.FTZ R48, R2.reuse, R48 ;  /* 0x0000003002307220 */ /* 0x040fe40000410000 */
[C---:B------:R-:W-:Y:S02]  /*14a20*/  FMUL.FTZ R49, R2.reuse, R49 ;  /* 0x0000003102317220 */ /* 0x040fe40000410000 */
[C---:B------:R-:W-:Y:S02]  /*14a30*/  FMUL.FTZ R52, R2.reuse, R52 ;  /* 0x0000003402347220 */ /* 0x040fe40000410000 */
[----:B------:R-:W-:Y:S01]  /*14a40*/  LDSM.16.MT88.4 R168, [R205+0x6080] ;  /* 0x00608000cda8783b */ /* 0x000fe20000004200 */
[C---:B------:R-:W-:Y:S02]  /*14a50*/  FMUL.FTZ R53, R2.reuse, R53 ;  /* 0x0000003502357220 */ /* 0x040fe40000410000 */
[----:B------:R-:W4:Y:S01]  /*14a60*/  MUFU.EX2 R182, R182 ;  /* 0x000000b600b67308 */ /* 0x000f220000000800 */
[C---:B------:R-:W-:Y:S02]  /*14a70*/  FMUL.FTZ R56, R2.reuse, R56 ;  /* 0x0000003802387220 */ /* 0x040fe40000410000 */
[----:B------:R-:W-:Y:S02]  /*14a80*/  FMUL.FTZ R57, R2, R57 ;  /* 0x0000003902397220 */ /* 0x000fe40000410000 */
[C---:B---3--:R-:W-:Y:S02]  /*14a90*/  FMUL.FTZ R6, R0.reuse, R154 ;  /* 0x0000009a00067220 */ /* 0x048fe40000410000 */
[C---:B------:R-:W-:Y:S02]  /*14aa0*/  FMUL.FTZ R7, R0.reuse, R155 ;  /* 0x0000009b00077220 */ /* 0x040fe40000410000 */
[C---:B------:R-:W-:Y:S01]  /*14ab0*/  FMUL.FTZ R134, R0.reuse, R134 ;  /* 0x0000008600867220 */ /* 0x040fe20000410000 */
[----:B------:R-:W3:Y:S01]  /*14ac0*/  MUFU.EX2 R180, R180 ;  /* 0x000000b400b47308 */ /* 0x000ee20000000800 */
[C---:B------:R-:W-:Y:S01]  /*14ad0*/  FMUL.FTZ R135, R0.reuse, R135 ;  /* 0x0000008700877220 */ /* 0x040fe20000410000 */
[----:B------:R-:W-:Y:S01]  /*14ae0*/  LDSM.16.MT88.4 R152, [R205+0x4880] ;  /* 0x00488000cd98783b */ /* 0x000fe20000004200 */
        /* <DEDUP_REMOVED lines=11> */
[----:B------:R-:W-:Y:S01]  /*14ba0*/  MUFU.EX2 R249, R249 ;  /* 0x000000f900f97308 */ /* 0x000fe20000000800 */
[C---:B------:R-:W-:Y:S02]  /*14bb0*/  FMUL.FTZ R31, R0.reuse, R31 ;  /* 0x0000001f001f7220 */ /* 0x040fe40000410000 */
[----:B------:R-:W-:Y:S01]  /*14bc0*/  FMUL.FTZ R34, R0, R34 ;  /* 0x0000002200227220 */ /* 0x000fe20000410000 */
[----:B---3--:R-:W-:Y:S01]  /*14bd0*/  F2FP.BF16.PACK_AB R15, R180, R185 ;  /* 0x000000b9b40f723e */ /* 0x008fe200000010ff */
[C---:B------:R-:W-:Y:S02]  /*14be0*/  FMUL.FTZ R35, R0.reuse, R35 ;  /* 0x0000002300237220 */ /* 0x040fe40000410000 */
[C---:B------:R-:W-:Y:S02]  /*14bf0*/  FMUL.FTZ R38, R0.reuse, R38 ;  /* 0x0000002600267220 */ /* 0x040fe40000410000 */
[C---:B------:R-:W-:Y:S01]  /*14c00*/  FMUL.FTZ R39, R0.reuse, R39 ;  /* 0x0000002700277220 */ /* 0x040fe20000410000 */
[----:B------:R-:W3:Y:S01]  /*14c10*/  MUFU.EX2 R248, R248 ;  /* 0x000000f800f87308 */ /* 0x000ee20000000800 */
        /* <DEDUP_REMOVED lines=8> */
[C---:B--2---:R-:W-:Y:S04]  /*14ca0*/  HMMA.16816.F32.BF16 R136, R12.reuse, R20, R136 ;  /* 0x000000140c88723c */ /* 0x044fe80000041888 */
[C---:B------:R-:W-:Y:S01]  /*14cb0*/  FMUL.FTZ R50, R0.reuse, R50 ;  /* 0x0000003200327220 */ /* 0x040fe20000410000 */
[----:B------:R-:W2:Y:S01]  /*14cc0*/  MUFU.EX2 R251, R251 ;  /* 0x000000fb00fb7308 */ /* 0x000ea20000000800 */
[C---:B------:R-:W-:Y:S02]  /*14cd0*/  FMUL.FTZ R51, R0.reuse, R51 ;  /* 0x0000003300337220 */ /* 0x040fe40000410000 */
[C---:B------:R-:W-:Y:S01]  /*14ce0*/  HMMA.16816.F32.BF16 R140, R12.reuse, R22, R140 ;  /* 0x000000160c8c723c */ /* 0x040fe2000004188c */
[----:B------:R-:W4:Y:S03]  /*14cf0*/  LDSM.16.MT88.4 R20, [R208+0x5880] ;  /* 0x00588000d014783b */ /* 0x000f260000004200 */
[C---:B------:R-:W-:Y:S02]  /*14d00*/  FMUL.FTZ R54, R0.reuse, R54 ;  /* 0x0000003600367220 */ /* 0x040fe40000410000 */
[C---:B------:R-:W-:Y:S02]  /*14d10*/  FMUL.FTZ R55, R0.reuse, R55 ;  /* 0x0000003700377220 */ /* 0x040fe40000410000 */
[C---:B------:R-:W-:Y:S04]  /*14d20*/  HMMA.16816.F32.BF16 R144, R12.reuse, R24, R144 ;  /* 0x000000180c90723c */ /* 0x040fe80000041890 */
[C---:B------:R-:W-:Y:S02]  /*14d30*/  FMUL.FTZ R58, R0.reuse, R58 ;  /* 0x0000003a003a7220 */ /* 0x040fe40000410000 */
[----:B------:R-:W-:Y:S02]  /*14d40*/  FMUL.FTZ R59, R0, R59 ;  /* 0x0000003b003b7220 */ /* 0x000fe40000410000 */
[C---:B------:R-:W-:Y:S01]  /*14d50*/  HMMA.16816.F32.BF16 R148, R12.reuse, R26, R148 ;  /* 0x0000001a0c94723c */ /* 0x040fe20000041894 */
[----:B------:R-:W2:Y:S03]  /*14d60*/  LDSM.16.MT88.4 R24, [R206+0x5880] ;  /* 0x00588000ce18783b */ /* 0x000ea60000004200 */
[C---:B------:R-:W-:Y:S02]  /*14d70*/  FMUL.FTZ R60, R2.reuse, R60 ;  /* 0x0000003c023c7220 */ /* 0x040fe40000410000 */
[----:B------:R-:W-:Y:S02]  /*14d80*/  FMUL.FTZ R61, R2, R61 ;  /* 0x0000003d023d7220 */ /* 0x000fe40000410000 */
[C---:B------:R-:W-:Y:S01]  /*14d90*/  FMUL.FTZ R62, R0.reuse, R62 ;  /* 0x0000003e003e7220 */ /* 0x040fe20000410000 */
[C---:B-1----:R-:W-:Y:S03]  /*14da0*/  HMMA.16816.F32.BF16 R28, R12.reuse, R16, R28 ;  /* 0x000000100c1c723c */ /* 0x042fe6000004181c */
[----:B------:R-:W-:Y:S02]  /*14db0*/  FMUL.FTZ R63, R0, R63 ;  /* 0x0000003f003f7220 */ /* 0x000fe40000410000 */
[C---:B------:R-:W-:Y:S02]  /*14dc0*/  FMUL.FTZ R64, R2.reuse, R64 ;  /* 0x0000004002407220 */ /* 0x040fe40000410000 */
[----:B------:R-:W-:Y:S01]  /*14dd0*/  FMUL.FTZ R65, R2, R65 ;  /* 0x0000004102417220 */ /* 0x000fe20000410000 */
[C---:B------:R-:W-:Y:S01]  /*14de0*/  HMMA.16816.F32.BF16 R32, R12.reuse, R18, R32 ;  /* 0x000000120c20723c */ /* 0x040fe20000041820 */
[----:B------:R-:W1:Y:S03]  /*14df0*/  LDSM.16.MT88.4 R16, [R205+0x5880] ;  /* 0x00588000cd10783b */ /* 0x000e660000004200 */
[C---:B------:R-:W-:Y:S02]  /*14e00*/  FMUL.FTZ R66, R0.reuse, R66 ;  /* 0x0000004200427220 */ /* 0x040fe40000410000 */
[----:B------:R-:W-:Y:S02]  /*14e10*/  FMUL.FTZ R67, R0, R67 ;  /* 0x0000004300437220 */ /* 0x000fe40000410000 */
[C---:B----4-:R-:W-:Y:S04]  /*14e20*/  HMMA.16816.F32.BF16 R36, R12.reuse, R20, R36 ;  /* 0x000000140c24723c */ /* 0x050fe80000041824 */
[C---:B------:R-:W-:Y:S02]  /*14e30*/  FMUL.FTZ R68, R2.reuse, R68 ;  /* 0x0000004402447220 */ /* 0x040fe40000410000 */
[----:B------:R-:W-:Y:S02]  /*14e40*/  FMUL.FTZ R69, R2, R69 ;  /* 0x0000004502457220 */ /* 0x000fe40000410000 */
[C---:B------:R-:W-:Y:S01]  /*14e50*/  HMMA.16816.F32.BF16 R40, R12.reuse, R22, R40 ;  /* 0x000000160c28723c */ /* 0x040fe20000041828 */
[----:B------:R-:W4:Y:S03]  /*14e60*/  LDSM.16.MT88.4 R20, [R204+0x5880] ;  /* 0x00588000cc14783b */ /* 0x000f260000004200 */
[C---:B------:R-:W-:Y:S02]  /*14e70*/  FMUL.FTZ R70, R0.reuse, R70 ;  /* 0x0000004600467220 */ /* 0x040fe40000410000 */
[----:B------:R-:W-:Y:S02]  /*14e80*/  FMUL.FTZ R71, R0, R71 ;  /* 0x0000004700477220 */ /* 0x000fe40000410000 */
[C---:B--2---:R-:W-:Y:S04]  /*14e90*/  HMMA.16816.F32.BF16 R44, R12.reuse, R24, R44 ;  /* 0x000000180c2c723c */ /* 0x044fe8000004182c */
        /* <DEDUP_REMOVED lines=52> */
[C---:B------:R-:W-:Y:S04]  /*151e0*/  FMUL.FTZ R104, R2.reuse, R104 ;  /* 0x0000006802687220 */ /* 0x040fe80000410000 */
[----:B------:R-:W-:Y:S01]  /*151f0*/  FMUL.FTZ R105, R2, R105 ;  /* 0x0000006902697220 */ /* 0x000fe20000410000 */
        /* <DEDUP_REMOVED lines=36> */
[----:B------:R-:W-:Y:S01]  /*15440*/  FFMA.FTZ R183, R2, R239, R183 ;  /* 0x000000ef02b77223 */ /* 0x000fe200000100b7 */
[----:B------:R-:W-:Y:S01]  /*15450*/  MOV R2, R157 ;  /* 0x0000009d00027202 */ /* 0x000fe20000000f00 */
[----:B------:R-:W-:Y:S03]  /*15460*/  FFMA.FTZ R187, R0, R235, R187 ;  /* 0x000000eb00bb7223 */ /* 0x000fe600000100bb */
[----:B------:R-:W-:Y:S01]  /*15470*/  HMMA.16816.F32.BF16 R128, R12, R18, R128 ;  /* 0x000000120c80723c */ /* 0x000fe20000041880 */
[----:B------:R-:W1:Y:S02]  /*15480*/  LDSM.16.MT88.4 R16, [R206+0x6080] ;  /* 0x00608000ce10783b */ /* 0x000e640000004200 */
[----:B------:R-:W-:Y:S01]  /*15490*/  FADD.FTZ R158, R158, R183 ;  /* 0x000000b79e9e7221 */ /* 0x000fe20000010000 */
[----:B------:R-:W-:Y:S01]  /*154a0*/  IADD3 R0, R238, -0x1, RZ ;  /* 0xffffffffee007810 */ /* 0x000fe20007ffe0ff */
[----:B------:R-:W-:Y:S02]  /*154b0*/  FADD.FTZ R182, R182, R187 ;  /* 0x000000bbb6b67221 */ /* 0x000fe40000010000 */
[----:B------:R-:W-:Y:S02]  /*154c0*/  F2FP.BF16.PACK_AB R12, R245, R244 ;  /* 0x000000f4f50c723e */ /* 0x000fe400000010ff */
[----:B-----5:R-:W-:Y:S03]  /*154d0*/  F2FP.BF16.PACK_AB R14, R247, R246 ;  /* 0x000000f6f70e723e */ /* 0x020fe600000010ff */
[----:B---3--:R-:W-:Y:S01]  /*154e0*/  F2FP.BF16.PACK_AB R13, R248, R249 ;  /* 0x000000f9f80d723e */ /* 0x008fe200000010ff */
[----:B------:R-:W-:Y:S01]  /*154f0*/  FADD.FTZ R185, R185, R182 ;  /* 0x000000b6b9b97221 */ /* 0x000fe20000010000 */
[----:B------:R-:W-:Y:S02]  /*15500*/  F2FP.BF16.PACK_AB R15, R251, R250 ;  /* 0x000000fafb0f723e */ /* 0x000fe400000010ff */
[----:B------:R-:W-:Y:S01]  /*15510*/  MOV R238, R0 ;  /* 0x0000000000ee7202 */ /* 0x000fe20000000f00 */
[----:B------:R-:W-:Y:S01]  /*15520*/  FADD.FTZ R180, R180, R185 ;  /* 0x000000b9b4b47221 */ /* 0x000fe20000010000 */
[----:B------:R-:W-:Y:S03]  /*15530*/  MOV R0, R159 ;  /* 0x0000009f00007202 */ /* 0x000fe60000000f00 */
[C---:B----4-:R-:W-:Y:S03]  /*15540*/  HMMA.16816.F32.BF16 R4, R12.reuse, R20, R4 ;  /* 0x000000140c04723c */ /* 0x050fe60000041804 */
[----:B------:R-:W-:Y:S04]  /*15550*/  FADD.FTZ R249, R249, R180 ;  /* 0x000000b4f9f97221 */ /* 0x000fe80000010000 */
[----:B------:R-:W-:Y:S01]  /*15560*/  FADD.FTZ R249, R248, R249 ;  /* 0x000000f9f8f97221 */ /* 0x000fe20000010000 */
[C---:B------:R-:W-:Y:S01]  /*15570*/  HMMA.16816.F32.BF16 R132, R12.reuse, R22, R132 ;  /* 0x000000160c84723c */ /* 0x040fe20000041884 */
[----:B------:R-:W3:Y:S03]  /*15580*/  LDSM.16.MT88.4 R20, [R208+0x7880] ;  /* 0x00788000d014783b */ /* 0x000ee60000004200 */
[----:B------:R-:W-:Y:S04]  /*15590*/  FADD.FTZ R250, R250, R249 ;  /* 0x000000f9fafa7221 */ /* 0x000fe80000010000 */
[C---:B--2---:R-:W-:Y:S04]  /*155a0*/  HMMA.16816.F32.BF16 R136, R12.reuse, R24, R136 ;  /* 0x000000180c88723c */ /* 0x044fe80000041888 */
[----:B------:R-:W-:Y:S04]  /*155b0*/  FADD.FTZ R251, R251, R250 ;  /* 0x000000fafbfb7221 */ /* 0x000fe80000010000 */
[C---:B------:R-:W-:Y:S01]  /*155c0*/  HMMA.16816.F32.BF16 R140, R12.reuse, R26, R140 ;  /* 0x0000001a0c8c723c */ /* 0x040fe2000004188c */
[----:B------:R-:W2:Y:S07]  /*155d0*/  LDSM.16.MT88.4 R24, [R205+0x7880] ;  /* 0x00788000cd18783b */ /* 0x000eae0000004200 */
        /* <DEDUP_REMOVED lines=25> */
[----:B------:R-:W-:Y:S01]  /*15770*/  MUFU.EX2 R176, R176 ;  /* 0x000000b000b07308 */ /* 0x000fe20000000800 */
[--C-:B------:R-:W-:Y:S02]  /*15780*/  FFMA.FTZ R191, R184, c[0x0][0x2d0], -R9.reuse ;  /* 0x0000b400b8bf7a23 */ /* 0x100fe40000010809 */
[C---:B--2---:R-:W-:Y:S04]  /*15790*/  HMMA.16816.F32.BF16 R84, R12.reuse, R24, R84 ;  /* 0x000000180c54723c */ /* 0x044fe80000041854 */
[----:B------:R-:W-:Y:S02]  /*157a0*/  FFMA.FTZ R184, R10, c[0x0][0x2d0], -R9 ;  /* 0x0000b4000ab87a23 */ /* 0x000fe40000010809 */
[--C-:B------:R-:W-:Y:S01]  /*157b0*/  FFMA.FTZ R178, R190, c[0x0][0x2d0], -R11.reuse ;  /* 0x0000b400beb27a23 */ /* 0x100fe2000001080b */
[----:B------:R-:W2:Y:S01]  /*157c0*/  MUFU.EX2 R177, R177 ;  /* 0x000000b100b17308 */ /* 0x000ea20000000800 */
[C---:B------:R-:W-:Y:S01]  /*157d0*/  HMMA.16816.F32.BF16 R88, R12.reuse, R26, R88 ;  /* 0x0000001a0c58723c */ /* 0x040fe20000041858 */
[----:B------:R-:W5:Y:S03]  /*157e0*/  LDSM.16.MT88.4 R24, [R205+0x9080] ;  /* 0x00908000cd18783b */ /* 0x000f660000004200 */
[----:B------:R-:W-:Y:S02]  /*157f0*/  FFMA.FTZ R11, R186, c[0x0][0x2d0], -R11 ;  /* 0x0000b400ba0b7a23 */ /* 0x000fe4000001080b */
[--C-:B------:R-:W-:Y:S02]  /*15800*/  FFMA.FTZ R186, R188, c[0x0][0x2d0], -R9.reuse ;  /* 0x0000b400bcba7a23 */ /* 0x100fe40000010809 */
[C---:B----4-:R-:W-:Y:S01]  /*15810*/  HMMA.16816.F32.BF16 R92, R12.reuse, R152, R92 ;  /* 0x000000980c5c723c */ /* 0x050fe2000004185c */
[----:B------:R-:W-:Y:S03]  /*15820*/  MUFU.EX2 R178, R178 ;  /* 0x000000b200b27308 */ /* 0x000fe60000000800 */
[----:B------:R-:W-:Y:S04]  /*15830*/  FFMA.FTZ R9, R8, c[0x0][0x2d0], -R9 ;  /* 0x0000b40008097a23 */ /* 0x000fe80000010809 */
[C---:B------:R-:W-:Y:S01]  /*15840*/  HMMA.16816.F32.BF16 R96, R12.reuse, R154, R96 ;  /* 0x0000009a0c60723c */ /* 0x040fe20000041860 */
[----:B------:R-:W4:Y:S02]  /*15850*/  LDSM.16.MT88.4 R152, [R204+0x9080] ;  /* 0x00908000cc98783b */ /* 0x000f240000004200 */
[----:B------:R-:W5:Y:S01]  /*15860*/  MUFU.EX2 R179, R11 ;  /* 0x0000000b00b37308 */ /* 0x000f620000000800 */
[----:B--2---:R-:W-:Y:S04]  /*15870*/  F2FP.BF16.PACK_AB R8, R177, R176 ;  /* 0x000000b0b108723e */ /* 0x004fe800000010ff */
[C---:B-1----:R-:W-:Y:S05]  /*15880*/  HMMA.16816.F32.BF16 R100, R12.reuse, R16, R100 ;  /* 0x000000100c64723c */ /* 0x042fea0000041864 */
[----:B------:R-:W-:Y:S03]  /*15890*/  MUFU.EX2 R186, R186 ;  /* 0x000000ba00ba7308 */ /* 0x000fe60000000800 */
[C---:B------:R-:W-:Y:S01]  /*158a0*/  HMMA.16816.F32.BF16 R104, R12.reuse, R18, R104 ;  /* 0x000000120c68723c */ /* 0x040fe20000041868 */
[----:B------:R-:W1:Y:S06]  /*158b0*/  LDSM.16.MT88.4 R16, [R208+0x5080] ;  /* 0x00508000d010783b */ /* 0x000e6c0000004200 */
[----:B------:R-:W2:Y:S01]  /*158c0*/  MUFU.EX2 R191, R191 ;  /* 0x000000bf00bf7308 */ /* 0x000ea20000000800 */
[C---:B---3--:R-:W-:Y:S04]  /*158d0*/  HMMA.16816.F32.BF16 R108, R12.reuse, R20, R108 ;  /* 0x000000140c6c723c */ /* 0x048fe8000004186c */
[----:B-----5:R-:W-:Y:S04]  /*158e0*/  F2FP.BF16.PACK_AB R10, R179, R178 ;  /* 0x000000b2b30a723e */ /* 0x020fe800000010ff */
[C---:B------:R-:W-:Y:S01]  /*158f0*/  HMMA.16816.F32.BF16 R112, R12.reuse, R22, R112 ;  /* 0x000000160c70723c */ /* 0x040fe20000041870 */
[----:B------:R-:W3:Y:S01]  /*15900*/  LDSM.16.MT88.4 R20, [R206+0x5080] ;  /* 0x00508000ce14783b */ /* 0x000ee20000004200 */
[----:B------:R-:W-:Y:S06]  /*15910*/  MUFU.EX2 R184, R184 ;  /* 0x000000b800b87308 */ /* 0x000fec0000000800 */
[C---:B------:R-:W-:Y:S04]  /*15920*/  HMMA.16816.F32.BF16 R116, R12.reuse, R24, R116 ;  /* 0x000000180c74723c */ /* 0x040fe80000041874 */
[----:B------:R2:W5:Y:S04]  /*15930*/  MUFU.EX2 R243, R9 ;  /* 0x0000000900f37308 */ /* 0x0005680000000800 */
[C---:B------:R-:W-:Y:S01]  /*15940*/  HMMA.16816.F32.BF16 R120, R12.reuse, R26, R120 ;  /* 0x0000001a0c78723c */ /* 0x040fe20000041878 */
[----:B------:R-:W3:Y:S07]  /*15950*/  LDSM.16.MT88.4 R24, [R205+0x5080] ;  /* 0x00508000cd18783b */ /* 0x000eee0000004200 */
[C---:B----4-:R-:W-:Y:S08]  /*15960*/  HMMA.16816.F32.BF16 R124, R12.reuse, R152, R124 ;  /* 0x000000980c7c723c */ /* 0x050ff0000004187c */
[----:B------:R-:W-:Y:S01]  /*15970*/  HMMA.16816.F32.BF16 R128, R12, R154, R128 ;  /* 0x0000009a0c80723c */ /* 0x000fe20000041880 */
[----:B------:R-:W4:Y:S03]  /*15980*/  LDSM.16.MT88.4 R12, [R208+0x6880] ;  /* 0x00688000d00c783b */ /* 0x000f260000004200 */
[----:B--2---:R-:W-:Y:S01]  /*15990*/  F2FP.BF16.PACK_AB R9, R191, R186 ;  /* 0x000000babf09723e */ /* 0x004fe200000010ff */
[----:B------:R-:W-:Y:S01]  /*159a0*/  FADD.FTZ R186, R186, R251 ;  /* 0x000000fbbaba7221 */ /* 0x000fe20000010000 */
[----:B-----5:R-:W-:Y:S03]  /*159b0*/  F2FP.BF16.PACK_AB R11, R243, R184 ;  /* 0x000000b8f30b723e */ /* 0x020fe600000010ff */
[----:B------:R-:W-:Y:S04]  /*159c0*/  FADD.FTZ R191, R191, R186 ;  /* 0x000000babfbf7221 */ /* 0x000fe80000010000 */
[C---:B-1----:R-:W-:Y:S01]  /*159d0*/  HMMA.16816.F32.BF16 R152, R8.reuse, R16, R4 ;  /* 0x000000100898723c */ /* 0x042fe20000041804 */
[----:B------:R-:W1:Y:S04]  /*159e0*/  LDSM.16.MT88.4 R4, [R206+0x6880] ;  /* 0x00688000ce04783b */ /* 0x000e680000004200 */
[----:B------:R-:W-:Y:S03]  /*159f0*/  FADD.FTZ R184, R184, R191 ;  /* 0x000000bfb8b87221 */ /* 0x000fe60000010000 */
[C---:B------:R-:W-:Y:S01]  /*15a00*/  HMMA.16816.F32.BF16 R132, R8.reuse, R18, R132 ;  /* 0x000000120884723c */ /* 0x040fe20000041884 */
[----:B------:R-:W2:Y:S03]  /*15a10*/  LDSM.16.MT88.4 R16, [R205+0x6880] ;  /* 0x00688000cd10783b */ /* 0x000ea60000004200 */
[----:B------:R-:W-:Y:S04]  /*15a20*/  FADD.FTZ R235, R243, R184 ;  /* 0x000000b8f3eb7221 */ /* 0x000fe80000010000 */
        /* <DEDUP_REMOVED lines=30> */
[C---:B----4-:R-:W-:Y:S07]  /*15c10*/  HMMA.16816.F32.BF16 R108, R8.reuse, R12, R108 ;  /* 0x0000000c086c723c */ /* 0x050fee000004186c */
[----:B------:R-:W-:Y:S01]  /*15c20*/  FADD.FTZ R13, R181, R158 ;  /* 0x0000009eb50d7221 */ /* 0x000fe20000010000 */
[C---:B------:R-:W-:Y:S04]  /*15c30*/  HMMA.16816.F32.BF16 R112, R8.reuse, R14, R112 ;  /* 0x0000000e0870723c */ /* 0x040fe80000041870 */
[----:B------:R-:W-:Y:S04]  /*15c40*/  FADD.FTZ R13, R156, R13 ;  /* 0x0000000d9c0d7221 */ /* 0x000fe80000010000 */
[C---:B-1----:R-:W-:Y:S04]  /*15c50*/  HMMA.16816.F32.BF16 R116, R8.reuse, R4, R116 ;  /* 0x000000040874723c */ /* 0x042fe80000041874 */
[----:B------:R-:W-:Y:S04]  /*15c60*/  FADD.FTZ R244, R244, R13 ;  /* 0x0000000df4f47221 */ /* 0x000fe80000010000 */
[C---:B------:R-:W-:Y:S04]  /*15c70*/  HMMA.16816.F32.BF16 R120, R8.reuse, R6, R120 ;  /* 0x000000060878723c */ /* 0x040fe80000041878 */
[----:B------:R-:W-:Y:S04]  /*15c80*/  FADD.FTZ R245, R245, R244 ;  /* 0x000000f4f5f57221 */ /* 0x000fe80000010000 */
[C---:B--2---:R-:W-:Y:S04]  /*15c90*/  HMMA.16816.F32.BF16 R124, R8.reuse, R16, R124 ;  /* 0x00000010087c723c */ /* 0x044fe8000004187c */
[----:B------:R-:W-:Y:S04]  /*15ca0*/  FADD.FTZ R246, R246, R245 ;  /* 0x000000f5f6f67221 */ /* 0x000fe80000010000 */
[----:B------:R-:W-:Y:S01]  /*15cb0*/  FADD.FTZ R247, R247, R246 ;  /* 0x000000f6f7f77221 */ /* 0x000fe20000010000 */
[----:B------:R-:W-:Y:S03]  /*15cc0*/  HMMA.16816.F32.BF16 R128, R8, R18, R128 ;  /* 0x000000120880723c */ /* 0x000fe60000041880 */
[----:B------:R-:W-:Y:S04]  /*15cd0*/  FADD.FTZ R176, R176, R247 ;  /* 0x000000f7b0b07221 */ /* 0x000fe80000010000 */
[----:B------:R-:W-:Y:S05]  /*15ce0*/  FADD.FTZ R177, R177, R176 ;  /* 0x000000b0b1b17221 */ /* 0x000fea0000010000 */
[----:B------:R-:W-:Y:S04]  /*15cf0*/  FADD.FTZ R178, R178, R177 ;  /* 0x000000b1b2b27221 */ /* 0x000fe80000010000 */
[----:B------:R-:W-:Y:S01]  /*15d00*/  FADD.FTZ R239, R179, R178 ;  /* 0x000000b2b3ef7221 */ /* 0x000fe20000010000 */
[----:B------:R-:W-:-:S05]  /*15d10*/  @P0 BRA `(.L_x_1136) ;  /* 0xffffc97000000947 */ /* 0x000fca000383ffff */
.L_x_1125:
[----:B------:R-:W-:Y:S02]  /*15d20*/  MOV R3, 0x1f ;  /* 0x0000001f00037802 */ /* 0x000fe40000000f00 */
[----:B------:R-:W-:Y:S01]  /*15d30*/  MOV R0, 0xffffffff ;  /* 0xffffffff00007802 */ /* 0x000fe20000000f00 */
[----:B------:R-:W-:Y:S05]  /*15d40*/  BRA.DIV ~URZ, `(.L_x_1137) ;  /* 0x000036327f007947 */ /* 0x000fea000b800000 */
[----:B------:R1:W2:Y:S02]  /*15d50*/  SHFL.BFLY PT, R2, R239, 0x2, 0x1f ;  /* 0x0c401f00ef027f89 */ /* 0x0002a400000e0000 */
.L_x_1168:
[----:B-12---:R-:W-:Y:S01]  /*15d60*/  FADD.FTZ R239, R2, R239 ;  /* 0x000000ef02ef7221 */ /* 0x006fe20000010000 */
[----:B------:R-:W-:Y:S05]  /*15d70*/  BRA.DIV ~URZ, `(.L_x_1138) ;  /* 0x000036427f007947 */ /* 0x000fea000b800000 */
[----:B------:R-:W1:Y:S04]  /*15d80*/  SHFL.BFLY PT, R8, R235, 0x2, 0x1f ;  /* 0x0c401f00eb087f89 */ /* 0x000e6800000e0000 */
[----:B------:R-:W2:Y:S01]  /*15d90*/  SHFL.BFLY PT, R0, R239, 0x1, 0x1f ;  /* 0x0c201f00ef007f89 */ /* 0x000ea200000e0000 */
[----:B-1----:R-:W-:-:S02]  /*15da0*/  FADD.FTZ R8, R8, R235 ;  /* 0x000000eb08087221 */ /* 0x002fc40000010000 */
[----:B--2---:R-:W-:-:S03]  /*15db0*/  FADD.FTZ R7, R239, R0 ;  /* 0x00000000ef077221 */ /* 0x004fc60000010000 */
[----:B------:R1:W2:Y:S04]  /*15dc0*/  SHFL.BFLY PT, R2, R8, 0x1, 0x1f ;  /* 0x0c201f0008027f89 */ /* 0x0002a800000e0000 */
.L_x_1169:
[----:B--2---:R-:W-:Y:S01]  /*15dd0*/  FADD.FTZ R2, R2, R8 ;  /* 0x0000000802027221 */ /* 0x004fe20000010000 */
[----:B------:R-:W-:Y:S02]  /*15de0*/  FSETP.NE.FTZ.AND P1, PT, R7, RZ, PT ;  /* 0x000000ff0700720b */ /* 0x000fe40003f35000 */
[----:B------:R-:W-:Y:S02]  /*15df0*/  MOV R4, RZ ;  /* 0x000000ff00047202 */ /* 0x000fe40000000f00 */
[----:B------:R-:W-:Y:S02]  /*15e00*/  FSETP.NE.FTZ.AND P0, PT, R2, RZ, PT ;  /* 0x000000ff0200720b */ /* 0x000fe40003f15000 */
[----:B------:R-:W-:Y:S02]  /*15e10*/  MOV R6, RZ ;  /* 0x000000ff00067202 */ /* 0x000fe40000000f00 */
[----:B------:R-:W-:-:S05]  /*15e20*/  MOV R0, 0xff800000 ;  /* 0xff80000000007802 */ /* 0x000fca0000000f00 */
[----:B------:R-:W2:Y:S01]  /*15e30*/  @P1 MUFU.LG2 R5, R7 ;  /* 0x0000000700051308 */ /* 0x000ea20000000c00 */
[----:B------:R-:W-:-:S03]  /*15e40*/  @P1 MOV R3, 0x3f317218 ;  /* 0x3f31721800031802 */ /* 0x000fc60000000f00 */
[----:B------:R-:W-:Y:S02]  /*15e50*/  @P0 MOV R9, 0x3f317218 ;  /* 0x3f31721800090802 */ /* 0x000fe40000000f00 */
[----:B------:R-:W-:Y:S02]  /*15e60*/  @P1 FMUL.FTZ R3, R3, c[0x0][0x2d0] ;  /* 0x0000b40003031a20 */ /* 0x000fe40000410000 */
[----:B------:R-:W3:Y:S08]  /*15e70*/  @P0 MUFU.RCP R4, R2 ;  /* 0x0000000200040308 */ /* 0x000ef00000001000 */
[----:B------:R-:W4:Y:S01]  /*15e80*/  @P0 MUFU.LG2 R2, R2 ;  /* 0x0000000200020308 */ /* 0x000f220000000c00 */
[----:B-12---:R-:W-:-:S04]  /*15e90*/  @P1 FMUL.FTZ R8, R5, 0.69314718246459960938 ;  /* 0x3f31721805081820 */ /* 0x006fc80000410000 */
[----:B------:R-:W-:Y:S01]  /*15ea0*/  @P1 FFMA.FTZ R0, R3, R157, R8 ;  /* 0x0000009d03001223 */ /* 0x000fe20000010008 */
[----:B------:R-:W-:Y:S02]  /*15eb0*/  MOV R8, 0xff800000 ;  /* 0xff80000000087802 */ /* 0x000fe40000000f00 */
[----:B------:R-:W1:Y:S01]  /*15ec0*/  @P1 MUFU.RCP R6, R7 ;  /* 0x0000000700061308 */ /* 0x000e620000001000 */
[C---:B---3--:R-:W-:Y:S01]  /*15ed0*/  FMUL.FTZ R154, R4.reuse, R154 ;  /* 0x0000009a049a7220 */ /* 0x048fe20000410000 */
[----:B------:R-:W-:Y:S01]  /*15ee0*/  PLOP3.LUT P1, PT, PT, PT, PT, 0x8, 0x0 ;  /* 0x000000000000781c */ /* 0x000fe20003f2e170 */
[C---:B------:R-:W-:Y:S02]  /*15ef0*/  FMUL.FTZ R155, R4.reuse, R155 ;  /* 0x0000009b049b7220 */ /* 0x040fe40000410000 */
[C---:B------:R-:W-:Y:S02]  /*15f00*/  FMUL.FTZ R134, R4.reuse, R134 ;  /* 0x0000008604867220 */ /* 0x040fe40000410000 */
[----:B------:R-:W-:-:S02]  /*15f10*/  FMUL.FTZ R135, R4, R135 ;  /* 0x0000008704877220 */ /* 0x000fc40000410000 */
[----:B----4-:R-:W-:Y:S02]  /*15f20*/  @P0 FMUL.FTZ R3, R2, 0.69314718246459960938 ;  /* 0x3f31721802030820 */ /* 0x010fe40000410000 */
[----:B------:R-:W-:Y:S02]  /*15f30*/  @P0 FMUL.FTZ R2, R9, c[0x0][0x2d0] ;  /* 0x0000b40009020a20 */ /* 0x000fe40000410000 */
[C---:B------:R-:W-:Y:S02]  /*15f40*/  FMUL.FTZ R138, R4.reuse, R138 ;  /* 0x0000008a048a7220 */ /* 0x040fe40000410000 */
[----:B------:R-:W-:Y:S02]  /*15f50*/  FMUL.FTZ R139, R4, R139 ;  /* 0x0000008b048b7220 */ /* 0x000fe40000410000 */
[C---:B-1----:R-:W-:Y:S02]  /*15f60*/  FMUL.FTZ R152, R6.reuse, R152 ;  /* 0x0000009806987220 */ /* 0x042fe40000410000 */
        /* <DEDUP_REMOVED lines=121> */
[----:B------:R-:W-:Y:S02]  /*16700*/  @P0 FFMA.FTZ R8, R2, R159, R3 ;  /* 0x0000009f02080223 */ /* 0x000fe40000010003 */
.L_x_1071:
[----:B------:R-:W-:Y:S01]  /*16710*/  SHF.R.S32.HI R2, RZ, 0x1f, R215 ;  /* 0x0000001fff027819 */ /* 0x000fe200000114d7 */
[----:B------:R-:W-:Y:S05]  /*16720*/  @P1 BRA `(.L_x_1139) ;  /* 0x00001a9000001947 */ /* 0x000fea0003800000 */
[----:B------:R-:W1:Y:S01]  /*16730*/  S2R R3, SR_TID.X ;  /* 0x0000000000037919 */ /* 0x000e620000002100 */
[----:B------:R-:W-:Y:S01]  /*16740*/  F2FP.BF16.PACK_AB R5, R6, R5 ;  /* 0x000000050605723e */ /* 0x000fe200000010ff */
[----:B------:R-:W-:Y:S01]  /*16750*/  WARPSYNC 0xffffffff ;  /* 0xffffffff00007948 */ /* 0x000fe20003800000 */
        /* <DEDUP_REMOVED lines=12> */
[----:B-12---:R-:W-:Y:S02]  /*16820*/  SHF.R.S32.HI R4, RZ, 0x1f, R3 ;  /* 0x0000001fff047819 */ /* 0x006fe40000011403 */
[----:B------:R-:W-:Y:S02]  /*16830*/  F2FP.BF16.PACK_AB R150, R151, R150 ;  /* 0x000000969796723e */ /* 0x000fe400000010ff */
[CC--:B------:R-:W-:Y:S02]  /*16840*/  LEA.HI R9, R4.reuse, R3.reuse, RZ, 0x2 ;  /* 0x0000000304097211 */ /* 0x0c0fe400078f10ff */
[----:B------:R-:W-:Y:S02]  /*16850*/  LEA.HI R6, R4, R3, RZ, 0x5 ;  /* 0x0000000304067211 */ /* 0x000fe400078f28ff */
[----:B------:R-:W-:-:S02]  /*16860*/  SHF.R.S32.HI R11, RZ, 0x2, R9 ;  /* 0x00000002ff0b7819 */ /* 0x000fc40000011409 */
[----:B------:R-:W-:Y:S02]  /*16870*/  SHF.R.S32.HI R10, RZ, 0x1f, R9 ;  /* 0x0000001fff0a7819 */ /* 0x000fe40000011409 */
[----:B------:R-:W-:Y:S02]  /*16880*/  LOP3.LUT R12, R9, 0xfffffffc, RZ, 0xc0, !PT ;  /* 0xfffffffc090c7812 */ /* 0x000fe400078ec0ff */
[----:B------:R-:W-:Y:S02]  /*16890*/  LEA.HI R10, R10, R11, RZ, 0x3 ;  /* 0x0000000b0a0a7211 */ /* 0x000fe400078f18ff */
[----:B------:R-:W-:Y:S01]  /*168a0*/  SHF.R.S32.HI R9, RZ, 0x5, R6 ;  /* 0x00000005ff097819 */ /* 0x000fe20000011406 */
[----:B------:R-:W-:Y:S01]  /*168b0*/  IMAD.IADD R12, R3, 0x1, -R12 ;  /* 0x00000001030c7824 */ /* 0x000fe200078e0a0c */
[----:B------:R-:W-:Y:S02]  /*168c0*/  LOP3.LUT R10, R10, 0xfffffff8, RZ, 0xc0, !PT ;  /* 0xfffffff80a0a7812 */ /* 0x000fe400078ec0ff */
[----:B------:R-:W-:Y:S01]  /*168d0*/  F2FP.BF16.PACK_AB R28, R29, R28 ;  /* 0x0000001c1d1c723e */ /* 0x000fe200000010ff */
[----:B------:R-:W-:Y:S01]  /*168e0*/  IMAD R13, R9, 0x200, R12 ;  /* 0x00000200090d7824 */ /* 0x000fe200078e020c */
[----:B------:R-:W-:Y:S01]  /*168f0*/  F2FP.BF16.PACK_AB R30, R31, R30 ;  /* 0x0000001e1f1e723e */ /* 0x000fe200000010ff */
[----:B------:R-:W-:Y:S01]  /*16900*/  IMAD.IADD R10, R11, 0x1, -R10 ;  /* 0x000000010b0a7824 */ /* 0x000fe200078e0a0a */
[----:B------:R-:W-:-:S02]  /*16910*/  F2FP.BF16.PACK_AB R32, R33, R32 ;  /* 0x000000202120723e */ /* 0x000fc400000010ff */
[----:B------:R-:W-:Y:S01]  /*16920*/  F2FP.BF16.PACK_AB R34, R35, R34 ;  /* 0x000000222322723e */ /* 0x000fe200000010ff */
[C---:B------:R-:W-:Y:S01]  /*16930*/  IMAD.SHL.U32 R11, R10.reuse, 0x40, RZ ;  /* 0x000000400a0b7824 */ /* 0x040fe200078e00ff */
[----:B------:R-:W-:Y:S02]  /*16940*/  LOP3.LUT R14, R10, 0x1, RZ, 0xc0, !PT ;  /* 0x000000010a0e7812 */ /* 0x000fe400078ec0ff */
[----:B------:R-:W-:Y:S02]  /*16950*/  F2FP.BF16.PACK_AB R36, R37, R36 ;  /* 0x000000242524723e */ /* 0x000fe400000010ff */
[----:B------:R-:W-:Y:S02]  /*16960*/  LOP3.LUT R11, R11, 0x1c0, RZ, 0xc0, !PT ;  /* 0x000001c00b0b7812 */ /* 0x000fe400078ec0ff */
        /* <DEDUP_REMOVED lines=19> */
[--C-:B------:R-:W-:Y:S01]  /*16aa0*/  IMAD.IADD R17, R10, 0x1, R11.reuse ;  /* 0x000000010a117824 */ /* 0x100fe200078e020b */
[----:B------:R-:W-:Y:S01]  /*16ab0*/  SEL R14, R14, 0xffffffc0, !P2 ;  /* 0xffffffc00e0e7807 */ /* 0x000fe20005000000 */
[----:B------:R-:W-:Y:S01]  /*16ac0*/  STS [R11], R132 ;  /* 0x000000840b007388 */ /* 0x000fe20000000800 */
[----:B------:R-:W-:Y:S02]  /*16ad0*/  F2FP.BF16.PACK_AB R48, R49, R48 ;  /* 0x000000303130723e */ /* 0x000fe400000010ff */
[----:B------:R-:W-:Y:S01]  /*16ae0*/  F2FP.BF16.PACK_AB R50, R51, R50 ;  /* 0x000000323332723e */ /* 0x000fe200000010ff */
[--C-:B------:R-:W-:Y:S01]  /*16af0*/  IMAD.IADD R19, R13, 0x1, R14.reuse ;  /* 0x000000010d137824 */ /* 0x100fe200078e020e */
[----:B------:R-:W-:Y:S01]  /*16b00*/  STS [R11+0x400], R134 ;  /* 0x000400860b007388 */ /* 0x000fe20000000800 */
[C---:B------:R-:W-:Y:S01]  /*16b10*/  IMAD.IADD R21, R14.reuse, 0x1, R11 ;  /* 0x000000010e157824 */ /* 0x040fe200078e020b */
[----:B------:R-:W-:Y:S01]  /*16b20*/  F2FP.BF16.PACK_AB R52, R53, R52 ;  /* 0x000000343534723e */ /* 0x000fe200000010ff */
[----:B------:R-:W-:Y:S01]  /*16b30*/  IMAD.IADD R23, R14, 0x1, R15 ;  /* 0x000000010e177824 */ /* 0x000fe200078e020f */
[----:B------:R-:W-:Y:S01]  /*16b40*/  STS [R15+0x80], R136 ;  /* 0x000080880f007388 */ /* 0x000fe20000000800 */
[----:B------:R-:W-:Y:S01]  /*16b50*/  IMAD.IADD R25, R17, 0x1, R14 ;  /* 0x0000000111197824 */ /* 0x000fe200078e020e */
[----:B------:R-:W-:-:S02]  /*16b60*/  F2FP.BF16.PACK_AB R54, R55, R54 ;  /* 0x000000363736723e */ /* 0x000fc400000010ff */
[----:B------:R-:W-:Y:S01]  /*16b70*/  STS [R15+0x480], R138 ;  /* 0x0004808a0f007388 */ /* 0x000fe20000000800 */
[----:B------:R-:W-:Y:S02]  /*16b80*/  F2FP.BF16.PACK_AB R56, R57, R56 ;  /* 0x000000383938723e */ /* 0x000fe400000010ff */
        /* <DEDUP_REMOVED lines=54> */
[----:B------:R-:W-:Y:S01]  /*16ef0*/  ISETP.NE.U32.AND P1, PT, RZ, c[0x0][0x508], PT ;  /* 0x00014200ff007a0c */ /* 0x000fe20003f25070 */
[----:B------:R-:W-:Y:S01]  /*16f00*/  STS [R19+0x4080], R52 ;  /* 0x0040803413007388 */ /* 0x000fe20000000800 */
[----:B------:R-:W-:Y:S02]  /*16f10*/  ISETP.NE.U32.AND P0, PT, RZ, c[0x0][0x500], PT ;  /* 0x00014000ff007a0c */ /* 0x000fe40003f05070 */
[----:B------:R-:W-:Y:S01]  /*16f20*/  ISETP.NE.AND.EX P1, PT, RZ, c[0x0][0x50c], PT, P1 ;  /* 0x00014300ff007a0c */ /* 0x000fe20003f25310 */
[----:B------:R-:W-:Y:S01]  /*16f30*/  STS [R19+0x4480], R54 ;  /* 0x0044803613007388 */ /* 0x000fe20000000800 */
[----:B------:R-:W-:-:S03]  /*16f40*/  ISETP.NE.AND.EX P0, PT, RZ, c[0x0][0x504], PT, P0 ;  /* 0x00014100ff007a0c */ /* 0x000fc60003f05300 */
        /* <DEDUP_REMOVED lines=28> */
[----:B------:R-:W-:Y:S04]  /*17110*/  STS [R17+0xc000], R112 ;  /* 0x00c0007011007388 */ /* 0x000fe80000000800 */
[----:B------:R3:W-:Y:S04]  /*17120*/  STS [R17+0xc400], R114 ;  /* 0x00c4007211007388 */ /* 0x0007e80000000800 */
[----:B------:R4:W-:Y:S01]  /*17130*/  STS [R19+0xc080], R116 ;  /* 0x00c0807413007388 */ /* 0x0009e20000000800 */
[----:B-1----:R-:W-:-:S03]  /*17140*/  IMAD.MOV.U32 R7, RZ, RZ, 0x4 ;  /* 0x00000004ff077424 */ /* 0x002fc600078e00ff */
[----:B------:R4:W-:Y:S04]  /*17150*/  STS [R19+0xc480], R118 ;  /* 0x00c4807613007388 */ /* 0x0009e80000000800 */
[----:B------:R4:W-:Y:S04]  /*17160*/  STS [R21+0xc000], R120 ;  /* 0x00c0007815007388 */ /* 0x0009e80000000800 */
[----:B------:R4:W-:Y:S01]  /*17170*/  STS [R21+0xc400], R122 ;  /* 0x00c4007a15007388 */ /* 0x0009e20000000800 */
[----:B--2---:R-:W-:-:S03]  /*17180*/  IMAD.WIDE R14, R218, R7, c[0x0][0x500] ;  /* 0x00014000da0e7625 */ /* 0x004fc600078e0207 */
        /* <DEDUP_REMOVED lines=9> */
[----:B------:R-:W-:Y:S02]  /*17220*/  CS2R R10, SRZ ;  /* 0x00000000000a7805 */ /* 0x000fe4000001ff00 */
[--C-:B--2---:R-:W-:Y:S01]  /*17230*/  @P0 SHF.R.S32.HI R11, RZ, 0x1f, R13.reuse ;  /* 0x0000001fff0b0819 */ /* 0x104fe2000001140d */
[----:B------:R-:W-:Y:S01]  /*17240*/  @P0 IMAD.MOV.U32 R10, RZ, RZ, R13 ;  /* 0x000000ffff0a0224 */ /* 0x000fe200078e000d */
[----:B------:R-:W-:Y:S05]  /*17250*/  @P1 BRA `(.L_x_1140) ;  /* 0x0000004000001947 */ /* 0x000fea0003800000 */
[----:B----4-:R-:W-:Y:S05]  /*17260*/  @!P0 BRA `(.L_x_1140) ;  /* 0x0000003000008947 */ /* 0x010fea0003800000 */
[----:B-----5:R-:W2:Y:S04]  /*17270*/  LDG.E R5, [R14.64] ;  /* 0x000000160e057981 */ /* 0x020ea8000c1e1900 */
[----:B------:R-:W2:Y:S02]  /*17280*/  LDG.E R16, [R14.64+0x4] ;  /* 0x000004160e107981 */ /* 0x000ea4000c1e1900 */
[----:B--2---:R-:W-:-:S02]  /*17290*/  IADD3 R5, -R5, R16, RZ ;  /* 0x0000001005057210 */ /* 0x004fc40007ffe1ff */
.L_x_1140:
[----:B----4-:R-:W-:Y:S01]  /*172a0*/  LOP3.LUT R14, R6, 0xffffffe0, RZ, 0xc0, !PT ;  /* 0xffffffe0060e7812 */ /* 0x010fe200078ec0ff */
        /* <DEDUP_REMOVED lines=10> */
[----:B------:R-:W-:Y:S01]  /*17350*/  LOP3.LUT R16, R16, 0xffffff8, RZ, 0xc0, !PT ;  /* 0x0ffffff810107812 */ /* 0x000fe200078ec0ff */
[----:B------:R-:W-:Y:S01]  /*17360*/  IMAD.IADD R12, R12, 0x1, -R7 ;  /* 0x000000010c0c7824 */ /* 0x000fe200078e0a07 */
[----:B------:R-:W-:Y:S02]  /*17370*/  LEA.HI R13, R13, R14, RZ, 0x2 ;  /* 0x0000000e0d0d7211 */ /* 0x000fe400078f10ff */
[----:B------:R-:W-:Y:S02]  /*17380*/  IADD3 R9, R9, -R16, RZ ;  /* 0x8000001009097210 */ /* 0x000fe40007ffe0ff */
[----:B------:R-:W-:Y:S02]  /*17390*/  SHF.R.S32.HI R16, RZ, 0x2, R13 ;  /* 0x00000002ff107819 */ /* 0x000fe4000001140d */
[----:B------:R-:W-:Y:S01]  /*173a0*/  ISETP.NE.AND P1, PT, R6, 0x1, PT ;  /* 0x000000010600780c */ /* 0x000fe20003f25270 */
[----:B------:R-:W-:Y:S01]  /*173b0*/  IMAD R6, R2, c[0x0][0x490], RZ ;  /* 0x0001240002067a24 */ /* 0x000fe200078e02ff */
[----:B------:R-:W-:Y:S01]  /*173c0*/  MOV R18, R10 ;  /* 0x0000000a00127202 */ /* 0x000fe20000000f00 */
[----:B------:R-:W-:Y:S01]  /*173d0*/  IMAD R7, R9, 0x10, R16 ;  /* 0x0000001009077824 */ /* 0x000fe200078e0210 */
[CC--:B------:R-:W-:Y:S01]  /*173e0*/  LEA.HI R17, R4.reuse, R3.reuse, RZ, 0x3 ;  /* 0x0000000304117211 */ /* 0x0c0fe200078f18ff */
[----:B------:R-:W-:Y:S01]  /*173f0*/  IMAD R9, R11, c[0x0][0x3a0], RZ ;  /* 0x0000e8000b097a24 */ /* 0x000fe200078e02ff */
[----:B------:R-:W-:Y:S01]  /*17400*/  LEA.HI R4, R4, R3, RZ, 0x6 ;  /* 0x0000000304047211 */ /* 0x000fe200078f30ff */
[----:B------:R-:W-:Y:S01]  /*17410*/  IMAD R15, R12, 0x8, R7 ;  /* 0x000000080c0f7824 */ /* 0x000fe200078e0207 */
[----:B------:R-:W-:Y:S01]  /*17420*/  LOP3.LUT P2, RZ, R14, 0x3, RZ, 0xc0, !PT ;  /* 0x000000030eff7812 */ /* 0x000fe2000784c0ff */
[----:B------:R-:W-:-:S02]  /*17430*/  IMAD R9, R10, c[0x0][0x3a4], R9 ;  /* 0x0000e9000a097a24 */ /* 0x000fc400078e0209 */
[----:B------:R-:W-:Y:S01]  /*17440*/  IMAD.WIDE.U32 R12, R10, c[0x0][0x3a0], RZ ;  /* 0x0000e8000a0c7a25 */ /* 0x000fe200078e00ff */
[----:B-1----:R-:W-:-:S03]  /*17450*/  LEA R10, R76, R15, 0x7 ;  /* 0x0000000f4c0a7211 */ /* 0x002fc600078e38ff */
[----:B------:R-:W-:Y:S01]  /*17460*/  IMAD.WIDE.U32 R18, R215, c[0x0][0x490], R18 ;  /* 0x00012400d7127a25 */ /* 0x000fe200078e0012 */
[----:B------:R-:W-:-:S03]  /*17470*/  IADD3 R13, R13, R9, RZ ;  /* 0x000000090d0d7210 */ /* 0x000fc60007ffe0ff */
[----:B------:R-:W-:Y:S01]  /*17480*/  IMAD R11, R215, c[0x0][0x494], R6 ;  /* 0x00012500d70b7a24 */ /* 0x000fe200078e0206 */
[----:B------:R-:W-:Y:S01]  /*17490*/  LOP3.LUT R6, R17, 0xfffffff8, RZ, 0xc0, !PT ;  /* 0xfffffff811067812 */ /* 0x000fe200078ec0ff */
[----:B------:R-:W-:Y:S01]  /*174a0*/  IMAD.MOV.U32 R9, RZ, RZ, R10 ;  /* 0x000000ffff097224 */ /* 0x000fe200078e000a */
[----:B------:R-:W-:Y:S01]  /*174b0*/  SHF.R.S32.HI R17, RZ, 0x3, R17 ;  /* 0x00000003ff117819 */ /* 0x000fe20000011411 */
[----:B------:R-:W-:Y:S02]  /*174c0*/  IMAD.IADD R19, R19, 0x1, R11 ;  /* 0x0000000113137824 */ /* 0x000fe400078e020b */
[----:B------:R-:W-:-:S04]  /*174d0*/  @P1 IMAD.HI.U32 R11, R10, c[0x0][0x4ec], RZ ;  /* 0x00013b000a0b1a27 */ /* 0x000fc800078e00ff */
[----:B------:R-:W-:Y:S01]  /*174e0*/  IMAD.IADD R6, R3, 0x1, -R6 ;  /* 0x0000000103067824 */ /* 0x000fe200078e0a06 */
[----:B------:R-:W-:Y:S01]  /*174f0*/  SHF.R.S32.HI R3, RZ, 0x1f, R218 ;  /* 0x0000001fff037819 */ /* 0x000fe200000114da */
[----:B------:R-:W-:Y:S01]  /*17500*/  IMAD R2, R2, c[0x0][0x3e8], RZ ;  /* 0x0000fa0002027a24 */ /* 0x000fe200078e02ff */
[----:B------:R-:W-:Y:S01]  /*17510*/  @P1 SHF.R.U32.HI R9, RZ, c[0x0][0x4f0], R11 ;  /* 0x00013c00ff091a19 */ /* 0x000fe2000001160b */
[----:B------:R-:W-:Y:S01]  /*17520*/  IMAD.WIDE.U32 R12, R215, c[0x0][0x3e8], R12 ;  /* 0x0000fa00d70c7a25 */ /* 0x000fe200078e000c */
[----:B------:R-:W-:Y:S02]  /*17530*/  SEL R218, R218, RZ, !P0 ;  /* 0x000000ffdada7207 */ /* 0x000fe40004000000 */
[----:B------:R-:W-:Y:S01]  /*17540*/  SEL R3, R3, RZ, !P0 ;  /* 0x000000ff03037207 */ /* 0x000fe20004000000 */
[----:B------:R-:W-:Y:S01]  /*17550*/  IMAD.MOV R11, RZ, RZ, -R9 ;  /* 0x000000ffff0b7224 */ /* 0x000fe200078e0a09 */
[----:B------:R-:W-:Y:S01]  /*17560*/  LEA R23, R6, R17, 0x5 ;  /* 0x0000001106177211 */ /* 0x000fe200078e28ff */
[----:B------:R-:W-:-:S02]  /*17570*/  IMAD R15, R215, c[0x0][0x3ec], R2 ;  /* 0x0000fb00d70f7a24 */ /* 0x000fc400078e0202 */
[----:B------:R-:W-:-:S03]  /*17580*/  IMAD.WIDE.U32 R18, R218, c[0x0][0x498], R18 ;  /* 0x00012600da127a25 */ /* 0x000fc600078e0012 */
[----:B------:R-:W-:Y:S01]  /*17590*/  IADD3 R13, R13, R15, RZ ;  /* 0x0000000f0d0d7210 */ /* 0x000fe20007ffe0ff */
[----:B------:R-:W-:Y:S01]  /*175a0*/  IMAD R11, R11, c[0x0][0x4e8], R10 ;  /* 0x00013a000b0b7a24 */ /* 0x000fe200078e020a */
[----:B------:R-:W-:Y:S01]  /*175b0*/  IADD3 R20, P0, R9, R18, RZ ;  /* 0x0000001209147210 */ /* 0x000fe20007f1e0ff */
[----:B------:R-:W-:Y:S01]  /*175c0*/  IMAD R21, R3, c[0x0][0x498], RZ ;  /* 0x0001260003157a24 */ /* 0x000fe200078e02ff */
[----:B------:R-:W-:Y:S01]  /*175d0*/  SHF.R.S32.HI R15, RZ, 0x1f, R9 ;  /* 0x0000001fff0f7819 */ /* 0x000fe20000011409 */
[----:B------:R-:W-:Y:S01]  /*175e0*/  IMAD.SHL.U32 R2, R17, 0x40, RZ ;  /* 0x0000004011027824 */ /* 0x000fe200078e00ff */
[----:B------:R-:W-:Y:S01]  /*175f0*/  SHF.R.S32.HI R18, RZ, 0x1f, R11 ;  /* 0x0000001fff127819 */ /* 0x000fe2000001140b */
[----:B------:R-:W-:Y:S02]  /*17600*/  IMAD R14, R218, c[0x0][0x49c], R21 ;  /* 0x00012700da0e7a24 */ /* 0x000fe400078e0215 */
[----:B------:R-:W-:Y:S02]  /*17610*/  IMAD R10, R76, 0x80, R23 ;  /* 0x000000804c0a7824 */ /* 0x000fe400078e0217 */
[----:B------:R-:W-:Y:S01]  /*17620*/  IMAD R18, R18, c[0x0][0x488], RZ ;  /* 0x0001220012127a24 */ /* 0x000fe200078e02ff */
[----:B------:R-:W-:Y:S01]  /*17630*/  IADD3.X R21, R15, R19, R14, P0, !PT ;  /* 0x000000130f157210 */ /* 0x000fe200007fe40e */
[----:B------:R-:W-:Y:S01]  /*17640*/  @P1 IMAD.HI.U32 R16, R10, c[0x0][0x4ec], RZ ;  /* 0x00013b000a101a27 */ /* 0x000fe200078e00ff */
[----:B------:R-:W-:-:S03]  /*17650*/  LOP3.LUT R15, R2, 0x1c0, RZ, 0xc0, !PT ;  /* 0x000001c0020f7812 */ /* 0x000fc600078ec0ff */
[----:B------:R-:W-:Y:S02]  /*17660*/  IMAD.SHL.U32 R2, R6, 0x8, RZ ;  /* 0x0000000806027824 */ /* 0x000fe400078e00ff */
[----:B------:R-:W-:-:S03]  /*17670*/  IMAD.WIDE.U32 R20, R11, c[0x0][0x488], R20 ;  /* 0x000122000b147a25 */ /* 0x000fc600078e0014 */
[----:B------:R-:W-:Y:S01]  /*17680*/  LOP3.LUT R6, R15, 0x38, R2, 0xf8, !PT ;  /* 0x000000380f067812 */ /* 0x000fe200078ef802 */
[----:B------:R-:W-:Y:S01]  /*17690*/  IMAD R18, R11, c[0x0][0x48c], R18 ;  /* 0x000123000b127a24 */ /* 0x000fe200078e0212 */
[----:B------:R-:W-:Y:S01]  /*176a0*/  LEA R14, P0, R20, c[0x0][0x450], 0x2 ;  /* 0x00011400140e7a11 */ /* 0x000fe200078010ff */
[----:B------:R-:W-:Y:S01]  /*176b0*/  IMAD R11, R3, c[0x0][0x3f0], RZ ;  /* 0x0000fc00030b7a24 */ /* 0x000fe200078e02ff */
[----:B------:R-:W-:Y:S01]  /*176c0*/  SHF.R.U32.HI R3, RZ, 0x3, R15 ;  /* 0x00000003ff037819 */ /* 0x000fe2000001160f */
[----:B------:R-:W-:Y:S01]  /*176d0*/  IMAD.MOV.U32 R9, RZ, RZ, R10 ;  /* 0x000000ffff097224 */ /* 0x000fe200078e000a */
[----:B------:R-:W-:Y:S01]  /*176e0*/  IADD3 R15, R21, R18, RZ ;  /* 0x00000012150f7210 */ /* 0x000fe20007ffe0ff */
[----:B------:R-:W-:Y:S01]  /*176f0*/  SHFL.IDX PT, R32, R14, 0x1, 0x1c1f ;  /* 0x003c1f000e207f89 */ /* 0x000fe200000e0000 */
[----:B------:R-:W-:Y:S01]  /*17700*/  @P1 SHF.R.U32.HI R9, RZ, c[0x0][0x4f0], R16 ;  /* 0x00013c00ff091a19 */ /* 0x000fe20000011610 */
[----:B------:R-:W-:Y:S01]  /*17710*/  IMAD R11, R218, c[0x0][0x3f4], R11 ;  /* 0x0000fd00da0b7a24 */ /* 0x000fe200078e020b */
[----:B------:R-:W-:Y:S01]  /*17720*/  LEA.HI.X R15, R20, c[0x0][0x454], R15, 0x2, P0 ;  /* 0x00011500140f7a11 */ /* 0x000fe200000f140f */
[----:B------:R-:W-:Y:S01]  /*17730*/  SHFL.IDX PT, R18, R14, RZ, 0x1c1f ;  /* 0x001c1fff0e127589 */ /* 0x000fe200000e0000 */
[----:B------:R-:W-:Y:S01]  /*17740*/  LOP3.LUT R6, R6, R3, RZ, 0x3c, !PT ;  /* 0x0000000306067212 */ /* 0x000fe200078e3cff */
[--C-:B------:R-:W-:Y:S01]  /*17750*/  IMAD.MOV R3, RZ, RZ, -R9.reuse ;  /* 0x000000ffff037224 */ /* 0x100fe200078e0a09 */
[----:B------:R-:W-:Y:S01]  /*17760*/  SHF.R.S32.HI R16, RZ, 0x1f, R9 ;  /* 0x0000001fff107819 */ /* 0x000fe20000011409 */
[----:B------:R-:W1:Y:S01]  /*17770*/  SHFL.IDX PT, R19, R15, RZ, 0x1c1f ;  /* 0x001c1fff0f137589 */ /* 0x000e6200000e0000 */
[----:B------:R-:W-:-:S03]  /*17780*/  IMAD.WIDE.U32 R12, R218, c[0x0][0x3f0], R12 ;  /* 0x0000fc00da0c7a25 */ /* 0x000fc600078e000c */
[----:B------:R-:W2:Y:S01]  /*17790*/  SHFL.IDX PT, R33, R15, 0x1, 0x1c1f ;  /* 0x003c1f000f217f89 */ /* 0x000ea200000e0000 */
[----:B------:R-:W-:Y:S01]  /*177a0*/  IMAD R72, R3, c[0x0][0x4e8], R10 ;  /* 0x00013a0003487a24 */ /* 0x000fe200078e020a */
[----:B------:R-:W-:Y:S01]  /*177b0*/  IADD3 R13, R13, R11, RZ ;  /* 0x0000000b0d0d7210 */ /* 0x000fe20007ffe0ff */
[----:B------:R-:W-:Y:S01]  /*177c0*/  IMAD R10, R76, 0x80, R7 ;  /* 0x000000804c0a7824 */ /* 0x000fe200078e0207 */
[----:B------:R-:W-:Y:S01]  /*177d0*/  SHF.L.U32 R7, R4, 0x3, RZ ;  /* 0x0000000304077819 */ /* 0x000fe200000006ff */
[----:B-----5:R-:W-:Y:S01]  /*177e0*/  IMAD R3, R5, c[0x0][0x4e8], RZ ;  /* 0x00013a0005037a24 */ /* 0x020fe200078e02ff */
[----:B------:R-:W-:Y:S01]  /*177f0*/  SHF.R.S32.HI R5, RZ, 0x1f, R72 ;  /* 0x0000001fff057819 */ /* 0x000fe20000011448 */
[----:B------:R-:W-:Y:S01]  /*17800*/  IMAD R16, R16, c[0x0][0x3e0], RZ ;  /* 0x0000f80010107a24 */ /* 0x000fe200078e02ff */
[C---:B------:R-:W-:Y:S01]  /*17810*/  IADD3 R20, R10.reuse, 0x8, RZ ;  /* 0x000000080a147810 */ /* 0x040fe20007ffe0ff */
[----:B------:R-:W-:Y:S01]  /*17820*/  IMAD.WIDE.U32 R12, R9, c[0x0][0x3e0], R12 ;  /* 0x0000f800090c7a25 */ /* 0x000fe200078e000c */
[----:B------:R-:W-:-:S02]  /*17830*/  ISETP.GE.OR P1, PT, R10, R3, P2 ;  /* 0x000000030a00720c */ /* 0x000fc40001726670 */
[----:B------:R-:W-:Y:S01]  /*17840*/  ISETP.GE.OR P0, PT, R20, R3, P2 ;  /* 0x000000031400720c */ /* 0x000fe20001706670 */
[----:B------:R-:W-:Y:S01]  /*17850*/  IMAD R16, R9, c[0x0][0x3e4], R16 ;  /* 0x0000f90009107a24 */ /* 0x000fe200078e0210 */
[----:B------:R-:W-:Y:S01]  /*17860*/  LOP3.LUT R6, R6, 0x7ffffe00, R7, 0xf8, !PT ;  /* 0x7ffffe0006067812 */ /* 0x000fe200078ef807 */
[----:B------:R-:W-:Y:S01]  /*17870*/  IMAD R5, R5, c[0x0][0x3d8], RZ ;  /* 0x0000f60005057a24 */ /* 0x000fe200078e02ff */
[----:B------:R-:W-:Y:S01]  /*17880*/  LEA R76, R76, R17, 0x7 ;  /* 0x000000114c4c7211 */ /* 0x000fe200078e38ff */
[----:B------:R-:W-:Y:S01]  /*17890*/  IMAD.IADD R13, R13, 0x1, R16 ;  /* 0x000000010d0d7824 */ /* 0x000fe200078e0210 */
[----:B------:R-:W-:Y:S01]  /*178a0*/  SHF.L.U32 R75, R6, 0x1, RZ ;  /* 0x00000001064b7819 */ /* 0x000fe200000006ff */
[C---:B------:R-:W-:Y:S02]  /*178b0*/  IMAD R16, R72.reuse, c[0x0][0x3dc], R5 ;  /* 0x0000f70048107a24 */ /* 0x040fe400078e0205 */
[----:B------:R-:W-:Y:S02]  /*178c0*/  IMAD.WIDE.U32 R72, R72, c[0x0][0x3d8], R12 ;  /* 0x0000f60048487a25 */ /* 0x000fe400078e000c */
[----:B-1----:R1:W-:Y:S02]  /*178d0*/  @!P1 ST.E [R18.64], R0 ;  /* 0x0000000012009985 */ /* 0x0023e4000c101916 */
[----:B------:R-:W-:-:S02]  /*178e0*/  IMAD.IADD R16, R73, 0x1, R16 ;  /* 0x0000000149107824 */ /* 0x000fc400078e0210 */
[----:B--2---:R1:W-:Y:S01]  /*178f0*/  @!P0 ST.E [R32.64], R8 ;  /* 0x0000000820008985 */ /* 0x0043e2000c101916 */
        /* <DEDUP_REMOVED lines=22> */
[C---:B------:R-:W-:Y:S02]  /*17a60*/  IADD3 R69, R2.reuse, 0xc0, RZ ;  /* 0x000000c002457810 */ /* 0x040fe40007ffe0ff */
[----:B------:R-:W-:Y:S01]  /*17a70*/  ISETP.GE.AND P2, PT, R73, c[0x0][0x3c8], PT ;  /* 0x0000f20049007a0c */ /* 0x000fe20003f46270 */
[----:B-1----:R-:W1:Y:S01]  /*17a80*/  LDS.128 R32, [R75+0x8080] ;  /* 0x008080004b207984 */ /* 0x002e620000000c00 */
[----:B------:R-:W-:Y:S02]  /*17a90*/  ISETP.GE.AND P1, PT, R71, c[0x0][0x3c8], PT ;  /* 0x0000f20047007a0c */ /* 0x000fe40003f26270 */
[----:B------:R-:W-:Y:S01]  /*17aa0*/  ISETP.GE.AND P0, PT, R69, c[0x0][0x3c8], PT ;  /* 0x0000f20045007a0c */ /* 0x000fe20003f06270 */
[----:B------:R-:W4:Y:S01]  /*17ab0*/  LDS.128 R16, [R75+0xc080] ;  /* 0x00c080004b107984 */ /* 0x000f220000000c00 */
        /* <DEDUP_REMOVED lines=16> */
[----:B-1----:R2:W-:Y:S04]  /*17bc0*/  @!P1 ST.E.128 [R68.64], R32 ;  /* 0x0000002044009985 */ /* 0x0025e8000c101d16 */
[----:B----4-:R2:W-:Y:S02]  /*17bd0*/  @!P0 ST.E.128 [R78.64], R16 ;  /* 0x000000104e008985 */ /* 0x0105e4000c101d16 */
.L_x_1142:
[----:B--234-:R-:W-:Y:S05]  /*17be0*/  BSYNC B0 ;  /* 0x0000000000007941 */ /* 0x01cfea0003800000 */
.L_x_1141:
        /* <DEDUP_REMOVED lines=30> */
.L_x_1144:
[----:B------:R-:W-:Y:S05]  /*17dd0*/  BSYNC B0 ;  /* 0x0000000000007941 */ /* 0x000fea0003800000 */
.L_x_1143:
        /* <DEDUP_REMOVED lines=30> */
.L_x_1146:
[----:B------:R-:W-:Y:S05]  /*17fc0*/  BSYNC B0 ;  /* 0x0000000000007941 */ /* 0x000fea0003800000 */
.L_x_1145:
        /* <DEDUP_REMOVED lines=31> */
.L_x_1139:
[----:B------:R-:W-:Y:S01]  /*181c0*/  ISETP.NE.U32.AND P1, PT, RZ, c[0x0][0x508], PT ;  /* 0x00014200ff007a0c */ /* 0x000fe20003f25070 */
[----:B------:R-:W-:Y:S01]  /*181d0*/  IMAD.MOV.U32 R7, RZ, RZ, 0x4 ;  /* 0x00000004ff077424 */ /* 0x000fe200078e00ff */
[----:B------:R-:W-:Y:S02]  /*181e0*/  ISETP.NE.U32.AND P0, PT, RZ, c[0x0][0x500], PT ;  /* 0x00014000ff007a0c */ /* 0x000fe40003f05070 */
[----:B------:R-:W-:Y:S01]  /*181f0*/  ISETP.NE.AND.EX P1, PT, RZ, c[0x0][0x50c], PT, P1 ;  /* 0x00014300ff007a0c */ /* 0x000fe20003f25310 */
[----:B--2---:R-:W-:Y:S01]  /*18200*/  IMAD.WIDE R4, R218, R7, c[0x0][0x500] ;  /* 0x00014000da047625 */ /* 0x004fe200078e0207 */
        /* <DEDUP_REMOVED lines=13> */
.L_x_1147:
        /* <DEDUP_REMOVED lines=41> */
.L_x_1149:
[----:B------:R-:W-:Y:S05]  /*18570*/  BSYNC B0 ;  /* 0x0000000000007941 */ /* 0x000fea0003800000 */
.L_x_1148:
[----:B-1----:R-:W1:Y:S01]  /*18580*/  S2R R4, SR_CTAID.X ;  /* 0x0000000000047919 */ /* 0x002e620000002500 */
[----:B------:R-:W-:Y:S01]  /*18590*/  SHF.R.S32.HI R6, RZ, 0x1f, R3 ;  /* 0x0000001fff067819 */ /* 0x000fe20000011403 */
[----:B------:R-:W-:Y:S01]  /*185a0*/  IMAD R7, R11, c[0x0][0x3a0], RZ ;  /* 0x0000e8000b077a24 */ /* 0x000fe200078e02ff */
[----:B------:R-:W-:Y:S01]  /*185b0*/  MOV R8, c[0x0][0x4e8] ;  /* 0x00013a0000087a02 */ /* 0x000fe20000000f00 */
[----:B------:R-:W-:Y:S01]  /*185c0*/  IMAD.WIDE.U32 R12, R10, c[0x0][0x3a0], RZ ;  /* 0x0000e8000a0c7a25 */ /* 0x000fe200078e00ff */
[----:B------:R-:W-:Y:S02]  /*185d0*/  LEA.HI R6, R6, R3, RZ, 0x3 ;  /* 0x0000000306067211 */ /* 0x000fe400078f18ff */
[----:B------:R-:W-:Y:S01]  /*185e0*/  ISETP.NE.AND P0, PT, R8, 0x1, PT ;  /* 0x000000010800780c */ /* 0x000fe20003f05270 */
[----:B------:R-:W-:Y:S01]  /*185f0*/  IMAD R7, R10, c[0x0][0x3a4], R7 ;  /* 0x0000e9000a077a24 */ /* 0x000fe200078e0207 */
[----:B------:R-:W-:Y:S01]  /*18600*/  LOP3.LUT R10, R6, 0xfffffff8, RZ, 0xc0, !PT ;  /* 0xfffffff8060a7812 */ /* 0x000fe200078ec0ff */
[----:B------:R-:W-:-:S02]  /*18610*/  IMAD R2, R2, c[0x0][0x3e8], RZ ;  /* 0x0000fa0002027a24 */ /* 0x000fc400078e02ff */
[----:B------:R-:W-:Y:S01]  /*18620*/  IMAD R5, R5, c[0x0][0x3f0], RZ ;  /* 0x0000fc0005057a24 */ /* 0x000fe200078e02ff */
[----:B------:R-:W-:Y:S01]  /*18630*/  IADD3 R13, R13, R7, RZ ;  /* 0x000000070d0d7210 */ /* 0x000fe20007ffe0ff */
[----:B------:R-:W-:Y:S01]  /*18640*/  IMAD.IADD R10, R3, 0x1, -R10 ;  /* 0x00000001030a7824 */ /* 0x000fe200078e0a0a */
[----:B------:R-:W-:Y:S01]  /*18650*/  SHF.R.S32.HI R3, RZ, 0x3, R6 ;  /* 0x00000003ff037819 */ /* 0x000fe20000011406 */
[C---:B------:R-:W-:Y:S02]  /*18660*/  IMAD R2, R215.reuse, c[0x0][0x3ec], R2 ;  /* 0x0000fb00d7027a24 */ /* 0x040fe400078e0202 */
[----:B------:R-:W-:Y:S01]  /*18670*/  IMAD.WIDE.U32 R12, R215, c[0x0][0x3e8], R12 ;  /* 0x0000fa00d70c7a25 */ /* 0x000fe200078e000c */
[----:B------:R-:W-:-:S03]  /*18680*/  LEA R7, R10, R3, 0x5 ;  /* 0x000000030a077211 */ /* 0x000fc600078e28ff */
[----:B------:R-:W-:Y:S01]  /*18690*/  IMAD R5, R218, c[0x0][0x3f4], R5 ;  /* 0x0000fd00da057a24 */ /* 0x000fe200078e0205 */
[----:B------:R-:W-:Y:S01]  /*186a0*/  IADD3 R13, R2, R13, RZ ;  /* 0x0000000d020d7210 */ /* 0x000fe20007ffe0ff */
[----:B-1----:R-:W-:-:S04]  /*186b0*/  IMAD R7, R4, 0x80, R7 ;  /* 0x0000008004077824 */ /* 0x002fc800078e0207 */
[----:B------:R-:W-:Y:S01]  /*186c0*/  @P0 IMAD.HI.U32 R2, R7, c[0x0][0x4ec], RZ ;  /* 0x00013b0007020a27 */ /* 0x000fe200078e00ff */
[----:B------:R-:W-:-:S03]  /*186d0*/  MOV R6, R7 ;  /* 0x0000000700067202 */ /* 0x000fc60000000f00 */
[----:B------:R-:W-:Y:S01]  /*186e0*/  IMAD.WIDE.U32 R12, R218, c[0x0][0x3f0], R12 ;  /* 0x0000fc00da0c7a25 */ /* 0x000fe200078e000c */
[----:B------:R-:W-:-:S04]  /*186f0*/  @P0 SHF.R.U32.HI R6, RZ, c[0x0][0x4f0], R2 ;  /* 0x00013c00ff060a19 */ /* 0x000fc80000011602 */
[--C-:B------:R-:W-:Y:S01]  /*18700*/  SHF.R.S32.HI R8, RZ, 0x1f, R6.reuse ;  /* 0x0000001fff087819 */ /* 0x100fe20000011406 */
[----:B------:R-:W-:Y:S01]  /*18710*/  IMAD.MOV R2, RZ, RZ, -R6 ;  /* 0x000000ffff027224 */ /* 0x000fe200078e0a06 */
[----:B------:R-:W-:-:S03]  /*18720*/  IADD3 R13, R13, R5, RZ ;  /* 0x000000050d0d7210 */ /* 0x000fc60007ffe0ff */
[----:B------:R-:W-:Y:S02]  /*18730*/  IMAD R5, R8, c[0x0][0x3e0], RZ ;  /* 0x0000f80008057a24 */ /* 0x000fe400078e02ff */
[----:B------:R-:W-:Y:S02]  /*18740*/  IMAD R2, R2, c[0x0][0x4e8], R7 ;  /* 0x00013a0002027a24 */ /* 0x000fe400078e0207 */
[----:B------:R-:W-:-:S03]  /*18750*/  IMAD.WIDE.U32 R12, R6, c[0x0][0x3e0], R12 ;  /* 0x0000f800060c7a25 */ /* 0x000fc600078e000c */
[----:B------:R-:W-:Y:S01]  /*18760*/  SHF.R.S32.HI R7, RZ, 0x1f, R2 ;  /* 0x0000001fff077819 */ /* 0x000fe20000011402 */
[----:B------:R-:W-:Y:S02]  /*18770*/  IMAD R5, R6, c[0x0][0x3e4], R5 ;  /* 0x0000f90006057a24 */ /* 0x000fe400078e0205 */
[----:B------:R-:W-:Y:S02]  /*18780*/  IMAD.SHL.U32 R6, R10, 0x8, RZ ;  /* 0x000000080a067824 */ /* 0x000fe400078e00ff */
[----:B------:R-:W-:Y:S01]  /*18790*/  IMAD R7, R7, c[0x0][0x3d8], RZ ;  /* 0x0000f60007077a24 */ /* 0x000fe200078e02ff */
[----:B------:R-:W-:Y:S02]  /*187a0*/  IADD3 R13, R13, R5, RZ ;  /* 0x000000050d0d7210 */ /* 0x000fe40007ffe0ff */
[----:B------:R-:W-:Y:S01]  /*187b0*/  IADD3 R5, R6, 0x40, RZ ;  /* 0x0000004006057810 */ /* 0x000fe20007ffe0ff */
[C---:B------:R-:W-:Y:S02]  /*187c0*/  IMAD R7, R2.reuse, c[0x0][0x3dc], R7 ;  /* 0x0000f70002077a24 */ /* 0x040fe400078e0207 */
[----:B------:R-:W-:Y:S01]  /*187d0*/  IMAD.WIDE.U32 R12, R2, c[0x0][0x3d8], R12 ;  /* 0x0000f600020c7a25 */ /* 0x000fe200078e000c */
[----:B------:R-:W-:-:S02]  /*187e0*/  LEA R2, R4, R3, 0x7 ;  /* 0x0000000304027211 */ /* 0x000fc400078e38ff */
[----:B------:R-:W-:Y:S02]  /*187f0*/  IADD3 R4, R6, 0x80, RZ ;  /* 0x0000008006047810 */ /* 0x000fe40007ffe0ff */
[----:B------:R-:W-:Y:S02]  /*18800*/  IADD3 R7, R13, R7, RZ ;  /* 0x000000070d077210 */ /* 0x000fe40007ffe0ff */
[----:B------:R-:W-:Y:S02]  /*18810*/  LEA R8, P0, R12, c[0x0][0x380], 0x1 ;  /* 0x0000e0000c087a11 */ /* 0x000fe400078008ff */
[----:B------:R-:W-:Y:S02]  /*18820*/  IADD3 R3, R6, 0xc0, RZ ;  /* 0x000000c006037810 */ /* 0x000fe40007ffe0ff */
[----:B------:R-:W-:Y:S01]  /*18830*/  LEA.HI.X R7, R12, c[0x0][0x384], R7, 0x1, P0 ;  /* 0x0000e1000c077a11 */ /* 0x000fe200000f0c07 */
[----:B------:R-:W-:Y:S06]  /*18840*/  BRA.DIV ~URZ, `(.L_x_1150) ;  /* 0x00000c527f007947 */ /* 0x000fec000b800000 */
[----:B------:R1:W2:Y:S02]  /*18850*/  SHFL.IDX PT, R9, R7, RZ, 0x181f ;  /* 0x00181fff07097589 */ /* 0x0002a400000e0000 */
.L_x_1170:
[----:B------:R-:W-:Y:S05]  /*18860*/  BRA.DIV ~URZ, `(.L_x_1151) ;  /* 0x00000cb27f007947 */ /* 0x000fea000b800000 */
[----:B------:R3:W4:Y:S02]  /*18870*/  SHFL.IDX PT, R12, R8, RZ, 0x181f ;  /* 0x00181fff080c7589 */ /* 0x00072400000e0000 */
.L_x_1171:
[----:B-----5:R-:W-:Y:S01]  /*18880*/  IMAD R15, R0, c[0x0][0x4e8], RZ ;  /* 0x00013a00000f7a24 */ /* 0x020fe200078e02ff */
[----:B------:R-:W-:Y:S01]  /*18890*/  BSSY B0, `(.L_x_1152) ;  /* 0x0000019000007945 */ /* 0x000fe20003800000 */
[----:B--2---:R-:W-:-:S03]  /*188a0*/  MOV R13, R9 ;  /* 0x00000009000d7202 */ /* 0x004fc60000000f00 */
[----:B------:R-:W-:-:S13]  /*188b0*/  ISETP.GE.AND P0, PT, R2, R15, PT ;  /* 0x0000000f0200720c */ /* 0x000fda0003f06270 */
        /* <DEDUP_REMOVED lines=9> */
[----:B----4-:R-:W-:Y:S01]  /*18950*/  @!P3 IMAD.WIDE R16, R6, 0x2, R12 ;  /* 0x000000020610b825 */ /* 0x010fe200078e020c */
        /* <DEDUP_REMOVED lines=12> */
.L_x_1153:
[----:B------:R-:W-:Y:S05]  /*18a20*/  BSYNC B0 ;  /* 0x0000000000007941 */ /* 0x000fea0003800000 */
.L_x_1152:
[----:B------:R-:W-:Y:S05]  /*18a30*/  BRA.DIV ~URZ, `(.L_x_1154) ;  /* 0x00000b627f007947 */ /* 0x000fea000b800000 */
[----:B------:R1:W2:Y:S04]  /*18a40*/  SHFL.IDX PT, R9, R7, 0x1, 0x181f ;  /* 0x00381f0007097f89 */ /* 0x0002a800000e0000 */
[----:B--2-4-:R1:W2:Y:S02]  /*18a50*/  SHFL.IDX PT, R12, R8, 0x1, 0x181f ;  /* 0x00381f00080c7f89 */ /* 0x0142a400000e0000 */
.L_x_1172:
[----:B------:R-:W-:Y:S01]  /*18a60*/  IADD3 R0, R2, 0x20, RZ ;  /* 0x0000002002007810 */ /* 0x000fe20007ffe0ff */
[----:B------:R-:W-:Y:S01]  /*18a70*/  BSSY B0, `(.L_x_1155) ;  /* 0x0000019000007945 */ /* 0x000fe20003800000 */
[----:B------:R-:W-:-:S02]  /*18a80*/  IMAD.MOV.U32 R13, RZ, RZ, R9 ;  /* 0x000000ffff0d7224 */ /* 0x000fc400078e0009 */
        /* <DEDUP_REMOVED lines=10> */
[----:B--2---:R-:W-:Y:S01]  /*18b30*/  @!P3 IMAD.WIDE R16, R6, 0x2, R12 ;  /* 0x000000020610b825 */ /* 0x004fe200078e020c */
        /* <DEDUP_REMOVED lines=12> */
.L_x_1156:
[----:B------:R-:W-:Y:S05]  /*18c00*/  BSYNC B0 ;  /* 0x0000000000007941 */ /* 0x000fea0003800000 */
.L_x_1155:
[----:B------:R-:W-:Y:S05]  /*18c10*/  BRA.DIV ~URZ, `(.L_x_1157) ;  /* 0x00000a727f007947 */ /* 0x000fea000b800000 */
[----:B------:R4:W1:Y:S02]  /*18c20*/  SHFL.IDX PT, R9, R7, 0x2, 0x181f ;  /* 0x00581f0007097f89 */ /* 0x00086400000e0000 */
.L_x_1173:
[----:B------:R-:W-:Y:S05]  /*18c30*/  BRA.DIV ~URZ, `(.L_x_1158) ;  /* 0x00000ad27f007947 */ /* 0x000fea000b800000 */
[----:B--2---:R2:W3:Y:S02]  /*18c40*/  SHFL.IDX PT, R12, R8, 0x2, 0x181f ;  /* 0x00581f00080c7f89 */ /* 0x0044e400000e0000 */
.L_x_1174:
[----:B------:R-:W-:Y:S01]  /*18c50*/  IADD3 R0, R2, 0x40, RZ ;  /* 0x0000004002007810 */ /* 0x000fe20007ffe0ff */
[----:B------:R-:W-:Y:S01]  /*18c60*/  BSSY B0, `(.L_x_1159) ;  /* 0x0000019000007945 */ /* 0x000fe20003800000 */
[----:B-1----:R-:W-:-:S02]  /*18c70*/  IMAD.MOV.U32 R13, RZ, RZ, R9 ;  /* 0x000000ffff0d7224 */ /* 0x002fc400078e0009 */
        /* <DEDUP_REMOVED lines=10> */
[----:B---3--:R-:W-:Y:S01]  /*18d20*/  @!P3 IMAD.WIDE R16, R6, 0x2, R12 ;  /* 0x000000020610b825 */ /* 0x008fe200078e020c */
        /* <DEDUP_REMOVED lines=12> */
.L_x_1160:
[----:B------:R-:W-:Y:S05]  /*18df0*/  BSYNC B0 ;  /* 0x0000000000007941 */ /* 0x000fea0003800000 */
.L_x_1159:
[----:B------:R-:W-:Y:S05]  /*18e00*/  BRA.DIV ~URZ, `(.L_x_1161) ;  /* 0x000009827f007947 */ /* 0x000fea000b800000 */
[----:B----4-:R-:W4:Y:S04]  /*18e10*/  SHFL.IDX PT, R7, R7, 0x3, 0x181f ;  /* 0x00781f0007077f89 */ /* 0x010f2800000e0000 */
[----:B-1----:R1:W2:Y:S02]  /*18e20*/  SHFL.IDX PT, R16, R8, 0x3, 0x181f ;  /* 0x00781f0008107f89 */ /* 0x0022a400000e0000 */
.L_x_1175:
[----:B------:R-:W-:Y:S01]  /*18e30*/  IADD3 R2, R2, 0x60, RZ ;  /* 0x0000006002027810 */ /* 0x000fe20007ffe0ff */
[----:B----4-:R-:W-:-:S03]  /*18e40*/  IMAD.MOV.U32 R17, RZ, RZ, R7 ;  /* 0x000000ffff117224 */ /* 0x010fc600078e0007 */
[----:B------:R-:W-:-:S13]  /*18e50*/  ISETP.GE.AND P0, PT, R2, R15, PT ;  /* 0x0000000f0200720c */ /* 0x000fda0003f06270 */
[----:B------:R-:W-:Y:S05]  /*18e60*/  @P0 EXIT ;  /* 0x000000000000094d */ /* 0x000fea0003800000 */
[----:B------:R-:W-:Y:S02]  /*18e70*/  ISETP.GE.AND P1, PT, R5, c[0x0][0x3c8], PT ;  /* 0x0000f20005007a0c */ /* 0x000fe40003f26270 */
[----:B------:R-:W-:Y:S02]  /*18e80*/  ISETP.GE.AND P0, PT, R4, c[0x0][0x3c8], PT ;  /* 0x0000f20004007a0c */ /* 0x000fe40003f06270 */
[----:B------:R-:W-:-:S09]  /*18e90*/  ISETP.GE.AND P2, PT, R6, c[0x0][0x3c8], PT ;  /* 0x0000f20006007a0c */ /* 0x000fd20003f46270 */
[----:B------:R-:W-:Y:S02]  /*18ea0*/  @!P1 SHF.R.S32.HI R0, RZ, 0x1f, R5 ;  /* 0x0000001fff009819 */ /* 0x000fe40000011405 */
[----:B------:R-:W-:Y:S02]  /*18eb0*/  @!P0 SHF.R.S32.HI R7, RZ, 0x1f, R4 ;  /* 0x0000001fff078819 */ /* 0x000fe40000011404 */
[----:B------:R-:W-:Y:S01]  /*18ec0*/  @!P1 LEA.HI R0, R0, R5, RZ, 0x3 ;  /* 0x0000000500009211 */ /* 0x000fe200078f18ff */
[--C-:B-123--:R-:W-:Y:S01]  /*18ed0*/  @!P2 IMAD.WIDE R8, R6, 0x2, R16.reuse ;  /* 0x000000020608a825 */ /* 0x10efe200078e0210 */
        /* <DEDUP_REMOVED lines=16> */
.L_x_1072:
[----:B-1----:R-:W-:Y:S01]  /*18fe0*/  IMAD.MOV.U32 R14, RZ, RZ, R15 ;  /* 0x000000ffff0e7224 */ /* 0x002fe200078e000f */
[----:B------:R-:W-:Y:S01]  /*18ff0*/  MOV R12, 0x181f ;  /* 0x0000181f000c7802 */ /* 0x000fe20000000f00 */
[----:B------:R-:W-:Y:S01]  /*19000*/  IMAD.MOV.U32 R13, RZ, RZ, RZ ;  /* 0x000000ffff0d7224 */ /* 0x000fe200078e00ff */
[----:B------:R-:W-:Y:S02]  /*19010*/  MOV R11, 0xffffffff ;  /* 0xffffffff000b7802 */ /* 0x000fe40000000f00 */
[----:B------:R-:W-:Y:S02]  /*19020*/  MOV R10, 0x19040 ;  /* 0x00019040000a7802 */ /* 0x000fe40000000f00 */
[----:B--2---:R-:W-:Y:S05]  /*19030*/  CALL.REL.NOINC `($__internal_3_$__cuda_sm70_shflsync_idx_p) ;  /* 0x0000b9e000007944 */ /* 0x004fea0003c00000 */
[----:B--2---:R-:W-:Y:S01]  /*19040*/  MOV R17, R16 ;  /* 0x0000001000117202 */ /* 0x004fe20000000f00 */
[----:B-1----:R-:W-:Y:S05]  /*19050*/  BRA `(.L_x_1162) ;  /* 0xfffefa1000007947 */ /* 0x002fea000383ffff */
.L_x_1073:
[----:B------:R-:W-:Y:S01]  /*19060*/  IMAD.MOV.U32 R14, RZ, RZ, R8 ;  /* 0x000000ffff0e7224 */ /* 0x000fe200078e0008 */
[----:B------:R-:W-:Y:S01]  /*19070*/  MOV R12, 0x181f ;  /* 0x0000181f000c7802 */ /* 0x000fe20000000f00 */
[----:B------:R-:W-:Y:S01]  /*19080*/  IMAD.MOV.U32 R13, RZ, RZ, RZ ;  /* 0x000000ffff0d7224 */ /* 0x000fe200078e00ff */
[----:B------:R-:W-:-:S02]  /*19090*/  MOV R11, 0xffffffff ;  /* 0xffffffff000b7802 */ /* 0x000fc40000000f00 */
[----:B------:R-:W-:Y:S02]  /*190a0*/  MOV R10, 0x190c0 ;  /* 0x000190c0000a7802 */ /* 0x000fe40000000f00 */
[----:B-123--:R-:W-:Y:S05]  /*190b0*/  CALL.REL.NOINC `($__internal_3_$__cuda_sm70_shflsync_idx_p) ;  /* 0x0000b96000007944 */ /* 0x00efea0003c00000 */
[----:B-12---:R-:W-:Y:S05]  /*190c0*/  BRA `(.L_x_1163) ;  /* 0xfffef9c000007947 */ /* 0x006fea000383ffff */
.L_x_1076:
[----:B------:R-:W-:Y:S01]  /*190d0*/  IMAD.MOV.U32 R14, RZ, RZ, R15 ;  /* 0x000000ffff0e7224 */ /* 0x000fe200078e000f */
[----:B-1----:R-:W-:Y:S01]  /*190e0*/  MOV R12, 0x181f ;  /* 0x0000181f000c7802 */ /* 0x002fe20000000f00 */
[----:B------:R-:W-:Y:S01]  /*190f0*/  IMAD.MOV.U32 R13, RZ, RZ, 0x1 ;  /* 0x00000001ff0d7424 */ /* 0x000fe200078e00ff */
[----:B------:R-:W-:Y:S02]  /*19100*/  MOV R11, 0xffffffff ;  /* 0xffffffff000b7802 */ /* 0x000fe40000000f00 */
[----:B------:R-:W-:Y:S02]  /*19110*/  MOV R10, 0x19130 ;  /* 0x00019130000a7802 */ /* 0x000fe40000000f00 */
[----:B--234-:R-:W-:Y:S05]  /*19120*/  CALL.REL.NOINC `($__internal_3_$__cuda_sm70_shflsync_idx_p) ;  /* 0x0000b8f000007944 */ /* 0x01cfea0003c00000 */
[----:B--2---:R-:W-:Y:S01]  /*19130*/  IMAD.MOV.U32 R17, RZ, RZ, R16 ;  /* 0x000000ffff117224 */ /* 0x004fe200078e0010 */
[----:B-1----:R-:W-:Y:S01]  /*19140*/  MOV R14, R8 ;  /* 0x00000008000e7202 */ /* 0x002fe20000000f00 */
[----:B------:R-:W-:Y:S01]  /*19150*/  IMAD.MOV.U32 R13, RZ, RZ, 0x1 ;  /* 0x00000001ff0d7424 */ /* 0x000fe200078e00ff */
[----:B------:R-:W-:Y:S01]  /*19160*/  MOV R12, 0x181f ;  /* 0x0000181f000c7802 */ /* 0x000fe20000000f00 */
[----:B------:R-:W-:Y:S01]  /*19170*/  IMAD.MOV.U32 R11, RZ, RZ, -0x1 ;  /* 0xffffffffff0b7424 */ /* 0x000fe200078e00ff */
[----:B------:R-:W-:-:S02]  /*19180*/  MOV R10, 0x191a0 ;  /* 0x000191a0000a7802 */ /* 0x000fc40000000f00 */
[----:B------:R-:W-:Y:S05]  /*19190*/  CALL.REL.NOINC `($__internal_3_$__cuda_sm70_shflsync_idx_p) ;  /* 0x0000b88000007944 */ /* 0x000fea0003c00000 */
[----:B-12---:R-:W-:Y:S05]  /*191a0*/  BRA `(.L_x_1164) ;  /* 0xfffefb1000007947 */ /* 0x006fea000383ffff */
.L_x_1079:
[----:B------:R-:W-:Y:S01]  /*191b0*/  IMAD.MOV.U32 R14, RZ, RZ, R15 ;  /* 0x000000ffff0e7224 */ /* 0x000fe200078e000f */
[----:B--2---:R-:W-:Y:S01]  /*191c0*/  MOV R12, 0x181f ;  /* 0x0000181f000c7802 */ /* 0x004fe20000000f00 */
[----:B------:R-:W-:Y:S01]  /*191d0*/  IMAD.MOV.U32 R13, RZ, RZ, 0x2 ;  /* 0x00000002ff0d7424 */ /* 0x000fe200078e00ff */
[----:B------:R-:W-:-:S02]  /*191e0*/  MOV R11, 0xffffffff ;  /* 0xffffffff000b7802 */ /* 0x000fc40000000f00 */
[----:B------:R-:W-:Y:S02]  /*191f0*/  MOV R10, 0x19210 ;  /* 0x00019210000a7802 */ /* 0x000fe40000000f00 */
[----:B-1-34-:R-:W-:Y:S05]  /*19200*/  CALL.REL.NOINC `($__internal_3_$__cuda_sm70_shflsync_idx_p) ;  /* 0x0000b81000007944 */ /* 0x01afea0003c00000 */
[----:B--2---:R-:W-:Y:S01]  /*19210*/  MOV R17, R16 ;  /* 0x0000001000117202 */ /* 0x004fe20000000f00 */
[----:B-1----:R-:W-:Y:S05]  /*19220*/  BRA `(.L_x_1165) ;  /* 0xfffefc8000007947 */ /* 0x002fea000383ffff */
.L_x_1080:
[----:B------:R-:W-:Y:S01]  /*19230*/  IMAD.MOV.U32 R14, RZ, RZ, R8 ;  /* 0x000000ffff0e7224 */ /* 0x000fe200078e0008 */
[----:B------:R-:W-:Y:S01]  /*19240*/  MOV R12, 0x181f ;  /* 0x0000181f000c7802 */ /* 0x000fe20000000f00 */
[----:B------:R-:W-:Y:S01]  /*19250*/  IMAD.MOV.U32 R13, RZ, RZ, 0x2 ;  /* 0x00000002ff0d7424 */ /* 0x000fe200078e00ff */
[----:B------:R-:W-:Y:S02]  /*19260*/  MOV R11, 0xffffffff ;  /* 0xffffffff000b7802 */ /* 0x000fe40000000f00 */
[----:B------:R-:W-:Y:S02]  /*19270*/  MOV R10, 0x19290 ;  /* 0x00019290000a7802 */ /* 0x000fe40000000f00 */
[----:B-1234-:R-:W-:Y:S05]  /*19280*/  CALL.REL.NOINC `($__internal_3_$__cuda_sm70_shflsync_idx_p) ;  /* 0x0000b79000007944 */ /* 0x01efea0003c00000 */
[----:B-12---:R-:W-:Y:S05]  /*19290*/  BRA `(.L_x_1166) ;  /* 0xfffefc3000007947 */ /* 0x006fea000383ffff */
.L_x_1083:
[----:B------:R-:W-:Y:S01]  /*192a0*/  IMAD.MOV.U32 R14, RZ, RZ, R15 ;  /* 0x000000ffff0e7224 */ /* 0x000fe200078e000f */
[----:B--2---:R-:W-:Y:S01]  /*192b0*/  MOV R12, 0x181f ;  /* 0x0000181f000c7802 */ /* 0x004fe20000000f00 */
[----:B------:R-:W-:Y:S01]  /*192c0*/  IMAD.MOV.U32 R13, RZ, RZ, 0x3 ;  /* 0x00000003ff0d7424 */ /* 0x000fe200078e00ff */
[----:B------:R-:W-:Y:S02]  /*192d0*/  MOV R11, 0xffffffff ;  /* 0xffffffff000b7802 */ /* 0x000fe40000000f00 */
[----:B------:R-:W-:-:S02]  /*192e0*/  MOV R10, 0x19300 ;  /* 0x00019300000a7802 */ /* 0x000fc40000000f00 */
[----:B-1-34-:R-:W-:Y:S05]  /*192f0*/  CALL.REL.NOINC `($__internal_3_$__cuda_sm70_shflsync_idx_p) ;  /* 0x0000b72000007944 */ /* 0x01afea0003c00000 */
        /* <DEDUP_REMOVED lines=8> */
.L_x_1137:
[----:B------:R-:W-:Y:S02]  /*19380*/  MOV R2, 0x2 ;  /* 0x0000000200027802 */ /* 0x000fe40000000f00 */
[----:B------:R-:W-:-:S02]  /*19390*/  MOV R4, 0x193b0 ;  /* 0x000193b000047802 */ /* 0x000fc40000000f00 */
[----:B------:R-:W-:Y:S05]  /*193a0*/  CALL.REL.NOINC `($__internal_2_$__cuda_sm70_shflsync_bfly_p) ;  /* 0x0000b63000007944 */ /* 0x000fea0003c00000 */
[----:B-12---:R-:W-:Y:S05]  /*193b0*/  BRA `(.L_x_1168) ;  /* 0xffffc9a000007947 */ /* 0x006fea000383ffff */
.L_x_1138:
[----:B------:R-:W-:Y:S02]  /*193c0*/  MOV R2, 0x1 ;  /* 0x0000000100027802 */ /* 0x000fe40000000f00 */
[----:B------:R-:W-:-:S02]  /*193d0*/  MOV R4, 0x193f0 ;  /* 0x000193f000047802 */ /* 0x000fc40000000f00 */
[----:B------:R-:W-:Y:S05]  /*193e0*/  CALL.REL.NOINC `($__internal_2_$__cuda_sm70_shflsync_bfly_p) ;  /* 0x0000b5f000007944 */ /* 0x000fea0003c00000 */
[----:B--2---:R-:W-:Y:S01]  /*193f0*/  FADD.FTZ R7, R239, R2 ;  /* 0x00000002ef077221 */ /* 0x004fe20000010000 */
[----:B-1----:R-:W-:-:S02]  /*19400*/  MOV R239, R235 ;  /* 0x000000eb00ef7202 */ /* 0x002fc40000000f00 */
[----:B------:R-:W-:Y:S02]  /*19410*/  MOV R2, 0x2 ;  /* 0x0000000200027802 */ /* 0x000fe40000000f00 */
[----:B------:R-:W-:Y:S02]  /*19420*/  MOV R4, 0x19440 ;  /* 0x0001944000047802 */ /* 0x000fe40000000f00 */
[----:B------:R-:W-:Y:S05]  /*19430*/  CALL.REL.NOINC `($__internal_2_$__cuda_sm70_shflsync_bfly_p) ;  /* 0x0000b5a000007944 */ /* 0x000fea0003c00000 */
[----:B--2---:R-:W-:Y:S01]  /*19440*/  FADD.FTZ R8, R235, R2 ;  /* 0x00000002eb087221 */ /* 0x004fe20000010000 */
[----:B------:R-:W-:Y:S02]  /*19450*/  MOV R2, 0x1 ;  /* 0x0000000100027802 */ /* 0x000fe40000000f00 */
[----:B------:R-:W-:Y:S02]  /*19460*/  MOV R4, 0x19490 ;  /* 0x0001949000047802 */ /* 0x000fe40000000f00 */
[----:B-1----:R-:W-:Y:S02]  /*19470*/  MOV R239, R8 ;  /* 0x0000000800ef7202 */ /* 0x002fe40000000f00 */
[----:B------:R-:W-:Y:S05]  /*19480*/  CALL.REL.NOINC `($__internal_2_$__cuda_sm70_shflsync_bfly_p) ;  /* 0x0000b55000007944 */ /* 0x000fea0003c00000 */
[----:B-12---:R-:W-:Y:S05]  /*19490*/  BRA `(.L_x_1169) ;  /* 0xffffc93000007947 */ /* 0x006fea000383ffff */
.L_x_1150:
[----:B------:R-:W-:Y:S01]  /*194a0*/  IMAD.MOV.U32 R14, RZ, RZ, R7 ;  /* 0x000000ffff0e7224 */ /* 0x000fe200078e0007 */
[----:B------:R-:W-:Y:S01]  /*194b0*/  MOV R12, 0x181f ;  /* 0x0000181f000c7802 */ /* 0x000fe20000000f00 */
[----:B------:R-:W-:Y:S01]  /*194c0*/  IMAD.MOV.U32 R13, RZ, RZ, RZ ;  /* 0x000000ffff0d7224 */ /* 0x000fe200078e00ff */
[----:B------:R-:W-:-:S02]  /*194d0*/  MOV R11, 0xffffffff ;  /* 0xffffffff000b7802 */ /* 0x000fc40000000f00 */
[----:B------:R-:W-:Y:S02]  /*194e0*/  MOV R10, 0x19500 ;  /* 0x00019500000a7802 */ /* 0x000fe40000000f00 */
[----:B-----5:R-:W-:Y:S05]  /*194f0*/  CALL.REL.NOINC `($__internal_3_$__cuda_sm70_shflsync_idx_p) ;  /* 0x0000b52000007944 */ /* 0x020fea0003c00000 */
[----:B--2---:R-:W-:Y:S01]  /*19500*/  MOV R9, R16 ;  /* 0x0000001000097202 */ /* 0x004fe20000000f00 */
[----:B-1----:R-:W-:Y:S05]  /*19510*/  BRA `(.L_x_1170) ;  /* 0xfffff34000007947 */ /* 0x002fea000383ffff */
.L_x_1151:
[----:B------:R-:W-:Y:S01]  /*19520*/  IMAD.MOV.U32 R14, RZ, RZ, R8 ;  /* 0x000000ffff0e7224 */ /* 0x000fe200078e0008 */
[----:B------:R-:W-:Y:S01]  /*19530*/  MOV R12, 0x181f ;  /* 0x0000181f000c7802 */ /* 0x000fe20000000f00 */
[----:B------:R-:W-:Y:S01]  /*19540*/  IMAD.MOV.U32 R13, RZ, RZ, RZ ;  /* 0x000000ffff0d7224 */ /* 0x000fe200078e00ff */
[----:B------:R-:W-:Y:S02]  /*19550*/  MOV R11, 0xffffffff ;  /* 0xffffffff000b7802 */ /* 0x000fe40000000f00 */
[----:B------:R-:W-:Y:S02]  /*19560*/  MOV R10, 0x19580 ;  /* 0x00019580000a7802 */ /* 0x000fe40000000f00 */
[----:B-12--5:R-:W-:Y:S05]  /*19570*/  CALL.REL.NOINC `($__internal_3_$__cuda_sm70_shflsync_idx_p) ;  /* 0x0000b4a000007944 */ /* 0x026fea0003c00000 */
[----:B-12---:R-:W-:Y:S01]  /*19580*/  MOV R12, R16 ;  /* 0x00000010000c7202 */ /* 0x006fe20000000f00 */
[----:B------:R-:W-:Y:S05]  /*19590*/  BRA `(.L_x_1171) ;  /* 0xfffff2e000007947 */ /* 0x000fea000383ffff */
.L_x_1154:
[----:B------:R-:W-:Y:S01]  /*195a0*/  IMAD.MOV.U32 R14, RZ, RZ, R7 ;  /* 0x000000ffff0e7224 */ /* 0x000fe200078e0007 */
[----:B--2-4-:R-:W-:Y:S01]  /*195b0*/  MOV R12, 0x181f ;  /* 0x0000181f000c7802 */ /* 0x014fe20000000f00 */
[----:B------:R-:W-:Y:S01]  /*195c0*/  IMAD.MOV.U32 R13, RZ, RZ, 0x1 ;  /* 0x00000001ff0d7424 */ /* 0x000fe200078e00ff */
[----:B------:R-:W-:-:S02]  /*195d0*/  MOV R11, 0xffffffff ;  /* 0xffffffff000b7802 */ /* 0x000fc40000000f00 */
[----:B------:R-:W-:Y:S02]  /*195e0*/  MOV R10, 0x19600 ;  /* 0x00019600000a7802 */ /* 0x000fe40000000f00 */
[----:B-1-3--:R-:W-:Y:S05]  /*195f0*/  CALL.REL.NOINC `($__internal_3_$__cuda_sm70_shflsync_idx_p) ;  /* 0x0000b42000007944 */ /* 0x00afea0003c00000 */
[----:B--2---:R-:W-:Y:S01]  /*19600*/  IMAD.MOV.U32 R9, RZ, RZ, R16 ;  /* 0x000000ffff097224 */ /* 0x004fe200078e0010 */
[----:B-1----:R-:W-:Y:S01]  /*19610*/  MOV R14, R8 ;  /* 0x00000008000e7202 */ /* 0x002fe20000000f00 */
[----:B------:R-:W-:Y:S01]  /*19620*/  IMAD.MOV.U32 R13, RZ, RZ, 0x1 ;  /* 0x00000001ff0d7424 */ /* 0x000fe200078e00ff */
[----:B------:R-:W-:Y:S01]  /*19630*/  MOV R12, 0x181f ;  /* 0x0000181f000c7802 */ /* 0x000fe20000000f00 */
[----:B------:R-:W-:Y:S01]  /*19640*/  IMAD.MOV.U32 R11, RZ, RZ, -0x1 ;  /* 0xffffffffff0b7424 */ /* 0x000fe200078e00ff */
[----:B------:R-:W-:Y:S02]  /*19650*/  MOV R10, 0x19670 ;  /* 0x00019670000a7802 */ /* 0x000fe40000000f00 */
[----:B------:R-:W-:Y:S05]  /*19660*/  CALL.REL.NOINC `($__internal_3_$__cuda_sm70_shflsync_idx_p) ;  /* 0x0000b3b000007944 */ /* 0x000fea0003c00000 */
[----:B-12---:R-:W-:Y:S01]  /*19670*/  MOV R12, R16 ;  /* 0x00000010000c7202 */ /* 0x006fe20000000f00 */
[----:B------:R-:W-:Y:S05]  /*19680*/  BRA `(.L_x_1172) ;  /* 0xfffff3d000007947 */ /* 0x000fea000383ffff */
.L_x_1157:
[----:B------:R-:W-:Y:S01]  /*19690*/  IMAD.MOV.U32 R14, RZ, RZ, R7 ;  /* 0x000000ffff0e7224 */ /* 0x000fe200078e0007 */
[----:B--2---:R-:W-:Y:S01]  /*196a0*/  MOV R12, 0x181f ;  /* 0x0000181f000c7802 */ /* 0x004fe20000000f00 */
[----:B------:R-:W-:Y:S01]  /*196b0*/  IMAD.MOV.U32 R13, RZ, RZ, 0x2 ;  /* 0x00000002ff0d7424 */ /* 0x000fe200078e00ff */
[----:B------:R-:W-:Y:S02]  /*196c0*/  MOV R11, 0xffffffff ;  /* 0xffffffff000b7802 */ /* 0x000fe40000000f00 */
[----:B------:R-:W-:-:S02]  /*196d0*/  MOV R10, 0x196f0 ;  /* 0x000196f0000a7802 */ /* 0x000fc40000000f00 */
[----:B-1-3--:R-:W-:Y:S05]  /*196e0*/  CALL.REL.NOINC `($__internal_3_$__cuda_sm70_shflsync_idx_p) ;  /* 0x0000b33000007944 */ /* 0x00afea0003c00000 */
[----:B--2---:R-:W-:Y:S01]  /*196f0*/  MOV R9, R16 ;  /* 0x0000001000097202 */ /* 0x004fe20000000f00 */
[----:B-1----:R-:W-:Y:S05]  /*19700*/  BRA `(.L_x_1173) ;  /* 0xfffff52000007947 */ /* 0x002fea000383ffff */
.L_x_1158:
[----:B------:R-:W-:Y:S01]  /*19710*/  IMAD.MOV.U32 R14, RZ, RZ, R8 ;  /* 0x000000ffff0e7224 */ /* 0x000fe200078e0008 */
[----:B--2---:R-:W-:Y:S01]  /*19720*/  MOV R12, 0x181f ;  /* 0x0000181f000c7802 */ /* 0x004fe20000000f00 */
[----:B------:R-:W-:Y:S01]  /*19730*/  IMAD.MOV.U32 R13, RZ, RZ, 0x2 ;  /* 0x00000002ff0d7424 */ /* 0x000fe200078e00ff */
[----:B------:R-:W-:-:S02]  /*19740*/  MOV R11, 0xffffffff ;  /* 0xffffffff000b7802 */ /* 0x000fc40000000f00 */
[----:B------:R-:W-:Y:S02]  /*19750*/  MOV R10, 0x19770 ;  /* 0x00019770000a7802 */ /* 0x000fe40000000f00 */
[----:B-1-34-:R-:W-:Y:S05]  /*19760*/  CALL.REL.NOINC `($__internal_3_$__cuda_sm70_shflsync_idx_p) ;  /* 0x0000b2b000007944 */ /* 0x01afea0003c00000 */
[----:B-12---:R-:W-:Y:S01]  /*19770*/  MOV R12, R16 ;  /* 0x00000010000c7202 */ /* 0x006fe20000000f00 */
[----:B------:R-:W-:Y:S05]  /*19780*/  BRA `(.L_x_1174) ;  /* 0xfffff4c000007947 */ /* 0x000fea000383ffff */
.L_x_1161:
[----:B------:R-:W-:Y:S01]  /*19790*/  IMAD.MOV.U32 R14, RZ, RZ, R7 ;  /* 0x000000ffff0e7224 */ /* 0x000fe200078e0007 */
[----:B-1-3--:R-:W-:Y:S01]  /*197a0*/  MOV R12, 0x181f ;  /* 0x0000181f000c7802 */ /* 0x00afe20000000f00 */
[----:B------:R-:W-:Y:S01]  /*197b0*/  IMAD.MOV.U32 R13, RZ, RZ, 0x3 ;  /* 0x00000003ff0d7424 */ /* 0x000fe200078e00ff */
[----:B------:R-:W-:Y:S02]  /*197c0*/  MOV R11, 0xffffffff ;  /* 0xffffffff000b7802 */ /* 0x000fe40000000f00 */
[----:B------:R-:W-:Y:S02]  /*197d0*/  MOV R10, 0x197f0 ;  /* 0x000197f0000a7802 */ /* 0x000fe40000000f00 */
[----:B--2-4-:R-:W-:Y:S05]  /*197e0*/  CALL.REL.NOINC `($__internal_3_$__cuda_sm70_shflsync_idx_p) ;  /* 0x0000b23000007944 */ /* 0x014fea0003c00000 */
        /* <DEDUP_REMOVED lines=8> */
        .type           $_ZN7cutlass13device_kernelIN5flash19enable_sm80_to_sm89INS1_16FlashAttnFwdSm80INS1_25CollectiveMainloopFwdSm80ILi8ELi1ELb0EN4cute5tupleIJNS5_1CILi128EEENS7_ILi48EEENS7_ILi256EEEEEELi256ENS_10bfloat16_tEfNS_4arch4Sm80ELb0ELb1ELb0ELb1ELb0ELb1ELb1ELb0EEENS1_21CollectiveEpilogueFwdINS6_IJS8_SA_S9_EEENS6_IJNS7_ILi1EEESI_SI_EEESC_SE_Li256ELb1ELb1ELb0ELb0EEENS1_19SingleTileSchedulerILb1ELb0ELb1ELi128EEEEEEEEEvNT_6ParamsE$_ZZN5flash25CollectiveMainloopFwdSm80ILi8ELi1ELb0EN4cute5tupleIJNS1_1CILi128EEENS3_ILi48EEENS3_ILi256EEEEEELi256EN7cutlass10bfloat16_tEfNS8_4arch4Sm80ELb0ELb1ELb0ELb1ELb0ELb1ELb1ELb0EE3mmaINS_16FlashAttnFwdSm80ISC_NS_21CollectiveEpilogueFwdINS2_IJS4_S6_S5_EEENS2_IJNS3_ILi1EEESH_SH_EEES9_SB_Li256ELb1ELb1ELb0ELb0EEENS_19SingleTileSchedulerILb1ELb0ELb1ELi128EEEE13SharedStorageENS1_6TensorINS1_11ArrayEngineIfLm128EEENS1_6LayoutINS2_IJNS2_IJNS3_ILi2EEESS_EEESH_NS3_ILi32EEEEEENS2_IJNS2_IJSH_SS_EEENS3_ILi0EEENS3_ILi4EEEEEEEEEENS_7SoftmaxILi2ELi0EEEEEbRKNSC_6ParamsERT0_RT1_iRKNS_16SeqlenInfoQKNewKILb1ELb1EEENS2_IJiiiiEEERT_ENKUlvE_clEv,@function
        .size           $_ZN7cutlass13device_kernelIN5flash19enable_sm80_to_sm89INS1_16FlashAttnFwdSm80INS1_25CollectiveMainloopFwdSm80ILi8ELi1ELb0EN4cute5tupleIJNS5_1CILi128EEENS7_ILi48EEENS7_ILi256EEEEEELi256ENS_10bfloat16_tEfNS_4arch4Sm80ELb0ELb1ELb0ELb1ELb0ELb1ELb1ELb0EEENS1_21CollectiveEpilogueFwdINS6_IJS8_SA_S9_EEENS6_IJNS7_ILi1EEESI_SI_EEESC_SE_Li256ELb1ELb1ELb0ELb0EEENS1_19SingleTileSchedulerILb1ELb0ELb1ELi128EEEEEEEEEvNT_6ParamsE$_ZZN5flash25CollectiveMainloopFwdSm80ILi8ELi1ELb0EN4cute5tupleIJNS1_1CILi128EEENS3_ILi48EEENS3_ILi256EEEEEELi256EN7cutlass10bfloat16_tEfNS8_4arch4Sm80ELb0ELb1ELb0ELb1ELb0ELb1ELb1ELb0EE3mmaINS_16FlashAttnFwdSm80ISC_NS_21CollectiveEpilogueFwdINS2_IJS4_S6_S5_EEENS2_IJNS3_ILi1EEESH_SH_EEES9_SB_Li256ELb1ELb1ELb0ELb0EEENS_19SingleTileSchedulerILb1ELb0ELb1ELi128EEEE13SharedStorageENS1_6TensorINS1_11ArrayEngineIfLm128EEENS1_6LayoutINS2_IJNS2_IJNS3_ILi2EEESS_EEESH_NS3_ILi32EEEEEENS2_IJNS2_IJSH_SS_EEENS3_ILi0EEENS3_ILi4EEEEEEEEEENS_7SoftmaxILi2ELi0EEEEEbRKNSC_6ParamsERT0_RT1_iRKNS_16SeqlenInfoQKNewKILb1ELb1EEENS2_IJiiiiEEERT_ENKUlvE_clEv,($__internal_2_$__cuda_sm70_shflsync_bfly_p - $_ZN7cutlass13device_kernelIN5flash19enable_sm80_to_sm89INS1_16FlashAttnFwdSm80INS1_25CollectiveMainloopFwdSm80ILi8ELi1ELb0EN4cute5tupleIJNS5_1CILi128EEENS7_ILi48EEENS7_ILi256EEEEEELi256ENS_10bfloat16_tEfNS_4arch4Sm80ELb0ELb1ELb0ELb1ELb0ELb1ELb1ELb0EEENS1_21CollectiveEpilogueFwdINS6_IJS8_SA_S9_EEENS6_IJNS7_ILi1EEESI_SI_EEESC_SE_Li256ELb1ELb1ELb0ELb0EEENS1_19SingleTileSchedulerILb1ELb0ELb1ELi128EEEEEEEEEvNT_6ParamsE$_ZZN5flash25CollectiveMainloopFwdSm80ILi8ELi1ELb0EN4cute5tupleIJNS1_1CILi128EEENS3_ILi48EEENS3_ILi256EEEEEELi256EN7cutlass10bfloat16_tEfNS8_4arch4Sm80ELb0ELb1ELb0ELb1ELb0ELb1ELb1ELb0EE3mmaINS_16FlashAttnFwdSm80ISC_NS_21CollectiveEpilogueFwdINS2_IJS4_S6_S5_EEENS2_IJNS3_ILi1EEESH_SH_EEES9_SB_Li256ELb1ELb1ELb0ELb0EEENS_19SingleTileSchedulerILb1ELb0ELb1ELi128EEEE13SharedStorageENS1_6TensorINS1_11ArrayEngineIfLm128EEENS1_6LayoutINS2_IJNS2_IJNS3_ILi2EEESS_EEESH_NS3_ILi32EEEEEENS2_IJNS2_IJSH_SS_EEENS3_ILi0EEENS3_ILi4EEEEEEEEEENS_7SoftmaxILi2ELi0EEEEEbRKNSC_6ParamsERT0_RT1_iRKNS_16SeqlenInfoQKNewKILb1ELb1EEENS2_IJiiiiEEERT_ENKUlvE_clEv)
$_ZN7cutlass13device_kernelIN5flash19enable_sm80_to_sm89INS1_16FlashAttnFwdSm80INS1_25CollectiveMainloopFwdSm80ILi8ELi1ELb0EN4cute5tupleIJNS5_1CILi128EEENS7_ILi48EEENS7_ILi256EEEEEELi256ENS_10bfloat16_tEfNS_4arch4Sm80ELb0ELb1ELb0ELb1ELb0ELb1ELb1ELb0EEENS1_21CollectiveEpilogueFwdINS6_IJS8_SA_S9_EEENS6_IJNS7_ILi1EEESI_SI_EEESC_SE_Li256ELb1ELb1ELb0ELb0EEENS1_19SingleTileSchedulerILb1ELb0ELb1ELi128EEEEEEEEEvNT_6ParamsE$_ZZN5flash25CollectiveMainloopFwdSm80ILi8ELi1ELb0EN4cute5tupleIJNS1_1CILi128EEENS3_ILi48EEENS3_ILi256EEEEEELi256EN7cutlass10bfloat16_tEfNS8_4arch4Sm80ELb0ELb1ELb0ELb1ELb0ELb1ELb1ELb0EE3mmaINS_16FlashAttnFwdSm80ISC_NS_21CollectiveEpilogueFwdINS2_IJS4_S6_S5_EEENS2_IJNS3_ILi1EEESH_SH_EEES9_SB_Li256ELb1ELb1ELb0ELb0EEENS_19SingleTileSchedulerILb1ELb0ELb1ELi128EEEE13SharedStorageENS1_6TensorINS1_11ArrayEngineIfLm128EEENS1_6LayoutINS2_IJNS2_IJNS3_ILi2EEESS_EEESH_NS3_ILi32EEEEEENS2_IJNS2_IJSH_SS_EEENS3_ILi0EEENS3_ILi4EEEEEEEEEENS_7SoftmaxILi2ELi0EEEEEbRKNSC_6ParamsERT0_RT1_iRKNS_16SeqlenInfoQKNewKILb1ELb1EEENS2_IJiiiiEEERT_ENKUlvE_clEv:
[----:B------:R-:W-:-:S05]  /*19870*/  IADD3 R11, R9, -c[0x0][0x20], RZ ;  /* 0x80000800090b7a10 */ /* 0x000fca0007ffe0ff */
[----:B------:R-:W2:Y:S01]  /*19880*/  LDL.64 R30, [R11] ;  /* 0x000000000b1e7983 */ /* 0x000ea20000100a00 */
[----:B------:R-:W-:-:S03]  /*19890*/  ULDC.64 UR8, c[0x0][0x118] ;  /* 0x0000460000087ab9 */ /* 0x000fc60000000a00 */
[----:B--2---:R-:W2:Y:S02]  /*198a0*/  LD.E R83, [R30.64+0x11c] ;  /* 0x00011c081e537980 */ /* 0x004ea4000c101900 */
[----:B--2---:R-:W-:-:S13]  /*198b0*/  ISETP.GT.AND P0, PT, R83, RZ, PT ;  /* 0x000000ff5300720c */ /* 0x004fda0003f04270 */
[----:B------:R-:W-:Y:S05]  /*198c0*/  @P0 BRA `(.L_x_1176) ;  /* 0x0000003000000947 */ /* 0x000fea0003800000 */
[----:B------:R-:W-:Y:S01]  /*198d0*/  MOV R83, 0x0 ;  /* 0x0000000000537802 */ /* 0x000fe20000000f00 */
[----:B------:R-:W-:-:S04]  /*198e0*/  DEPBAR.LE SB0, 0x1 ;  /* 0x000080400000791a */ /* 0x000fc80000000000 */
[----:B------:R-:W-:Y:S05]  /*198f0*/  RET.REL.NODEC R82 `(_ZN7cutlass13device_kernelIN5flash19enable_sm80_to_sm89INS1_16FlashAttnFwdSm80INS1_25CollectiveMainloopFwdSm80ILi8ELi1ELb0EN4cute5tupleIJNS5_1CILi128EEENS7_ILi48EEENS7_ILi256EEEEEELi256ENS_10bfloat16_tEfNS_4arch4Sm80ELb0ELb1ELb0ELb1ELb0ELb1ELb1ELb0EEENS1_21CollectiveEpilogueFwdINS6_IJS8_SA_S9_EEENS6_IJNS7_ILi1EEESI_SI_EEESC_SE_Li256ELb1ELb1ELb0ELb0EEENS1_19SingleTileSchedulerILb1ELb0ELb1ELi128EEEEEEEEEvNT_6ParamsE) ;  /* 0xfffe670052007950 */ /* 0x000fea0003c3ffff */
.L_x_1176:
[----:B------:R-:W2:Y:S04]  /*19900*/  LDL.64 R32, [R11+0x8] ;  /* 0x000008000b207983 */ /* 0x000ea80000100a00 */
[----:B------:R-:W3:Y:S04]  /*19910*/  LDL.64 R18, [R11+0x20] ;  /* 0x000020000b127983 */ /* 0x000ee80000100a00 */
[----:B------:R-:W4:Y:S04]  /*19920*/  LDL.64 R16, [R11+0x18] ;  /* 0x000018000b107983 */ /* 0x000f280000100a00 */
[----:B------:R-:W4:Y:S04]  /*19930*/  LD.E.U8 R10, [R30.64+0x138] ;  /* 0x000138081e0a7980 */ /* 0x000f28000c101100 */
[----:B------:R-:W4:Y:S04]  /*19940*/  LDL.64 R12, [R11+0x10] ;  /* 0x000010000b0c7983 */ /* 0x000f280000100a00 */
[----:B------:R1:W5:Y:S04]  /*19950*/  LD.E R8, [R30.64+0x164] ;  /* 0x000164081e087980 */ /* 0x000368000c101900 */
[----:B------:R1:W5:Y:S04]  /*19960*/  LD.E.64 R28, [R30.64+0x110] ;  /* 0x000110081e1c7980 */ /* 0x000368000c101b00 */
[----:B------:R1:W5:Y:S04]  /*19970*/  LD.E.64 R26, [R30.64+0x128] ;  /* 0x000128081e1a7980 */ /* 0x000368000c101b00 */
[----:B------:R1:W5:Y:S04]  /*19980*/  LD.E.64 R22, [R30.64+0x120] ;  /* 0x000120081e167980 */ /* 0x000368000c101b00 */
[----:B------:R1:W5:Y:S04]  /*19990*/  LD.E.64 R20, [R30.64+0x130] ;  /* 0x000130081e147980 */ /* 0x000368000c101b00 */
[----:B--2---:R-:W2:Y:S04]  /*199a0*/  LD.E R157, [R32.64] ;  /* 0x00000008209d7980 */ /* 0x004ea8000c101900 */
[----:B---3--:R-:W3:Y:S04]  /*199b0*/  LD.E R15, [R18.64] ;  /* 0x00000008120f7980 */ /* 0x008ee8000c101900 */
[----:B----4-:R3:W4:Y:S01]  /*199c0*/  LD.E R16, [R16.64+0x20] ;  /* 0x0000200810107980 */ /* 0x010722000c101900 */
[----:B------:R-:W-:-:S03]  /*199d0*/  ISETP.NE.AND P0, PT, R10, RZ, PT ;  /* 0x000000ff0a00720c */ /* 0x000fc60003f05270 */
[----:B------:R4:W5:Y:S01]  /*199e0*/  LD.E R25, [R12.64] ;  /* 0x000000080c197980 */ /* 0x000962000c101900 */
[----:B--2---:R-:W-:-:S04]  /*199f0*/  SHF.R.S32.HI R106, RZ, 0x1f, R157 ;  /* 0x0000001fff6a7819 */ /* 0x004fc8000001149d */
[----:B------:R-:W-:-:S04]  /*19a00*/  LEA.HI R106, R106, R157, RZ, 0x3 ;  /* 0x0000009d6a6a7211 */ /* 0x000fc800078f18ff */
[----:B------:R-:W-:Y:S02]  /*19a10*/  LOP3.LUT R14, R106, 0xfffffff8, RZ, 0xc0, !PT ;  /* 0xfffffff86a0e7812 */ /* 0x000fe400078ec0ff */
[----:B------:R-:W-:-:S03]  /*19a20*/  SHF.R.S32.HI R106, RZ, 0x3, R106 ;  /* 0x00000003ff6a7819 */ /* 0x000fc6000001146a */
[----:B------:R-:W-:Y:S02]  /*19a30*/  IMAD.IADD R14, R157, 0x1, -R14 ;  /* 0x000000019d0e7824 */ /* 0x000fe400078e0a0e */
[----:B---3--:R-:W-:Y:S01]  /*19a40*/  IMAD R17, R15, 0x80, R106 ;  /* 0x000000800f117824 */ /* 0x008fe200078e026a */
[----:B----4-:R-:W-:-:S03]  /*19a50*/  SHF.R.S32.HI R12, RZ, 0x1f, R16 ;  /* 0x0000001fff0c7819 */ /* 0x010fc60000011410 */
[----:B------:R-:W-:Y:S01]  /*19a60*/  IMAD R14, R14, 0x20, R17 ;  /* 0x000000200e0e7824 */ /* 0x000fe200078e0211 */
[----:B------:R-:W-:Y:S05]  /*19a70*/  @!P0 BRA `(.L_x_1177) ;  /* 0x00004e7000008947 */ /* 0x000fea0003800000 */
[----:B-1---5:R-:W-:-:S13]  /*19a80*/  ISETP.NE.AND P0, PT, R8, 0x1, PT ;  /* 0x000000010800780c */ /* 0x022fda0003f05270 */
[----:B------:R-:W2:Y:S04]  /*19a90*/  @P0 LD.E R11, [R30.64+0x168] ;  /* 0x000168081e0b0980 */ /* 0x000ea8000c101900 */
[----:B------:R-:W3:Y:S01]  /*19aa0*/  @P0 LD.E R10, [R30.64+0x16c] ;  /* 0x00016c081e0a0980 */ /* 0x000ee2000c101900 */
[----:B--2---:R-:W-:-:S05]  /*19ab0*/  @P0 IMAD.HI.U32 R11, R14, R11, RZ ;  /* 0x0000000b0e0b0227 */ /* 0x004fca00078e00ff */
[----:B---3--:R-:W-:-:S04]  /*19ac0*/  @P0 SHF.R.U32.HI R14, RZ, R10, R11 ;  /* 0x0000000aff0e0219 */ /* 0x008fc8000001160b */
[----:B------:R-:W-:Y:S01]  /*19ad0*/  SHF.R.S32.HI R13, RZ, 0x1f, R14 ;  /* 0x0000001fff0d7819 */ /* 0x000fe2000001140e */
[-C--:B------:R-:W-:Y:S02]  /*19ae0*/  IMAD R18, R23, R14.reuse, RZ ;  /* 0x0000000e17127224 */ /* 0x080fe400078e02ff */
[-C--:B------:R-:W-:Y:S02]  /*19af0*/  IMAD R10, R21, R14.reuse, RZ ;  /* 0x0000000e150a7224 */ /* 0x080fe400078e02ff */
[C---:B------:R-:W-:Y:S02]  /*19b00*/  IMAD R11, R22.reuse, R13, R18 ;  /* 0x0000000d160b7224 */ /* 0x040fe400078e0212 */
[----:B------:R-:W-:-:S04]  /*19b10*/  IMAD.WIDE.U32 R32, R22, R14, RZ ;  /* 0x0000000e16207225 */ /* 0x000fc800078e00ff */
[C---:B------:R-:W-:Y:S01]  /*19b20*/  IMAD R10, R20.reuse, R13, R10 ;  /* 0x0000000d140a7224 */ /* 0x040fe200078e020a */
[----:B------:R-:W-:Y:S01]  /*19b30*/  IADD3 R33, R33, R11, RZ ;  /* 0x0000000b21217210 */ /* 0x000fe20007ffe0ff */
[----:B------:R-:W-:-:S04]  /*19b40*/  IMAD.WIDE.U32 R18, R20, R14, RZ ;  /* 0x0000000e14127225 */ /* 0x000fc800078e00ff */
[----:B------:R-:W-:Y:S01]  /*19b50*/  IMAD R13, R23, R16, RZ ;  /* 0x00000010170d7224 */ /* 0x000fe200078e02ff */
[----:B------:R-:W-:Y:S01]  /*19b60*/  IADD3 R19, R19, R10, RZ ;  /* 0x0000000a13137210 */ /* 0x000fe20007ffe0ff */
[----:B------:R-:W-:Y:S02]  /*19b70*/  IMAD R11, R21, R16, RZ ;  /* 0x00000010150b7224 */ /* 0x000fe400078e02ff */
[----:B------:R-:W-:-:S04]  /*19b80*/  IMAD.WIDE.U32 R32, R16, R22, R32 ;  /* 0x0000001610207225 */ /* 0x000fc800078e0020 */
[----:B------:R-:W-:Y:S01]  /*19b90*/  IMAD.WIDE.U32 R30, R16, R20, R18 ;  /* 0x00000014101e7225 */ /* 0x000fe200078e0012 */
[----:B------:R-:W-:-:S03]  /*19ba0*/  LEA R23, P1, R32, R28, 0x1 ;  /* 0x0000001c20177211 */ /* 0x000fc600078208ff */
[----:B------:R-:W-:Y:S01]  /*19bb0*/  IMAD R13, R22, R12, R13 ;  /* 0x0000000c160d7224 */ /* 0x000fe200078e020d */
[----:B------:R-:W-:Y:S01]  /*19bc0*/  LEA R19, P0, R30, R26, 0x1 ;  /* 0x0000001a1e137211 */ /* 0x000fe200078008ff */
[----:B------:R-:W-:-:S03]  /*19bd0*/  IMAD R11, R20, R12, R11 ;  /* 0x0000000c140b7224 */ /* 0x000fc600078e020b */
[----:B------:R-:W-:Y:S02]  /*19be0*/  IADD3 R13, R33, R13, RZ ;  /* 0x0000000d210d7210 */ /* 0x000fe40007ffe0ff */
[----:B------:R-:W-:Y:S02]  /*19bf0*/  IADD3 R11, R31, R11, RZ ;  /* 0x0000000b1f0b7210 */ /* 0x000fe40007ffe0ff */
[----:B------:R-:W-:Y:S02]  /*19c00*/  LEA.HI.X R24, R32, R29, R13, 0x1, P1 ;  /* 0x0000001d20187211 */ /* 0x000fe400008f0c0d */
[----:B------:R-:W-:Y:S01]  /*19c10*/  LEA.HI.X R22, R30, R27, R11, 0x1, P0 ;  /* 0x0000001b1e167211 */ /* 0x000fe200000f0c0b */
[----:B------:R-:W-:Y:S05]  /*19c20*/  BRA.DIV ~URZ, `(.L_x_1178) ;  /* 0x00009ef27f007947 */ /* 0x000fea000b800000 */
[----:B------:R1:W2:Y:S02]  /*19c30*/  SHFL.IDX PT, R27, R24, RZ, 0x181f ;  /* 0x00181fff181b7589 */ /* 0x0002a400000e0000 */
.L_x_1252:
[----:B------:R-:W-:Y:S05]  /*19c40*/  BRA.DIV ~URZ, `(.L_x_1179) ;  /* 0x00009f527f007947 */ /* 0x000fea000b800000 */
[----:B------:R3:W4:Y:S04]  /*19c50*/  SHFL.IDX PT, R26, R23, RZ, 0x181f ;  /* 0x00181fff171a7589 */ /* 0x00072800000e0000 */
[----:B------:R3:W1:Y:S04]  /*19c60*/  SHFL.IDX PT, R21, R22, RZ, 0x181f ;  /* 0x00181fff16157589 */ /* 0x00066800000e0000 */
[----:B------:R3:W2:Y:S02]  /*19c70*/  SHFL.IDX PT, R16, R19, RZ, 0x181f ;  /* 0x00181fff13107589 */ /* 0x0006a400000e0000 */
.L_x_1253:
[----:B------:R-:W-:Y:S01]  /*19c80*/  IMAD R8, R25, R8, RZ ;  /* 0x0000000819087224 */ /* 0x000fe200078e02ff */
[----:B------:R-:W-:Y:S01]  /*19c90*/  SHF.R.S32.HI R18, RZ, 0x1f, R157 ;  /* 0x0000001fff127819 */ /* 0x000fe2000001149d */
[----:B------:R-:W-:Y:S01]  /*19ca0*/  BSSY B0, `(.L_x_1180) ;  /* 0x0000039000007945 */ /* 0x000fe20003800000 */
[----:B------:R-:W-:Y:S01]  /*19cb0*/  CS2R R122, SRZ ;  /* 0x00000000007a7805 */ /* 0x000fe2000001ff00 */
[----:B------:R-:W-:Y:S01]  /*19cc0*/  CS2R R148, SRZ ;  /* 0x0000000000947805 */ /* 0x000fe2000001ff00 */
[----:B------:R-:W-:Y:S01]  /*19cd0*/  ISETP.GE.AND P0, PT, R17, R8, PT ;  /* 0x000000081100720c */ /* 0x000fe20003f06270 */
[----:B------:R-:W-:Y:S01]  /*19ce0*/  CS2R R160, SRZ ;  /* 0x0000000000a07805 */ /* 0x000fe2000001ff00 */
[----:B------:R-:W-:Y:S01]  /*19cf0*/  LEA.HI R18, R18, R157, RZ, 0x3 ;  /* 0x0000009d12127211 */ /* 0x000fe200078f18ff */
[----:B------:R-:W-:Y:S01]  /*19d00*/  CS2R R164, SRZ ;  /* 0x0000000000a47805 */ /* 0x000fe2000001ff00 */
[----:B------:R-:W-:Y:S01]  /*19d10*/  CS2R R150, SRZ ;  /* 0x0000000000967805 */ /* 0x000fe2000001ff00 */
[----:B------:R-:W-:Y:S01]  /*19d20*/  CS2R R144, SRZ ;  /* 0x0000000000907805 */ /* 0x000fe2000001ff00 */
[----:B------:R-:W-:Y:S01]  /*19d30*/  LOP3.LUT R18, R18, 0xfffffff8, RZ, 0xc0, !PT ;  /* 0xfffffff812127812 */ /* 0x000fe200078ec0ff */
[----:B------:R-:W-:Y:S01]  /*19d40*/  CS2R R158, SRZ ;  /* 0x00000000009e7805 */ /* 0x000fe2000001ff00 */
[----:B------:R-:W-:Y:S01]  /*19d50*/  CS2R R162, SRZ ;  /* 0x0000000000a27805 */ /* 0x000fe2000001ff00 */
[----:B------:R-:W-:Y:S01]  /*19d60*/  CS2R R152, SRZ ;  /* 0x0000000000987805 */ /* 0x000fe2000001ff00 */
[----:B--2---:R-:W-:-:S02]  /*19d70*/  IMAD.MOV.U32 R20, RZ, RZ, R16 ;  /* 0x000000ffff147224 */ /* 0x004fc400078e0010 */
[----:B------:R-:W-:-:S04]  /*19d80*/  IMAD.IADD R18, R157, 0x1, -R18 ;  /* 0x000000019d127824 */ /* 0x000fc800078e0a12 */
[----:B------:R-:W-:Y:S01]  /*19d90*/  IMAD.SHL.U32 R18, R18, 0x4, RZ ;  /* 0x0000000412127824 */ /* 0x000fe200078e00ff */
[----:B------:R-:W-:Y:S05]  /*19da0*/  @P0 BRA `(.L_x_1181) ;  /* 0x0000028000000947 */ /* 0x000fea0003800000 */
[CC--:B------:R-:W-:Y:S01]  /*19db0*/  ISETP.GE.AND P0, PT, R18.reuse, R83.reuse, PT ;  /* 0x000000531200720c */ /* 0x0c0fe20003f06270 */
[----:B------:R-:W-:Y:S01]  /*19dc0*/  CS2R R150, SRZ ;  /* 0x0000000000967805 */ /* 0x000fe2000001ff00 */
[----:B------:R-:W-:Y:S01]  /*19dd0*/  CS2R R152, SRZ ;  /* 0x0000000000987805 */ /* 0x000fe2000001ff00 */
[C---:B------:R-:W-:Y:S02]  /*19de0*/  IADD3 R13, R18.reuse, 0x40, RZ ;  /* 0x00000040120d7810 */ /* 0x040fe40007ffe0ff */
[C---:B------:R-:W-:Y:S02]  /*19df0*/  IADD3 R16, R18.reuse, 0x20, RZ ;  /* 0x0000002012107810 */ /* 0x040fe40007ffe0ff */
[----:B------:R-:W-:Y:S02]  /*19e00*/  IADD3 R11, R18, 0x60, RZ ;  /* 0x00000060120b7810 */ /* 0x000fe40007ffe0ff */
[----:B------:R-:W-:-:S04]  /*19e10*/  ISETP.GE.AND P1, PT, R13, R83, PT ;  /* 0x000000530d00720c */ /* 0x000fc80003f26270 */
[----:B----4-:R-:W-:-:S04]  /*19e20*/  @!P0 IMAD.WIDE R30, R18, 0x2, R26 ;  /* 0x00000002121e8825 */ /* 0x010fc800078e021a */
[----:B-1----:R-:W-:Y:S01]  /*19e30*/  @!P0 IMAD.WIDE R28, R18, 0x2, R20 ;  /* 0x00000002121c8825 */ /* 0x002fe200078e0214 */
[----:B------:R1:W5:Y:S01]  /*19e40*/  @!P0 LD.E.64 R150, [R30.64] ;  /* 0x000000081e968980 */ /* 0x000362000c101b00 */
[----:B------:R-:W-:-:S03]  /*19e50*/  ISETP.GE.AND P2, PT, R16, R83, PT ;  /* 0x000000531000720c */ /* 0x000fc60003f46270 */
[----:B------:R2:W5:Y:S01]  /*19e60*/  @!P0 LD.E.64 R152, [R28.64] ;  /* 0x000000081c988980 */ /* 0x000562000c101b00 */
[----:B------:R-:W-:Y:S01]  /*19e70*/  ISETP.GE.AND P0, PT, R11, R83, PT ;  /* 0x000000530b00720c */ /* 0x000fe20003f06270 */
[----:B------:R-:W-:Y:S01]  /*19e80*/  CS2R R164, SRZ ;  /* 0x0000000000a47805 */ /* 0x000fe2000001ff00 */
[----:B------:R-:W-:-:S04]  /*19e90*/  @!P1 SHF.R.S32.HI R12, RZ, 0x1f, R13 ;  /* 0x0000001fff0c9819 */ /* 0x000fc8000001140d */
[----:B------:R-:W-:-:S03]  /*19ea0*/  @!P1 LEA.HI R13, R12, R13, RZ, 0x2 ;  /* 0x0000000d0c0d9211 */ /* 0x000fc600078f10ff */
[----:B------:R-:W-:Y:S02]  /*19eb0*/  @!P2 SHF.R.S32.HI R14, RZ, 0x1f, R16 ;  /* 0x0000001fff0ea819 */ /* 0x000fe40000011410 */
[----:B------:R-:W-:Y:S02]  /*19ec0*/  @!P1 LOP3.LUT R13, R13, 0xfffffffc, RZ, 0xc0, !PT ;  /* 0xfffffffc0d0d9812 */ /* 0x000fe400078ec0ff */
[----:B------:R-:W-:Y:S02]  /*19ed0*/  @!P0 SHF.R.S32.HI R10, RZ, 0x1f, R11 ;  /* 0x0000001fff0a8819 */ /* 0x000fe4000001140b */
[----:B------:R-:W-:Y:S02]  /*19ee0*/  @!P2 LEA.HI R14, R14, R16, RZ, 0x2 ;  /* 0x000000100e0ea211 */ /* 0x000fe400078f10ff */
[----:B------:R-:W-:Y:S02]  /*19ef0*/  @!P0 LEA.HI R11, R10, R11, RZ, 0x2 ;  /* 0x0000000b0a0b8211 */ /* 0x000fe400078f10ff */
[----:B------:R-:W-:-:S02]  /*19f00*/  @!P2 LOP3.LUT R25, R14, 0xfffffffc, RZ, 0xc0, !PT ;  /* 0xfffffffc0e19a812 */ /* 0x000fc400078ec0ff */
[----:B------:R-:W-:Y:S01]  /*19f10*/  @!P0 LOP3.LUT R11, R11, 0xfffffffc, RZ, 0xc0, !PT ;  /* 0xfffffffc0b0b8812 */ /* 0x000fe200078ec0ff */
[----:B------:R-:W-:Y:S01]  /*19f20*/  CS2R R162, SRZ ;  /* 0x0000000000a27805 */ /* 0x000fe2000001ff00 */
[----:B------:R-:W-:Y:S01]  /*19f30*/  CS2R R160, SRZ ;  /* 0x0000000000a07805 */ /* 0x000fe2000001ff00 */
[--C-:B--2---:R-:W-:Y:S01]  /*19f40*/  @!P1 IMAD.WIDE R28, R13, 0x2, R26.reuse ;  /* 0x000000020d1c9825 */ /* 0x104fe200078e021a */
[----:B------:R-:W-:Y:S01]  /*19f50*/  CS2R R148, SRZ ;  /* 0x0000000000947805 */ /* 0x000fe2000001ff00 */
[----:B------:R-:W-:Y:S01]  /*19f60*/  CS2R R158, SRZ ;  /* 0x00000000009e7805 */ /* 0x000fe2000001ff00 */
[----:B------:R-:W-:Y:S01]  /*19f70*/  CS2R R144, SRZ ;  /* 0x0000000000907805 */ /* 0x000fe2000001ff00 */
[C---:B------:R-:W-:Y:S01]  /*19f80*/  @!P2 IMAD.WIDE R32, R25.reuse, 0x2, R26 ;  /* 0x000000021920a825 */ /* 0x040fe200078e021a */
[----:B------:R2:W5:Y:S03]  /*19f90*/  @!P1 LD.E.64 R160, [R28.64] ;  /* 0x000000081ca09980 */ /* 0x000566000c101b00 */
[--C-:B-1----:R-:W-:Y:S01]  /*19fa0*/  @!P2 IMAD.WIDE R30, R25, 0x2, R20.reuse ;  /* 0x00000002191ea825 */ /* 0x102fe200078e0214 */
[----:B------:R2:W5:Y:S03]  /*19fb0*/  @!P2 LD.E.64 R164, [R32.64] ;  /* 0x0000000820a4a980 */ /* 0x000566000c101b00 */
[----:B------:R-:W-:Y:S01]  /*19fc0*/  @!P1 IMAD.WIDE R12, R13, 0x2, R20 ;  /* 0x000000020d0c9825 */ /* 0x000fe200078e0214 */
[----:B------:R2:W5:Y:S03]  /*19fd0*/  @!P2 LD.E.64 R162, [R30.64] ;  /* 0x000000081ea2a980 */ /* 0x000566000c101b00 */
[C---:B------:R-:W-:Y:S01]  /*19fe0*/  @!P0 IMAD.WIDE R26, R11.reuse, 0x2, R26 ;  /* 0x000000020b1a8825 */ /* 0x040fe200078e021a */
[----:B------:R2:W5:Y:S03]  /*19ff0*/  @!P1 LD.E.64 R158, [R12.64] ;  /* 0x000000080c9e9980 */ /* 0x000566000c101b00 */
[----:B------:R-:W-:Y:S01]  /*1a000*/  @!P0 IMAD.WIDE R20, R11, 0x2, R20 ;  /* 0x000000020b148825 */ /* 0x000fe200078e0214 */
[----:B------:R2:W5:Y:S04]  /*1a010*/  @!P0 LD.E.64 R148, [R26.64] ;  /* 0x000000081a948980 */ /* 0x000568000c101b00 */
[----:B------:R2:W5:Y:S02]  /*1a020*/  @!P0 LD.E.64 R144, [R20.64] ;  /* 0x0000000814908980 */ /* 0x000564000c101b00 */
.L_x_1181:
[----:B------:R-:W-:Y:S05]  /*1a030*/  BSYNC B0 ;  /* 0x0000000000007941 */ /* 0x000fea0003800000 */
.L_x_1180:
[----:B--2--5:R-:W-:Y:S02]  /*1a040*/  IMAD.MOV.U32 R13, RZ, RZ, R148 ;  /* 0x000000ffff0d7224 */ /* 0x024fe400078e0094 */
[----:B------:R-:W-:-:S02]  /*1a050*/  IMAD.MOV.U32 R12, RZ, RZ, R149 ;  /* 0x000000ffff0c7224 */ /* 0x000fc400078e0095 */
        /* <DEDUP_REMOVED lines=27> */
[----:B------:R-:W-:-:S02]  /*1a210*/  PRMT R119, R12, 0x7610, R119 ;  /* 0x000076100c777816 */ /* 0x000fc40000000077 */
[----:B------:R-:W-:Y:S02]  /*1a220*/  PRMT R132, R11, 0x7610, R132 ;  /* 0x000076100b847816 */ /* 0x000fe40000000084 */
[----:B------:R-:W-:Y:S01]  /*1a230*/  PRMT R127, R10, 0x7610, R127 ;  /* 0x000076100a7f7816 */ /* 0x000fe2000000007f */
[----:B------:R-:W-:Y:S05]  /*1a240*/  BRA.DIV ~URZ, `(.L_x_1182) ;  /* 0x00009aa27f007947 */ /* 0x000fea000b800000 */
[----:B------:R2:W3:Y:S04]  /*1a250*/  SHFL.IDX PT, R27, R24, 0x1, 0x181f ;  /* 0x00381f00181b7f89 */ /* 0x0004e800000e0000 */
[----:B----4-:R2:W4:Y:S04]  /*1a260*/  SHFL.IDX PT, R26, R23, 0x1, 0x181f ;  /* 0x00381f00171a7f89 */ /* 0x01052800000e0000 */
[----:B-1----:R2:W1:Y:S04]  /*1a270*/  SHFL.IDX PT, R21, R22, 0x1, 0x181f ;  /* 0x00381f0016157f89 */ /* 0x00246800000e0000 */
[----:B------:R2:W1:Y:S02]  /*1a280*/  SHFL.IDX PT, R16, R19, 0x1, 0x181f ;  /* 0x00381f0013107f89 */ /* 0x00046400000e0000 */
.L_x_1254:
[----:B------:R-:W-:Y:S01]  /*1a290*/  IADD3 R11, R17, 0x20, RZ ;  /* 0x00000020110b7810 */ /* 0x000fe20007ffe0ff */
[----:B------:R-:W-:Y:S01]  /*1a2a0*/  BSSY B0, `(.L_x_1183) ;  /* 0x0000034000007945 */ /* 0x000fe20003800000 */
[----:B------:R-:W-:Y:S01]  /*1a2b0*/  CS2R R130, SRZ ;  /* 0x0000000000827805 */ /* 0x000fe2000001ff00 */
[----:B------:R-:W-:Y:S01]  /*1a2c0*/  CS2R R138, SRZ ;  /* 0x00000000008a7805 */ /* 0x000fe2000001ff00 */
[----:B------:R-:W-:Y:S01]  /*1a2d0*/  ISETP.GE.AND P0, PT, R11, R8, PT ;  /* 0x000000080b00720c */ /* 0x000fe20003f06270 */
[----:B------:R-:W-:Y:S01]  /*1a2e0*/  CS2R R142, SRZ ;  /* 0x00000000008e7805 */ /* 0x000fe2000001ff00 */
[----:B------:R-:W-:Y:S01]  /*1a2f0*/  CS2R R120, SRZ ;  /* 0x0000000000787805 */ /* 0x000fe2000001ff00 */
[----:B------:R-:W-:Y:S01]  /*1a300*/  CS2R R128, SRZ ;  /* 0x0000000000807805 */ /* 0x000fe2000001ff00 */
[----:B------:R-:W-:Y:S01]  /*1a310*/  CS2R R136, SRZ ;  /* 0x0000000000887805 */ /* 0x000fe2000001ff00 */
[----:B------:R-:W-:Y:S01]  /*1a320*/  CS2R R140, SRZ ;  /* 0x00000000008c7805 */ /* 0x000fe2000001ff00 */
[----:B-1----:R-:W-:-:S02]  /*1a330*/  IMAD.MOV.U32 R28, RZ, RZ, R16 ;  /* 0x000000ffff1c7224 */ /* 0x002fc400078e0010 */
[----:B------:R-:W-:-:S05]  /*1a340*/  IMAD.MOV.U32 R29, RZ, RZ, R21 ;  /* 0x000000ffff1d7224 */ /* 0x000fca00078e0015 */
        /* <DEDUP_REMOVED lines=8> */
[----:B---34-:R-:W-:-:S04]  /*1a3d0*/  @!P0 IMAD.WIDE R20, R18, 0x2, R26 ;  /* 0x0000000212148825 */ /* 0x018fc800078e021a */
[----:B------:R-:W-:Y:S01]  /*1a3e0*/  @!P0 IMAD.WIDE R30, R18, 0x2, R28 ;  /* 0x00000002121e8825 */ /* 0x000fe200078e021c */
[-C--:B------:R-:W-:Y:S01]  /*1a3f0*/  ISETP.GE.AND P1, PT, R13, R83.reuse, PT ;  /* 0x000000530d00720c */ /* 0x080fe20003f26270 */
[----:B------:R1:W5:Y:S04]  /*1a400*/  @!P0 LD.E.64 R142, [R20.64] ;  /* 0x00000008148e8980 */ /* 0x000368000c101b00 */
[----:B------:R3:W5:Y:S01]  /*1a410*/  @!P0 LD.E.64 R140, [R30.64] ;  /* 0x000000081e8c8980 */ /* 0x000762000c101b00 */
[----:B------:R-:W-:Y:S01]  /*1a420*/  ISETP.GE.AND P0, PT, R11, R83, PT ;  /* 0x000000530b00720c */ /* 0x000fe20003f06270 */
[----:B------:R-:W-:Y:S01]  /*1a430*/  CS2R R138, SRZ ;  /* 0x00000000008a7805 */ /* 0x000fe2000001ff00 */
[----:B------:R-:W-:-:S04]  /*1a440*/  @!P2 SHF.R.S32.HI R14, RZ, 0x1f, R16 ;  /* 0x0000001fff0ea819 */ /* 0x000fc80000011410 */
[----:B------:R-:W-:Y:S02]  /*1a450*/  @!P2 LEA.HI R14, R14, R16, RZ, 0x2 ;  /* 0x000000100e0ea211 */ /* 0x000fe400078f10ff */
[----:B------:R-:W-:-:S04]  /*1a460*/  @!P1 SHF.R.S32.HI R12, RZ, 0x1f, R13 ;  /* 0x0000001fff0c9819 */ /* 0x000fc8000001140d */
[----:B------:R-:W-:Y:S02]  /*1a470*/  @!P1 LEA.HI R13, R12, R13, RZ, 0x2 ;  /* 0x0000000d0c0d9211 */ /* 0x000fe400078f10ff */
[----:B------:R-:W-:Y:S02]  /*1a480*/  @!P0 SHF.R.S32.HI R10, RZ, 0x1f, R11 ;  /* 0x0000001fff0a8819 */ /* 0x000fe4000001140b */
[----:B------:R-:W-:Y:S02]  /*1a490*/  @!P1 LOP3.LUT R13, R13, 0xfffffffc, RZ, 0xc0, !PT ;  /* 0xfffffffc0d0d9812 */ /* 0x000fe400078ec0ff */
[----:B------:R-:W-:Y:S02]  /*1a4a0*/  @!P0 LEA.HI R11, R10, R11, RZ, 0x2 ;  /* 0x0000000b0a0b8211 */ /* 0x000fe400078f10ff */
[----:B-1----:R-:W-:Y:S02]  /*1a4b0*/  @!P2 LOP3.LUT R21, R14, 0xfffffffc, RZ, 0xc0, !PT ;  /* 0xfffffffc0e15a812 */ /* 0x002fe400078ec0ff */
[----:B------:R-:W-:Y:S01]  /*1a4c0*/  @!P0 LOP3.LUT R11, R11, 0xfffffffc, RZ, 0xc0, !PT ;  /* 0xfffffffc0b0b8812 */ /* 0x000fe200078ec0ff */
[----:B------:R-:W-:Y:S01]  /*1a4d0*/  CS2R R136, SRZ ;  /* 0x0000000000887805 */ /* 0x000fe2000001ff00 */
[--C-:B---3--:R-:W-:Y:S01]  /*1a4e0*/  @!P1 IMAD.WIDE R30, R13, 0x2, R26.reuse ;  /* 0x000000020d1e9825 */ /* 0x108fe200078e021a */
[----:B------:R-:W-:Y:S01]  /*1a4f0*/  CS2R R130, SRZ ;  /* 0x0000000000827805 */ /* 0x000fe2000001ff00 */
[----:B------:R-:W-:Y:S01]  /*1a500*/  CS2R R122, SRZ ;  /* 0x00000000007a7805 */ /* 0x000fe2000001ff00 */
[----:B------:R-:W-:Y:S01]  /*1a510*/  CS2R R128, SRZ ;  /* 0x0000000000807805 */ /* 0x000fe2000001ff00 */
[----:B------:R-:W-:Y:S01]  /*1a520*/  @!P2 IMAD.WIDE R32, R21, 0x2, R26 ;  /* 0x000000021520a825 */ /* 0x000fe200078e021a */
[----:B------:R-:W-:-:S02]  /*1a530*/  CS2R R120, SRZ ;  /* 0x0000000000787805 */ /* 0x000fc4000001ff00 */
[----:B------:R1:W5:Y:S01]  /*1a540*/  @!P1 LD.E.64 R130, [R30.64] ;  /* 0x000000081e829980 */ /* 0x000362000c101b00 */
[----:B------:R-:W-:-:S03]  /*1a550*/  @!P2 IMAD.WIDE R20, R21, 0x2, R28 ;  /* 0x000000021514a825 */ /* 0x000fc600078e021c */
[----:B------:R1:W5:Y:S01]  /*1a560*/  @!P2 LD.E.64 R138, [R32.64] ;  /* 0x00000008208aa980 */ /* 0x000362000c101b00 */
[----:B------:R-:W-:-:S03]  /*1a570*/  @!P1 IMAD.WIDE R12, R13, 0x2, R28 ;  /* 0x000000020d0c9825 */ /* 0x000fc600078e021c */
[----:B------:R1:W5:Y:S01]  /*1a580*/  @!P2 LD.E.64 R136, [R20.64] ;  /* 0x000000081488a980 */ /* 0x000362000c101b00 */
[----:B------:R-:W-:-:S03]  /*1a590*/  @!P0 IMAD.WIDE R26, R11, 0x2, R26 ;  /* 0x000000020b1a8825 */ /* 0x000fc600078e021a */
[----:B------:R1:W5:Y:S01]  /*1a5a0*/  @!P1 LD.E.64 R128, [R12.64] ;  /* 0x000000080c809980 */ /* 0x000362000c101b00 */
[----:B------:R-:W-:-:S03]  /*1a5b0*/  @!P0 IMAD.WIDE R28, R11, 0x2, R28 ;  /* 0x000000020b1c8825 */ /* 0x000fc600078e021c */
[----:B------:R1:W5:Y:S04]  /*1a5c0*/  @!P0 LD.E.64 R122, [R26.64] ;  /* 0x000000081a7a8980 */ /* 0x000368000c101b00 */
[----:B------:R1:W5:Y:S02]  /*1a5d0*/  @!P0 LD.E.64 R120, [R28.64] ;  /* 0x000000081c788980 */ /* 0x000364000c101b00 */
.L_x_1184:
[----:B------:R-:W-:Y:S05]  /*1a5e0*/  BSYNC B0 ;  /* 0x0000000000007941 */ /* 0x000fea0003800000 */
.L_x_1183:
[----:B-1---5:R-:W-:Y:S02]  /*1a5f0*/  IMAD.MOV.U32 R13, RZ, RZ, R122 ;  /* 0x000000ffff0d7224 */ /* 0x022fe400078e007a */
        /* <DEDUP_REMOVED lines=32> */
[----:B------:R1:W2:Y:S02]  /*1a800*/  SHFL.IDX PT, R25, R24, 0x2, 0x181f ;  /* 0x00581f0018197f89 */ /* 0x0002a400000e0000 */
.L_x_1255:
[----:B------:R-:W-:Y:S05]  /*1a810*/  BRA.DIV ~URZ, `(.L_x_1186) ;  /* 0x000097227f007947 */ /* 0x000fea000b800000 */
[----:B----4-:R4:W1:Y:S01]  /*1a820*/  SHFL.IDX PT, R26, R23, 0x2, 0x181f ;  /* 0x00581f00171a7f89 */ /* 0x01086200000e0000 */
[----:B--23--:R-:W-:-:S03]  /*1a830*/  MOV R27, R25 ;  /* 0x00000019001b7202 */ /* 0x00cfc60000000f00 */
[----:B------:R4:W2:Y:S04]  /*1a840*/  SHFL.IDX PT, R21, R22, 0x2, 0x181f ;  /* 0x00581f0016157f89 */ /* 0x0008a800000e0000 */
[----:B------:R4:W3:Y:S02]  /*1a850*/  SHFL.IDX PT, R16, R19, 0x2, 0x181f ;  /* 0x00581f0013107f89 */ /* 0x0008e400000e0000 */
.L_x_1256:
        /* <DEDUP_REMOVED lines=10> */
[----:B------:R-:W-:Y:S01]  /*1a900*/  CS2R R112, SRZ ;  /* 0x0000000000707805 */ /* 0x000fe2000001ff00 */
[----:B---3--:R-:W-:-:S06]  /*1a910*/  IMAD.MOV.U32 R20, RZ, RZ, R16 ;  /* 0x000000ffff147224 */ /* 0x008fcc00078e0010 */
[----:B------:R-:W-:Y:S05]  /*1a920*/  @P0 BRA `(.L_x_1188) ;  /* 0x0000028000000947 */ /* 0x000fea0003800000 */
[C---:B------:R-:W-:Y:S01]  /*1a930*/  ISETP.GE.AND P0, PT, R18.reuse, R83, PT ;  /* 0x000000531200720c */ /* 0x040fe20003f06270 */
[----:B------:R-:W-:Y:S01]  /*1a940*/  CS2R R114, SRZ ;  /* 0x0000000000727805 */ /* 0x000fe2000001ff00 */
[----:B------:R-:W-:Y:S01]  /*1a950*/  CS2R R112, SRZ ;  /* 0x0000000000707805 */ /* 0x000fe2000001ff00 */
[C---:B------:R-:W-:Y:S02]  /*1a960*/  IADD3 R16, R18.reuse, 0x20, RZ ;  /* 0x0000002012107810 */ /* 0x040fe40007ffe0ff */
[C---:B------:R-:W-:Y:S02]  /*1a970*/  IADD3 R13, R18.reuse, 0x40, RZ ;  /* 0x00000040120d7810 */ /* 0x040fe40007ffe0ff */
[----:B------:R-:W-:-:S06]  /*1a980*/  IADD3 R11, R18, 0x60, RZ ;  /* 0x00000060120b7810 */ /* 0x000fcc0007ffe0ff */
[----:B-1----:R-:W-:-:S04]  /*1a990*/  @!P0 IMAD.WIDE R30, R18, 0x2, R26 ;  /* 0x00000002121e8825 */ /* 0x002fc800078e021a */
[----:B--2---:R-:W-:Y:S01]  /*1a9a0*/  @!P0 IMAD.WIDE R28, R18, 0x2, R20 ;  /* 0x00000002121c8825 */ /* 0x004fe200078e0214 */
[----:B------:R1:W5:Y:S01]  /*1a9b0*/  @!P0 LD.E.64 R114, [R30.64] ;  /* 0x000000081e728980 */ /* 0x000362000c101b00 */
[-C--:B------:R-:W-:Y:S02]  /*1a9c0*/  ISETP.GE.AND P2, PT, R16, R83.reuse, PT ;  /* 0x000000531000720c */ /* 0x080fe40003f46270 */
[-C--:B------:R-:W-:Y:S01]  /*1a9d0*/  ISETP.GE.AND P1, PT, R13, R83.reuse, PT ;  /* 0x000000530d00720c */ /* 0x080fe20003f26270 */
[----:B------:R2:W5:Y:S01]  /*1a9e0*/  @!P0 LD.E.64 R112, [R28.64] ;  /* 0x000000081c708980 */ /* 0x000562000c101b00 */
[----:B------:R-:W-:Y:S01]  /*1a9f0*/  ISETP.GE.AND P0, PT, R11, R83, PT ;  /* 0x000000530b00720c */ /* 0x000fe20003f06270 */
        /* <DEDUP_REMOVED lines=27> */
.L_x_1188:
[----:B------:R-:W-:Y:S05]  /*1abb0*/  BSYNC B0 ;  /* 0x0000000000007941 */ /* 0x000fea0003800000 */
.L_x_1187:
[----:B-1---5:R-:W-:Y:S01]  /*1abc0*/  IMAD.MOV.U32 R13, RZ, RZ, R88 ;  /* 0x000000ffff0d7224 */ /* 0x022fe200078e0058 */
[----:B--2---:R-:W-:Y:S01]  /*1abd0*/  CS2R R20, SRZ ;  /* 0x0000000000147805 */ /* 0x004fe2000001ff00 */
        /* <DEDUP_REMOVED lines=33> */
.L_x_1257:
[----:B------:R-:W-:Y:S01]  /*1adf0*/  SHF.R.S32.HI R10, RZ, 0x1f, R157 ;  /* 0x0000001fff0a7819 */ /* 0x000fe2000001149d */
[----:B-1----:R-:W-:-:S03]  /*1ae00*/  IMAD.SHL.U32 R24, R15, 0x80, RZ ;  /* 0x000000800f187824 */ /* 0x002fc600078e00ff */
[----:B------:R-:W-:-:S04]  /*1ae10*/  LEA.HI R11, R10, R157, RZ, 0x3 ;  /* 0x0000009d0a0b7211 */ /* 0x000fc800078f18ff */
[----:B------:R-:W-:Y:S01]  /*1ae20*/  LEA.HI.SX32 R24, R11, R24, 0x1d ;  /* 0x000000180b187211 */ /* 0x000fe200078feaff */
[----:B------:R-:W-:Y:S05]  /*1ae30*/  BRA.DIV ~URZ, `(.L_x_1190) ;  /* 0x000092e27f007947 */ /* 0x000fea000b800000 */
[----:B------:R1:W3:Y:S01]  /*1ae40*/  SHFL.IDX PT, R38, R23, 0x3, 0x181f ;  /* 0x00781f0017267f89 */ /* 0x0002e200000e0000 */
[----:B--2---:R-:W-:-:S03]  /*1ae50*/  MOV R39, R17 ;  /* 0x0000001100277202 */ /* 0x004fc60000000f00 */
[----:B------:R1:W2:Y:S04]  /*1ae60*/  SHFL.IDX PT, R15, R22, 0x3, 0x181f ;  /* 0x00781f00160f7f89 */ /* 0x0002a800000e0000 */
[----:B------:R1:W4:Y:S02]  /*1ae70*/  SHFL.IDX PT, R16, R19, 0x3, 0x181f ;  /* 0x00781f0013107f89 */ /* 0x00032400000e0000 */
.L_x_1258:
        /* <DEDUP_REMOVED lines=10> */
[----:B--2---:R-:W-:-:S07]  /*1af20*/  IMAD.MOV.U32 R17, RZ, RZ, R15 ;  /* 0x000000ffff117224 */ /* 0x004fce00078e000f */
[----:B------:R-:W-:Y:S05]  /*1af30*/  @P0 BRA `(.L_x_1192) ;  /* 0x0000028000000947 */ /* 0x000fea0003800000 */
[C---:B------:R-:W-:Y:S01]  /*1af40*/  ISETP.GE.AND P0, PT, R18.reuse, R83, PT ;  /* 0x000000531200720c */ /* 0x040fe20003f06270 */
[----:B------:R-:W-:Y:S01]  /*1af50*/  CS2R R92, SRZ ;  /* 0x00000000005c7805 */ /* 0x000fe2000001ff00 */
[----:B------:R-:W-:Y:S01]  /*1af60*/  CS2R R90, SRZ ;  /* 0x00000000005a7805 */ /* 0x000fe2000001ff00 */
[C---:B------:R-:W-:Y:S02]  /*1af70*/  IADD3 R15, R18.reuse, 0x20, RZ ;  /* 0x00000020120f7810 */ /* 0x040fe40007ffe0ff */
[C---:B------:R-:W-:Y:S02]  /*1af80*/  IADD3 R13, R18.reuse, 0x40, RZ ;  /* 0x00000040120d7810 */ /* 0x040fe40007ffe0ff */
[----:B------:R-:W-:-:S06]  /*1af90*/  IADD3 R11, R18, 0x60, RZ ;  /* 0x00000060120b7810 */ /* 0x000fcc0007ffe0ff */
[----:B-1-34-:R-:W-:-:S04]  /*1afa0*/  @!P0 IMAD.WIDE R22, R18, 0x2, R38 ;  /* 0x0000000212168825 */ /* 0x01afc800078e0226 */
[----:B------:R-:W-:Y:S01]  /*1afb0*/  @!P0 IMAD.WIDE R20, R18, 0x2, R16 ;  /* 0x0000000212148825 */ /* 0x000fe200078e0210 */
        /* <DEDUP_REMOVED lines=16> */
[----:B------:R-:W-:Y:S01]  /*1b0c0*/  CS2R R74, SRZ ;  /* 0x00000000004a7805 */ /* 0x000fe2000001ff00 */
[----:B------:R-:W-:Y:S01]  /*1b0d0*/  CS2R R62, SRZ ;  /* 0x00000000003e7805 */ /* 0x000fe2000001ff00 */
[----:B------:R-:W-:Y:S01]  /*1b0e0*/  CS2R R60, SRZ ;  /* 0x00000000003c7805 */ /* 0x000fe2000001ff00 */
[--C-:B------:R-:W-:Y:S01]  /*1b0f0*/  @!P1 IMAD.WIDE R14, R11, 0x2, R38.reuse ;  /* 0x000000020b0e9825 */ /* 0x100fe200078e0226 */
[----:B--2---:R-:W-:Y:S01]  /*1b100*/  CS2R R20, SRZ ;  /* 0x0000000000147805 */ /* 0x004fe2000001ff00 */
[----:B------:R-:W-:Y:S01]  /*1b110*/  CS2R R54, SRZ ;  /* 0x0000000000367805 */ /* 0x000fe2000001ff00 */
[----:B------:R2:W5:Y:S01]  /*1b120*/  @!P2 LD.E.64 R76, [R30.64] ;  /* 0x000000081e4ca980 */ /* 0x000562000c101b00 */
[----:B------:R-:W-:-:S03]  /*1b130*/  @!P0 IMAD.WIDE R38, R10, 0x2, R38 ;  /* 0x000000020a268825 */ /* 0x000fc600078e0226 */
[----:B------:R2:W5:Y:S01]  /*1b140*/  @!P1 LD.E.64 R62, [R14.64] ;  /* 0x000000080e3e9980 */ /* 0x000562000c101b00 */
[----:B-1----:R-:W-:-:S03]  /*1b150*/  @!P1 IMAD.WIDE R22, R11, 0x2, R16 ;  /* 0x000000020b169825 */ /* 0x002fc600078e0210 */
[----:B------:R2:W5:Y:S01]  /*1b160*/  @!P0 LD.E.64 R20, [R38.64] ;  /* 0x0000000826148980 */ /* 0x000562000c101b00 */
[----:B------:R-:W-:-:S03]  /*1b170*/  @!P2 IMAD.WIDE R12, R12, 0x2, R16 ;  /* 0x000000020c0ca825 */ /* 0x000fc600078e0210 */
[----:B------:R2:W5:Y:S01]  /*1b180*/  @!P1 LD.E.64 R60, [R22.64] ;  /* 0x00000008163c9980 */ /* 0x000562000c101b00 */
[----:B------:R-:W-:-:S03]  /*1b190*/  @!P0 IMAD.WIDE R10, R10, 0x2, R16 ;  /* 0x000000020a0a8825 */ /* 0x000fc600078e0210 */
[----:B------:R2:W5:Y:S04]  /*1b1a0*/  @!P2 LD.E.64 R74, [R12.64] ;  /* 0x000000080c4aa980 */ /* 0x000568000c101b00 */
[----:B------:R2:W5:Y:S02]  /*1b1b0*/  @!P0 LD.E.64 R54, [R10.64] ;  /* 0x000000080a368980 */ /* 0x000564000c101b00 */
.L_x_1192:
[----:B------:R-:W-:Y:S05]  /*1b1c0*/  BSYNC B0 ;  /* 0x0000000000007941 */ /* 0x000fea0003800000 */
.L_x_1191:
[----:B--2---:R-:W-:Y:S01]  /*1b1d0*/  IADD3 R12, R9, -c[0x0][0x20], RZ ;  /* 0x80000800090c7a10 */ /* 0x004fe20007ffe0ff */
[----:B------:R-:W-:-:S04]  /*1b1e0*/  DEPBAR.LE SB0, 0x1 ;  /* 0x000080400000791a */ /* 0x000fc80000000000 */
[----:B------:R-:W2:Y:S04]  /*1b1f0*/  LDL.64 R14, [R12+0x20] ;  /* 0x000020000c0e7983 */ /* 0x000ea80000100a00 */
[----:B----4-:R-:W4:Y:S01]  /*1b200*/  LDL.64 R146, [R12+0x28] ;  /* 0x000028000c927983 */ /* 0x010f220000100a00 */
[----:B------:R-:W-:Y:S03]  /*1b210*/  WARPSYNC 0xffffffff ;  /* 0xffffffff00007948 */ /* 0x000fe60003800000 */
[----:B------:R-:W-:Y:S01]  /*1b220*/  BAR.SYNC.DEFER_BLOCKING 0x0 ;  /* 0x0000000000007b1d */ /* 0x000fe20000010000 */
[----:B------:R-:W-:-:S05]  /*1b230*/  SHF.R.S32.HI R30, RZ, 0x1f, R157 ;  /* 0x0000001fff1e7819 */ /* 0x000fca000001149d */
[----:B--23--:R2:W3:Y:S04]  /*1b240*/  LD.E R45, [R14.64] ;  /* 0x000000080e2d7980 */ /* 0x00c4e8000c101900 */
[----:B----4-:R-:W4:Y:S01]  /*1b250*/  LD.E.64 R146, [R146.64] ;  /* 0x0000000892927980 */ /* 0x010f22000c101b00 */
[----:B------:R-:W-:Y:S01]  /*1b260*/  LEA.HI R24, R30, R157, RZ, 0x3 ;  /* 0x0000009d1e187211 */ /* 0x000fe200078f18ff */
[----:B-----5:R-:W-:Y:S01]  /*1b270*/  IMAD.MOV.U32 R11, RZ, RZ, R21 ;  /* 0x000000ffff0b7224 */ /* 0x020fe200078e0015 */
[----:B------:R-:W-:Y:S01]  /*1b280*/  BSSY B1, `(.L_x_1193) ;  /* 0x00000f9000017945 */ /* 0x000fe20003800000 */
[----:B------:R-:W-:Y:S01]  /*1b290*/  IMAD.MOV.U32 R10, RZ, RZ, R62 ;  /* 0x000000ffff0a7224 */ /* 0x000fe200078e003e */
[----:B------:R-:W-:Y:S01]  /*1b2a0*/  LOP3.LUT R24, R24, 0xfffffff8, RZ, 0xc0, !PT ;  /* 0xfffffff818187812 */ /* 0x000fe200078ec0ff */
[----:B------:R-:W-:Y:S01]  /*1b2b0*/  IMAD.MOV.U32 R9, RZ, RZ, R20 ;  /* 0x000000ffff097224 */ /* 0x000fe200078e0014 */
[----:B------:R-:W-:Y:S01]  /*1b2c0*/  PRMT R12, R11, 0x7610, R12 ;  /* 0x000076100b0c7816 */ /* 0x000fe2000000000c */
[----:B-1----:R-:W-:Y:S01]  /*1b2d0*/  IMAD.SHL.U32 R22, R106, 0x40, RZ ;  /* 0x000000406a167824 */ /* 0x002fe200078e00ff */
[----:B------:R-:W-:Y:S01]  /*1b2e0*/  PRMT R17, R10, 0x7610, R17 ;  /* 0x000076100a117816 */ /* 0x000fe20000000011 */
[----:B------:R-:W-:Y:S01]  /*1b2f0*/  IMAD.IADD R11, R157, 0x1, -R24 ;  /* 0x000000019d0b7824 */ /* 0x000fe200078e0a18 */
[----:B------:R-:W-:Y:S01]  /*1b300*/  PRMT R13, R9, 0x7610, R13 ;  /* 0x00007610090d7816 */ /* 0x000fe2000000000d */
[----:B------:R-:W-:Y:S01]  /*1b310*/  IMAD.MOV.U32 R10, RZ, RZ, R77 ;  /* 0x000000ffff0a7224 */ /* 0x000fe200078e004d */
[----:B------:R-:W-:Y:S01]  /*1b320*/  LOP3.LUT R22, R22, 0x1c0, RZ, 0xc0, !PT ;  /* 0x000001c016167812 */ /* 0x000fe200078ec0ff */
[----:B------:R-:W-:-:S02]  /*1b330*/  IMAD.MOV.U32 R9, RZ, RZ, R63 ;  /* 0x000000ffff097224 */ /* 0x000fc400078e003f */
[----:B------:R-:W-:Y:S01]  /*1b340*/  IMAD.SHL.U32 R11, R11, 0x8, RZ ;  /* 0x000000080b0b7824 */ /* 0x000fe200078e00ff */
[----:B------:R-:W-:Y:S01]  /*1b350*/  PRMT R31, R10, 0x7610, R31 ;  /* 0x000076100a1f7816 */ /* 0x000fe2000000001f */
[----:B------:R-:W-:Y:S01]  /*1b360*/  IMAD.MOV.U32 R10, RZ, RZ, R54 ;  /* 0x000000ffff0a7224 */ /* 0x000fe200078e0036 */
[----:B------:R-:W-:Y:S01]  /*1b370*/  PRMT R16, R9, 0x7610, R16 ;  /* 0x0000761009107816 */ /* 0x000fe20000000010 */
[----:B--2---:R-:W-:Y:S01]  /*1b380*/  IMAD.MOV.U32 R14, RZ, RZ, R76 ;  /* 0x000000ffff0e7224 */ /* 0x004fe200078e004c */
[----:B------:R-:W-:Y:S01]  /*1b390*/  LOP3.LUT R11, R22, 0x38, R11, 0xf8, !PT ;  /* 0x00000038160b7812 */ /* 0x000fe200078ef80b */
[----:B------:R-:W-:Y:S01]  /*1b3a0*/  IMAD.MOV.U32 R15, RZ, RZ, R92 ;  /* 0x000000ffff0f7224 */ /* 0x000fe200078e005c */
[----:B------:R-:W-:Y:S02]  /*1b3b0*/  LEA.HI R9, R30, R157, RZ, 0x6 ;  /* 0x0000009d1e097211 */ /* 0x000fe400078f30ff */
[----:B------:R-:W-:Y:S02]  /*1b3c0*/  SHF.R.U32.HI R22, RZ, 0x3, R22 ;  /* 0x00000003ff167819 */ /* 0x000fe40000011616 */
[----:B------:R-:W-:Y:S01]  /*1b3d0*/  PRMT R32, R14, 0x7610, R32 ;  /* 0x000076100e207816 */ /* 0x000fe20000000020 */
[----:B------:R-:W-:Y:S01]  /*1b3e0*/  IMAD.MOV.U32 R14, RZ, RZ, R93 ;  /* 0x000000ffff0e7224 */ /* 0x000fe200078e005d */
[----:B------:R-:W-:Y:S01]  /*1b3f0*/  PRMT R44, R15, 0x7610, R44 ;  /* 0x000076100f2c7816 */ /* 0x000fe2000000002c */
[----:B------:R-:W-:Y:S01]  /*1b400*/  IMAD.SHL.U32 R9, R9, 0x8, RZ ;  /* 0x0000000809097824 */ /* 0x000fe200078e00ff */
[----:B------:R-:W-:Y:S01]  /*1b410*/  PRMT R15, R10, 0x7610, R15 ;  /* 0x000076100a0f7816 */ /* 0x000fe2000000000f */
[----:B------:R-:W-:Y:S01]  /*1b420*/  IMAD.MOV.U32 R10, RZ, RZ, R60 ;  /* 0x000000ffff0a7224 */ /* 0x000fe200078e003c */
[----:B------:R-:W-:Y:S01]  /*1b430*/  LOP3.LUT R22, R11, R22, RZ, 0x3c, !PT ;  /* 0x000000160b167212 */ /* 0x000fe200078e3cff */
[----:B------:R-:W-:Y:S01]  /*1b440*/  IMAD.MOV.U32 R11, RZ, RZ, R55 ;  /* 0x000000ffff0b7224 */ /* 0x000fe200078e0037 */
[----:B------:R-:W-:-:S02]  /*1b450*/  PRMT R39, R14, 0x7610, R39 ;  /* 0x000076100e277816 */ /* 0x000fc40000000027 */
[----:B------:R-:W-:Y:S01]  /*1b460*/  PRMT R24, R10, 0x7610, R24 ;  /* 0x000076100a187816 */ /* 0x000fe20000000018 */
[----:B------:R-:W-:Y:S01]  /*1b470*/  IMAD.MOV.U32 R10, RZ, RZ, R75 ;  /* 0x000000ffff0a7224 */ /* 0x000fe200078e004b */
[----:B------:R-:W-:Y:S01]  /*1b480*/  PRMT R14, R11, 0x7610, R14 ;  /* 0x000076100b0e7816 */ /* 0x000fe2000000000e */
[----:B------:R-:W-:Y:S01]  /*1b490*/  IMAD.MOV.U32 R11, RZ, RZ, R74 ;  /* 0x000000ffff0b7224 */ /* 0x000fe200078e004a */
[----:B------:R-:W-:Y:S01]  /*1b4a0*/  LOP3.LUT R22, R22, 0xfffffe00, R9, 0xf8, !PT ;  /* 0xfffffe0016167812 */ /* 0x000fe200078ef809 */
[----:B------:R-:W-:Y:S01]  /*1b4b0*/  IMAD.MOV.U32 R9, RZ, RZ, R90 ;  /* 0x000000ffff097224 */ /* 0x000fe200078e005a */
[----:B------:R-:W-:Y:S02]  /*1b4c0*/  PRMT R29, R10, 0x7610, R29 ;  /* 0x000076100a1d7816 */ /* 0x000fe4000000001d */
[----:B------:R-:W-:Y:S02]  /*1b4d0*/  PRMT R30, R11, 0x7610, R30 ;  /* 0x000076100b1e7816 */ /* 0x000fe4000000001e */
[----:B------:R-:W-:Y:S01]  /*1b4e0*/  PRMT R38, R9, 0x7610, R38 ;  /* 0x0000761009267816 */ /* 0x000fe20000000026 */
[----:B---3--:R-:W-:-:S02]  /*1b4f0*/  IMAD R45, R45, -0x80, R8 ;  /* 0xffffff802d2d7824 */ /* 0x008fc400078e0208 */
[----:B------:R-:W-:Y:S02]  /*1b500*/  IMAD.MOV.U32 R8, RZ, RZ, R61 ;  /* 0x000000ffff087224 */ /* 0x000fe400078e003d */
[----:B----4-:R-:W-:Y:S01]  /*1b510*/  IMAD.WIDE.U32 R22, R22, 0x2, R146 ;  /* 0x0000000216167825 */ /* 0x010fe200078e0092 */
[----:B------:R-:W-:Y:S02]  /*1b520*/  IMNMX R45, R45, 0x80, PT ;  /* 0x000000802d2d7817 */ /* 0x000fe40003800200 */
[----:B------:R-:W-:Y:S01]  /*1b530*/  PRMT R19, R8, 0x7610, R19 ;  /* 0x0000761008137816 */ /* 0x000fe20000000013 */
[----:B------:R-:W-:Y:S01]  /*1b540*/  IMAD.MOV.U32 R8, RZ, RZ, R91 ;  /* 0x000000ffff087224 */ /* 0x000fe200078e005b */
[----:B------:R-:W-:-:S04]  /*1b550*/  ISETP.GE.AND P0, PT, R106, R45, PT ;  /* 0x0000002d6a00720c */ /* 0x000fc80003f06270 */
[----:B------:R-:W-:-:S09]  /*1b560*/  PRMT R37, R8, 0x7610, R37 ;  /* 0x0000761008257816 */ /* 0x000fd20000000025 */
[----:B------:R-:W-:Y:S05]  /*1b570*/  @P0 BRA `(.L_x_1194) ;  /* 0x00000c9000000947 */ /* 0x000fea0003800000 */
[----:B------:R-:W-:Y:S01]  /*1b580*/  ISETP.GE.AND P0, PT, R18, R83, PT ;  /* 0x000000531200720c */ /* 0x000fe20003f06270 */
[----:B------:R-:W-:-:S12]  /*1b590*/  BSSY B0, `(.L_x_1195) ;  /* 0x0000030000007945 */ /* 0x000fd80003800000 */
[----:B------:R-:W-:Y:S05]  /*1b5a0*/  @P0 BRA `(.L_x_1196) ;  /* 0x000002e000000947 */ /* 0x000fea0003800000 */
[----:B------:R-:W2:Y:S01]  /*1b5b0*/  LD.E.128 R8, [R22.64] ;  /* 0x0000000816087980 */ /* 0x000ea2000c101d00 */
[----:B------:R-:W-:Y:S02]  /*1b5c0*/  SHF.R.U32.HI R146, RZ, 0x10, R153 ;  /* 0x00000010ff927819 */ /* 0x000fe40000011699 */
[--C-:B------:R-:W-:Y:S02]  /*1b5d0*/  SHF.R.U64 R147, R150, 0x10, R151.reuse ;  /* 0x0000001096937819 */ /* 0x100fe40000001297 */
[----:B------:R-:W-:Y:S02]  /*1b5e0*/  SHF.R.U32.HI R150, RZ, 0x10, R151 ;  /* 0x00000010ff967819 */ /* 0x000fe40000011697 */
[----:B------:R-:W-:Y:S02]  /*1b5f0*/  PRMT R127, R127, 0x5410, R146 ;  /* 0x000054107f7f7816 */ /* 0x000fe40000000092 */
[----:B------:R-:W-:Y:S02]  /*1b600*/  SHF.R.U64 R135, R152, 0x10, R153 ;  /* 0x0000001098877819 */ /* 0x000fe40000001299 */
[----:B------:R-:W-:-:S02]  /*1b610*/  PRMT R133, R133, 0x5410, R150 ;  /* 0x0000541085857816 */ /* 0x000fc40000000096 */
[----:B------:R-:W-:Y:S02]  /*1b620*/  PRMT R134, R134, 0x5410, R147 ;  /* 0x0000541086867816 */ /* 0x000fe40000000093 */
[----:B------:R-:W-:Y:S02]  /*1b630*/  PRMT R132, R132, 0x5410, R135 ;  /* 0x0000541084847816 */ /* 0x000fe40000000087 */
[----:B------:R-:W-:Y:S02]  /*1b640*/  LOP3.LUT R153, R133, 0xffff0000, RZ, 0xc0, !PT ;  /* 0xffff000085997812 */ /* 0x000fe400078ec0ff */
[----:B------:R-:W-:Y:S02]  /*1b650*/  LOP3.LUT R155, R134, 0xffff0000, RZ, 0xc0, !PT ;  /* 0xffff0000869b7812 */ /* 0x000fe400078ec0ff */
[----:B--2---:R-:W-:Y:S01]  /*1b660*/  SHF.L.U32 R152, R8, 0x10, RZ ;  /* 0x0000001008987819 */ /* 0x004fe200000006ff */
        /* <DEDUP_REMOVED lines=33> */
[----:B------:R1:W-:Y:S02]  /*1b880*/  ST.E.128 [R22.64], R8 ;  /* 0x0000000816007985 */ /* 0x0003e4000c101d08 */
.L_x_1196:
[----:B------:R-:W-:Y:S05]  /*1b890*/  BSYNC B0 ;  /* 0x0000000000007941 */ /* 0x000fea0003800000 */
.L_x_1195:
[----:B-1----:R-:W-:Y:S01]  /*1b8a0*/  IADD3 R8, R18, 0x20, RZ ;  /* 0x0000002012087810 */ /* 0x002fe20007ffe0ff */
[----:B------:R-:W-:Y:S03]  /*1b8b0*/  BSSY B0, `(.L_x_1197) ;  /* 0x0000031000007945 */ /* 0x000fe60003800000 */
[----:B------:R-:W-:-:S13]  /*1b8c0*/  ISETP.GE.AND P0, PT, R8, R83, PT ;  /* 0x000000530800720c */ /* 0x000fda0003f06270 */
[----:B------:R-:W-:Y:S05]  /*1b8d0*/  @P0 BRA `(.L_x_1198) ;  /* 0x000002e000000947 */ /* 0x000fea0003800000 */
[----:B------:R-:W2:Y:S01]  /*1b8e0*/  LD.E.128 R8, [R22.64+0x4000] ;  /* 0x0040000816087980 */ /* 0x000ea2000c101d00 */
        /* <DEDUP_REMOVED lines=44> */
[----:B------:R1:W-:Y:S02]  /*1bbb0*/  ST.E.128 [R22.64+0x4000], R8 ;  /* 0x0040000816007985 */ /* 0x0003e4000c101d08 */
.L_x_1198:
[----:B------:R-:W-:Y:S05]  /*1bbc0*/  BSYNC B0 ;  /* 0x0000000000007941 */ /* 0x000fea0003800000 */
.L_x_1197:
        /* <DEDUP_REMOVED lines=50> */
.L_x_1200:
[----:B------:R-:W-:Y:S05]  /*1bef0*/  BSYNC B0 ;  /* 0x0000000000007941 */ /* 0x000fea0003800000 */
.L_x_1199:
[----:B-1----:R-:W-:-:S04]  /*1bf00*/  IADD3 R8, R18, 0x60, RZ ;  /* 0x0000006012087810 */ /* 0x002fc80007ffe0ff */
        /* <DEDUP_REMOVED lines=48> */
.L_x_1194:
[----:B------:R-:W-:Y:S05]  /*1c210*/  BSYNC B1 ;  /* 0x0000000000017941 */ /* 0x000fea0003800000 */
.L_x_1193:
[----:B-1----:R-:W-:Y:S01]  /*1c220*/  IADD3 R8, R106, 0x20, RZ ;  /* 0x000000206a087810 */ /* 0x002fe20007ffe0ff */
[----:B------:R-:W-:Y:S03]  /*1c230*/  BSSY B1, `(.L_x_1201) ;  /* 0x00000cc000017945 */ /* 0x000fe60003800000 */
[----:B------:R-:W-:-:S13]  /*1c240*/  ISETP.GE.AND P0, PT, R8, R45, PT ;  /* 0x0000002d0800720c */ /* 0x000fda0003f06270 */
[----:B------:R-:W-:Y:S05]  /*1c250*/  @P0 BRA `(.L_x_1202) ;  /* 0x00000c9000000947 */ /* 0x000fea0003800000 */
[----:B------:R-:W-:Y:S01]  /*1c260*/  ISETP.GE.AND P0, PT, R18, R83, PT ;  /* 0x000000531200720c */ /* 0x000fe20003f06270 */
[----:B------:R-:W-:-:S12]  /*1c270*/  BSSY B0, `(.L_x_1203) ;  /* 0x0000030000007945 */ /* 0x000fd80003800000 */
[----:B------:R-:W-:Y:S05]  /*1c280*/  @P0 BRA `(.L_x_1204) ;  /* 0x000002e000000947 */ /* 0x000fea0003800000 */
[----:B------:R-:W2:Y:S01]  /*1c290*/  LD.E.128 R8, [R22.64+0x1000] ;  /* 0x0010000816087980 */ /* 0x000ea2000c101d00 */
        /* <DEDUP_REMOVED lines=9> */
[C---:B--2---:R-:W-:Y:S01]  /*1c330*/  IMAD.U32 R108, R10.reuse, 0x10000, RZ ;  /* 0x000100000a6c7824 */ /* 0x044fe200078e00ff */
        /* <DEDUP_REMOVED lines=35> */
.L_x_1204:
[----:B------:R-:W-:Y:S05]  /*1c570*/  BSYNC B0 ;  /* 0x0000000000007941 */ /* 0x000fea0003800000 */
.L_x_1203:
[----:B-1----:R-:W-:Y:S01]  /*1c580*/  IADD3 R8, R18, 0x20, RZ ;  /* 0x0000002012087810 */ /* 0x002fe20007ffe0ff */
[----:B------:R-:W-:Y:S03]  /*1c590*/  BSSY B0, `(.L_x_1205) ;  /* 0x0000031000007945 */ /* 0x000fe60003800000 */
[----:B------:R-:W-:-:S13]  /*1c5a0*/  ISETP.GE.AND P0, PT, R8, R83, PT ;  /* 0x000000530800720c */ /* 0x000fda0003f06270 */
        /* <DEDUP_REMOVED lines=12> */
[C---:B--2---:R-:W-:Y:S01]  /*1c670*/  IMAD.U32 R99, R10.reuse, 0x10000, RZ ;  /* 0x000100000a637824 */ /* 0x044fe200078e00ff */
        /* <DEDUP_REMOVED lines=24> */
[-C--:B------:R-:W-:Y:S02]  /*1c800*/  FMUL.FTZ R80, R80, R87.reuse ;  /* 0x0000005750507220 */ /* 0x080fe40000410000 */
[----:B------:R-:W-:Y:S02]  /*1c810*/  FFMA.FTZ R98, R101, R87, -R98 ;  /* 0x0000005765627223 */ /* 0x000fe40000010862 */
[----:B------:R-:W-:Y:S01]  /*1c820*/  FFMA.FTZ R109, R108, R11, -R10 ;  /* 0x0000000b6c6d7223 */ /* 0x000fe2000001080a */
[----:B------:R-:W-:Y:S01]  /*1c830*/  F2FP.BF16.PACK_AB R11, R100, R9 ;  /* 0x00000009640b723e */ /* 0x000fe200000010ff */
[----:B------:R-:W-:Y:S01]  /*1c840*/  FFMA.FTZ R8, R108, R8, R107 ;  /* 0x000000086c087223 */ /* 0x000fe2000001006b */
[----:B------:R-:W-:Y:S01]  /*1c850*/  F2FP.BF16.PACK_AB R10, R99, R68 ;  /* 0x00000044630a723e */ /* 0x000fe200000010ff */
[----:B------:R-:W-:-:S03]  /*1c860*/  FFMA.FTZ R101, R101, R72, R80 ;  /* 0x0000004865657223 */ /* 0x000fc60000010050 */
[----:B------:R-:W-:Y:S02]  /*1c870*/  F2FP.BF16.PACK_AB R8, R8, R109 ;  /* 0x0000006d0808723e */ /* 0x000fe400000010ff */
[----:B------:R-:W-:-:S05]  /*1c880*/  F2FP.BF16.PACK_AB R9, R101, R98 ;  /* 0x000000626509723e */ /* 0x000fca00000010ff */
[----:B------:R1:W-:Y:S02]  /*1c890*/  ST.E.128 [R22.64+0x5000], R8 ;  /* 0x0050000816007985 */ /* 0x0003e4000c101d08 */
.L_x_1206:
[----:B------:R-:W-:Y:S05]  /*1c8a0*/  BSYNC B0 ;  /* 0x0000000000007941 */ /* 0x000fea0003800000 */
.L_x_1205:
        /* <DEDUP_REMOVED lines=13> */
[----:B------:R-:W-:Y:S01]  /*1c980*/  IMAD.U32 R87, R66, 0x10000, RZ ;  /* 0x0001000042577824 */ /* 0x000fe200078e00ff */
[----:B------:R-:W-:Y:S02]  /*1c990*/  LOP3.LUT R101, R64, 0xffff0000, RZ, 0xc0, !PT ;  /* 0xffff000040657812 */ /* 0x000fe400078ec0ff */
[----:B------:R-:W-:Y:S01]  /*1c9a0*/  LOP3.LUT R107, R66, 0xffff0000, RZ, 0xc0, !PT ;  /* 0xffff0000426b7812 */ /* 0x000fe200078ec0ff */
[C---:B--2---:R-:W-:Y:S01]  /*1c9b0*/  IMAD.U32 R72, R10.reuse, 0x10000, RZ ;  /* 0x000100000a487824 */ /* 0x044fe200078e00ff */
[----:B------:R-:W-:Y:S01]  /*1c9c0*/  LOP3.LUT R68, R10, 0xffff0000, RZ, 0xc0, !PT ;  /* 0xffff00000a447812 */ /* 0x000fe200078ec0ff */
[C---:B------:R-:W-:Y:S01]  /*1c9d0*/  IMAD.U32 R10, R11.reuse, 0x10000, RZ ;  /* 0x000100000b0a7824 */ /* 0x040fe200078e00ff */
[----:B------:R-:W-:Y:S01]  /*1c9e0*/  LOP3.LUT R80, R11, 0xffff0000, RZ, 0xc0, !PT ;  /* 0xffff00000b507812 */ /* 0x000fe200078ec0ff */
[----:B------:R-:W-:Y:S01]  /*1c9f0*/  IMAD.U32 R11, R64, 0x10000, RZ ;  /* 0x00010000400b7824 */ /* 0x000fe200078e00ff */
[----:B------:R-:W-:-:S02]  /*1ca00*/  SHF.L.U32 R99, R8, 0x10, RZ ;  /* 0x0000001008637819 */ /* 0x000fc400000006ff */
[----:B------:R-:W-:Y:S01]  /*1ca10*/  LOP3.LUT R98, R8, 0xffff0000, RZ, 0xc0, !PT ;  /* 0xffff000008627812 */ /* 0x000fe200078ec0ff */
[C---:B------:R-:W-:Y:S01]  /*1ca20*/  FMUL.FTZ R64, R68.reuse, R11 ;  /* 0x0000000b44407220 */ /* 0x040fe20000410000 */
[C---:B------:R-:W-:Y:S01]  /*1ca30*/  SHF.L.U32 R8, R9.reuse, 0x10, RZ ;  /* 0x0000001009087819 */ /* 0x040fe200000006ff */
[----:B------:R-:W-:Y:S01]  /*1ca40*/  FMUL.FTZ R68, R68, R87 ;  /* 0x0000005744447220 */ /* 0x000fe20000410000 */
[----:B------:R-:W-:Y:S01]  /*1ca50*/  LOP3.LUT R66, R9, 0xffff0000, RZ, 0xc0, !PT ;  /* 0xffff000009427812 */ /* 0x000fe200078ec0ff */
[----:B------:R-:W-:Y:S02]  /*1ca60*/  FMUL.FTZ R9, R80, R101 ;  /* 0x0000006550097220 */ /* 0x000fe40000410000 */
[C---:B------:R-:W-:Y:S02]  /*1ca70*/  FFMA.FTZ R11, R72.reuse, R11, R68 ;  /* 0x0000000b480b7223 */ /* 0x040fe40000010044 */
[----:B------:R-:W-:Y:S01]  /*1ca80*/  FFMA.FTZ R64, R72, R87, -R64 ;  /* 0x0000005748407223 */ /* 0x000fe20000010840 */
[----:B------:R-:W-:Y:S01]  /*1ca90*/  SHF.L.U32 R72, R67, 0x10, RZ ;  /* 0x0000001043487819 */ /* 0x000fe200000006ff */
[C---:B------:R-:W-:Y:S01]  /*1caa0*/  IMAD.U32 R68, R65.reuse, 0x10000, RZ ;  /* 0x0001000041447824 */ /* 0x040fe200078e00ff */
[----:B------:R-:W-:Y:S01]  /*1cab0*/  LOP3.LUT R65, R65, 0xffff0000, RZ, 0xc0, !PT ;  /* 0xffff000041417812 */ /* 0x000fe200078ec0ff */
[-C--:B------:R-:W-:Y:S01]  /*1cac0*/  FMUL.FTZ R80, R80, R107.reuse ;  /* 0x0000006b50507220 */ /* 0x080fe20000410000 */
[----:B------:R-:W-:Y:S01]  /*1cad0*/  LOP3.LUT R67, R67, 0xffff0000, RZ, 0xc0, !PT ;  /* 0xffff000043437812 */ /* 0x000fe200078ec0ff */
[----:B------:R-:W-:-:S02]  /*1cae0*/  FFMA.FTZ R9, R10, R107, -R9 ;  /* 0x0000006b0a097223 */ /* 0x000fc40000010809 */
[----:B------:R-:W-:Y:S02]  /*1caf0*/  FFMA.FTZ R80, R10, R101, R80 ;  /* 0x000000650a507223 */ /* 0x000fe40000010050 */
[----:B------:R-:W-:Y:S02]  /*1cb00*/  FMUL.FTZ R10, R98, R68 ;  /* 0x00000044620a7220 */ /* 0x000fe40000410000 */
[----:B------:R-:W-:Y:S02]  /*1cb10*/  FMUL.FTZ R87, R66, R65 ;  /* 0x0000004142577220 */ /* 0x000fe40000410000 */
        /* <DEDUP_REMOVED lines=11> */
.L_x_1208:
[----:B------:R-:W-:Y:S05]  /*1cbd0*/  BSYNC B0 ;  /* 0x0000000000007941 */ /* 0x000fea0003800000 */
.L_x_1207:
        /* <DEDUP_REMOVED lines=14> */
[C---:B--2---:R-:W-:Y:S01]  /*1ccc0*/  LOP3.LUT R64, R10.reuse, 0xffff0000, RZ, 0xc0, !PT ;  /* 0xffff00000a407812 */ /* 0x044fe200078ec0ff */
[----:B------:R-:W-:Y:S01]  /*1ccd0*/  IMAD.U32 R65, R10, 0x10000, RZ ;  /* 0x000100000a417824 */ /* 0x000fe200078e00ff */
[C---:B------:R-:W-:Y:S01]  /*1cce0*/  SHF.L.U32 R72, R8.reuse, 0x10, RZ ;  /* 0x0000001008487819 */ /* 0x040fe200000006ff */
[C---:B------:R-:W-:Y:S01]  /*1ccf0*/  IMAD.U32 R10, R11.reuse, 0x10000, RZ ;  /* 0x000100000b0a7824 */ /* 0x040fe200078e00ff */
[----:B------:R-:W-:Y:S01]  /*1cd00*/  LOP3.LUT R68, R8, 0xffff0000, RZ, 0xc0, !PT ;  /* 0xffff000008447812 */ /* 0x000fe200078ec0ff */
[----:B------:R-:W-:Y:S01]  /*1cd10*/  IMAD.U32 R8, R56, 0x10000, RZ ;  /* 0x0001000038087824 */ /* 0x000fe200078e00ff */
[----:B------:R-:W-:Y:S01]  /*1cd20*/  LOP3.LUT R66, R11, 0xffff0000, RZ, 0xc0, !PT ;  /* 0xffff00000b427812 */ /* 0x000fe200078ec0ff */
[----:B------:R-:W-:Y:S01]  /*1cd30*/  IMAD.U32 R11, R58, 0x10000, RZ ;  /* 0x000100003a0b7824 */ /* 0x000fe200078e00ff */
[C---:B------:R-:W-:Y:S01]  /*1cd40*/  SHF.L.U32 R67, R9.reuse, 0x10, RZ ;  /* 0x0000001009437819 */ /* 0x040fe200000006ff */
[----:B------:R-:W-:Y:S01]  /*1cd50*/  FMUL.FTZ R56, R64, R8 ;  /* 0x0000000840387220 */ /* 0x000fe20000410000 */
[----:B------:R-:W-:Y:S01]  /*1cd60*/  LOP3.LUT R58, R9, 0xffff0000, RZ, 0xc0, !PT ;  /* 0xffff0000093a7812 */ /* 0x000fe200078ec0ff */
[----:B------:R-:W-:-:S02]  /*1cd70*/  FMUL.FTZ R9, R66, R87 ;  /* 0x0000005742097220 */ /* 0x000fc40000410000 */
[-C--:B------:R-:W-:Y:S02]  /*1cd80*/  FMUL.FTZ R64, R64, R11.reuse ;  /* 0x0000000b40407220 */ /* 0x080fe40000410000 */
[----:B------:R-:W-:Y:S02]  /*1cd90*/  FFMA.FTZ R56, R65, R11, -R56 ;  /* 0x0000000b41387223 */ /* 0x000fe40000010838 */
[-C--:B------:R-:W-:Y:S02]  /*1cda0*/  FMUL.FTZ R66, R66, R99.reuse ;  /* 0x0000006342427220 */ /* 0x080fe40000410000 */
[C---:B------:R-:W-:Y:S01]  /*1cdb0*/  FFMA.FTZ R9, R10.reuse, R99, -R9 ;  /* 0x000000630a097223 */ /* 0x040fe20000010809 */
[----:B------:R-:W-:Y:S01]  /*1cdc0*/  SHF.L.U32 R99, R59, 0x10, RZ ;  /* 0x000000103b637819 */ /* 0x000fe200000006ff */
[C---:B------:R-:W-:Y:S01]  /*1cdd0*/  IMAD.U32 R11, R57.reuse, 0x10000, RZ ;  /* 0x00010000390b7824 */ /* 0x040fe200078e00ff */
[----:B------:R-:W-:Y:S01]  /*1cde0*/  LOP3.LUT R57, R57, 0xffff0000, RZ, 0xc0, !PT ;  /* 0xffff000039397812 */ /* 0x000fe200078ec0ff */
[----:B------:R-:W-:Y:S01]  /*1cdf0*/  FFMA.FTZ R65, R65, R8, R64 ;  /* 0x0000000841417223 */ /* 0x000fe20000010040 */
[----:B------:R-:W-:Y:S01]  /*1ce00*/  LOP3.LUT R59, R59, 0xffff0000, RZ, 0xc0, !PT ;  /* 0xffff00003b3b7812 */ /* 0x000fe200078ec0ff */
[----:B------:R-:W-:-:S02]  /*1ce10*/  FFMA.FTZ R66, R10, R87, R66 ;  /* 0x000000570a427223 */ /* 0x000fc40000010042 */
[----:B------:R-:W-:Y:S02]  /*1ce20*/  FMUL.FTZ R8, R68, R11 ;  /* 0x0000000b44087220 */ /* 0x000fe40000410000 */
[----:B------:R-:W-:Y:S02]  /*1ce30*/  FMUL.FTZ R10, R58, R57 ;  /* 0x000000393a0a7220 */ /* 0x000fe40000410000 */
[----:B------:R-:W-:Y:S02]  /*1ce40*/  FMUL.FTZ R68, R68, R99 ;  /* 0x0000006344447220 */ /* 0x000fe40000410000 */
[----:B------:R-:W-:Y:S02]  /*1ce50*/  FMUL.FTZ R58, R58, R59 ;  /* 0x0000003b3a3a7220 */ /* 0x000fe40000410000 */
[C---:B------:R-:W-:Y:S02]  /*1ce60*/  FFMA.FTZ R8, R72.reuse, R99, -R8 ;  /* 0x0000006348087223 */ /* 0x040fe40000010808 */
[----:B------:R-:W-:Y:S01]  /*1ce70*/  FFMA.FTZ R87, R72, R11, R68 ;  /* 0x0000000b48577223 */ /* 0x000fe20000010044 */
[----:B------:R-:W-:Y:S01]  /*1ce80*/  F2FP.BF16.PACK_AB R11, R66, R9 ;  /* 0x00000009420b723e */ /* 0x000fe200000010ff */
[----:B------:R-:W-:Y:S01]  /*1ce90*/  FFMA.FTZ R59, R67, R59, -R10 ;  /* 0x0000003b433b7223 */ /* 0x000fe2000001080a */
[----:B------:R-:W-:Y:S01]  /*1cea0*/  F2FP.BF16.PACK_AB R10, R65, R56 ;  /* 0x00000038410a723e */ /* 0x000fe200000010ff */
[----:B------:R-:W-:Y:S01]  /*1ceb0*/  FFMA.FTZ R58, R67, R57, R58 ;  /* 0x00000039433a7223 */ /* 0x000fe2000001003a */
[----:B------:R-:W-:-:S04]  /*1cec0*/  F2FP.BF16.PACK_AB R8, R87, R8 ;  /* 0x000000085708723e */ /* 0x000fc800000010ff */
[----:B------:R-:W-:-:S05]  /*1ced0*/  F2FP.BF16.PACK_AB R9, R58, R59 ;  /* 0x0000003b3a09723e */ /* 0x000fca00000010ff */
[----:B------:R1:W-:Y:S02]  /*1cee0*/  ST.E.128 [R22.64+0xd000], R8 ;  /* 0x00d0000816007985 */ /* 0x0003e4000c101d08 */
.L_x_1202:
[----:B------:R-:W-:Y:S05]  /*1cef0*/  BSYNC B1 ;  /* 0x0000000000017941 */ /* 0x000fea0003800000 */
.L_x_1201:
        /* <DEDUP_REMOVED lines=52> */
[----:B------:R1:W-:Y:S02]  /*1d240*/  ST.E.128 [R22.64+0x2000], R8 ;  /* 0x0020000816007985 */ /* 0x0003e4000c101d08 */
.L_x_1212:
[----:B------:R-:W-:Y:S05]  /*1d250*/  BSYNC B0 ;  /* 0x0000000000007941 */ /* 0x000fea0003800000 */
.L_x_1211:
        /* <DEDUP_REMOVED lines=50> */
.L_x_1214:
[----:B------:R-:W-:Y:S05]  /*1d580*/  BSYNC B0 ;  /* 0x0000000000007941 */ /* 0x000fea0003800000 */
.L_x_1213:
        /* <DEDUP_REMOVED lines=13> */
[C---:B--2---:R-:W-:Y:S01]  /*1d660*/  IMAD.U32 R47, R10.reuse, 0x10000, RZ ;  /* 0x000100000a2f7824 */ /* 0x044fe200078e00ff */
        /* <DEDUP_REMOVED lines=36> */
.L_x_1216:
[----:B------:R-:W-:Y:S05]  /*1d8b0*/  BSYNC B0 ;  /* 0x0000000000007941 */ /* 0x000fea0003800000 */
.L_x_1215:
[----:B-1----:R-:W-:-:S04]  /*1d8c0*/  IADD3 R8, R18, 0x60, RZ ;  /* 0x0000006012087810 */ /* 0x002fc80007ffe0ff */
        /* <DEDUP_REMOVED lines=48> */
.L_x_1210:
[----:B------:R-:W-:Y:S05]  /*1dbd0*/  BSYNC B1 ;  /* 0x0000000000017941 */ /* 0x000fea0003800000 */
.L_x_1209:
[----:B------:R-:W-:Y:S01]  /*1dbe0*/  IADD3 R106, R106, 0x60, RZ ;  /* 0x000000606a6a7810 */ /* 0x000fe20007ffe0ff */
[----:B-1----:R-:W-:Y:S02]  /*1dbf0*/  IMAD.MOV.U32 R8, RZ, RZ, R82 ;  /* 0x000000ffff087224 */ /* 0x002fe400078e0052 */
[----:B------:R-:W-:Y:S01]  /*1dc00*/  IMAD.MOV.U32 R9, RZ, RZ, 0x0 ;  /* 0x00000000ff097424 */ /* 0x000fe200078e00ff */
[----:B------:R-:W-:-:S13]  /*1dc10*/  ISETP.GE.AND P0, PT, R106, R45, PT ;  /* 0x0000002d6a00720c */ /* 0x000fda0003f06270 */
[----:B------:R-:W-:Y:S05]  /*1dc20*/  @P0 RET.REL.NODEC R8 `(_ZN7cutlass13device_kernelIN5flash19enable_sm80_to_sm89INS1_16FlashAttnFwdSm80INS1_25CollectiveMainloopFwdSm80ILi8ELi1ELb0EN4cute5tupleIJNS5_1CILi128EEENS7_ILi48EEENS7_ILi256EEEEEELi256ENS_10bfloat16_tEfNS_4arch4Sm80ELb0ELb1ELb0ELb1ELb0ELb1ELb1ELb0EEENS1_21CollectiveEpilogueFwdINS6_IJS8_SA_S9_EEENS6_IJNS7_ILi1EEESI_SI_EEESC_SE_Li256ELb1ELb1ELb0ELb0EEENS1_19SingleTileSchedulerILb1ELb0ELb1ELi128EEEEEEEEEvNT_6ParamsE) ;  /* 0xfffe23d008000950 */ /* 0x000fea0003c3ffff */
[----:B------:R-:W-:Y:S01]  /*1dc30*/  ISETP.GE.AND P0, PT, R18, R83, PT ;  /* 0x000000531200720c */ /* 0x000fe20003f06270 */
[----:B------:R-:W-:-:S12]  /*1dc40*/  BSSY B0, `(.L_x_1217) ;  /* 0x0000030000007945 */ /* 0x000fd80003800000 */
        /* <DEDUP_REMOVED lines=22> */
[-C--:B------:R-:W-:Y:S01]  /*1ddb0*/  FMUL.FTZ R25, R25, R11.reuse ;  /* 0x0000000b19197220 */ /* 0x080fe20000410000 */
[----:B------:R-:W-:Y:S01]  /*1ddc0*/  LOP3.LUT R39, R39, 0xffff0000, RZ, 0xc0, !PT ;  /* 0xffff000027277812 */ /* 0x000fe200078ec0ff */
[----:B------:R-:W-:Y:S01]  /*1ddd0*/  FFMA.FTZ R35, R26, R11, -R35 ;  /* 0x0000000b1a237223 */ /* 0x000fe20000010823 */
[----:B------:R-:W-:Y:S01]  /*1dde0*/  LOP3.LUT R36, R9, 0xffff0000, RZ, 0xc0, !PT ;  /* 0xffff000009247812 */ /* 0x000fe200078ec0ff */
[----:B------:R-:W-:-:S02]  /*1ddf0*/  FMUL.FTZ R9, R27, R37 ;  /* 0x000000251b097220 */ /* 0x000fc40000410000 */
[-C--:B------:R-:W-:Y:S02]  /*1de00*/  FMUL.FTZ R27, R27, R39.reuse ;  /* 0x000000271b1b7220 */ /* 0x080fe40000410000 */
[----:B------:R-:W-:Y:S01]  /*1de10*/  FFMA.FTZ R9, R10, R39, -R9 ;  /* 0x000000270a097223 */ /* 0x000fe20000010809 */
[----:B------:R-:W-:Y:S01]  /*1de20*/  LOP3.LUT R39, R38, 0xffff0000, RZ, 0xc0, !PT ;  /* 0xffff000026277812 */ /* 0x000fe200078ec0ff */
[----:B------:R-:W-:Y:S01]  /*1de30*/  FFMA.FTZ R8, R26, R8, R25 ;  /* 0x000000081a087223 */ /* 0x000fe20000010019 */
[----:B------:R-:W-:Y:S01]  /*1de40*/  SHF.L.U32 R25, R44, 0x10, RZ ;  /* 0x000000102c197819 */ /* 0x000fe200000006ff */
[----:B------:R-:W-:Y:S02]  /*1de50*/  IMAD.U32 R11, R38, 0x10000, RZ ;  /* 0x00010000260b7824 */ /* 0x000fe400078e00ff */
[----:B------:R-:W-:Y:S02]  /*1de60*/  FFMA.FTZ R26, R10, R37, R27 ;  /* 0x000000250a1a7223 */ /* 0x000fe4000001001b */
[----:B------:R-:W-:-:S02]  /*1de70*/  FMUL.FTZ R10, R33, R11 ;  /* 0x0000000b210a7220 */ /* 0x000fc40000410000 */
        /* <DEDUP_REMOVED lines=12> */
.L_x_1218:
[----:B------:R-:W-:Y:S05]  /*1df40*/  BSYNC B0 ;  /* 0x0000000000007941 */ /* 0x000fea0003800000 */
.L_x_1217:
        /* <DEDUP_REMOVED lines=50> */
.L_x_1220:
[----:B------:R-:W-:Y:S05]  /*1e270*/  BSYNC B0 ;  /* 0x0000000000007941 */ /* 0x000fea0003800000 */
.L_x_1219:
        /* <DEDUP_REMOVED lines=30> */
[-C--:B------:R-:W-:Y:S01]  /*1e460*/  FMUL.FTZ R27, R27, R31.reuse ;  /* 0x0000001f1b1b7220 */ /* 0x080fe20000410000 */
[----:B------:R-:W-:Y:S01]  /*1e470*/  LOP3.LUT R17, R17, 0xffff0000, RZ, 0xc0, !PT ;  /* 0xffff000011117812 */ /* 0x000fe200078ec0ff */
[----:B------:R-:W-:Y:S01]  /*1e480*/  FFMA.FTZ R9, R10, R31, -R9 ;  /* 0x0000001f0a097223 */ /* 0x000fe20000010809 */
[----:B------:R-:W-:Y:S01]  /*1e490*/  LOP3.LUT R31, R24, 0xffff0000, RZ, 0xc0, !PT ;  /* 0xffff0000181f7812 */ /* 0x000fe200078ec0ff */
[----:B------:R-:W-:Y:S02]  /*1e4a0*/  FFMA.FTZ R25, R26, R8, R25 ;  /* 0x000000081a197223 */ /* 0x000fe40000010019 */
[----:B------:R-:W-:Y:S02]  /*1e4b0*/  IMAD.U32 R8, R24, 0x10000, RZ ;  /* 0x0001000018087824 */ /* 0x000fe400078e00ff */
        /* <DEDUP_REMOVED lines=14> */
.L_x_1222:
[----:B------:R-:W-:Y:S05]  /*1e5a0*/  BSYNC B0 ;  /* 0x0000000000007941 */ /* 0x000fea0003800000 */
.L_x_1221:
[----:B------:R-:W-:-:S04]  /*1e5b0*/  IADD3 R18, R18, 0x60, RZ ;  /* 0x0000006012127810 */ /* 0x000fc80007ffe0ff */
[----:B------:R-:W-:Y:S01]  /*1e5c0*/  ISETP.GE.AND P0, PT, R18, R83, PT ;  /* 0x000000531200720c */ /* 0x000fe20003f06270 */
[----:B------:R-:W-:-:S12]  /*1e5d0*/  IMAD.MOV.U32 R83, RZ, RZ, 0x0 ;  /* 0x00000000ff537424 */ /* 0x000fd800078e00ff */
[----:B------:R-:W-:Y:S05]  /*1e5e0*/  @P0 RET.REL.NODEC R82 `(_ZN7cutlass13device_kernelIN5flash19enable_sm80_to_sm89INS1_16FlashAttnFwdSm80INS1_25CollectiveMainloopFwdSm80ILi8ELi1ELb0EN4cute5tupleIJNS5_1CILi128EEENS7_ILi48EEENS7_ILi256EEEEEELi256ENS_10bfloat16_tEfNS_4arch4Sm80ELb0ELb1ELb0ELb1ELb0ELb1ELb1ELb0EEENS1_21CollectiveEpilogueFwdINS6_IJS8_SA_S9_EEENS6_IJNS7_ILi1EEESI_SI_EEESC_SE_Li256ELb1ELb1ELb0ELb0EEENS1_19SingleTileSchedulerILb1ELb0ELb1ELi128EEEEEEEEEvNT_6ParamsE) ;  /* 0xfffe1a1052000950 */ /* 0x000fea0003c3ffff */
[----:B-1----:R-:W2:Y:S01]  /*1e5f0*/  LD.E.128 R8, [R22.64+0xf000] ;  /* 0x00f0000816087980 */ /* 0x002ea2000c101d00 */
        /* <DEDUP_REMOVED lines=9> */
[----:B------:R-:W-:Y:S02]  /*1e690*/  LOP3.LUT R25, R14, 0xffff0000, RZ, 0xc0, !PT ;  /* 0xffff00000e197812 */ /* 0x000fe400078ec0ff */
[----:B------:R-:W-:Y:S01]  /*1e6a0*/  MOV R83, 0x0 ;  /* 0x0000000000537802 */ /* 0x000fe20000000f00 */
[C---:B--2---:R-:W-:Y:S01]  /*1e6b0*/  IMAD.U32 R17, R10.reuse, 0x10000, RZ ;  /* 0x000100000a117824 */ /* 0x044fe200078e00ff */
[----:B------:R-:W-:Y:S01]  /*1e6c0*/  LOP3.LUT R16, R10, 0xffff0000, RZ, 0xc0, !PT ;  /* 0xffff00000a107812 */ /* 0x000fe200078ec0ff */
[C---:B------:R-:W-:Y:S01]  /*1e6d0*/  IMAD.U32 R10, R11.reuse, 0x10000, RZ ;  /* 0x000100000b0a7824 */ /* 0x040fe200078e00ff */
[----:B------:R-:W-:Y:S01]  /*1e6e0*/  LOP3.LUT R18, R11, 0xffff0000, RZ, 0xc0, !PT ;  /* 0xffff00000b127812 */ /* 0x000fe200078ec0ff */
[----:B------:R-:W-:Y:S01]  /*1e6f0*/  IMAD.U32 R19, R9, 0x10000, RZ ;  /* 0x0001000009137824 */ /* 0x000fe200078e00ff */
[----:B------:R-:W-:-:S02]  /*1e700*/  SHF.L.U32 R21, R8, 0x10, RZ ;  /* 0x0000001008157819 */ /* 0x000fc400000006ff */
[----:B------:R-:W-:Y:S01]  /*1e710*/  LOP3.LUT R20, R8, 0xffff0000, RZ, 0xc0, !PT ;  /* 0xffff000008147812 */ /* 0x000fe200078ec0ff */
[----:B------:R-:W-:Y:S01]  /*1e720*/  IMAD.U32 R8, R14, 0x10000, RZ ;  /* 0x000100000e087824 */ /* 0x000fe200078e00ff */
[----:B------:R-:W-:Y:S02]  /*1e730*/  SHF.L.U32 R11, R12, 0x10, RZ ;  /* 0x000000100c0b7819 */ /* 0x000fe400000006ff */
[----:B------:R-:W-:Y:S01]  /*1e740*/  LOP3.LUT R14, R9, 0xffff0000, RZ, 0xc0, !PT ;  /* 0xffff0000090e7812 */ /* 0x000fe200078ec0ff */
[CC--:B------:R-:W-:Y:S02]  /*1e750*/  FMUL.FTZ R12, R16.reuse, R8.reuse ;  /* 0x00000008100c7220 */ /* 0x0c0fe40000410000 */
[-C--:B------:R-:W-:Y:S02]  /*1e760*/  FMUL.FTZ R16, R16, R11.reuse ;  /* 0x0000000b10107220 */ /* 0x080fe40000410000 */
[C---:B------:R-:W-:Y:S02]  /*1e770*/  FFMA.FTZ R12, R17.reuse, R11, -R12 ;  /* 0x0000000b110c7223 */ /* 0x040fe4000001080c */
[----:B------:R-:W-:Y:S01]  /*1e780*/  FFMA.FTZ R17, R17, R8, R16 ;  /* 0x0000000811117223 */ /* 0x000fe20000010010 */
[C---:B------:R-:W-:Y:S01]  /*1e790*/  SHF.L.U32 R8, R15.reuse, 0x10, RZ ;  /* 0x000000100f087819 */ /* 0x040fe200000006ff */
[C---:B------:R-:W-:Y:S01]  /*1e7a0*/  FMUL.FTZ R9, R18.reuse, R25 ;  /* 0x0000001912097220 */ /* 0x040fe20000410000 */
[----:B------:R-:W-:Y:S01]  /*1e7b0*/  LOP3.LUT R15, R15, 0xffff0000, RZ, 0xc0, !PT ;  /* 0xffff00000f0f7812 */ /* 0x000fe200078ec0ff */
[----:B------:R-:W-:-:S02]  /*1e7c0*/  FMUL.FTZ R18, R18, R27 ;  /* 0x0000001b12127220 */ /* 0x000fc40000410000 */
[C---:B------:R-:W-:Y:S01]  /*1e7d0*/  IMAD.U32 R11, R13.reuse, 0x10000, RZ ;  /* 0x000100000d0b7824 */ /* 0x040fe200078e00ff */
[----:B------:R-:W-:Y:S01]  /*1e7e0*/  LOP3.LUT R13, R13, 0xffff0000, RZ, 0xc0, !PT ;  /* 0xffff00000d0d7812 */ /* 0x000fe200078ec0ff */
[C---:B------:R-:W-:Y:S02]  /*1e7f0*/  FFMA.FTZ R9, R10.reuse, R27, -R9 ;  /* 0x0000001b0a097223 */ /* 0x040fe40000010809 */
[----:B------:R-:W-:Y:S02]  /*1e800*/  FFMA.FTZ R18, R10, R25, R18 ;  /* 0x000000190a127223 */ /* 0x000fe40000010012 */
[----:B------:R-:W-:Y:S02]  /*1e810*/  FMUL.FTZ R10, R20, R8 ;  /* 0x00000008140a7220 */ /* 0x000fe40000410000 */
[----:B------:R-:W-:Y:S02]  /*1e820*/  FMUL.FTZ R16, R14, R15 ;  /* 0x0000000f0e107220 */ /* 0x000fe40000410000 */
[----:B------:R-:W-:-:S02]  /*1e830*/  FMUL.FTZ R20, R20, R11 ;  /* 0x0000000b14147220 */ /* 0x000fc40000410000 */
        /* <DEDUP_REMOVED lines=9> */
[----:B------:R1:W-:Y:S01]  /*1e8d0*/  ST.E.128 [R22.64+0xf000], R8 ;  /* 0x00f0000816007985 */ /* 0x0003e2000c101d08 */
[----:B------:R-:W-:Y:S05]  /*1e8e0*/  RET.REL.NODEC R82 `(_ZN7cutlass13device_kernelIN5flash19enable_sm80_to_sm89INS1_16FlashAttnFwdSm80INS1_25CollectiveMainloopFwdSm80ILi8ELi1ELb0EN4cute5tupleIJNS5_1CILi128EEENS7_ILi48EEENS7_ILi256EEEEEELi256ENS_10bfloat16_tEfNS_4arch4Sm80ELb0ELb1ELb0ELb1ELb0ELb1ELb1ELb0EEENS1_21CollectiveEpilogueFwdINS6_IJS8_SA_S9_EEENS6_IJNS7_ILi1EEESI_SI_EEESC_SE_Li256ELb1ELb1ELb0ELb0EEENS1_19SingleTileSchedulerILb1ELb0ELb1ELi128EEEEEEEEEvNT_6ParamsE) ;  /* 0xfffe171052007950 */ /* 0x000fea0003c3ffff */
.L_x_1177:
        /* <DEDUP_REMOVED lines=28> */
.L_x_1259:
[----:B------:R-:W-:Y:S05]  /*1eab0*/  BRA.DIV ~URZ, `(.L_x_1224) ;  /* 0x000058427f007947 */ /* 0x000fea000b800000 */
[----:B------:R3:W4:Y:S04]  /*1eac0*/  SHFL.IDX PT, R26, R21, RZ, 0x181f ;  /* 0x00181fff151a7589 */ /* 0x00072800000e0000 */
[----:B------:R3:W1:Y:S04]  /*1ead0*/  SHFL.IDX PT, R23, R20, RZ, 0x181f ;  /* 0x00181fff14177589 */ /* 0x00066800000e0000 */
[----:B------:R3:W2:Y:S02]  /*1eae0*/  SHFL.IDX PT, R16, R18, RZ, 0x181f ;  /* 0x00181fff12107589 */ /* 0x0006a400000e0000 */
.L_x_1260:
        /* <DEDUP_REMOVED lines=19> */
[C---:B------:R-:W-:Y:S01]  /*1ec20*/  IADD3 R10, R80.reuse, 0x40, RZ ;  /* 0x00000040500a7810 */ /* 0x040fe20007ffe0ff */
[----:B------:R-:W-:Y:S01]  /*1ec30*/  CS2R R114, SRZ ;  /* 0x0000000000727805 */ /* 0x000fe2000001ff00 */
[-C--:B------:R-:W-:Y:S01]  /*1ec40*/  ISETP.GE.AND P1, PT, R80, R83.reuse, PT ;  /* 0x000000535000720c */ /* 0x080fe20003f26270 */
[----:B------:R-:W-:Y:S01]  /*1ec50*/  CS2R R112, SRZ ;  /* 0x0000000000707805 */ /* 0x000fe2000001ff00 */
[----:B------:R-:W-:Y:S01]  /*1ec60*/  ISETP.GE.AND P0, PT, R10, R83, PT ;  /* 0x000000530a00720c */ /* 0x000fe20003f06270 */
[----:B------:R-:W-:Y:S01]  /*1ec70*/  CS2R R110, SRZ ;  /* 0x00000000006e7805 */ /* 0x000fe2000001ff00 */
[----:B------:R-:W-:Y:S01]  /*1ec80*/  CS2R R108, SRZ ;  /* 0x00000000006c7805 */ /* 0x000fe2000001ff00 */
[----:B------:R-:W-:Y:S01]  /*1ec90*/  CS2R R94, SRZ ;  /* 0x00000000005e7805 */ /* 0x000fe2000001ff00 */
[----:B------:R-:W-:Y:S01]  /*1eca0*/  CS2R R92, SRZ ;  /* 0x00000000005c7805 */ /* 0x000fe2000001ff00 */
[----:B------:R-:W-:Y:S01]  /*1ecb0*/  CS2R R90, SRZ ;  /* 0x00000000005a7805 */ /* 0x000fe2000001ff00 */
[----:B------:R-:W-:-:S05]  /*1ecc0*/  CS2R R88, SRZ ;  /* 0x0000000000587805 */ /* 0x000fca000001ff00 */
[----:B----4-:R-:W-:Y:S02]  /*1ecd0*/  @!P1 IMAD.WIDE R12, R80, 0x2, R26 ;  /* 0x00000002500c9825 */ /* 0x010fe400078e021a */
[----:B------:R-:W-:-:S03]  /*1ece0*/  @!P0 SHF.R.S32.HI R11, RZ, 0x1f, R10 ;  /* 0x0000001fff0b8819 */ /* 0x000fc6000001140a */
[----:B------:R2:W5:Y:S01]  /*1ecf0*/  @!P1 LD.E.128 R112, [R12.64] ;  /* 0x000000080c709980 */ /* 0x000562000c101d00 */
[----:B------:R-:W-:-:S04]  /*1ed00*/  @!P0 LEA.HI R11, R11, R10, RZ, 0x3 ;  /* 0x0000000a0b0b8211 */ /* 0x000fc800078f18ff */
[----:B------:R-:W-:-:S05]  /*1ed10*/  @!P0 LOP3.LUT R11, R11, 0xfffffff8, RZ, 0xc0, !PT ;  /* 0xfffffff80b0b8812 */ /* 0x000fca00078ec0ff */
[----:B------:R-:W-:-:S04]  /*1ed20*/  @!P0 IMAD.WIDE R26, R11, 0x2, R26 ;  /* 0x000000020b1a8825 */ /* 0x000fc800078e021a */
[--C-:B-1----:R-:W-:Y:S01]  /*1ed30*/  @!P0 IMAD.WIDE R10, R11, 0x2, R22.reuse ;  /* 0x000000020b0a8825 */ /* 0x102fe200078e0216 */
[----:B------:R2:W5:Y:S03]  /*1ed40*/  @!P0 LD.E.128 R92, [R26.64] ;  /* 0x000000081a5c8980 */ /* 0x000566000c101d00 */
[----:B------:R-:W-:Y:S01]  /*1ed50*/  @!P1 IMAD.WIDE R22, R80, 0x2, R22 ;  /* 0x0000000250169825 */ /* 0x000fe200078e0216 */
[----:B------:R2:W5:Y:S04]  /*1ed60*/  @!P0 LD.E.128 R88, [R10.64] ;  /* 0x000000080a588980 */ /* 0x000568000c101d00 */
[----:B------:R2:W5:Y:S02]  /*1ed70*/  @!P1 LD.E.128 R108, [R22.64] ;  /* 0x00000008166c9980 */ /* 0x000564000c101d00 */
.L_x_1226:
[----:B------:R-:W-:Y:S05]  /*1ed80*/  BSYNC B0 ;  /* 0x0000000000007941 */ /* 0x000fea0003800000 */
.L_x_1225:
        /* <DEDUP_REMOVED lines=34> */
[----:B------:R2:W4:Y:S04]  /*1efb0*/  SHFL.IDX PT, R24, R21, 0x1, 0x181f ;  /* 0x00381f0015187f89 */ /* 0x00052800000e0000 */
[----:B-1----:R2:W1:Y:S04]  /*1efc0*/  SHFL.IDX PT, R23, R20, 0x1, 0x181f ;  /* 0x00381f0014177f89 */ /* 0x00246800000e0000 */
[----:B------:R2:W1:Y:S02]  /*1efd0*/  SHFL.IDX PT, R16, R18, 0x1, 0x181f ;  /* 0x00381f0012107f89 */ /* 0x00046400000e0000 */
.L_x_1261:
        /* <DEDUP_REMOVED lines=10> */
[----:B-1----:R-:W-:-:S07]  /*1f080*/  IMAD.MOV.U32 R22, RZ, RZ, R16 ;  /* 0x000000ffff167224 */ /* 0x002fce00078e0010 */
        /* <DEDUP_REMOVED lines=12> */
[----:B---34-:R-:W-:Y:S02]  /*1f150*/  @!P1 IMAD.WIDE R12, R80, 0x2, R24 ;  /* 0x00000002500c9825 */ /* 0x018fe400078e0218 */
[----:B------:R-:W-:-:S03]  /*1f160*/  @!P0 SHF.R.S32.HI R10, RZ, 0x1f, R11 ;  /* 0x0000001fff0a8819 */ /* 0x000fc6000001140b */
[----:B------:R1:W5:Y:S01]  /*1f170*/  @!P1 LD.E.128 R64, [R12.64] ;  /* 0x000000080c409980 */ /* 0x000362000c101d00 */
[----:B------:R-:W-:-:S04]  /*1f180*/  @!P0 LEA.HI R10, R10, R11, RZ, 0x3 ;  /* 0x0000000b0a0a8211 */ /* 0x000fc800078f18ff */
[----:B------:R-:W-:-:S05]  /*1f190*/  @!P0 LOP3.LUT R10, R10, 0xfffffff8, RZ, 0xc0, !PT ;  /* 0xfffffff80a0a8812 */ /* 0x000fca00078ec0ff */
[----:B------:R-:W-:-:S04]  /*1f1a0*/  @!P0 IMAD.WIDE R24, R10, 0x2, R24 ;  /* 0x000000020a188825 */ /* 0x000fc800078e0218 */
[--C-:B------:R-:W-:Y:S01]  /*1f1b0*/  @!P0 IMAD.WIDE R10, R10, 0x2, R22.reuse ;  /* 0x000000020a0a8825 */ /* 0x100fe200078e0216 */
[----:B------:R1:W5:Y:S03]  /*1f1c0*/  @!P0 LD.E.128 R56, [R24.64] ;  /* 0x0000000818388980 */ /* 0x000366000c101d00 */
[----:B------:R-:W-:Y:S01]  /*1f1d0*/  @!P1 IMAD.WIDE R22, R80, 0x2, R22 ;  /* 0x0000000250169825 */ /* 0x000fe200078e0216 */
[----:B------:R1:W5:Y:S04]  /*1f1e0*/  @!P0 LD.E.128 R52, [R10.64] ;  /* 0x000000080a348980 */ /* 0x000368000c101d00 */
[----:B------:R1:W5:Y:S02]  /*1f1f0*/  @!P1 LD.E.128 R60, [R22.64] ;  /* 0x00000008163c9980 */ /* 0x000364000c101d00 */
.L_x_1229:
[----:B------:R-:W-:Y:S05]  /*1f200*/  BSYNC B0 ;  /* 0x0000000000007941 */ /* 0x000fea0003800000 */
.L_x_1228:
[----:B-1---5:R-:W-:Y:S02]  /*1f210*/  IMAD.MOV.U32 R13, RZ, RZ, R58 ;  /* 0x000000ffff0d7224 */ /* 0x022fe400078e003a */
        /* <DEDUP_REMOVED lines=32> */
[----:B---3--:R1:W3:Y:S02]  /*1f420*/  SHFL.IDX PT, R25, R19, 0x2, 0x181f ;  /* 0x00581f0013197f89 */ /* 0x0082e400000e0000 */
.L_x_1262:
[----:B------:R-:W-:Y:S05]  /*1f430*/  BRA.DIV ~URZ, `(.L_x_1231) ;  /* 0x000052627f007947 */ /* 0x000fea000b800000 */
[----:B----4-:R4:W1:Y:S04]  /*1f440*/  SHFL.IDX PT, R24, R21, 0x2, 0x181f ;  /* 0x00581f0015187f89 */ /* 0x01086800000e0000 */
[----:B------:R4:W2:Y:S04]  /*1f450*/  SHFL.IDX PT, R23, R20, 0x2, 0x181f ;  /* 0x00581f0014177f89 */ /* 0x0008a800000e0000 */
[----:B------:R4:W3:Y:S02]  /*1f460*/  SHFL.IDX PT, R16, R18, 0x2, 0x181f ;  /* 0x00581f0012107f89 */ /* 0x0008e400000e0000 */
.L_x_1263:
        /* <DEDUP_REMOVED lines=11> */
[----:B--2---:R-:W-:-:S06]  /*1f520*/  IMAD.MOV.U32 R17, RZ, RZ, R23 ;  /* 0x000000ffff117224 */ /* 0x004fcc00078e0017 */
        /* <DEDUP_REMOVED lines=12> */
[----:B-1-3--:R-:W-:Y:S02]  /*1f5f0*/  @!P1 IMAD.WIDE R12, R80, 0x2, R24 ;  /* 0x00000002500c9825 */ /* 0x00afe400078e0218 */
        /* <DEDUP_REMOVED lines=10> */
.L_x_1233:
[----:B------:R-:W-:Y:S05]  /*1f6a0*/  BSYNC B0 ;  /* 0x0000000000007941 */ /* 0x000fea0003800000 */
.L_x_1232:
[----:B-1---5:R-:W-:Y:S01]  /*1f6b0*/  IMAD.MOV.U32 R13, RZ, RZ, R38 ;  /* 0x000000ffff0d7224 */ /* 0x022fe200078e0026 */
[----:B------:R-:W-:Y:S01]  /*1f6c0*/  CS2R R22, SRZ ;  /* 0x0000000000167805 */ /* 0x000fe2000001ff00 */
        /* <DEDUP_REMOVED lines=33> */
.L_x_1264:
[----:B------:R-:W-:Y:S01]  /*1f8e0*/  SHF.R.S32.HI R10, RZ, 0x1f, R157 ;  /* 0x0000001fff0a7819 */ /* 0x000fe2000001149d */
[----:B-1----:R-:W-:-:S03]  /*1f8f0*/  IMAD.SHL.U32 R19, R15, 0x80, RZ ;  /* 0x000000800f137824 */ /* 0x002fc600078e00ff */
[----:B------:R-:W-:-:S04]  /*1f900*/  LEA.HI R10, R10, R157, RZ, 0x3 ;  /* 0x0000009d0a0a7211 */ /* 0x000fc800078f18ff */
[----:B------:R-:W-:Y:S01]  /*1f910*/  LEA.HI.SX32 R19, R10, R19, 0x1d ;  /* 0x000000130a137211 */ /* 0x000fe200078feaff */
[----:B------:R-:W-:Y:S05]  /*1f920*/  BRA.DIV ~URZ, `(.L_x_1235) ;  /* 0x00004f427f007947 */ /* 0x000fea000b800000 */
[----:B------:R1:W4:Y:S01]  /*1f930*/  SHFL.IDX PT, R74, R21, 0x3, 0x181f ;  /* 0x00781f00154a7f89 */ /* 0x00032200000e0000 */
[----:B--2---:R-:W-:-:S03]  /*1f940*/  MOV R75, R17 ;  /* 0x00000011004b7202 */ /* 0x004fc60000000f00 */
[----:B------:R1:W2:Y:S04]  /*1f950*/  SHFL.IDX PT, R15, R20, 0x3, 0x181f ;  /* 0x00781f00140f7f89 */ /* 0x0002a800000e0000 */
[----:B------:R1:W3:Y:S02]  /*1f960*/  SHFL.IDX PT, R14, R18, 0x3, 0x181f ;  /* 0x00781f00120e7f89 */ /* 0x0002e400000e0000 */
.L_x_1265:
[----:B------:R-:W-:Y:S01]  /*1f970*/  IADD3 R19, R19, 0x60, RZ ;  /* 0x0000006013137810 */ /* 0x000fe20007ffe0ff */
[----:B------:R-:W-:Y:S01]  /*1f980*/  BSSY B0, `(.L_x_1236) ;  /* 0x0000020000007945 */ /* 0x000fe20003800000 */
[----:B-1--4-:R-:W-:Y:S01]  /*1f990*/  CS2R R20, SRZ ;  /* 0x0000000000147805 */ /* 0x012fe2000001ff00 */
[----:B------:R-:W-:Y:S01]  /*1f9a0*/  CS2R R30, SRZ ;  /* 0x00000000001e7805 */ /* 0x000fe2000001ff00 */
[----:B------:R-:W-:Y:S01]  /*1f9b0*/  ISETP.GE.AND P0, PT, R19, R8, PT ;  /* 0x000000081300720c */ /* 0x000fe20003f06270 */
[----:B------:R-:W-:Y:S01]  /*1f9c0*/  CS2R R28, SRZ ;  /* 0x00000000001c7805 */ /* 0x000fe2000001ff00 */
[----:B------:R-:W-:Y:S01]  /*1f9d0*/  CS2R R18, SRZ ;  /* 0x0000000000127805 */ /* 0x000fe2000001ff00 */
[----:B---3--:R-:W-:Y:S01]  /*1f9e0*/  CS2R R16, SRZ ;  /* 0x0000000000107805 */ /* 0x008fe2000001ff00 */
[----:B------:R-:W-:Y:S01]  /*1f9f0*/  CS2R R26, SRZ ;  /* 0x00000000001a7805 */ /* 0x000fe2000001ff00 */
[----:B------:R-:W-:-:S08]  /*1fa00*/  CS2R R24, SRZ ;  /* 0x0000000000187805 */ /* 0x000fd0000001ff00 */
        /* <DEDUP_REMOVED lines=12> */
[----:B------:R-:W-:Y:S02]  /*1fad0*/  @!P1 IMAD.WIDE R12, R80, 0x2, R74 ;  /* 0x00000002500c9825 */ /* 0x000fe400078e024a */
[----:B------:R-:W-:-:S03]  /*1fae0*/  @!P0 SHF.R.S32.HI R10, RZ, 0x1f, R11 ;  /* 0x0000001fff0a8819 */ /* 0x000fc6000001140b */
[----:B------:R1:W5:Y:S01]  /*1faf0*/  @!P1 LD.E.128 R28, [R12.64] ;  /* 0x000000080c1c9980 */ /* 0x000362000c101d00 */
[----:B------:R-:W-:-:S04]  /*1fb00*/  @!P0 LEA.HI R10, R10, R11, RZ, 0x3 ;  /* 0x0000000b0a0a8211 */ /* 0x000fc800078f18ff */
[----:B------:R-:W-:-:S05]  /*1fb10*/  @!P0 LOP3.LUT R10, R10, 0xfffffff8, RZ, 0xc0, !PT ;  /* 0xfffffff80a0a8812 */ /* 0x000fca00078ec0ff */
[----:B------:R-:W-:-:S04]  /*1fb20*/  @!P0 IMAD.WIDE R74, R10, 0x2, R74 ;  /* 0x000000020a4a8825 */ /* 0x000fc800078e024a */
[--C-:B--2---:R-:W-:Y:S01]  /*1fb30*/  @!P0 IMAD.WIDE R10, R10, 0x2, R14.reuse ;  /* 0x000000020a0a8825 */ /* 0x104fe200078e020e */
[----:B------:R1:W5:Y:S03]  /*1fb40*/  @!P0 LD.E.128 R20, [R74.64] ;  /* 0x000000084a148980 */ /* 0x000366000c101d00 */
[----:B------:R-:W-:Y:S01]  /*1fb50*/  @!P1 IMAD.WIDE R14, R80, 0x2, R14 ;  /* 0x00000002500e9825 */ /* 0x000fe200078e020e */
[----:B------:R1:W5:Y:S04]  /*1fb60*/  @!P0 LD.E.128 R16, [R10.64] ;  /* 0x000000080a108980 */ /* 0x000368000c101d00 */
[----:B------:R1:W5:Y:S02]  /*1fb70*/  @!P1 LD.E.128 R24, [R14.64] ;  /* 0x000000080e189980 */ /* 0x000364000c101d00 */
.L_x_1237:
[----:B------:R-:W-:Y:S05]  /*1fb80*/  BSYNC B0 ;  /* 0x0000000000007941 */ /* 0x000fea0003800000 */
.L_x_1236:
[----:B-1----:R-:W-:Y:S01]  /*1fb90*/  IADD3 R13, R9, -c[0x0][0x20], RZ ;  /* 0x80000800090d7a10 */ /* 0x002fe20007ffe0ff */
[----:B------:R-:W-:-:S04]  /*1fba0*/  DEPBAR.LE SB0, 0x1 ;  /* 0x000080400000791a */ /* 0x000fc80000000000 */
[----:B--2---:R-:W2:Y:S04]  /*1fbb0*/  LDL.64 R14, [R13+0x20] ;  /* 0x000020000d0e7983 */ /* 0x004ea80000100a00 */
[----:B------:R-:W3:Y:S01]  /*1fbc0*/  LDL.64 R146, [R13+0x28] ;  /* 0x000028000d927983 */ /* 0x000ee20000100a00 */
[----:B------:R-:W-:Y:S03]  /*1fbd0*/  WARPSYNC 0xffffffff ;  /* 0xffffffff00007948 */ /* 0x000fe60003800000 */
[----:B------:R-:W-:Y:S06]  /*1fbe0*/  BAR.SYNC.DEFER_BLOCKING 0x0 ;  /* 0x0000000000007b1d */ /* 0x000fec0000010000 */
[----:B--2---:R-:W2:Y:S04]  /*1fbf0*/  LD.E R103, [R14.64] ;  /* 0x000000080e677980 */ /* 0x004ea8000c101900 */
[----:B---3--:R-:W5:Y:S02]  /*1fc00*/  LD.E.64 R146, [R146.64] ;  /* 0x0000000892927980 */ /* 0x008f64000c101b00 */
[----:B-----5:R-:W-:Y:S01]  /*1fc10*/  IMAD.MOV.U32 R11, RZ, RZ, R23 ;  /* 0x000000ffff0b7224 */ /* 0x020fe200078e0017 */
[----:B------:R-:W-:Y:S01]  /*1fc20*/  BSSY B1, `(.L_x_1238) ;  /* 0x0000112000017945 */ /* 0x000fe20003800000 */
        /* <DEDUP_REMOVED lines=27> */
[----:B--2---:R-:W-:Y:S02]  /*1fde0*/  IMAD R103, R103, -0x80, R8 ;  /* 0xffffff8067677824 */ /* 0x004fe400078e0208 */
[----:B------:R-:W-:-:S03]  /*1fdf0*/  IMAD.MOV.U32 R8, RZ, RZ, R17 ;  /* 0x000000ffff087224 */ /* 0x000fc600078e0011 */
        /* <DEDUP_REMOVED lines=9> */
[----:B------:R-:W-:Y:S01]  /*1fe90*/  SHF.R.S32.HI R8, RZ, 0x1f, R157 ;  /* 0x0000001fff087819 */ /* 0x000fe2000001149d */
[----:B------:R-:W-:Y:S01]  /*1fea0*/  IMAD.SHL.U32 R9, R106, 0x40, RZ ;  /* 0x000000406a097824 */ /* 0x000fe200078e00ff */
[----:B------:R-:W-:Y:S02]  /*1feb0*/  LEA.HI R12, R83, R104, RZ, 0x1d ;  /* 0x00000068530c7211 */ /* 0x000fe400078fe8ff */
[----:B------:R-:W-:Y:S02]  /*1fec0*/  LEA.HI R171, R8, R157, RZ, 0x6 ;  /* 0x0000009d08ab7211 */ /* 0x000fe400078f30ff */
[----:B------:R-:W-:Y:S02]  /*1fed0*/  SHF.R.S32.HI R11, RZ, 0x1f, R12 ;  /* 0x0000001fff0b7819 */ /* 0x000fe4000001140c */
[----:B------:R-:W-:Y:S01]  /*1fee0*/  LOP3.LUT R9, R9, 0x1c0, RZ, 0xc0, !PT ;  /* 0x000001c009097812 */ /* 0x000fe200078ec0ff */
[----:B------:R-:W-:Y:S01]  /*1fef0*/  IMAD.SHL.U32 R171, R171, 0x8, RZ ;  /* 0x00000008abab7824 */ /* 0x000fe200078e00ff */
[----:B------:R-:W-:Y:S01]  /*1ff00*/  LEA.HI R10, R11, R12, RZ, 0x3 ;  /* 0x0000000c0b0a7211 */ /* 0x000fe200078f18ff */
[----:B------:R-:W-:Y:S01]  /*1ff10*/  IMAD.SHL.U32 R12, R12, 0x8, RZ ;  /* 0x000000080c0c7824 */ /* 0x000fe200078e00ff */
[----:B------:R-:W-:-:S02]  /*1ff20*/  LOP3.LUT R11, R9, 0x38, R80, 0xf8, !PT ;  /* 0x00000038090b7812 */ /* 0x000fc400078ef850 */
[----:B------:R-:W-:Y:S01]  /*1ff30*/  SHF.R.U32.HI R8, RZ, 0x3, R9 ;  /* 0x00000003ff087819 */ /* 0x000fe20000011609 */
[----:B------:R-:W-:Y:S01]  /*1ff40*/  IMAD.SHL.U32 R10, R10, 0x400, RZ ;  /* 0x000004000a0a7824 */ /* 0x000fe200078e00ff */
[----:B------:R-:W-:Y:S02]  /*1ff50*/  LOP3.LUT R171, R171, 0xfffffe00, RZ, 0xc0, !PT ;  /* 0xfffffe00abab7812 */ /* 0x000fe400078ec0ff */
[----:B------:R-:W-:Y:S02]  /*1ff60*/  LOP3.LUT R9, R9, 0x38, R12, 0xf8, !PT ;  /* 0x0000003809097812 */ /* 0x000fe400078ef80c */
[----:B------:R-:W-:Y:S02]  /*1ff70*/  LOP3.LUT R11, R171, R11, R8, 0xf6, !PT ;  /* 0x0000000bab0b7212 */ /* 0x000fe400078ef608 */
[----:B------:R-:W-:Y:S02]  /*1ff80*/  LOP3.LUT R8, R9, R8, RZ, 0x3c, !PT ;  /* 0x0000000809087212 */ /* 0x000fe400078e3cff */
[----:B------:R-:W-:Y:S01]  /*1ff90*/  LOP3.LUT R10, R10, 0xffffe000, RZ, 0xc0, !PT ;  /* 0xffffe0000a0a7812 */ /* 0x000fe200078ec0ff */
[----:B------:R-:W-:-:S03]  /*1ffa0*/  IMAD.WIDE.U32 R172, R11, 0x2, R146 ;  /* 0x000000020bac7825 */ /* 0x000fc600078e0092 */
[----:B------:R-:W-:Y:S02]  /*1ffb0*/  IADD3 R171, R8, R10, R171 ;  /* 0x0000000a08ab7210 */ /* 0x000fe40007ffe0ab */
[----:B------:R-:W2:Y:S03]  /*1ffc0*/  LD.E.128 R12, [R172.64] ;  /* 0x00000008ac0c7980 */ /* 0x000ea6000c101d00 */
[----:B------:R-:W-:-:S05]  /*1ffd0*/  IMAD.WIDE.U32 R170, R171, 0x2, R146 ;  /* 0x00000002abaa7825 */ /* 0x000fca00078e0092 */
[----:B------:R-:W3:Y:S01]  /*1ffe0*/  LD.E.128 R8, [R170.64] ;  /* 0x00000008aa087980 */ /* 0x000ee2000c101d00 */
[--C-:B------:R-:W-:Y:S02]  /*1fff0*/  SHF.R.U64 R108, R108, 0x10, R109.reuse ;  /* 0x000000106c6c7819 */ /* 0x100fe4000000126d */
[----:B------:R-:W-:Y:S02]  /*20000*/  SHF.R.U32.HI R109, RZ, 0x10, R109 ;  /* 0x00000010ff6d7819 */ /* 0x000fe4000001166d */
[----:B------:R-:W-:Y:S02]  /*20010*/  SHF.R.U64 R110, R110, 0x10, R111 ;  /* 0x000000106e6e7819 */ /* 0x000fe4000000126f */
[----:B------:R-:W-:Y:S02]  /*20020*/  SHF.R.U64 R112, R112, 0x10, R113 ;  /* 0x0000001070707819 */ /* 0x000fe40000001271 */
[----:B------:R-:W-:Y:S02]  /*20030*/  SHF.R.U32.HI R111, RZ, 0x10, R111 ;  /* 0x00000010ff6f7819 */ /* 0x000fe4000001166f */
[----:B------:R-:W-:-:S02]  /*20040*/  SHF.R.U32.HI R113, RZ, 0x10, R113 ;  /* 0x00000010ff717819 */ /* 0x000fc40000011671 */
[----:B------:R-:W-:Y:S02]  /*20050*/  PRMT R159, R159, 0x5410, R108 ;  /* 0x000054109f9f7816 */ /* 0x000fe4000000006c */
[----:B------:R-:W-:Y:S02]  /*20060*/  PRMT R158, R158, 0x5410, R109 ;  /* 0x000054109e9e7816 */ /* 0x000fe4000000006d */
[----:B------:R-:W-:Y:S02]  /*20070*/  SHF.R.U64 R114, R114, 0x10, R115 ;  /* 0x0000001072727819 */ /* 0x000fe40000001273 */
[----:B------:R-:W-:Y:S02]  /*20080*/  PRMT R160, R160, 0x5410, R111 ;  /* 0x00005410a0a07816 */ /* 0x000fe4000000006f */
[----:B------:R-:W-:Y:S02]  /*20090*/  SHF.R.U32.HI R115, RZ, 0x10, R115 ;  /* 0x00000010ff737819 */ /* 0x000fe40000011673 */
[----:B------:R-:W-:-:S02]  /*200a0*/  PRMT R163, R163, 0x5410, R112 ;  /* 0x00005410a3a37816 */ /* 0x000fc40000000070 */
[----:B------:R-:W-:Y:S02]  /*200b0*/  PRMT R162, R162, 0x5410, R113 ;  /* 0x00005410a2a27816 */ /* 0x000fe40000000071 */
[----:B------:R-:W-:Y:S01]  /*200c0*/  PRMT R164, R164, 0x5410, R115 ;  /* 0x00005410a4a47816 */ /* 0x000fe20000000073 */
[C---:B------:R-:W-:Y:S01]  /*200d0*/  IMAD.U32 R115, R163.reuse, 0x10000, RZ ;  /* 0x00010000a3737824 */ /* 0x040fe200078e00ff */
[----:B------:R-:W-:Y:S01]  /*200e0*/  LOP3.LUT R174, R163, 0xffff0000, RZ, 0xc0, !PT ;  /* 0xffff0000a3ae7812 */ /* 0x000fe200078ec0ff */
[C---:B------:R-:W-:Y:S01]  /*200f0*/  IMAD.U32 R163, R158.reuse, 0x10000, RZ ;  /* 0x000100009ea37824 */ /* 0x040fe200078e00ff */
[----:B------:R-:W-:Y:S02]  /*20100*/  LOP3.LUT R158, R158, 0xffff0000, RZ, 0xc0, !PT ;  /* 0xffff00009e9e7812 */ /* 0x000fe400078ec0ff */
[----:B------:R-:W-:Y:S02]  /*20110*/  PRMT R161, R161, 0x5410, R110 ;  /* 0x00005410a1a17816 */ /* 0x000fe4000000006e */
[----:B------:R-:W-:Y:S01]  /*20120*/  PRMT R165, R165, 0x5410, R114 ;  /* 0x00005410a5a57816 */ /* 0x000fe20000000072 */
[C---:B--2---:R-:W-:Y:S01]  /*20130*/  IMAD.U32 R109, R12.reuse, 0x10000, RZ ;  /* 0x000100000c6d7824 */ /* 0x044fe200078e00ff */
[----:B------:R-:W-:Y:S01]  /*20140*/  LOP3.LUT R108, R12, 0xffff0000, RZ, 0xc0, !PT ;  /* 0xffff00000c6c7812 */ /* 0x000fe200078ec0ff */
[C---:B------:R-:W-:Y:S01]  /*20150*/  IMAD.U32 R12, R13.reuse, 0x10000, RZ ;  /* 0x000100000d0c7824 */ /* 0x040fe200078e00ff */
[----:B------:R-:W-:Y:S01]  /*20160*/  LOP3.LUT R111, R13, 0xffff0000, RZ, 0xc0, !PT ;  /* 0xffff00000d6f7812 */ /* 0x000fe200078ec0ff */
[C---:B------:R-:W-:Y:S01]  /*20170*/  IMAD.U32 R13, R15.reuse, 0x10000, RZ ;  /* 0x000100000f0d7824 */ /* 0x040fe200078e00ff */
[----:B------:R-:W-:Y:S01]  /*20180*/  LOP3.LUT R113, R15, 0xffff0000, RZ, 0xc0, !PT ;  /* 0xffff00000f717812 */ /* 0x000fe200078ec0ff */
[C---:B------:R-:W-:Y:S01]  /*20190*/  IMAD.U32 R110, R14.reuse, 0x10000, RZ ;  /* 0x000100000e6e7824 */ /* 0x040fe200078e00ff */
[----:B------:R-:W-:Y:S01]  /*201a0*/  LOP3.LUT R14, R14, 0xffff0000, RZ, 0xc0, !PT ;  /* 0xffff00000e0e7812 */ /* 0x000fe200078ec0ff */
[C---:B---3--:R-:W-:Y:S01]  /*201b0*/  IMAD.U32 R112, R8.reuse, 0x10000, RZ ;  /* 0x0001000008707824 */ /* 0x048fe200078e00ff */
        /* <DEDUP_REMOVED lines=11> */
[----:B------:R-:W-:Y:S02]  /*20270*/  IMAD.U32 R9, R162, 0x10000, RZ ;  /* 0x00010000a2097824 */ /* 0x000fe400078e00ff */
[C---:B------:R-:W-:Y:S02]  /*20280*/  FMUL.FTZ R115, R15.reuse, R159 ;  /* 0x0000009f0f737220 */ /* 0x040fe40000410000 */
[----:B------:R-:W-:-:S02]  /*20290*/  FMUL.FTZ R15, R15, R174 ;  /* 0x000000ae0f0f7220 */ /* 0x000fc40000410000 */
[C---:B------:R-:W-:Y:S02]  /*202a0*/  FMUL.FTZ R109, R8.reuse, R163 ;  /* 0x000000a3086d7220 */ /* 0x040fe40000410000 */
[----:B------:R-:W-:Y:S02]  /*202b0*/  FMUL.FTZ R8, R8, R9 ;  /* 0x0000000908087220 */ /* 0x000fe40000410000 */
[C---:B------:R-:W-:Y:S02]  /*202c0*/  FFMA.FTZ R115, R108.reuse, R174, -R115 ;  /* 0x000000ae6c737223 */ /* 0x040fe40000010873 */
[----:B------:R-:W-:Y:S01]  /*202d0*/  FFMA.FTZ R15, R108, R159, R15 ;  /* 0x0000009f6c0f7223 */ /* 0x000fe2000001000f */
[----:B------:R-:W-:Y:S01]  /*202e0*/  LOP3.LUT R108, R162, 0xffff0000, RZ, 0xc0, !PT ;  /* 0xffff0000a26c7812 */ /* 0x000fe200078ec0ff */
[C---:B------:R-:W-:Y:S02]  /*202f0*/  FFMA.FTZ R109, R12.reuse, R9, -R109 ;  /* 0x000000090c6d7223 */ /* 0x040fe4000001086d */
[----:B------:R-:W-:-:S02]  /*20300*/  FFMA.FTZ R9, R12, R163, R8 ;  /* 0x000000a30c097223 */ /* 0x000fc40000010008 */
[C---:B------:R-:W-:Y:S02]  /*20310*/  FMUL.FTZ R12, R168.reuse, R158 ;  /* 0x0000009ea80c7220 */ /* 0x040fe40000410000 */
[-C--:B------:R-:W-:Y:S02]  /*20320*/  FMUL.FTZ R168, R168, R108.reuse ;  /* 0x0000006ca8a87220 */ /* 0x080fe40000410000 */
[----:B------:R-:W-:Y:S02]  /*20330*/  FFMA.FTZ R108, R111, R108, -R12 ;  /* 0x0000006c6f6c7223 */ /* 0x000fe4000001080c */
[C---:B------:R-:W-:Y:S01]  /*20340*/  IMAD.U32 R114, R11.reuse, 0x10000, RZ ;  /* 0x000100000b727824 */ /* 0x040fe200078e00ff */
[----:B------:R-:W-:Y:S01]  /*20350*/  LOP3.LUT R11, R11, 0xffff0000, RZ, 0xc0, !PT ;  /* 0xffff00000b0b7812 */ /* 0x000fe200078ec0ff */
        /* <DEDUP_REMOVED lines=8> */
[----:B------:R-:W-:-:S02]  /*203e0*/  FFMA.FTZ R158, R111, R158, R168 ;  /* 0x0000009e6f9e7223 */ /* 0x000fc400000100a8 */
[C---:B------:R-:W-:Y:S02]  /*203f0*/  FMUL.FTZ R163, R167.reuse, R8 ;  /* 0x00000008a7a37220 */ /* 0x040fe40000410000 */
[----:B------:R-:W-:Y:S01]  /*20400*/  FMUL.FTZ R168, R114, R12 ;  /* 0x0000000c72a87220 */ /* 0x000fe20000410000 */
[----:B------:R-:W-:Y:S01]  /*20410*/  F2FP.BF16.PACK_AB R9, R158, R9 ;  /* 0x000000099e09723e */ /* 0x000fe200000010ff */
[-C--:B------:R-:W-:Y:S02]  /*20420*/  FMUL.FTZ R167, R167, R162.reuse ;  /* 0x000000a2a7a77220 */ /* 0x080fe40000410000 */
[----:B------:R-:W-:Y:S02]  /*20430*/  FMUL.FTZ R114, R114, R159 ;  /* 0x0000009f72727220 */ /* 0x000fe40000410000 */
[C---:B------:R-:W-:Y:S02]  /*20440*/  FFMA.FTZ R111, R110.reuse, R162, -R163 ;  /* 0x000000a26e6f7223 */ /* 0x040fe400000108a3 */
[----:B------:R-:W-:-:S02]  /*20450*/  FFMA.FTZ R167, R110, R8, R167 ;  /* 0x000000086ea77223 */ /* 0x000fc400000100a7 */
[----:B------:R-:W-:Y:S02]  /*20460*/  FFMA.FTZ R114, R13, R12, R114 ;  /* 0x0000000c0d727223 */ /* 0x000fe40000010072 */
[C---:B------:R-:W-:Y:S02]  /*20470*/  FMUL.FTZ R110, R166.reuse, R161 ;  /* 0x000000a1a66e7220 */ /* 0x040fe40000410000 */
[C---:B------:R-:W-:Y:S02]  /*20480*/  FMUL.FTZ R12, R11.reuse, R160 ;  /* 0x000000a00b0c7220 */ /* 0x040fe40000410000 */
[----:B------:R-:W-:Y:S02]  /*20490*/  FMUL.FTZ R162, R166, R165 ;  /* 0x000000a5a6a27220 */ /* 0x000fe40000410000 */
[----:B------:R-:W-:Y:S02]  /*204a0*/  FMUL.FTZ R8, R11, R164 ;  /* 0x000000a40b087220 */ /* 0x000fe40000410000 */
[----:B------:R-:W-:Y:S01]  /*204b0*/  FFMA.FTZ R168, R13, R159, -R168 ;  /* 0x0000009f0da87223 */ /* 0x000fe200000108a8 */
[----:B------:R-:W-:Y:S01]  /*204c0*/  F2FP.BF16.PACK_AB R13, R108, R109 ;  /* 0x0000006d6c0d723e */ /* 0x000fe200000010ff */
[----:B------:R-:W-:-:S02]  /*204d0*/  FFMA.FTZ R110, R14, R165, -R110 ;  /* 0x000000a50e6e7223 */ /* 0x000fc4000001086e */
[----:B------:R-:W-:Y:S01]  /*204e0*/  FFMA.FTZ R11, R113, R164, -R12 ;  /* 0x000000a4710b7223 */ /* 0x000fe2000001080c */
[----:B------:R-:W-:Y:S01]  /*204f0*/  F2FP.BF16.PACK_AB R12, R115, R10 ;  /* 0x0000000a730c723e */ /* 0x000fe200000010ff */
[----:B------:R-:W-:Y:S01]  /*20500*/  FFMA.FTZ R162, R14, R161, R162 ;  /* 0x000000a10ea27223 */ /* 0x000fe200000100a2 */
[----:B------:R-:W-:Y:S01]  /*20510*/  F2FP.BF16.PACK_AB R14, R110, R111 ;  /* 0x0000006f6e0e723e */ /* 0x000fe200000010ff */
[----:B------:R-:W-:Y:S01]  /*20520*/  FFMA.FTZ R113, R113, R160, R8 ;  /* 0x000000a071717223 */ /* 0x000fe20000010008 */
[----:B------:R-:W-:Y:S02]  /*20530*/  F2FP.BF16.PACK_AB R8, R15, R112 ;  /* 0x000000700f08723e */ /* 0x000fe400000010ff */
[----:B------:R-:W-:Y:S02]  /*20540*/  F2FP.BF16.PACK_AB R15, R11, R168 ;  /* 0x000000a80b0f723e */ /* 0x000fe400000010ff */
[----:B------:R-:W-:Y:S02]  /*20550*/  F2FP.BF16.PACK_AB R10, R162, R167 ;  /* 0x000000a7a20a723e */ /* 0x000fe400000010ff */
[----:B------:R-:W-:Y:S01]  /*20560*/  F2FP.BF16.PACK_AB R11, R113, R114 ;  /* 0x00000072710b723e */ /* 0x000fe200000010ff */
[----:B------:R1:W-:Y:S04]  /*20570*/  ST.E.128 [R172.64], R12 ;  /* 0x0000000cac007985 */ /* 0x0003e8000c101d08 */
[----:B------:R1:W-:Y:S02]  /*20580*/  ST.E.128 [R170.64], R8 ;  /* 0x00000008aa007985 */ /* 0x0003e4000c101d08 */
.L_x_1241:
[----:B------:R-:W-:Y:S05]  /*20590*/  BSYNC B0 ;  /* 0x0000000000007941 */ /* 0x000fea0003800000 */
.L_x_1240:
[----:B-1----:R-:W-:-:S04]  /*205a0*/  IADD3 R11, R80, 0x40, RZ ;  /* 0x00000040500b7810 */ /* 0x002fc80007ffe0ff */
[----:B------:R-:W-:-:S13]  /*205b0*/  ISETP.GE.AND P0, PT, R11, R83, PT ;  /* 0x000000530b00720c */ /* 0x000fda0003f06270 */
[----:B------:R-:W-:Y:S05]  /*205c0*/  @P0 BRA `(.L_x_1239) ;  /* 0x0000077000000947 */ /* 0x000fea0003800000 */
[----:B------:R-:W-:Y:S01]  /*205d0*/  SHF.R.S32.HI R14, RZ, 0x1f, R11 ;  /* 0x0000001fff0e7819 */ /* 0x000fe2000001140b */
[----:B------:R-:W-:Y:S01]  /*205e0*/  IMAD.SHL.U32 R10, R106, 0x40, RZ ;  /* 0x000000406a0a7824 */ /* 0x000fe200078e00ff */
[----:B------:R-:W-:Y:S02]  /*205f0*/  SHF.R.S32.HI R8, RZ, 0x1f, R157 ;  /* 0x0000001fff087819 */ /* 0x000fe4000001149d */
        /* <DEDUP_REMOVED lines=21> */
[----:B------:R-:W-:-:S03]  /*20750*/  IADD3 R113, R113, R9, R8 ;  /* 0x0000000971717210 */ /* 0x000fc60007ffe008 */
[----:B------:R-:W-:-:S04]  /*20760*/  IMAD.WIDE.U32 R114, R15, 0x2, R146 ;  /* 0x000000020f727825 */ /* 0x000fc800078e0092 */
[----:B------:R-:W-:Y:S01]  /*20770*/  IMAD.WIDE.U32 R112, R113, 0x2, R146 ;  /* 0x0000000271707825 */ /* 0x000fe200078e0092 */
[----:B------:R-:W2:Y:S04]  /*20780*/  LD.E.128 R12, [R114.64] ;  /* 0x00000008720c7980 */ /* 0x000ea8000c101d00 */
[----:B------:R-:W3:Y:S01]  /*20790*/  LD.E.128 R8, [R112.64] ;  /* 0x0000000870087980 */ /* 0x000ee2000c101d00 */
[--C-:B------:R-:W-:Y:S02]  /*207a0*/  SHF.R.U64 R88, R88, 0x10, R89.reuse ;  /* 0x0000001058587819 */ /* 0x100fe40000001259 */
[----:B------:R-:W-:Y:S02]  /*207b0*/  SHF.R.U32.HI R89, RZ, 0x10, R89 ;  /* 0x00000010ff597819 */ /* 0x000fe40000011659 */
[----:B------:R-:W-:-:S02]  /*207c0*/  SHF.R.U64 R90, R90, 0x10, R91 ;  /* 0x000000105a5a7819 */ /* 0x000fc4000000125b */
[----:B------:R-:W-:Y:S02]  /*207d0*/  SHF.R.U64 R92, R92, 0x10, R93 ;  /* 0x000000105c5c7819 */ /* 0x000fe4000000125d */
[----:B------:R-:W-:Y:S02]  /*207e0*/  SHF.R.U32.HI R91, RZ, 0x10, R91 ;  /* 0x00000010ff5b7819 */ /* 0x000fe4000001165b */
[----:B------:R-:W-:Y:S02]  /*207f0*/  SHF.R.U32.HI R93, RZ, 0x10, R93 ;  /* 0x00000010ff5d7819 */ /* 0x000fe4000001165d */
[----:B------:R-:W-:Y:S02]  /*20800*/  PRMT R149, R149, 0x5410, R88 ;  /* 0x0000541095957816 */ /* 0x000fe40000000058 */
[----:B------:R-:W-:Y:S02]  /*20810*/  PRMT R148, R148, 0x5410, R89 ;  /* 0x0000541094947816 */ /* 0x000fe40000000059 */
[----:B------:R-:W-:-:S02]  /*20820*/  SHF.R.U64 R94, R94, 0x10, R95 ;  /* 0x000000105e5e7819 */ /* 0x000fc4000000125f */
[----:B------:R-:W-:Y:S01]  /*20830*/  PRMT R150, R150, 0x5410, R91 ;  /* 0x0000541096967816 */ /* 0x000fe2000000005b */
[----:B------:R-:W-:Y:S01]  /*20840*/  IMAD.U32 R111, R148, 0x10000, RZ ;  /* 0x00010000946f7824 */ /* 0x000fe200078e00ff */
[----:B------:R-:W-:Y:S02]  /*20850*/  SHF.R.U32.HI R95, RZ, 0x10, R95 ;  /* 0x00000010ff5f7819 */ /* 0x000fe4000001165f */
[----:B------:R-:W-:Y:S02]  /*20860*/  PRMT R153, R153, 0x5410, R92 ;  /* 0x0000541099997816 */ /* 0x000fe4000000005c */
[----:B------:R-:W-:Y:S02]  /*20870*/  PRMT R152, R152, 0x5410, R93 ;  /* 0x0000541098987816 */ /* 0x000fe4000000005d */
[----:B------:R-:W-:Y:S01]  /*20880*/  PRMT R154, R154, 0x5410, R95 ;  /* 0x000054109a9a7816 */ /* 0x000fe2000000005f */
[C---:B------:R-:W-:Y:S01]  /*20890*/  IMAD.U32 R95, R153.reuse, 0x10000, RZ ;  /* 0x00010000995f7824 */ /* 0x040fe200078e00ff */
[----:B------:R-:W-:-:S02]  /*208a0*/  LOP3.LUT R158, R153, 0xffff0000, RZ, 0xc0, !PT ;  /* 0xffff0000999e7812 */ /* 0x000fc400078ec0ff */
        /* <DEDUP_REMOVED lines=48> */
[C---:B------:R-:W-:Y:S01]  /*20bb0*/  IMAD.U32 R90, R14.reuse, 0x10000, RZ ;  /* 0x000100000e5a7824 */ /* 0x040fe200078e00ff */
[----:B------:R-:W-:Y:S01]  /*20bc0*/  LOP3.LUT R14, R14, 0xffff0000, RZ, 0xc0, !PT ;  /* 0xffff00000e0e7812 */ /* 0x000fe200078ec0ff */
[-C--:B------:R-:W-:Y:S02]  /*20bd0*/  FMUL.FTZ R109, R109, R111.reuse ;  /* 0x0000006f6d6d7220 */ /* 0x080fe40000410000 */
[----:B------:R-:W-:Y:S02]  /*20be0*/  FMUL.FTZ R94, R94, R110 ;  /* 0x0000006e5e5e7220 */ /* 0x000fe40000410000 */
[----:B------:R-:W-:-:S02]  /*20bf0*/  FFMA.FTZ R91, R90, R111, -R149 ;  /* 0x0000006f5a5b7223 */ /* 0x000fc40000010895 */
[----:B------:R-:W-:Y:S02]  /*20c00*/  FFMA.FTZ R109, R90, R8, R109 ;  /* 0x000000085a6d7223 */ /* 0x000fe4000001006d */
[----:B------:R-:W-:Y:S02]  /*20c10*/  FFMA.FTZ R94, R13, R12, R94 ;  /* 0x0000000c0d5e7223 */ /* 0x000fe4000001005e */
[C---:B------:R-:W-:Y:S02]  /*20c20*/  FMUL.FTZ R90, R108.reuse, R151 ;  /* 0x000000976c5a7220 */ /* 0x040fe40000410000 */
[C---:B------:R-:W-:Y:S02]  /*20c30*/  FMUL.FTZ R12, R11.reuse, R150 ;  /* 0x000000960b0c7220 */ /* 0x040fe40000410000 */
[----:B------:R-:W-:Y:S02]  /*20c40*/  FMUL.FTZ R108, R108, R155 ;  /* 0x0000009b6c6c7220 */ /* 0x000fe40000410000 */
[----:B------:R-:W-:-:S02]  /*20c50*/  FMUL.FTZ R8, R11, R154 ;  /* 0x0000009a0b087220 */ /* 0x000fc40000410000 */
[----:B------:R-:W-:Y:S01]  /*20c60*/  FFMA.FTZ R152, R13, R110, -R152 ;  /* 0x0000006e0d987223 */ /* 0x000fe20000010898 */
[----:B------:R-:W-:Y:S01]  /*20c70*/  F2FP.BF16.PACK_AB R13, R88, R89 ;  /* 0x00000059580d723e */ /* 0x000fe200000010ff */
[C---:B------:R-:W-:Y:S02]  /*20c80*/  FFMA.FTZ R90, R14.reuse, R155, -R90 ;  /* 0x0000009b0e5a7223 */ /* 0x040fe4000001085a */
[----:B------:R-:W-:Y:S01]  /*20c90*/  FFMA.FTZ R11, R93, R154, -R12 ;  /* 0x0000009a5d0b7223 */ /* 0x000fe2000001080c */
[----:B------:R-:W-:Y:S01]  /*20ca0*/  F2FP.BF16.PACK_AB R12, R95, R10 ;  /* 0x0000000a5f0c723e */ /* 0x000fe200000010ff */
[----:B------:R-:W-:Y:S01]  /*20cb0*/  FFMA.FTZ R108, R14, R151, R108 ;  /* 0x000000970e6c7223 */ /* 0x000fe2000001006c */
[----:B------:R-:W-:Y:S01]  /*20cc0*/  F2FP.BF16.PACK_AB R14, R90, R91 ;  /* 0x0000005b5a0e723e */ /* 0x000fe200000010ff */
[----:B------:R-:W-:Y:S01]  /*20cd0*/  FFMA.FTZ R93, R93, R150, R8 ;  /* 0x000000965d5d7223 */ /* 0x000fe20000010008 */
[----:B------:R-:W-:Y:S02]  /*20ce0*/  F2FP.BF16.PACK_AB R8, R15, R92 ;  /* 0x0000005c0f08723e */ /* 0x000fe400000010ff */
[----:B------:R-:W-:-:S02]  /*20cf0*/  F2FP.BF16.PACK_AB R15, R11, R152 ;  /* 0x000000980b0f723e */ /* 0x000fc400000010ff */
[----:B------:R-:W-:Y:S02]  /*20d00*/  F2FP.BF16.PACK_AB R10, R108, R109 ;  /* 0x0000006d6c0a723e */ /* 0x000fe400000010ff */
[----:B------:R-:W-:Y:S01]  /*20d10*/  F2FP.BF16.PACK_AB R11, R93, R94 ;  /* 0x0000005e5d0b723e */ /* 0x000fe200000010ff */
[----:B------:R1:W-:Y:S04]  /*20d20*/  ST.E.128 [R114.64], R12 ;  /* 0x0000000c72007985 */ /* 0x0003e8000c101d08 */
[----:B------:R1:W-:Y:S02]  /*20d30*/  ST.E.128 [R112.64], R8 ;  /* 0x0000000870007985 */ /* 0x0003e4000c101d08 */
.L_x_1239:
[----:B------:R-:W-:Y:S05]  /*20d40*/  BSYNC B1 ;  /* 0x0000000000017941 */ /* 0x000fea0003800000 */
.L_x_1238:
[----:B------:R-:W-:Y:S01]  /*20d50*/  IADD3 R88, R106, 0x20, RZ ;  /* 0x000000206a587810 */ /* 0x000fe20007ffe0ff */
[----:B------:R-:W-:Y:S03]  /*20d60*/  BSSY B1, `(.L_x_1242) ;  /* 0x00000f1000017945 */ /* 0x000fe60003800000 */
[----:B------:R-:W-:-:S13]  /*20d70*/  ISETP.GE.AND P0, PT, R88, R103, PT ;  /* 0x000000675800720c */ /* 0x000fda0003f06270 */
[----:B------:R-:W-:Y:S05]  /*20d80*/  @P0 BRA `(.L_x_1243) ;  /* 0x00000ee000000947 */ /* 0x000fea0003800000 */
[----:B------:R-:W-:Y:S01]  /*20d90*/  ISETP.GE.AND P0, PT, R80, R83, PT ;  /* 0x000000535000720c */ /* 0x000fe20003f06270 */
[----:B------:R-:W-:-:S12]  /*20da0*/  BSSY B0, `(.L_x_1244) ;  /* 0x0000072000007945 */ /* 0x000fd80003800000 */
[----:B------:R-:W-:Y:S05]  /*20db0*/  @P0 BRA `(.L_x_1245) ;  /* 0x0000070000000947 */ /* 0x000fea0003800000 */
[----:B-1----:R-:W-:Y:S01]  /*20dc0*/  LEA.HI R8, R83, R104, RZ, 0x1d ;  /* 0x0000006853087211 */ /* 0x002fe200078fe8ff */
[----:B------:R-:W-:Y:S01]  /*20dd0*/  IMAD.SHL.U32 R11, R88, 0x40, RZ ;  /* 0x00000040580b7824 */ /* 0x000fe200078e00ff */
[----:B------:R-:W-:Y:S02]  /*20de0*/  SHF.R.S32.HI R9, RZ, 0x1f, R88 ;  /* 0x0000001fff097819 */ /* 0x000fe40000011458 */
[----:B------:R-:W-:Y:S02]  /*20df0*/  SHF.R.S32.HI R91, RZ, 0x1f, R8 ;  /* 0x0000001fff5b7819 */ /* 0x000fe40000011408 */
[----:B------:R-:W-:Y:S02]  /*20e00*/  LEA.HI R9, R9, R88, RZ, 0x3 ;  /* 0x0000005809097211 */ /* 0x000fe400078f18ff */
[----:B------:R-:W-:Y:S01]  /*20e10*/  LEA.HI R91, R91, R8, RZ, 0x3 ;  /* 0x000000085b5b7211 */ /* 0x000fe200078f18ff */
[----:B------:R-:W-:Y:S01]  /*20e20*/  IMAD.SHL.U32 R8, R8, 0x8, RZ ;  /* 0x0000000808087824 */ /* 0x000fe200078e00ff */
[----:B------:R-:W-:Y:S01]  /*20e30*/  LOP3.LUT R11, R11, 0x1c0, RZ, 0xc0, !PT ;  /* 0x000001c00b0b7812 */ /* 0x000fe200078ec0ff */
[----:B------:R-:W-:-:S02]  /*20e40*/  IMAD.SHL.U32 R9, R9, 0x40, RZ ;  /* 0x0000004009097824 */ /* 0x000fc400078e00ff */
[----:B------:R-:W-:Y:S01]  /*20e50*/  IMAD.SHL.U32 R91, R91, 0x400, RZ ;  /* 0x000004005b5b7824 */ /* 0x000fe200078e00ff */
[----:B------:R-:W-:Y:S02]  /*20e60*/  SHF.R.U32.HI R10, RZ, 0x3, R11 ;  /* 0x00000003ff0a7819 */ /* 0x000fe4000001160b */
[C---:B------:R-:W-:Y:S02]  /*20e70*/  LOP3.LUT R8, R11.reuse, 0x38, R8, 0xf8, !PT ;  /* 0x000000380b087812 */ /* 0x040fe400078ef808 */
[----:B------:R-:W-:Y:S02]  /*20e80*/  LOP3.LUT R93, R11, 0x38, R80, 0xf8, !PT ;  /* 0x000000380b5d7812 */ /* 0x000fe400078ef850 */
[----:B------:R-:W-:Y:S02]  /*20e90*/  LOP3.LUT R9, R9, 0xfffffe00, RZ, 0xc0, !PT ;  /* 0xfffffe0009097812 */ /* 0x000fe400078ec0ff */
[----:B------:R-:W-:Y:S02]  /*20ea0*/  LOP3.LUT R8, R8, R10, RZ, 0x3c, !PT ;  /* 0x0000000a08087212 */ /* 0x000fe400078e3cff */
[----:B------:R-:W-:-:S02]  /*20eb0*/  LOP3.LUT R91, R91, 0xffffe000, RZ, 0xc0, !PT ;  /* 0xffffe0005b5b7812 */ /* 0x000fc400078ec0ff */
[----:B------:R-:W-:Y:S02]  /*20ec0*/  LOP3.LUT R93, R9, R93, R10, 0xf6, !PT ;  /* 0x0000005d095d7212 */ /* 0x000fe400078ef60a */
        /* <DEDUP_REMOVED lines=24> */
[----:B------:R-:W-:-:S05]  /*21050*/  PRMT R145, R145, 0x5410, R66 ;  /* 0x0000541091917816 */ /* 0x000fca0000000042 */
[C---:B------:R-:W-:Y:S01]  /*21060*/  IMAD.U32 R111, R145.reuse, 0x10000, RZ ;  /* 0x00010000916f7824 */ /* 0x040fe200078e00ff */
[----:B------:R-:W-:Y:S01]  /*21070*/  LOP3.LUT R145, R145, 0xffff0000, RZ, 0xc0, !PT ;  /* 0xffff000091917812 */ /* 0x000fe200078ec0ff */
        /* <DEDUP_REMOVED lines=30> */
[C---:B------:R-:W-:Y:S01]  /*21260*/  IMAD.U32 R109, R141.reuse, 0x10000, RZ ;  /* 0x000100008d6d7824 */ /* 0x040fe200078e00ff */
[----:B------:R-:W-:Y:S01]  /*21270*/  LOP3.LUT R141, R141, 0xffff0000, RZ, 0xc0, !PT ;  /* 0xffff00008d8d7812 */ /* 0x000fe200078ec0ff */
[----:B------:R-:W-:Y:S02]  /*21280*/  FFMA.FTZ R60, R63, R60, -R8 ;  /* 0x0000003c3f3c7223 */ /* 0x000fe40000010808 */
[C---:B------:R-:W-:Y:S01]  /*21290*/  IMAD.U32 R66, R11.reuse, 0x10000, RZ ;  /* 0x000100000b427824 */ /* 0x040fe200078e00ff */
[----:B------:R-:W-:Y:S01]  /*212a0*/  LOP3.LUT R11, R11, 0xffff0000, RZ, 0xc0, !PT ;  /* 0xffff00000b0b7812 */ /* 0x000fe200078ec0ff */
[C---:B------:R-:W-:Y:S01]  /*212b0*/  IMAD.U32 R8, R140.reuse, 0x10000, RZ ;  /* 0x000100008c087824 */ /* 0x040fe200078e00ff */
[----:B------:R-:W-:Y:S01]  /*212c0*/  LOP3.LUT R140, R140, 0xffff0000, RZ, 0xc0, !PT ;  /* 0xffff00008c8c7812 */ /* 0x000fe200078ec0ff */
[C---:B------:R-:W-:Y:S01]  /*212d0*/  IMAD.U32 R12, R144.reuse, 0x10000, RZ ;  /* 0x00010000900c7824 */ /* 0x040fe200078e00ff */
[----:B------:R-:W-:Y:S01]  /*212e0*/  LOP3.LUT R144, R144, 0xffff0000, RZ, 0xc0, !PT ;  /* 0xffff000090907812 */ /* 0x000fe200078ec0ff */
[----:B------:R-:W-:-:S02]  /*212f0*/  FMUL.FTZ R95, R94, R109 ;  /* 0x0000006d5e5f7220 */ /* 0x000fc40000410000 */
[----:B------:R-:W-:Y:S02]  /*21300*/  FFMA.FTZ R138, R63, R138, R108 ;  /* 0x0000008a3f8a7223 */ /* 0x000fe4000001006c */
[C---:B------:R-:W-:Y:S01]  /*21310*/  IMAD.U32 R62, R14.reuse, 0x10000, RZ ;  /* 0x000100000e3e7824 */ /* 0x040fe200078e00ff */
[----:B------:R-:W-:Y:S01]  /*21320*/  LOP3.LUT R14, R14, 0xffff0000, RZ, 0xc0, !PT ;  /* 0xffff00000e0e7812 */ /* 0x000fe200078ec0ff */
[----:B------:R-:W-:Y:S01]  /*21330*/  FMUL.FTZ R94, R94, R111 ;  /* 0x0000006f5e5e7220 */ /* 0x000fe20000410000 */
[----:B------:R-:W-:Y:S01]  /*21340*/  F2FP.BF16.PACK_AB R9, R138, R9 ;  /* 0x000000098a09723e */ /* 0x000fe200000010ff */
[C---:B------:R-:W-:Y:S02]  /*21350*/  FMUL.FTZ R108, R66.reuse, R8 ;  /* 0x00000008426c7220 */ /* 0x040fe40000410000 */
[----:B------:R-:W-:Y:S02]  /*21360*/  FMUL.FTZ R66, R66, R12 ;  /* 0x0000000c42427220 */ /* 0x000fe40000410000 */
[----:B------:R-:W-:-:S02]  /*21370*/  FFMA.FTZ R63, R62, R111, -R95 ;  /* 0x0000006f3e3f7223 */ /* 0x000fc4000001085f */
[----:B------:R-:W-:Y:S02]  /*21380*/  FFMA.FTZ R94, R62, R109, R94 ;  /* 0x0000006d3e5e7223 */ /* 0x000fe4000001005e */
[C---:B------:R-:W-:Y:S02]  /*21390*/  FFMA.FTZ R108, R13.reuse, R12, -R108 ;  /* 0x0000000c0d6c7223 */ /* 0x040fe4000001086c */
[----:B------:R-:W-:Y:S01]  /*213a0*/  FFMA.FTZ R66, R13, R8, R66 ;  /* 0x000000080d427223 */ /* 0x000fe20000010042 */
[----:B------:R-:W-:Y:S01]  /*213b0*/  F2FP.BF16.PACK_AB R13, R60, R61 ;  /* 0x0000003d3c0d723e */ /* 0x000fe200000010ff */
[----:B------:R-:W-:Y:S02]  /*213c0*/  FMUL.FTZ R62, R89, R141 ;  /* 0x0000008d593e7220 */ /* 0x000fe40000410000 */
[----:B------:R-:W-:Y:S02]  /*213d0*/  FMUL.FTZ R12, R11, R140 ;  /* 0x0000008c0b0c7220 */ /* 0x000fe40000410000 */
[----:B------:R-:W-:-:S02]  /*213e0*/  FMUL.FTZ R89, R89, R145 ;  /* 0x0000009159597220 */ /* 0x000fc40000410000 */
[-C--:B------:R-:W-:Y:S02]  /*213f0*/  FMUL.FTZ R8, R11, R144.reuse ;  /* 0x000000900b087220 */ /* 0x080fe40000410000 */
        /* <DEDUP_REMOVED lines=12> */
.L_x_1245:
[----:B------:R-:W-:Y:S05]  /*214c0*/  BSYNC B0 ;  /* 0x0000000000007941 */ /* 0x000fea0003800000 */
.L_x_1244:
        /* <DEDUP_REMOVED lines=81> */
[C---:B------:R-:W-:Y:S01]  /*219e0*/  IMAD.U32 R8, R133.reuse, 0x10000, RZ ;  /* 0x0001000085087824 */ /* 0x040fe200078e00ff */
[----:B------:R-:W-:Y:S01]  /*219f0*/  LOP3.LUT R133, R133, 0xffff0000, RZ, 0xc0, !PT ;  /* 0xffff000085857812 */ /* 0x000fe200078ec0ff */
[C---:B------:R-:W-:Y:S01]  /*21a00*/  IMAD.U32 R67, R137.reuse, 0x10000, RZ ;  /* 0x0001000089437824 */ /* 0x040fe200078e00ff */
[----:B------:R-:W-:Y:S01]  /*21a10*/  LOP3.LUT R137, R137, 0xffff0000, RZ, 0xc0, !PT ;  /* 0xffff000089897812 */ /* 0x000fe200078ec0ff */
[-C--:B------:R-:W-:Y:S02]  /*21a20*/  FMUL.FTZ R89, R66, R52.reuse ;  /* 0x0000003442597220 */ /* 0x080fe40000410000 */
[----:B------:R-:W-:Y:S02]  /*21a30*/  FFMA.FTZ R52, R55, R52, -R12 ;  /* 0x0000003437347223 */ /* 0x000fe4000001080c */
[C---:B------:R-:W-:Y:S01]  /*21a40*/  IMAD.U32 R58, R11.reuse, 0x10000, RZ ;  /* 0x000100000b3a7824 */ /* 0x040fe200078e00ff */
[----:B------:R-:W-:Y:S01]  /*21a50*/  LOP3.LUT R11, R11, 0xffff0000, RZ, 0xc0, !PT ;  /* 0xffff00000b0b7812 */ /* 0x000fe200078ec0ff */
[C---:B------:R-:W-:Y:S01]  /*21a60*/  IMAD.U32 R12, R132.reuse, 0x10000, RZ ;  /* 0x00010000840c7824 */ /* 0x040fe200078e00ff */
[----:B------:R-:W-:Y:S01]  /*21a70*/  LOP3.LUT R132, R132, 0xffff0000, RZ, 0xc0, !PT ;  /* 0xffff000084847812 */ /* 0x000fe200078ec0ff */
[----:B------:R-:W-:-:S02]  /*21a80*/  FMUL.FTZ R88, R65, R8 ;  /* 0x0000000841587220 */ /* 0x000fc40000410000 */
[C---:B------:R-:W-:Y:S01]  /*21a90*/  IMAD.U32 R54, R14.reuse, 0x10000, RZ ;  /* 0x000100000e367824 */ /* 0x040fe200078e00ff */
[----:B------:R-:W-:Y:S01]  /*21aa0*/  LOP3.LUT R14, R14, 0xffff0000, RZ, 0xc0, !PT ;  /* 0xffff00000e0e7812 */ /* 0x000fe200078ec0ff */
[C---:B------:R-:W-:Y:S01]  /*21ab0*/  IMAD.U32 R66, R136.reuse, 0x10000, RZ ;  /* 0x0001000088427824 */ /* 0x040fe200078e00ff */
[----:B------:R-:W-:Y:S01]  /*21ac0*/  LOP3.LUT R136, R136, 0xffff0000, RZ, 0xc0, !PT ;  /* 0xffff000088887812 */ /* 0x000fe200078ec0ff */
[-C--:B------:R-:W-:Y:S02]  /*21ad0*/  FMUL.FTZ R65, R65, R67.reuse ;  /* 0x0000004341417220 */ /* 0x080fe40000410000 */
[----:B------:R-:W-:Y:S02]  /*21ae0*/  FFMA.FTZ R130, R55, R130, R89 ;  /* 0x0000008237827223 */ /* 0x000fe40000010059 */
[C---:B------:R-:W-:Y:S02]  /*21af0*/  FFMA.FTZ R55, R54.reuse, R67, -R88 ;  /* 0x0000004336377223 */ /* 0x040fe40000010858 */
[----:B------:R-:W-:Y:S01]  /*21b00*/  FFMA.FTZ R65, R54, R8, R65 ;  /* 0x0000000836417223 */ /* 0x000fe20000010041 */
[----:B------:R-:W-:Y:S01]  /*21b10*/  F2FP.BF16.PACK_AB R9, R130, R9 ;  /* 0x000000098209723e */ /* 0x000fe200000010ff */
[----:B------:R-:W-:-:S02]  /*21b20*/  FMUL.FTZ R89, R58, R12 ;  /* 0x0000000c3a597220 */ /* 0x000fc40000410000 */
[----:B------:R-:W-:Y:S02]  /*21b30*/  FMUL.FTZ R54, R64, R133 ;  /* 0x0000008540367220 */ /* 0x000fe40000410000 */
[C---:B------:R-:W-:Y:S02]  /*21b40*/  FMUL.FTZ R8, R11.reuse, R132 ;  /* 0x000000840b087220 */ /* 0x040fe40000410000 */
[----:B------:R-:W-:Y:S02]  /*21b50*/  FMUL.FTZ R58, R58, R66 ;  /* 0x000000423a3a7220 */ /* 0x000fe40000410000 */
[----:B------:R-:W-:Y:S02]  /*21b60*/  FMUL.FTZ R64, R64, R137 ;  /* 0x0000008940407220 */ /* 0x000fe40000410000 */
[----:B------:R-:W-:Y:S02]  /*21b70*/  FMUL.FTZ R11, R11, R136 ;  /* 0x000000880b0b7220 */ /* 0x000fe40000410000 */
[----:B------:R-:W-:-:S02]  /*21b80*/  FFMA.FTZ R89, R13, R66, -R89 ;  /* 0x000000420d597223 */ /* 0x000fc40000010859 */
[C---:B------:R-:W-:Y:S02]  /*21b90*/  FFMA.FTZ R54, R14.reuse, R137, -R54 ;  /* 0x000000890e367223 */ /* 0x040fe40000010836 */
[----:B------:R-:W-:Y:S01]  /*21ba0*/  FFMA.FTZ R136, R57, R136, -R8 ;  /* 0x0000008839887223 */ /* 0x000fe20000010808 */
[----:B------:R-:W-:Y:S01]  /*21bb0*/  F2FP.BF16.PACK_AB R8, R15, R56 ;  /* 0x000000380f08723e */ /* 0x000fe200000010ff */
[----:B------:R-:W-:Y:S01]  /*21bc0*/  FFMA.FTZ R58, R13, R12, R58 ;  /* 0x0000000c0d3a7223 */ /* 0x000fe2000001003a */
        /* <DEDUP_REMOVED lines=10> */
.L_x_1243:
[----:B------:R-:W-:Y:S05]  /*21c70*/  BSYNC B1 ;  /* 0x0000000000017941 */ /* 0x000fea0003800000 */
.L_x_1242:
        /* <DEDUP_REMOVED lines=119> */
.L_x_1249:
[----:B------:R-:W-:Y:S05]  /*223f0*/  BSYNC B0 ;  /* 0x0000000000007941 */ /* 0x000fea0003800000 */
.L_x_1248:
        /* <DEDUP_REMOVED lines=32> */
[----:B------:R-:W-:Y:S02]  /*22600*/  SHF.R.U64 R32, R32, 0x10, R33 ;  /* 0x0000001020207819 */ /* 0x000fe40000001221 */
[----:B------:R-:W-:Y:S02]  /*22610*/  SHF.R.U64 R34, R34, 0x10, R35 ;  /* 0x0000001022227819 */ /* 0x000fe40000001223 */
[----:B------:R-:W-:-:S02]  /*22620*/  SHF.R.U64 R36, R36, 0x10, R37 ;  /* 0x0000001024247819 */ /* 0x000fc40000001225 */
[----:B------:R-:W-:Y:S02]  /*22630*/  SHF.R.U32.HI R35, RZ, 0x10, R35 ;  /* 0x00000010ff237819 */ /* 0x000fe40000011623 */
[----:B------:R-:W-:Y:S02]  /*22640*/  SHF.R.U32.HI R37, RZ, 0x10, R37 ;  /* 0x00000010ff257819 */ /* 0x000fe40000011625 */
[----:B------:R-:W-:Y:S02]  /*22650*/  SHF.R.U32.HI R44, RZ, 0x10, R33 ;  /* 0x00000010ff2c7819 */ /* 0x000fe40000011621 */
[----:B------:R-:W-:Y:S02]  /*22660*/  PRMT R107, R107, 0x5410, R32 ;  /* 0x000054106b6b7816 */ /* 0x000fe40000000020 */
[----:B------:R-:W-:Y:S02]  /*22670*/  SHF.R.U64 R38, R38, 0x10, R39 ;  /* 0x0000001026267819 */ /* 0x000fe40000001227 */
[----:B------:R-:W-:-:S02]  /*22680*/  PRMT R116, R116, 0x5410, R35 ;  /* 0x0000541074747816 */ /* 0x000fc40000000023 */
[----:B------:R-:W-:Y:S02]  /*22690*/  SHF.R.U32.HI R39, RZ, 0x10, R39 ;  /* 0x00000010ff277819 */ /* 0x000fe40000011627 */
[----:B------:R-:W-:Y:S02]  /*226a0*/  PRMT R119, R119, 0x5410, R36 ;  /* 0x0000541077777816 */ /* 0x000fe40000000024 */
[----:B------:R-:W-:Y:S02]  /*226b0*/  PRMT R118, R118, 0x5410, R37 ;  /* 0x0000541076767816 */ /* 0x000fe40000000025 */
[----:B------:R-:W-:Y:S01]  /*226c0*/  PRMT R120, R120, 0x5410, R39 ;  /* 0x0000541078787816 */ /* 0x000fe20000000027 */
[----:B------:R-:W-:Y:S01]  /*226d0*/  IMAD.U32 R39, R119, 0x10000, RZ ;  /* 0x0001000077277824 */ /* 0x000fe200078e00ff */
[----:B------:R-:W-:Y:S02]  /*226e0*/  PRMT R105, R105, 0x5410, R44 ;  /* 0x0000541069697816 */ /* 0x000fe4000000002c */
[----:B------:R-:W-:-:S02]  /*226f0*/  LOP3.LUT R52, R119, 0xffff0000, RZ, 0xc0, !PT ;  /* 0xffff000077347812 */ /* 0x000fc400078ec0ff */
[----:B------:R-:W-:Y:S01]  /*22700*/  PRMT R117, R117, 0x5410, R34 ;  /* 0x0000541075757816 */ /* 0x000fe20000000022 */
[C---:B------:R-:W-:Y:S01]  /*22710*/  IMAD.U32 R51, R105.reuse, 0x10000, RZ ;  /* 0x0001000069337824 */ /* 0x040fe200078e00ff */
[----:B------:R-:W-:Y:S02]  /*22720*/  LOP3.LUT R105, R105, 0xffff0000, RZ, 0xc0, !PT ;  /* 0xffff000069697812 */ /* 0x000fe400078ec0ff */
        /* <DEDUP_REMOVED lines=42> */
[----:B------:R-:W-:-:S02]  /*229d0*/  FMUL.FTZ R53, R45, R8 ;  /* 0x000000082d357220 */ /* 0x000fc40000410000 */
[----:B------:R-:W-:Y:S02]  /*229e0*/  FMUL.FTZ R54, R38, R12 ;  /* 0x0000000c26367220 */ /* 0x000fe40000410000 */
[C---:B------:R-:W-:Y:S01]  /*229f0*/  IMAD.U32 R34, R14.reuse, 0x10000, RZ ;  /* 0x000100000e227824 */ /* 0x040fe200078e00ff */
[----:B------:R-:W-:Y:S01]  /*22a00*/  LOP3.LUT R14, R14, 0xffff0000, RZ, 0xc0, !PT ;  /* 0xffff00000e0e7812 */ /* 0x000fe200078ec0ff */
[-C--:B------:R-:W-:Y:S02]  /*22a10*/  FMUL.FTZ R45, R45, R52.reuse ;  /* 0x000000342d2d7220 */ /* 0x080fe40000410000 */
[----:B------:R-:W-:Y:S02]  /*22a20*/  FMUL.FTZ R38, R38, R51 ;  /* 0x0000003326267220 */ /* 0x000fe40000410000 */
[----:B------:R-:W-:Y:S02]  /*22a30*/  FFMA.FTZ R50, R35, R105, R50 ;  /* 0x0000006923327223 */ /* 0x000fe40000010032 */
[----:B------:R-:W-:-:S02]  /*22a40*/  FFMA.FTZ R35, R34, R52, -R53 ;  /* 0x0000003422237223 */ /* 0x000fc40000010835 */
[----:B------:R-:W-:Y:S01]  /*22a50*/  FFMA.FTZ R45, R34, R8, R45 ;  /* 0x00000008222d7223 */ /* 0x000fe2000001002d */
[----:B------:R-:W-:Y:S01]  /*22a60*/  F2FP.BF16.PACK_AB R9, R50, R9 ;  /* 0x000000093209723e */ /* 0x000fe200000010ff */
        /* <DEDUP_REMOVED lines=19> */
.L_x_1247:
[----:B------:R-:W-:Y:S05]  /*22ba0*/  BSYNC B1 ;  /* 0x0000000000017941 */ /* 0x000fea0003800000 */
.L_x_1246:
        /* <DEDUP_REMOVED lines=8> */
[----:B------:R-:W-:Y:S01]  /*22c30*/  LEA.HI R8, R83, R104, RZ, 0x1d ;  /* 0x0000006853087211 */ /* 0x000fe200078fe8ff */
        /* <DEDUP_REMOVED lines=24> */
[----:B------:R-:W-:Y:S02]  /*22dc0*/  SHF.R.U32.HI R30, RZ, 0x10, R31 ;  /* 0x00000010ff1e7819 */ /* 0x000fe4000001161f */
[--C-:B------:R-:W-:Y:S02]  /*22dd0*/  SHF.R.U64 R31, R24, 0x10, R25.reuse ;  /* 0x00000010181f7819 */ /* 0x100fe40000001219 */
[----:B------:R-:W-:Y:S02]  /*22de0*/  SHF.R.U32.HI R24, RZ, 0x10, R25 ;  /* 0x00000010ff187819 */ /* 0x000fe40000011619 */
[----:B------:R-:W-:Y:S02]  /*22df0*/  SHF.R.U64 R25, R26, 0x10, R27 ;  /* 0x000000101a197819 */ /* 0x000fe4000000121b */
[----:B------:R-:W-:Y:S02]  /*22e00*/  PRMT R87, R87, 0x5410, R24 ;  /* 0x0000541057577816 */ /* 0x000fe40000000018 */
[----:B------:R-:W-:-:S02]  /*22e10*/  PRMT R98, R98, 0x5410, R25 ;  /* 0x0000541062627816 */ /* 0x000fc40000000019 */
[----:B------:R-:W-:Y:S01]  /*22e20*/  SHF.R.U32.HI R26, RZ, 0x10, R27 ;  /* 0x00000010ff1a7819 */ /* 0x000fe2000001161b */
[----:B------:R-:W-:Y:S01]  /*22e30*/  IMAD.U32 R39, R87, 0x10000, RZ ;  /* 0x0001000057277824 */ /* 0x000fe200078e00ff */
[----:B------:R-:W-:Y:S02]  /*22e40*/  PRMT R96, R96, 0x5410, R31 ;  /* 0x0000541060607816 */ /* 0x000fe4000000001f */
[----:B------:R-:W-:Y:S02]  /*22e50*/  PRMT R100, R100, 0x5410, R33 ;  /* 0x0000541064647816 */ /* 0x000fe40000000021 */
[----:B------:R-:W-:Y:S02]  /*22e60*/  PRMT R102, R102, 0x5410, R29 ;  /* 0x0000541066667816 */ /* 0x000fe4000000001d */
[----:B------:R-:W-:Y:S01]  /*22e70*/  PRMT R99, R99, 0x5410, R28 ;  /* 0x0000541063637816 */ /* 0x000fe2000000001c */
[C---:B------:R-:W-:Y:S01]  /*22e80*/  IMAD.U32 R31, R100.reuse, 0x10000, RZ ;  /* 0x00010000641f7824 */ /* 0x040fe200078e00ff */
[----:B------:R-:W-:Y:S01]  /*22e90*/  LOP3.LUT R100, R100, 0xffff0000, RZ, 0xc0, !PT ;  /* 0xffff000064647812 */ /* 0x000fe200078ec0ff */
[----:B------:R-:W-:Y:S01]  /*22ea0*/  IMAD.U32 R44, R102, 0x10000, RZ ;  /* 0x00010000662c7824 */ /* 0x000fe200078e00ff */
[----:B------:R-:W-:-:S02]  /*22eb0*/  LOP3.LUT R87, R87, 0xffff0000, RZ, 0xc0, !PT ;  /* 0xffff000057577812 */ /* 0x000fc400078ec0ff */
        /* <DEDUP_REMOVED lines=24> */
[-C--:B------:R-:W-:Y:S02]  /*23040*/  FMUL.FTZ R8, R8, R9.reuse ;  /* 0x0000000908087220 */ /* 0x080fe40000410000 */
[C---:B------:R-:W-:Y:S02]  /*23050*/  FFMA.FTZ R31, R24.reuse, R100, -R31 ;  /* 0x00000064181f7223 */ /* 0x040fe4000001081f */
[----:B------:R-:W-:Y:S01]  /*23060*/  FFMA.FTZ R15, R24, R96, R15 ;  /* 0x00000060180f7223 */ /* 0x000fe2000001000f */
[----:B------:R-:W-:Y:S01]  /*23070*/  LOP3.LUT R24, R99, 0xffff0000, RZ, 0xc0, !PT ;  /* 0xffff000063187812 */ /* 0x000fe200078ec0ff */
[C---:B------:R-:W-:Y:S02]  /*23080*/  FFMA.FTZ R25, R12.reuse, R9, -R25 ;  /* 0x000000090c197223 */ /* 0x040fe40000010819 */
[----:B------:R-:W-:-:S02]  /*23090*/  FFMA.FTZ R9, R12, R39, R8 ;  /* 0x000000270c097223 */ /* 0x000fc40000010008 */
[C---:B------:R-:W-:Y:S02]  /*230a0*/  FMUL.FTZ R12, R38.reuse, R87 ;  /* 0x00000057260c7220 */ /* 0x040fe40000410000 */
[-C--:B------:R-:W-:Y:S02]  /*230b0*/  FMUL.FTZ R38, R38, R24.reuse ;  /* 0x0000001826267220 */ /* 0x080fe40000410000 */
[----:B------:R-:W-:Y:S02]  /*230c0*/  IMAD.U32 R8, R98, 0x10000, RZ ;  /* 0x0001000062087824 */ /* 0x000fe400078e00ff */
[----:B------:R-:W-:Y:S02]  /*230d0*/  FFMA.FTZ R24, R27, R24, -R12 ;  /* 0x000000181b187223 */ /* 0x000fe4000001080c */
[C---:B------:R-:W-:Y:S01]  /*230e0*/  IMAD.U32 R30, R11.reuse, 0x10000, RZ ;  /* 0x000100000b1e7824 */ /* 0x040fe200078e00ff */
[----:B------:R-:W-:Y:S01]  /*230f0*/  LOP3.LUT R11, R11, 0xffff0000, RZ, 0xc0, !PT ;  /* 0xffff00000b0b7812 */ /* 0x000fe200078ec0ff */
[----:B------:R-:W-:-:S02]  /*23100*/  IMAD.U32 R12, R97, 0x10000, RZ ;  /* 0x00010000610c7824 */ /* 0x000fc400078e00ff */
[----:B------:R-:W-:Y:S02]  /*23110*/  FMUL.FTZ R45, R33, R8 ;  /* 0x00000008212d7220 */ /* 0x000fe40000410000 */
[C---:B------:R-:W-:Y:S01]  /*23120*/  IMAD.U32 R26, R14.reuse, 0x10000, RZ ;  /* 0x000100000e1a7824 */ /* 0x040fe200078e00ff */
[----:B------:R-:W-:Y:S01]  /*23130*/  LOP3.LUT R14, R14, 0xffff0000, RZ, 0xc0, !PT ;  /* 0xffff00000e0e7812 */ /* 0x000fe200078ec0ff */
[----:B------:R-:W-:Y:S02]  /*23140*/  IMAD.U32 R39, R101, 0x10000, RZ ;  /* 0x0001000065277824 */ /* 0x000fe400078e00ff */
[----:B------:R-:W-:Y:S02]  /*23150*/  FMUL.FTZ R33, R33, R44 ;  /* 0x0000002c21217220 */ /* 0x000fe40000410000 */
[----:B------:R-:W-:Y:S02]  /*23160*/  FMUL.FTZ R46, R30, R12 ;  /* 0x0000000c1e2e7220 */ /* 0x000fe40000410000 */
[----:B------:R-:W-:-:S02]  /*23170*/  FFMA.FTZ R38, R27, R87, R38 ;  /* 0x000000571b267223 */ /* 0x000fc40000010026 */
[----:B------:R-:W-:Y:S01]  /*23180*/  FFMA.FTZ R33, R26, R8, R33 ;  /* 0x000000081a217223 */ /* 0x000fe20000010021 */
[----:B------:R-:W-:Y:S01]  /*23190*/  LOP3.LUT R8, R97, 0xffff0000, RZ, 0xc0, !PT ;  /* 0xffff000061087812 */ /* 0x000fe200078ec0ff */
[----:B------:R-:W-:Y:S01]  /*231a0*/  FMUL.FTZ R30, R30, R39 ;  /* 0x000000271e1e7220 */ /* 0x000fe20000410000 */
[----:B------:R-:W-:Y:S01]  /*231b0*/  F2FP.BF16.PACK_AB R9, R38, R9 ;  /* 0x000000092609723e */ /* 0x000fe200000010ff */
[C---:B------:R-:W-:Y:S01]  /*231c0*/  FFMA.FTZ R46, R13.reuse, R39, -R46 ;  /* 0x000000270d2e7223 */ /* 0x040fe2000001082e */
[----:B------:R-:W-:Y:S01]  /*231d0*/  LOP3.LUT R39, R98, 0xffff0000, RZ, 0xc0, !PT ;  /* 0xffff000062277812 */ /* 0x000fe200078ec0ff */
[----:B------:R-:W-:Y:S01]  /*231e0*/  FFMA.FTZ R27, R26, R44, -R45 ;  /* 0x0000002c1a1b7223 */ /* 0x000fe2000001082d */
[----:B------:R-:W-:Y:S01]  /*231f0*/  LOP3.LUT R45, R102, 0xffff0000, RZ, 0xc0, !PT ;  /* 0xffff0000662d7812 */ /* 0x000fe200078ec0ff */
[----:B------:R-:W-:Y:S01]  /*23200*/  FFMA.FTZ R30, R13, R12, R30 ;  /* 0x0000000c0d1e7223 */ /* 0x000fe2000001001e */
[----:B------:R-:W-:Y:S01]  /*23210*/  LOP3.LUT R26, R101, 0xffff0000, RZ, 0xc0, !PT ;  /* 0xffff0000651a7812 */ /* 0x000fe200078ec0ff */
[----:B------:R-:W-:-:S02]  /*23220*/  FMUL.FTZ R47, R32, R39 ;  /* 0x00000027202f7220 */ /* 0x000fc40000410000 */
[C---:B------:R-:W-:Y:S02]  /*23230*/  FMUL.FTZ R13, R11.reuse, R8 ;  /* 0x000000080b0d7220 */ /* 0x040fe40000410000 */
[-C--:B------:R-:W-:Y:S02]  /*23240*/  FMUL.FTZ R44, R32, R45.reuse ;  /* 0x0000002d202c7220 */ /* 0x080fe40000410000 */
[-C--:B------:R-:W-:Y:S02]  /*23250*/  FMUL.FTZ R12, R11, R26.reuse ;  /* 0x0000001a0b0c7220 */ /* 0x080fe40000410000 */
[----:B------:R-:W-:Y:S02]  /*23260*/  FFMA.FTZ R32, R14, R45, -R47 ;  /* 0x0000002d0e207223 */ /* 0x000fe4000001082f */
[C---:B------:R-:W-:Y:S01]  /*23270*/  FFMA.FTZ R11, R29.reuse, R26, -R13 ;  /* 0x0000001a1d0b7223 */ /* 0x040fe2000001080d */
        /* <DEDUP_REMOVED lines=9> */
[----:B------:R1:W-:Y:S04]  /*23310*/  ST.E.128 [R36.64], R12 ;  /* 0x0000000c24007985 */ /* 0x0003e8000c101d08 */
[----:B------:R1:W-:Y:S02]  /*23320*/  ST.E.128 [R34.64], R8 ;  /* 0x0000000822007985 */ /* 0x0003e4000c101d08 */
.L_x_1251:
[----:B------:R-:W-:Y:S05]  /*23330*/  BSYNC B0 ;  /* 0x0000000000007941 */ /* 0x000fea0003800000 */
.L_x_1250:
[----:B------:R-:W-:Y:S01]  /*23340*/  IADD3 R80, R80, 0x40, RZ ;  /* 0x0000004050507810 */ /* 0x000fe20007ffe0ff */
[----:B-1----:R-:W-:-:S02]  /*23350*/  IMAD.MOV.U32 R8, RZ, RZ, R82 ;  /* 0x000000ffff087224 */ /* 0x002fc400078e0052 */
[----:B------:R-:W-:Y:S01]  /*23360*/  IMAD.MOV.U32 R9, RZ, RZ, 0x0 ;  /* 0x00000000ff097424 */ /* 0x000fe200078e00ff */
[----:B------:R-:W-:-:S13]  /*23370*/  ISETP.GE.AND P0, PT, R80, R83, PT ;  /* 0x000000535000720c */ /* 0x000fda0003f06270 */
[----:B------:R-:W-:Y:S05]  /*23380*/  @P0 RET.REL.NODEC R8 `(_ZN7cutlass13device_kernelIN5flash19enable_sm80_to_sm89INS1_16FlashAttnFwdSm80INS1_25CollectiveMainloopFwdSm80ILi8ELi1ELb0EN4cute5tupleIJNS5_1CILi128EEENS7_ILi48EEENS7_ILi256EEEEEELi256ENS_10bfloat16_tEfNS_4arch4Sm80ELb0ELb1ELb0ELb1ELb0ELb1ELb1ELb0EEENS1_21CollectiveEpilogueFwdINS6_IJS8_SA_S9_EEENS6_IJNS7_ILi1EEESI_SI_EEESC_SE_Li256ELb1ELb1ELb0ELb0EEENS1_19SingleTileSchedulerILb1ELb0ELb1ELi128EEEEEEEEEvNT_6ParamsE) ;  /* 0xfffdcc7008000950 */ /* 0x000fea0003c3ffff */
[----:B------:R-:W-:Y:S01]  /*23390*/  SHF.R.S32.HI R13, RZ, 0x1f, R80 ;  /* 0x0000001fff0d7819 */ /* 0x000fe20000011450 */
[----:B------:R-:W-:Y:S01]  /*233a0*/  IMAD.SHL.U32 R9, R106, 0x40, RZ ;  /* 0x000000406a097824 */ /* 0x000fe200078e00ff */
[----:B------:R-:W-:Y:S02]  /*233b0*/  SHF.R.S32.HI R11, RZ, 0x1f, R106 ;  /* 0x0000001fff0b7819 */ /* 0x000fe4000001146a */
[----:B------:R-:W-:Y:S02]  /*233c0*/  LEA.HI R12, R13, R80, RZ, 0x3 ;  /* 0x000000500d0c7211 */ /* 0x000fe400078f18ff */
[----:B------:R-:W-:Y:S02]  /*233d0*/  LOP3.LUT R9, R9, 0x1c0, RZ, 0xc0, !PT ;  /* 0x000001c009097812 */ /* 0x000fe400078ec0ff */
[----:B------:R-:W-:Y:S02]  /*233e0*/  SHF.R.S32.HI R10, RZ, 0x3, R12 ;  /* 0x00000003ff0a7819 */ /* 0x000fe4000001140c */
[----:B------:R-:W-:-:S02]  /*233f0*/  LEA.HI R8, R11, R106, RZ, 0x3 ;  /* 0x0000006a0b087211 */ /* 0x000fc400078f18ff */
[----:B------:R-:W-:Y:S02]  /*23400*/  LEA.HI R83, R83, R10, RZ, 0x1d ;  /* 0x0000000a53537211 */ /* 0x000fe400078fe8ff */
[----:B------:R-:W-:Y:S01]  /*23410*/  LEA.HI R13, R13, R80, RZ, 0x6 ;  /* 0x000000500d0d7211 */ /* 0x000fe200078f30ff */
[----:B------:R-:W-:Y:S01]  /*23420*/  IMAD.SHL.U32 R8, R8, 0x40, RZ ;  /* 0x0000004008087824 */ /* 0x000fe200078e00ff */
[----:B------:R-:W-:Y:S02]  /*23430*/  LOP3.LUT R12, R9, 0x38, R12, 0xf8, !PT ;  /* 0x00000038090c7812 */ /* 0x000fe400078ef80c */
[----:B------:R-:W-:Y:S01]  /*23440*/  SHF.R.U32.HI R11, RZ, 0x3, R9 ;  /* 0x00000003ff0b7819 */ /* 0x000fe20000011609 */
[----:B------:R-:W-:Y:S01]  /*23450*/  IMAD.SHL.U32 R13, R13, 0x80, RZ ;  /* 0x000000800d0d7824 */ /* 0x000fe200078e00ff */
[----:B------:R-:W-:Y:S02]  /*23460*/  SHF.R.S32.HI R10, RZ, 0x1f, R83 ;  /* 0x0000001fff0a7819 */ /* 0x000fe40000011453 */
[----:B------:R-:W-:Y:S01]  /*23470*/  LOP3.LUT R14, R12, R11, RZ, 0x3c, !PT ;  /* 0x0000000b0c0e7212 */ /* 0x000fe200078e3cff */
[----:B------:R-:W-:Y:S01]  /*23480*/  IMAD.SHL.U32 R12, R83, 0x8, RZ ;  /* 0x00000008530c7824 */ /* 0x000fe200078e00ff */
[----:B------:R-:W-:-:S02]  /*23490*/  LEA.HI R10, R10, R83, RZ, 0x3 ;  /* 0x000000530a0a7211 */ /* 0x000fc400078f18ff */
[----:B------:R-:W-:Y:S02]  /*234a0*/  LOP3.LUT R13, R13, 0xffffe000, RZ, 0xc0, !PT ;  /* 0xffffe0000d0d7812 */ /* 0x000fe400078ec0ff */
[----:B------:R-:W-:Y:S02]  /*234b0*/  LOP3.LUT R8, R8, 0xfffffe00, RZ, 0xc0, !PT ;  /* 0xfffffe0008087812 */ /* 0x000fe400078ec0ff */
[----:B------:R-:W-:Y:S01]  /*234c0*/  LOP3.LUT R12, R9, 0x38, R12, 0xf8, !PT ;  /* 0x00000038090c7812 */ /* 0x000fe200078ef80c */
[----:B------:R-:W-:Y:S01]  /*234d0*/  IMAD.SHL.U32 R9, R10, 0x400, RZ ;  /* 0x000004000a097824 */ /* 0x000fe200078e00ff */
[----:B------:R-:W-:Y:S02]  /*234e0*/  IADD3 R13, R14, R13, R8 ;  /* 0x0000000d0e0d7210 */ /* 0x000fe40007ffe008 */
[----:B------:R-:W-:Y:S02]  /*234f0*/  LOP3.LUT R11, R12, R11, RZ, 0x3c, !PT ;  /* 0x0000000b0c0b7212 */ /* 0x000fe400078e3cff */
[----:B------:R-:W-:Y:S01]  /*23500*/  LOP3.LUT R9, R9, 0xffffe000, RZ, 0xc0, !PT ;  /* 0xffffe00009097812 */ /* 0x000fe200078ec0ff */
[----:B------:R-:W-:-:S03]  /*23510*/  IMAD.WIDE.U32 R26, R13, 0x2, R146 ;  /* 0x000000020d1a7825 */ /* 0x000fc600078e0092 */
[----:B------:R-:W-:Y:S02]  /*23520*/  IADD3 R13, R11, R9, R8 ;  /* 0x000000090b0d7210 */ /* 0x000fe40007ffe008 */
[----:B------:R-:W2:Y:S03]  /*23530*/  LD.E.128 R8, [R26.64] ;  /* 0x000000081a087980 */ /* 0x000ea6000c101d00 */
[----:B------:R-:W-:-:S05]  /*23540*/  IMAD.WIDE.U32 R146, R13, 0x2, R146 ;  /* 0x000000020d927825 */ /* 0x000fca00078e0092 */
[----:B------:R-:W3:Y:S01]  /*23550*/  LD.E.128 R12, [R146.64] ;  /* 0x00000008920c7980 */ /* 0x000ee2000c101d00 */
[--C-:B------:R-:W-:Y:S01]  /*23560*/  SHF.R.U64 R25, R16, 0x10, R17.reuse ;  /* 0x0000001010197819 */ /* 0x100fe20000001211 */
[----:B------:R-:W-:Y:S01]  /*23570*/  IMAD.MOV.U32 R83, RZ, RZ, 0x0 ;  /* 0x00000000ff537424 */ /* 0x000fe200078e00ff */
[----:B------:R-:W-:Y:S02]  /*23580*/  SHF.R.U32.HI R17, RZ, 0x10, R17 ;  /* 0x00000010ff117819 */ /* 0x000fe40000011611 */
[----:B------:R-:W-:Y:S02]  /*23590*/  SHF.R.U64 R16, R18, 0x10, R19 ;  /* 0x0000001012107819 */ /* 0x000fe40000001213 */
[----:B------:R-:W-:Y:S02]  /*235a0*/  SHF.R.U64 R20, R20, 0x10, R21 ;  /* 0x0000001014147819 */ /* 0x000fe40000001215 */
[----:B------:R-:W-:Y:S02]  /*235b0*/  SHF.R.U32.HI R19, RZ, 0x10, R19 ;  /* 0x00000010ff137819 */ /* 0x000fe40000011613 */
[----:B------:R-:W-:-:S02]  /*235c0*/  SHF.R.U32.HI R21, RZ, 0x10, R21 ;  /* 0x00000010ff157819 */ /* 0x000fc40000011615 */
[----:B------:R-:W-:Y:S02]  /*235d0*/  SHF.R.U64 R22, R22, 0x10, R23 ;  /* 0x0000001016167819 */ /* 0x000fe40000001217 */
[----:B------:R-:W-:Y:S02]  /*235e0*/  PRMT R72, R72, 0x5410, R25 ;  /* 0x0000541048487816 */ /* 0x000fe40000000019 */
        /* <DEDUP_REMOVED lines=9> */
[----:B------:R-:W-:Y:S02]  /*23680*/  LOP3.LUT R29, R72, 0xffff0000, RZ, 0xc0, !PT ;  /* 0xffff0000481d7812 */ /* 0x000fe400078ec0ff */
[----:B------:R-:W-:Y:S02]  /*23690*/  LOP3.LUT R77, R77, 0xffff0000, RZ, 0xc0, !PT ;  /* 0xffff00004d4d7812 */ /* 0x000fe400078ec0ff */
[----:B------:R-:W-:-:S02]  /*236a0*/  LOP3.LUT R68, R68, 0xffff0000, RZ, 0xc0, !PT ;  /* 0xffff000044447812 */ /* 0x000fc400078ec0ff */
        /* <DEDUP_REMOVED lines=11> */
[----:B------:R-:W-:Y:S01]  /*23760*/  IMAD.U32 R20, R12, 0x10000, RZ ;  /* 0x000100000c147824 */ /* 0x000fe200078e00ff */
[----:B------:R-:W-:Y:S01]  /*23770*/  LOP3.LUT R24, R14, 0xffff0000, RZ, 0xc0, !PT ;  /* 0xffff00000e187812 */ /* 0x000fe200078ec0ff */
[----:B------:R-:W-:Y:S01]  /*23780*/  IMAD.U32 R13, R72, 0x10000, RZ ;  /* 0x00010000480d7824 */ /* 0x000fe200078e00ff */
[----:B------:R-:W-:Y:S01]  /*23790*/  LOP3.LUT R12, R12, 0xffff0000, RZ, 0xc0, !PT ;  /* 0xffff00000c0c7812 */ /* 0x000fe200078ec0ff */
[----:B------:R-:W-:-:S02]  /*237a0*/  IMAD.U32 R25, R14, 0x10000, RZ ;  /* 0x000100000e197824 */ /* 0x000fc400078e00ff */
[C---:B------:R-:W-:Y:S02]  /*237b0*/  FMUL.FTZ R14, R20.reuse, R13 ;  /* 0x0000000d140e7220 */ /* 0x040fe40000410000 */
[-C--:B------:R-:W-:Y:S02]  /*237c0*/  FMUL.FTZ R20, R20, R23.reuse ;  /* 0x0000001714147220 */ /* 0x080fe40000410000 */
[C---:B------:R-:W-:Y:S02]  /*237d0*/  FFMA.FTZ R14, R17.reuse, R23, -R14 ;  /* 0x00000017110e7223 */ /* 0x040fe4000001080e */
[----:B------:R-:W-:Y:S02]  /*237e0*/  FFMA.FTZ R20, R17, R13, R20 ;  /* 0x0000000d11147223 */ /* 0x000fe40000010014 */
[----:B------:R-:W-:Y:S02]  /*237f0*/  FMUL.FTZ R23, R12, R29 ;  /* 0x0000001d0c177220 */ /* 0x000fe40000410000 */
[----:B------:R-:W-:-:S02]  /*23800*/  IMAD.U32 R13, R76, 0x10000, RZ ;  /* 0x000100004c0d7824 */ /* 0x000fc400078e00ff */
[----:B------:R-:W-:Y:S02]  /*23810*/  FMUL.FTZ R12, R12, R77 ;  /* 0x0000004d0c0c7220 */ /* 0x000fe40000410000 */
[C---:B------:R-:W-:Y:S02]  /*23820*/  FMUL.FTZ R17, R11.reuse, R30 ;  /* 0x0000001e0b117220 */ /* 0x040fe40000410000 */
[----:B------:R-:W-:Y:S02]  /*23830*/  FMUL.FTZ R11, R11, R13 ;  /* 0x0000000d0b0b7220 */ /* 0x000fe40000410000 */
[C---:B------:R-:W-:Y:S02]  /*23840*/  FFMA.FTZ R23, R16.reuse, R77, -R23 ;  /* 0x0000004d10177223 */ /* 0x040fe40000010817 */
[----:B------:R-:W-:Y:S01]  /*23850*/  FFMA.FTZ R29, R16, R29, R12 ;  /* 0x0000001d101d7223 */ /* 0x000fe2000001000c */
[----:B------:R-:W-:Y:S01]  /*23860*/  LOP3.LUT R16, R76, 0xffff0000, RZ, 0xc0, !PT ;  /* 0xffff00004c107812 */ /* 0x000fe200078ec0ff */
[----:B------:R-:W-:-:S02]  /*23870*/  FFMA.FTZ R13, R8, R13, -R17 ;  /* 0x0000000d080d7223 */ /* 0x000fc40000010811 */
[----:B------:R-:W-:Y:S02]  /*23880*/  FFMA.FTZ R11, R8, R30, R11 ;  /* 0x0000001e080b7223 */ /* 0x000fe4000001000b */
[C---:B------:R-:W-:Y:S02]  /*23890*/  FMUL.FTZ R12, R28.reuse, R68 ;  /* 0x000000441c0c7220 */ /* 0x040fe40000410000 */
[C---:B------:R-:W-:Y:S01]  /*238a0*/  IMAD.U32 R8, R75.reuse, 0x10000, RZ ;  /* 0x000100004b087824 */ /* 0x040fe200078e00ff */
[----:B------:R-:W-:Y:S01]  /*238b0*/  LOP3.LUT R75, R75, 0xffff0000, RZ, 0xc0, !PT ;  /* 0xffff00004b4b7812 */ /* 0x000fe200078ec0ff */
[C---:B------:R-:W-:Y:S01]  /*238c0*/  IMAD.U32 R17, R79.reuse, 0x10000, RZ ;  /* 0x000100004f117824 */ /* 0x040fe200078e00ff */
[----:B------:R-:W-:Y:S01]  /*238d0*/  LOP3.LUT R79, R79, 0xffff0000, RZ, 0xc0, !PT ;  /* 0xffff00004f4f7812 */ /* 0x000fe200078ec0ff */
[-C--:B------:R-:W-:Y:S02]  /*238e0*/  FMUL.FTZ R31, R28, R16.reuse ;  /* 0x000000101c1f7220 */ /* 0x080fe40000410000 */
[----:B------:R-:W-:-:S02]  /*238f0*/  FFMA.FTZ R16, R19, R16, -R12 ;  /* 0x0000001013107223 */ /* 0x000fc4000001080c */
[C---:B------:R-:W-:Y:S01]  /*23900*/  IMAD.U32 R22, R15.reuse, 0x10000, RZ ;  /* 0x000100000f167824 */ /* 0x040fe200078e00ff */
[----:B------:R-:W-:Y:S01]  /*23910*/  LOP3.LUT R15, R15, 0xffff0000, RZ, 0xc0, !PT ;  /* 0xffff00000f0f7812 */ /* 0x000fe200078ec0ff */
[C---:B------:R-:W-:Y:S01]  /*23920*/  IMAD.U32 R12, R74.reuse, 0x10000, RZ ;  /* 0x000100004a0c7824 */ /* 0x040fe200078e00ff */
[----:B------:R-:W-:Y:S01]  /*23930*/  LOP3.LUT R74, R74, 0xffff0000, RZ, 0xc0, !PT ;  /* 0xffff00004a4a7812 */ /* 0x000fe200078ec0ff */
[C---:B------:R-:W-:Y:S01]  /*23940*/  FMUL.FTZ R30, R25.reuse, R8 ;  /* 0x00000008191e7220 */ /* 0x040fe20000410000 */
[----:B------:R-:W-:Y:S01]  /*23950*/  F2FP.BF16.PACK_AB R13, R16, R13 ;  /* 0x0000000d100d723e */ /* 0x000fe200000010ff */
[C---:B------:R-:W-:Y:S01]  /*23960*/  IMAD.U32 R28, R78.reuse, 0x10000, RZ ;  /* 0x000100004e1c7824 */ /* 0x040fe200078e00ff */
[----:B------:R-:W-:Y:S01]  /*23970*/  LOP3.LUT R78, R78, 0xffff0000, RZ, 0xc0, !PT ;  /* 0xffff00004e4e7812 */ /* 0x000fe200078ec0ff */
[----:B------:R-:W-:Y:S02]  /*23980*/  FMUL.FTZ R25, R25, R17 ;  /* 0x0000001119197220 */ /* 0x000fe40000410000 */
[----:B------:R-:W-:-:S02]  /*23990*/  FFMA.FTZ R68, R19, R68, R31 ;  /* 0x0000004413447223 */ /* 0x000fc4000001001f */
[C---:B------:R-:W-:Y:S02]  /*239a0*/  FFMA.FTZ R17, R18.reuse, R17, -R30 ;  /* 0x0000001112117223 */ /* 0x040fe4000001081e */
[----:B------:R-:W-:Y:S02]  /*239b0*/  FFMA.FTZ R25, R18, R8, R25 ;  /* 0x0000000812197223 */ /* 0x000fe40000010019 */
[----:B------:R-:W-:Y:S02]  /*239c0*/  FMUL.FTZ R19, R22, R12 ;  /* 0x0000000c16137220 */ /* 0x000fe40000410000 */
[----:B------:R-:W-:Y:S02]  /*239d0*/  FMUL.FTZ R18, R24, R75 ;  /* 0x0000004b18127220 */ /* 0x000fe40000410000 */
[----:B------:R-:W-:Y:S02]  /*239e0*/  FMUL.FTZ R8, R15, R74 ;  /* 0x0000004a0f087220 */ /* 0x000fe40000410000 */
[----:B------:R-:W-:-:S02]  /*239f0*/  FMUL.FTZ R22, R22, R28 ;  /* 0x0000001c16167220 */ /* 0x000fc40000410000 */
[-C--:B------:R-:W-:Y:S02]  /*23a00*/  FMUL.FTZ R24, R24, R79.reuse ;  /* 0x0000004f18187220 */ /* 0x080fe40000410000 */
[----:B------:R-:W-:Y:S02]  /*23a10*/  FMUL.FTZ R15, R15, R78 ;  /* 0x0000004e0f0f7220 */ /* 0x000fe40000410000 */
[----:B------:R-:W-:Y:S02]  /*23a20*/  FFMA.FTZ R19, R9, R28, -R19 ;  /* 0x0000001c09137223 */ /* 0x000fe40000010813 */
        /* <DEDUP_REMOVED lines=12> */
[----:B------:R1:W-:Y:S04]  /*23af0*/  ST.E.128 [R26.64], R12 ;  /* 0x0000000c1a007985 */ /* 0x0003e8000c101d08 */
[----:B------:R1:W-:Y:S01]  /*23b00*/  ST.E.128 [R146.64], R8 ;  /* 0x0000000892007985 */ /* 0x0003e2000c101d08 */
[----:B------:R-:W-:Y:S05]  /*23b10*/  RET.REL.NODEC R82 `(_ZN7cutlass13device_kernelIN5flash19enable_sm80_to_sm89INS1_16FlashAttnFwdSm80INS1_25CollectiveMainloopFwdSm80ILi8ELi1ELb0EN4cute5tupleIJNS5_1CILi128EEENS7_ILi48EEENS7_ILi256EEEEEELi256ENS_10bfloat16_tEfNS_4arch4Sm80ELb0ELb1ELb0ELb1ELb0ELb1ELb1ELb0EEENS1_21CollectiveEpilogueFwdINS6_IJS8_SA_S9_EEENS6_IJNS7_ILi1EEESI_SI_EEESC_SE_Li256ELb1ELb1ELb0ELb0EEENS1_19SingleTileSchedulerILb1ELb0ELb1ELi128EEEEEEEEEvNT_6ParamsE) ;  /* 0xfffdc4e052007950 */ /* 0x000fea0003c3ffff */
.L_x_1178:
[----:B------:R-:W-:Y:S01]  /*23b20*/  IMAD.MOV.U32 R14, RZ, RZ, R24 ;  /* 0x000000ffff0e7224 */ /* 0x000fe200078e0018 */
[----:B------:R-:W-:Y:S01]  /*23b30*/  MOV R12, 0x181f ;  /* 0x0000181f000c7802 */ /* 0x000fe20000000f00 */
[----:B------:R-:W-:Y:S01]  /*23b40*/  IMAD.MOV.U32 R13, RZ, RZ, RZ ;  /* 0x000000ffff0d7224 */ /* 0x000fe200078e00ff */
[----:B------:R-:W-:-:S02]  /*23b50*/  MOV R11, 0xffffffff ;  /* 0xffffffff000b7802 */ /* 0x000fc40000000f00 */
[----:B------:R-:W-:Y:S02]  /*23b60*/  MOV R10, 0x23b80 ;  /* 0x00023b80000a7802 */ /* 0x000fe40000000f00 */
[----:B------:R-:W-:Y:S05]  /*23b70*/  CALL.REL.NOINC `($__internal_3_$__cuda_sm70_shflsync_idx_p) ;  /* 0x00000ea000007944 */ /* 0x000fea0003c00000 */
[----:B--2---:R-:W-:Y:S01]  /*23b80*/  MOV R27, R16 ;  /* 0x00000010001b7202 */ /* 0x004fe20000000f00 */
[----:B-1----:R-:W-:Y:S05]  /*23b90*/  BRA `(.L_x_1252) ;  /* 0xffff60a000007947 */ /* 0x002fea000383ffff */
.L_x_1179:
[----:B------:R-:W-:Y:S01]  /*23ba0*/  IMAD.MOV.U32 R14, RZ, RZ, R23 ;  /* 0x000000ffff0e7224 */ /* 0x000fe200078e0017 */
[----:B------:R-:W-:Y:S01]  /*23bb0*/  MOV R12, 0x181f ;  /* 0x0000181f000c7802 */ /* 0x000fe20000000f00 */
[----:B------:R-:W-:Y:S01]  /*23bc0*/  IMAD.MOV.U32 R13, RZ, RZ, RZ ;  /* 0x000000ffff0d7224 */ /* 0x000fe200078e00ff */
[----:B------:R-:W-:Y:S02]  /*23bd0*/  MOV R11, 0xffffffff ;  /* 0xffffffff000b7802 */ /* 0x000fe40000000f00 */
[----:B------:R-:W-:Y:S02]  /*23be0*/  MOV R10, 0x23c00 ;  /* 0x00023c00000a7802 */ /* 0x000fe40000000f00 */
[----:B-12---:R-:W-:Y:S05]  /*23bf0*/  CALL.REL.NOINC `($__internal_3_$__cuda_sm70_shflsync_idx_p) ;  /* 0x00000e2000007944 */ /* 0x006fea0003c00000 */
[----:B-1----:R-:W-:Y:S01]  /*23c00*/  IMAD.MOV.U32 R14, RZ, RZ, R22 ;  /* 0x000000ffff0e7224 */ /* 0x002fe200078e0016 */
[----:B------:R-:W-:Y:S01]  /*23c10*/  MOV R13, RZ ;  /* 0x000000ff000d7202 */ /* 0x000fe20000000f00 */
[----:B------:R-:W-:Y:S01]  /*23c20*/  IMAD.MOV.U32 R12, RZ, RZ, 0x181f ;  /* 0x0000181fff0c7424 */ /* 0x000fe200078e00ff */
[----:B------:R-:W-:Y:S01]  /*23c30*/  MOV R11, 0xffffffff ;  /* 0xffffffff000b7802 */ /* 0x000fe20000000f00 */
[----:B--2---:R-:W-:Y:S01]  /*23c40*/  IMAD.MOV.U32 R26, RZ, RZ, R16 ;  /* 0x000000ffff1a7224 */ /* 0x004fe200078e0010 */
[----:B------:R-:W-:-:S02]  /*23c50*/  MOV R10, 0x23c70 ;  /* 0x00023c70000a7802 */ /* 0x000fc40000000f00 */
[----:B------:R-:W-:Y:S05]  /*23c60*/  CALL.REL.NOINC `($__internal_3_$__cuda_sm70_shflsync_idx_p) ;  /* 0x00000db000007944 */ /* 0x000fea0003c00000 */
[----:B--2---:R-:W-:Y:S01]  /*23c70*/  IMAD.MOV.U32 R21, RZ, RZ, R16 ;  /* 0x000000ffff157224 */ /* 0x004fe200078e0010 */
[----:B-1----:R-:W-:Y:S01]  /*23c80*/  MOV R14, R19 ;  /* 0x00000013000e7202 */ /* 0x002fe20000000f00 */
[----:B------:R-:W-:Y:S01]  /*23c90*/  IMAD.MOV.U32 R13, RZ, RZ, RZ ;  /* 0x000000ffff0d7224 */ /* 0x000fe200078e00ff */
[----:B------:R-:W-:Y:S01]  /*23ca0*/  MOV R12, 0x181f ;  /* 0x0000181f000c7802 */ /* 0x000fe20000000f00 */
[----:B------:R-:W-:Y:S01]  /*23cb0*/  IMAD.MOV.U32 R11, RZ, RZ, -0x1 ;  /* 0xffffffffff0b7424 */ /* 0x000fe200078e00ff */
[----:B------:R-:W-:-:S02]  /*23cc0*/  MOV R10, 0x23ce0 ;  /* 0x00023ce0000a7802 */ /* 0x000fc40000000f00 */
[----:B------:R-:W-:Y:S05]  /*23cd0*/  CALL.REL.NOINC `($__internal_3_$__cuda_sm70_shflsync_idx_p) ;  /* 0x00000d4000007944 */ /* 0x000fea0003c00000 */
[----:B-12---:R-:W-:Y:S05]  /*23ce0*/  BRA `(.L_x_1253) ;  /* 0xffff5f9000007947 */ /* 0x006fea000383ffff */
.L_x_1182:
[----:B------:R-:W-:Y:S01]  /*23cf0*/  IMAD.MOV.U32 R14, RZ, RZ, R24 ;  /* 0x000000ffff0e7224 */ /* 0x000fe200078e0018 */
[----:B------:R-:W-:Y:S01]  /*23d00*/  MOV R12, 0x181f ;  /* 0x0000181f000c7802 */ /* 0x000fe20000000f00 */
[----:B------:R-:W-:Y:S01]  /*23d10*/  IMAD.MOV.U32 R13, RZ, RZ, 0x1 ;  /* 0x00000001ff0d7424 */ /* 0x000fe200078e00ff */
[----:B------:R-:W-:-:S02]  /*23d20*/  MOV R11, 0xffffffff ;  /* 0xffffffff000b7802 */ /* 0x000fc40000000f00 */
[----:B------:R-:W-:Y:S02]  /*23d30*/  MOV R10, 0x23d50 ;  /* 0x00023d50000a7802 */ /* 0x000fe40000000f00 */
[----:B-1-34-:R-:W-:Y:S05]  /*23d40*/  CALL.REL.NOINC `($__internal_3_$__cuda_sm70_shflsync_idx_p) ;  /* 0x00000cd000007944 */ /* 0x01afea0003c00000 */
[----:B--2---:R-:W-:Y:S01]  /*23d50*/  IMAD.MOV.U32 R21, RZ, RZ, R16 ;  /* 0x000000ffff157224 */ /* 0x004fe200078e0010 */
[----:B-1----:R-:W-:Y:S01]  /*23d60*/  MOV R14, R23 ;  /* 0x00000017000e7202 */ /* 0x002fe20000000f00 */
[----:B------:R-:W-:Y:S01]  /*23d70*/  IMAD.MOV.U32 R13, RZ, RZ, 0x1 ;  /* 0x00000001ff0d7424 */ /* 0x000fe200078e00ff */
[----:B------:R-:W-:Y:S01]  /*23d80*/  MOV R12, 0x181f ;  /* 0x0000181f000c7802 */ /* 0x000fe20000000f00 */
[----:B------:R-:W-:Y:S01]  /*23d90*/  IMAD.MOV.U32 R11, RZ, RZ, -0x1 ;  /* 0xffffffffff0b7424 */ /* 0x000fe200078e00ff */
[----:B------:R-:W-:Y:S02]  /*23da0*/  MOV R10, 0x23dc0 ;  /* 0x00023dc0000a7802 */ /* 0x000fe40000000f00 */
[----:B------:R-:W-:Y:S05]  /*23db0*/  CALL.REL.NOINC `($__internal_3_$__cuda_sm70_shflsync_idx_p) ;  /* 0x00000c6000007944 */ /* 0x000fea0003c00000 */
[----:B-1----:R-:W-:Y:S01]  /*23dc0*/  IMAD.MOV.U32 R14, RZ, RZ, R22 ;  /* 0x000000ffff0e7224 */ /* 0x002fe200078e0016 */
[----:B------:R-:W-:Y:S01]  /*23dd0*/  MOV R12, 0x181f ;  /* 0x0000181f000c7802 */ /* 0x000fe20000000f00 */
[----:B------:R-:W-:Y:S01]  /*23de0*/  IMAD.MOV.U32 R13, RZ, RZ, 0x1 ;  /* 0x00000001ff0d7424 */ /* 0x000fe200078e00ff */
[----:B--2---:R-:W-:Y:S01]  /*23df0*/  MOV R26, R16 ;  /* 0x00000010001a7202 */ /* 0x004fe20000000f00 */
[----:B------:R-:W-:Y:S01]  /*23e00*/  IMAD.MOV.U32 R11, RZ, RZ, -0x1 ;  /* 0xffffffffff0b7424 */ /* 0x000fe200078e00ff */
[----:B------:R-:W-:-:S02]  /*23e10*/  MOV R27, R21 ;  /* 0x00000015001b7202 */ /* 0x000fc40000000f00 */
[----:B------:R-:W-:Y:S02]  /*23e20*/  MOV R10, 0x23e40 ;  /* 0x00023e40000a7802 */ /* 0x000fe40000000f00 */
[----:B------:R-:W-:Y:S05]  /*23e30*/  CALL.REL.NOINC `($__internal_3_$__cuda_sm70_shflsync_idx_p) ;  /* 0x00000be000007944 */ /* 0x000fea0003c00000 */
[----:B--2---:R-:W-:Y:S01]  /*23e40*/  IMAD.MOV.U32 R21, RZ, RZ, R16 ;  /* 0x000000ffff157224 */ /* 0x004fe200078e0010 */
[----:B-1----:R-:W-:Y:S01]  /*23e50*/  MOV R14, R19 ;  /* 0x00000013000e7202 */ /* 0x002fe20000000f00 */
[----:B------:R-:W-:Y:S01]  /*23e60*/  IMAD.MOV.U32 R13, RZ, RZ, 0x1 ;  /* 0x00000001ff0d7424 */ /* 0x000fe200078e00ff */
[----:B------:R-:W-:Y:S01]  /*23e70*/  MOV R12, 0x181f ;  /* 0x0000181f000c7802 */ /* 0x000fe20000000f00 */
[----:B------:R-:W-:Y:S01]  /*23e80*/  IMAD.MOV.U32 R11, RZ, RZ, -0x1 ;  /* 0xffffffffff0b7424 */ /* 0x000fe200078e00ff */
[----:B------:R-:W-:Y:S02]  /*23e90*/  MOV R10, 0x23eb0 ;  /* 0x00023eb0000a7802 */ /* 0x000fe40000000f00 */
[----:B------:R-:W-:Y:S05]  /*23ea0*/  CALL.REL.NOINC `($__internal_3_$__cuda_sm70_shflsync_idx_p) ;  /* 0x00000b7000007944 */ /* 0x000fea0003c00000 */
[----:B-12---:R-:W-:Y:S05]  /*23eb0*/  BRA `(.L_x_1254) ;  /* 0xffff63d000007947 */ /* 0x006fea000383ffff */
.L_x_1185:
[----:B------:R-:W-:Y:S01]  /*23ec0*/  IMAD.MOV.U32 R14, RZ, RZ, R24 ;  /* 0x000000ffff0e7224 */ /* 0x000fe200078e0018 */
[----:B------:R-:W-:Y:S01]  /*23ed0*/  MOV R12, 0x181f ;  /* 0x0000181f000c7802 */ /* 0x000fe20000000f00 */
[----:B------:R-:W-:Y:S01]  /*23ee0*/  IMAD.MOV.U32 R13, RZ, RZ, 0x2 ;  /* 0x00000002ff0d7424 */ /* 0x000fe200078e00ff */
[----:B------:R-:W-:Y:S02]  /*23ef0*/  MOV R11, 0xffffffff ;  /* 0xffffffff000b7802 */ /* 0x000fe40000000f00 */
[----:B------:R-:W-:-:S02]  /*23f00*/  MOV R10, 0x23f20 ;  /* 0x00023f20000a7802 */ /* 0x000fc40000000f00 */
[----:B--234-:R-:W-:Y:S05]  /*23f10*/  CALL.REL.NOINC `($__internal_3_$__cuda_sm70_shflsync_idx_p) ;  /* 0x00000b0000007944 */ /* 0x01cfea0003c00000 */
[----:B--2---:R-:W-:Y:S01]  /*23f20*/  MOV R25, R16 ;  /* 0x0000001000197202 */ /* 0x004fe20000000f00 */
[----:B-1----:R-:W-:Y:S05]  /*23f30*/  BRA `(.L_x_1255) ;  /* 0xffff68d000007947 */ /* 0x002fea000383ffff */
.L_x_1186:
[----:B------:R-:W-:Y:S01]  /*23f40*/  IMAD.MOV.U32 R14, RZ, RZ, R23 ;  /* 0x000000ffff0e7224 */ /* 0x000fe200078e0017 */
[----:B------:R-:W-:Y:S01]  /*23f50*/  MOV R12, 0x181f ;  /* 0x0000181f000c7802 */ /* 0x000fe20000000f00 */
[----:B------:R-:W-:Y:S01]  /*23f60*/  IMAD.MOV.U32 R13, RZ, RZ, 0x2 ;  /* 0x00000002ff0d7424 */ /* 0x000fe200078e00ff */
[----:B------:R-:W-:-:S02]  /*23f70*/  MOV R11, 0xffffffff ;  /* 0xffffffff000b7802 */ /* 0x000fc40000000f00 */
[----:B------:R-:W-:Y:S02]  /*23f80*/  MOV R10, 0x23fa0 ;  /* 0x00023fa0000a7802 */ /* 0x000fe40000000f00 */
[----:B-1234-:R-:W-:Y:S05]  /*23f90*/  CALL.REL.NOINC `($__internal_3_$__cuda_sm70_shflsync_idx_p) ;  /* 0x00000a8000007944 */ /* 0x01efea0003c00000 */
[----:B-1----:R-:W-:Y:S01]  /*23fa0*/  IMAD.MOV.U32 R14, RZ, RZ, R22 ;  /* 0x000000ffff0e7224 */ /* 0x002fe200078e0016 */
[----:B------:R-:W-:Y:S01]  /*23fb0*/  MOV R12, 0x181f ;  /* 0x0000181f000c7802 */ /* 0x000fe20000000f00 */
[----:B------:R-:W-:Y:S01]  /*23fc0*/  IMAD.MOV.U32 R13, RZ, RZ, 0x2 ;  /* 0x00000002ff0d7424 */ /* 0x000fe200078e00ff */
[----:B--2---:R-:W-:Y:S01]  /*23fd0*/  MOV R26, R16 ;  /* 0x00000010001a7202 */ /* 0x004fe20000000f00 */
[----:B------:R-:W-:Y:S01]  /*23fe0*/  IMAD.MOV.U32 R11, RZ, RZ, -0x1 ;  /* 0xffffffffff0b7424 */ /* 0x000fe200078e00ff */
[----:B------:R-:W-:Y:S02]  /*23ff0*/  MOV R27, R25 ;  /* 0x00000019001b7202 */ /* 0x000fe40000000f00 */
[----:B------:R-:W-:Y:S02]  /*24000*/  MOV R10, 0x24020 ;  /* 0x00024020000a7802 */ /* 0x000fe40000000f00 */
[----:B------:R-:W-:Y:S05]  /*24010*/  CALL.REL.NOINC `($__internal_3_$__cuda_sm70_shflsync_idx_p) ;  /* 0x00000a0000007944 */ /* 0x000fea0003c00000 */
        /* <DEDUP_REMOVED lines=8> */
.L_x_1189:
[----:B------:R-:W-:Y:S01]  /*240a0*/  IMAD.MOV.U32 R14, RZ, RZ, R24 ;  /* 0x000000ffff0e7224 */ /* 0x000fe200078e0018 */
[----:B------:R-:W-:Y:S01]  /*240b0*/  MOV R12, 0x181f ;  /* 0x0000181f000c7802 */ /* 0x000fe20000000f00 */
[----:B------:R-:W-:Y:S01]  /*240c0*/  IMAD.MOV.U32 R13, RZ, RZ, 0x3 ;  /* 0x00000003ff0d7424 */ /* 0x000fe200078e00ff */
[----:B------:R-:W-:-:S02]  /*240d0*/  MOV R11, 0xffffffff ;  /* 0xffffffff000b7802 */ /* 0x000fc40000000f00 */
[----:B------:R-:W-:Y:S02]  /*240e0*/  MOV R10, 0x24100 ;  /* 0x00024100000a7802 */ /* 0x000fe40000000f00 */
[----:B----4-:R-:W-:Y:S05]  /*240f0*/  CALL.REL.NOINC `($__internal_3_$__cuda_sm70_shflsync_idx_p) ;  /* 0x0000092000007944 */ /* 0x010fea0003c00000 */
[----:B--2---:R-:W-:Y:S01]  /*24100*/  MOV R17, R16 ;  /* 0x0000001000117202 */ /* 0x004fe20000000f00 */
[----:B-1----:R-:W-:Y:S05]  /*24110*/  BRA `(.L_x_1257) ;  /* 0xffff6cd000007947 */ /* 0x002fea000383ffff */
.L_x_1190:
[----:B------:R-:W-:Y:S01]  /*24120*/  IMAD.MOV.U32 R14, RZ, RZ, R23 ;  /* 0x000000ffff0e7224 */ /* 0x000fe200078e0017 */
[----:B------:R-:W-:Y:S01]  /*24130*/  MOV R12, 0x181f ;  /* 0x0000181f000c7802 */ /* 0x000fe20000000f00 */
[----:B------:R-:W-:Y:S01]  /*24140*/  IMAD.MOV.U32 R13, RZ, RZ, 0x3 ;  /* 0x00000003ff0d7424 */ /* 0x000fe200078e00ff */
[----:B------:R-:W-:Y:S02]  /*24150*/  MOV R11, 0xffffffff ;  /* 0xffffffff000b7802 */ /* 0x000fe40000000f00 */
[----:B------:R-:W-:Y:S02]  /*24160*/  MOV R10, 0x24180 ;  /* 0x00024180000a7802 */ /* 0x000fe40000000f00 */
[----:B--2-4-:R-:W-:Y:S05]  /*24170*/  CALL.REL.NOINC `($__internal_3_$__cuda_sm70_shflsync_idx_p) ;  /* 0x000008a000007944 */ /* 0x014fea0003c00000 */
        /* <DEDUP_REMOVED lines=16> */
.L_x_1223:
[----:B------:R-:W-:Y:S01]  /*24280*/  IMAD.MOV.U32 R14, RZ, RZ, R19 ;  /* 0x000000ffff0e7224 */ /* 0x000fe200078e0013 */
[----:B------:R-:W-:Y:S01]  /*24290*/  MOV R12, 0x181f ;  /* 0x0000181f000c7802 */ /* 0x000fe20000000f00 */
[----:B------:R-:W-:Y:S01]  /*242a0*/  IMAD.MOV.U32 R13, RZ, RZ, RZ ;  /* 0x000000ffff0d7224 */ /* 0x000fe200078e00ff */
[----:B------:R-:W-:Y:S02]  /*242b0*/  MOV R11, 0xffffffff ;  /* 0xffffffff000b7802 */ /* 0x000fe40000000f00 */
[----:B------:R-:W-:-:S02]  /*242c0*/  MOV R10, 0x242e0 ;  /* 0x000242e0000a7802 */ /* 0x000fc40000000f00 */
[----:B------:R-:W-:Y:S05]  /*242d0*/  CALL.REL.NOINC `($__internal_3_$__cuda_sm70_shflsync_idx_p) ;  /* 0x0000074000007944 */ /* 0x000fea0003c00000 */
[----:B--2---:R-:W-:Y:S01]  /*242e0*/  MOV R27, R16 ;  /* 0x00000010001b7202 */ /* 0x004fe20000000f00 */
[----:B-1----:R-:W-:Y:S05]  /*242f0*/  BRA `(.L_x_1259) ;  /* 0xffffa7b000007947 */ /* 0x002fea000383ffff */
.L_x_1224:
[----:B------:R-:W-:Y:S01]  /*24300*/  IMAD.MOV.U32 R14, RZ, RZ, R21 ;  /* 0x000000ffff0e7224 */ /* 0x000fe200078e0015 */
[----:B------:R-:W-:Y:S01]  /*24310*/  MOV R12, 0x181f ;  /* 0x0000181f000c7802 */ /* 0x000fe20000000f00 */
[----:B------:R-:W-:Y:S01]  /*24320*/  IMAD.MOV.U32 R13, RZ, RZ, RZ ;  /* 0x000000ffff0d7224 */ /* 0x000fe200078e00ff */
[----:B------:R-:W-:-:S02]  /*24330*/  MOV R11, 0xffffffff ;  /* 0xffffffff000b7802 */ /* 0x000fc40000000f00 */
[----:B------:R-:W-:Y:S02]  /*24340*/  MOV R10, 0x24360 ;  /* 0x00024360000a7802 */ /* 0x000fe40000000f00 */
[----:B-12---:R-:W-:Y:S05]  /*24350*/  CALL.REL.NOINC `($__internal_3_$__cuda_sm70_shflsync_idx_p) ;  /* 0x000006c000007944 */ /* 0x006fea0003c00000 */
[----:B-1----:R-:W-:Y:S01]  /*24360*/  IMAD.MOV.U32 R14, RZ, RZ, R20 ;  /* 0x000000ffff0e7224 */ /* 0x002fe200078e0014 */
[----:B------:R-:W-:Y:S01]  /*24370*/  MOV R13, RZ ;  /* 0x000000ff000d7202 */ /* 0x000fe20000000f00 */
[----:B------:R-:W-:Y:S01]  /*24380*/  IMAD.MOV.U32 R12, RZ, RZ, 0x181f ;  /* 0x0000181fff0c7424 */ /* 0x000fe200078e00ff */
[----:B------:R-:W-:Y:S01]  /*24390*/  MOV R11, 0xffffffff ;  /* 0xffffffff000b7802 */ /* 0x000fe20000000f00 */
[----:B--2---:R-:W-:Y:S01]  /*243a0*/  IMAD.MOV.U32 R26, RZ, RZ, R16 ;  /* 0x000000ffff1a7224 */ /* 0x004fe200078e0010 */
[----:B------:R-:W-:Y:S02]  /*243b0*/  MOV R10, 0x243d0 ;  /* 0x000243d0000a7802 */ /* 0x000fe40000000f00 */
        /* <DEDUP_REMOVED lines=9> */
.L_x_1227:
        /* <DEDUP_REMOVED lines=29> */
.L_x_1230:
        /* <DEDUP_REMOVED lines=8> */
.L_x_1231:
        /* <DEDUP_REMOVED lines=9> */
[----:B------:R-:W-:Y:S01]  /*24730*/  MOV R11, 0xffffffff ;  /* 0xffffffff000b7802 */ /* 0x000fe20000000f00 */
[----:B--2---:R-:W-:Y:S01]  /*24740*/  IMAD.MOV.U32 R24, RZ, RZ, R16 ;  /* 0x000000ffff187224 */ /* 0x004fe200078e0010 */
        /* <DEDUP_REMOVED lines=10> */
.L_x_1234:
[----:B------:R-:W-:Y:S01]  /*247f0*/  IMAD.MOV.U32 R14, RZ, RZ, R19 ;  /* 0x000000ffff0e7224 */ /* 0x000fe200078e0013 */
[----:B------:R-:W-:Y:S01]  /*24800*/  MOV R12, 0x181f ;  /* 0x0000181f000c7802 */ /* 0x000fe20000000f00 */
[----:B------:R-:W-:Y:S01]  /*24810*/  IMAD.MOV.U32 R13, RZ, RZ, 0x3 ;  /* 0x00000003ff0d7424 */ /* 0x000fe200078e00ff */
[----:B------:R-:W-:-:S02]  /*24820*/  MOV R11, 0xffffffff ;  /* 0xffffffff000b7802 */ /* 0x000fc40000000f00 */
[----:B------:R-:W-:Y:S02]  /*24830*/  MOV R10, 0x24850 ;  /* 0x00024850000a7802 */ /* 0x000fe40000000f00 */
[----:B---34-:R-:W-:Y:S05]  /*24840*/  CALL.REL.NOINC `($__internal_3_$__cuda_sm70_shflsync_idx_p) ;  /* 0x000001d000007944 */ /* 0x018fea0003c00000 */
[----:B--2---:R-:W-:Y:S01]  /*24850*/  MOV R17, R16 ;  /* 0x0000001000117202 */ /* 0x004fe20000000f00 */
[----:B-1----:R-:W-:Y:S05]  /*24860*/  BRA `(.L_x_1264) ;  /* 0xffffb07000007947 */ /* 0x002fea000383ffff */
.L_x_1235:
[----:B------:R-:W-:Y:S01]  /*24870*/  IMAD.MOV.U32 R14, RZ, RZ, R21 ;  /* 0x000000ffff0e7224 */ /* 0x000fe200078e0015 */
[----:B------:R-:W-:Y:S01]  /*24880*/  MOV R12, 0x181f ;  /* 0x0000181f000c7802 */ /* 0x000fe20000000f00 */
[----:B------:R-:W-:Y:S01]  /*24890*/  IMAD.MOV.U32 R13, RZ, RZ, 0x3 ;  /* 0x00000003ff0d7424 */ /* 0x000fe200078e00ff */
[----:B------:R-:W-:Y:S02]  /*248a0*/  MOV R11, 0xffffffff ;  /* 0xffffffff000b7802 */ /* 0x000fe40000000f00 */
[----:B------:R-:W-:Y:S02]  /*248b0*/  MOV R10, 0x248d0 ;  /* 0x000248d0000a7802 */ /* 0x000fe40000000f00 */
[----:B--234-:R-:W-:Y:S05]  /*248c0*/  CALL.REL.NOINC `($__internal_3_$__cuda_sm70_shflsync_idx_p) ;  /* 0x0000015000007944 */ /* 0x01cfea0003c00000 */
        /* <DEDUP_REMOVED lines=17> */
        .weak           $__internal_2_$__cuda_sm70_shflsync_bfly_p
        .type           $__internal_2_$__cuda_sm70_shflsync_bfly_p,@function
        .size           $__internal_2_$__cuda_sm70_shflsync_bfly_p,($__internal_3_$__cuda_sm70_shflsync_idx_p - $__internal_2_$__cuda_sm70_shflsync_bfly_p)
$__internal_2_$__cuda_sm70_shflsync_bfly_p:
[----:B------:R-:W-:Y:S01]  /*249e0*/  MOV R5, 0x0 ;  /* 0x0000000000057802 */ /* 0x000fe20000000f00 */
[----:B------:R-:W-:Y:S04]  /*249f0*/  WARPSYNC R0 ;  /* 0x0000000000007348 */ /* 0x000fe80003800000 */
[----:B------:R1:W2:Y:S01]  /*24a00*/  SHFL.BFLY PT, R2, R239, R2, R3 ;  /* 0x0c000002ef027389 */ /* 0x0002a200000e0003 */
[----:B------:R-:W-:Y:S05]  /*24a10*/  RET.REL.NODEC R4 `(_ZN7cutlass13device_kernelIN5flash19enable_sm80_to_sm89INS1_16FlashAttnFwdSm80INS1_25CollectiveMainloopFwdSm80ILi8ELi1ELb0EN4cute5tupleIJNS5_1CILi128EEENS7_ILi48EEENS7_ILi256EEEEEELi256ENS_10bfloat16_tEfNS_4arch4Sm80ELb0ELb1ELb0ELb1ELb0ELb1ELb1ELb0EEENS1_21CollectiveEpilogueFwdINS6_IJS8_SA_S9_EEENS6_IJNS7_ILi1EEESI_SI_EEESC_SE_Li256ELb1ELb1ELb0ELb0EEENS1_19SingleTileSchedulerILb1ELb0ELb1ELi128EEEEEEEEEvNT_6ParamsE) ;  /* 0xfffdb5e004007950 */ /* 0x000fea0003c3ffff */
        .weak           $__internal_3_$__cuda_sm70_shflsync_idx_p
        .type           $__internal_3_$__cuda_sm70_shflsync_idx_p,@function
        .size           $__internal_3_$__cuda_sm70_shflsync_idx_p,(.L_x_1544 - $__internal_3_$__cuda_sm70_shflsync_idx_p)
$__internal_3_$__cuda_sm70_shflsync_idx_p:
[----:B------:R-:W-:Y:S01]  /*24a20*/  MOV R30, R10 ;  /* 0x0000000a001e7202 */ /* 0x000fe20000000f00 */
[----:B------:R-:W-:Y:S04]  /*24a30*/  WARPSYNC R11 ;  /* 0x0000000b00007348 */ /* 0x000fe80003800000 */
[----:B------:R-:W-:Y:S01]  /*24a40*/  MOV R31, 0x0 ;  /* 0x00000000001f7802 */ /* 0x000fe20000000f00 */
[----:B------:R1:W2:Y:S03]  /*24a50*/  SHFL.IDX PT, R16, R14, R13, R12 ;  /* 0x0000000d0e107389 */ /* 0x0002a600000e000c */
[----:B------:R-:W-:Y:S05]  /*24a60*/  RET.REL.NODEC R30 `(_ZN7cutlass13device_kernelIN5flash19enable_sm80_to_sm89INS1_16FlashAttnFwdSm80INS1_25CollectiveMainloopFwdSm80ILi8ELi1ELb0EN4cute5tupleIJNS5_1CILi128EEENS7_ILi48EEENS7_ILi256EEEEEELi256ENS_10bfloat16_tEfNS_4arch4Sm80ELb0ELb1ELb0ELb1ELb0ELb1ELb1ELb0EEENS1_21CollectiveEpilogueFwdINS6_IJS8_SA_S9_EEENS6_IJNS7_ILi1EEESI_SI_EEESC_SE_Li256ELb1ELb1ELb0ELb0EEENS1_19SingleTileSchedulerILb1ELb0ELb1ELi128EEEEEEEEEvNT_6ParamsE) ;  /* 0xfffdb5901e007950 */ /* 0x000fea0003c3ffff */
.L_x_1266:
        /* <DEDUP_REMOVED lines=9> */
.L_x_1544:


//--------------------- .text._ZN7cutlass13device_kernelIN5flash19enable_sm80_to_sm89INS1_16FlashAttnFwdSm80INS1_25CollectiveMainloopFwdSm80ILi8ELi1ELb0EN4cute5tupleIJNS5_1CILi128EEENS7_ILi96EEENS7_ILi256EEEEEELi256ENS_10bfloat16_tEfNS_4arch4Sm80ELb1ELb0ELb0ELb0ELb0ELb0ELb1ELb0EEENS1_21CollectiveEpilogueFwdINS6_IJS8_SA_S9_EEENS6_IJNS7_ILi1EEESI_SI_EEESC_SE_Li256ELb0ELb1ELb0ELb0EEENS1_30DynamicPersistentTileSchedulerILi256ELi256ELb0ELb1ELb0EEEEEEEEEvNT_6ParamsE --------------------------
	.section	.text._ZN7cutlass13device_kernelIN5flash19enable_sm80_to_sm89INS1_16FlashAttnFwdSm80INS1_25CollectiveMainloopFwdSm80ILi8ELi1ELb0EN4cute5tupleIJNS5_1CILi128EEENS7_ILi96EEENS7_ILi256EEEEEELi256ENS_10bfloat16_tEfNS_4arch4Sm80ELb1ELb0ELb0ELb0ELb0ELb0ELb1ELb0EEENS1_21CollectiveEpilogueFwdINS6_IJS8_SA_S9_EEENS6_IJNS7_ILi1EEESI_SI_EEESC_SE_Li256ELb0ELb1ELb0ELb0EEENS1_30DynamicPersistentTileSchedulerILi256ELi256ELb0ELb1ELb0EEEEEEEEEvNT_6ParamsE,"ax",@progbits
	.sectioninfo	@"SHI_REGISTERS=255"
	.align	128
.text._ZN7cutlass13device_kernelIN5flash19enable_sm80_to_sm89INS1_16FlashAttnFwdSm80INS1_25CollectiveMainloopFwdSm80ILi8ELi1ELb0EN4cute5tupleIJNS5_1CILi128EEENS7_ILi96EEENS7_ILi256EEEEEELi256ENS_10bfloat16_tEfNS_4arch4Sm80ELb1ELb0ELb0ELb0ELb0ELb0ELb1ELb0EEENS1_21CollectiveEpilogueFwdINS6_IJS8_SA_S9_EEENS6_IJNS7_ILi1EEESI_SI_EEESC_SE_Li256ELb0ELb1ELb0ELb0EEENS1_30DynamicPersistentTileSchedulerILi256ELi256ELb0ELb1ELb0EEEEEEEEEvNT_6ParamsE:
        .type           _ZN7cutlass13device_kernelIN5flash19enable_sm80_to_sm89INS1_16FlashAttnFwdSm80INS1_25CollectiveMainloopFwdSm80ILi8ELi1ELb0EN4cute5tupleIJNS5_1CILi128EEENS7_ILi96EEENS7_ILi256EEEEEELi256ENS_10bfloat16_tEfNS_4arch4Sm80ELb1ELb0ELb0ELb0ELb0ELb0ELb1ELb0EEENS1_21CollectiveEpilogueFwdINS6_IJS8_SA_S9_EEENS6_IJNS7_ILi1EEESI_SI_EEESC_SE_Li256ELb0ELb1ELb0ELb0EEENS1_30DynamicPersistentTileSchedulerILi256ELi256ELb0ELb1ELb0EEEEEEEEEvNT_6ParamsE,@function
        .size           _ZN7cutlass13device_kernelIN5flash19enable_sm80_to_sm89INS1_16FlashAttnFwdSm80INS1_25CollectiveMainloopFwdSm80ILi8ELi1ELb0EN4cute5tupleIJNS5_1CILi128EEENS7_ILi96EEENS7_ILi256EEEEEELi256ENS_10bfloat16_tEfNS_4arch4Sm80ELb1ELb0ELb0ELb0ELb0ELb0ELb1ELb0EEENS1_21CollectiveEpilogueFwdINS6_IJS8_SA_S9_EEENS6_IJNS7_ILi1EEESI_SI_EEESC_SE_Li256ELb0ELb1ELb0ELb0EEENS1_30DynamicPersistentTileSchedulerILi256ELi256ELb0ELb1ELb0EEEEEEEEEvNT_6ParamsE,(.L_x_1548 - _ZN7cutlass13device_kernelIN5flash19enable_sm80_to_sm89INS1_16FlashAttnFwdSm80INS1_25CollectiveMainloopFwdSm80ILi8ELi1ELb0EN4cute5tupleIJNS5_1CILi128EEENS7_ILi96EEENS7_ILi256EEEEEELi256ENS_10bfloat16_tEfNS_4arch4Sm80ELb1ELb0ELb0ELb0ELb0ELb0ELb1ELb0EEENS1_21CollectiveEpilogueFwdINS6_IJS8_SA_S9_EEENS6_IJNS7_ILi1EEESI_SI_EEESC_SE_Li256ELb0ELb1ELb0ELb0EEENS1_30DynamicPersistentTileSchedulerILi256ELi256ELb0ELb1ELb0EEEEEEEEEvNT_6ParamsE)
        .other          _ZN7cutlass13device_kernelIN5flash19enable_sm80_to_sm89INS1_16FlashAttnFwdSm80INS1_25CollectiveMainloopFwdSm80ILi8ELi1ELb0EN4cute5tupleIJNS5_1CILi128EEENS7_ILi96EEENS7_ILi256EEEEEELi256ENS_10bfloat16_tEfNS_4arch4Sm80ELb1ELb0ELb0ELb0ELb0ELb0ELb1ELb0EEENS1_21CollectiveEpilogueFwdINS6_IJS8_SA_S9_EEENS6_IJNS7_ILi1EEESI_SI_EEESC_SE_Li256ELb0ELb1ELb0ELb0EEENS1_30DynamicPersistentTileSchedulerILi256ELi256ELb0ELb1ELb0EEEEEEEEEvNT_6ParamsE,@"STO_CUDA_ENTRY STV_DEFAULT"
_ZN7cutlass13device_kernelIN5flash19enable_sm80_to_sm89INS1_16FlashAttnFwdSm80INS1_25CollectiveMainloopFwdSm80ILi8ELi1ELb0EN4cute5tupleIJNS5_1CILi128EEENS7_ILi96EEENS7_ILi256EEEEEELi256ENS_10bfloat16_tEfNS_4arch4Sm80ELb1ELb0ELb0ELb0ELb0ELb0ELb1ELb0EEENS1_21CollectiveEpilogueFwdINS6_IJS8_SA_S9_EEENS6_IJNS7_ILi1EEESI_SI_EEESC_SE_Li256ELb0ELb1ELb0ELb0EEENS1_30DynamicPersistentTileSchedulerILi256ELi256ELb0ELb1ELb0EEEEEEEEEvNT_6ParamsE:
[----:B------:R-:W-:-:S03]  /*0000*/  MOV R1, c[0x0][0x28] ;  /* 0x00000a0000017a02 */ /* 0x000fc60000000f00 */
[----:B------:R-:W1:Y:S01]  /*0010*/  S2R R18, SR_TID.X ;  /* 0x0000000000127919 */ /* 0x000e620000002100 */
[----:B------:R-:W-:-:S03]  /*0020*/  IADD3 R1, R1, -0xa8, RZ ;  /* 0xffffff5801017810 */ /* 0x000fc60007ffe0ff */
[----:B------:R-:W2:Y:S01]  /*0030*/  S2R R13, SR_CTAID.X ;  /* 0x00000000000d7919 */ /* 0x000ea20000002500 */
[----:B-1----:R-:W-:-:S05]  /*0040*/  SHF.R.U32.HI R0, RZ, 0x5, R18 ;  /* 0x00000005ff007819 */ /* 0x002fca0000011612 */
[----:B------:R-:W1:Y:S04]  /*0050*/  SHFL.IDX PT, R2, R0, RZ, 0x1f ;  /* 0x00001fff00027589 */ /* 0x000e6800000e0000 */
[----:B------:R-:W3:Y:S01]  /*0060*/  SHFL.IDX PT, R0, R0, RZ, 0x1f ;  /* 0x00001fff00007589 */ /* 0x000ee200000e0000 */
[----:B-1----:R-:W-:Y:S01]  /*0070*/  ISETP.GE.AND P0, PT, R2, 0x1, PT ;  /* 0x000000010200780c */ /* 0x002fe20003f06270 */
[----:B---3--:R1:W3:-:S12]  /*0080*/  R2UR UR6, R0 ;  /* 0x00000000000673c2 */ /* 0x0082d800000e0000 */
[----:B------:R-:W-:Y:S06]  /*0090*/  @P0 BAR.ARV 0x4, 0x100 ;  /* 0x0104000000000b1d */ /* 0x000fec0000002000 */
[----:B--2---:R-:W-:-:S13]  /*00a0*/  ISETP.GE.AND P0, PT, R13, c[0x0][0x538], PT ;  /* 0x00014e000d007a0c */ /* 0x004fda0003f06270 */
[----:B------:R-:W-:Y:S05]  /*00b0*/  @P0 EXIT ;  /* 0x000000000000094d */ /* 0x000fea0003800000 */
[----:B-1-3--:R-:W-:Y:S01]  /*00c0*/  SHF.R.S32.HI R11, RZ, 0x1f, R18 ;  /* 0x0000001fff0b7819 */ /* 0x00afe20000011412 */
[----:B------:R-:W-:Y:S01]  /*00d0*/  IMAD.MOV.U32 R220, RZ, RZ, 0x40 ;  /* 0x00000040ffdc7424 */ /* 0x000fe200078e00ff */
[----:B------:R-:W-:Y:S01]  /*00e0*/  ULDC.64 UR8, c[0x0][0x118] ;  /* 0x0000460000087ab9 */ /* 0x000fe20000000a00 */
[----:B------:R-:W-:Y:S01]  /*00f0*/  IMAD.MOV.U32 R218, RZ, RZ, 0x20 ;  /* 0x00000020ffda7424 */ /* 0x000fe200078e00ff */
[CC--:B------:R-:W-:Y:S02]  /*0100*/  LEA.HI R2, R11.reuse, R18.reuse, RZ, 0x4 ;  /* 0x000000120b027211 */ /* 0x0c0fe400078f20ff */
[----:B------:R-:W-:Y:S02]  /*0110*/  LEA.HI R9, R11, R18, RZ, 0x3 ;  /* 0x000000120b097211 */ /* 0x000fe400078f18ff */
[----:B------:R-:W-:Y:S02]  /*0120*/  SHF.R.S32.HI R3, RZ, 0x4, R2 ;  /* 0x00000004ff037819 */ /* 0x000fe40000011402 */
[----:B------:R-:W-:-:S02]  /*0130*/  LOP3.LUT R5, R9, 0xfffffff8, RZ, 0xc0, !PT ;  /* 0xfffffff809057812 */ /* 0x000fc400078ec0ff */
[----:B------:R-:W-:Y:S02]  /*0140*/  LEA.HI R0, R2, R3, RZ, 0x1 ;  /* 0x0000000302007211 */ /* 0x000fe400078f08ff */
[----:B------:R-:W-:Y:S01]  /*0150*/  SHF.R.S32.HI R15, RZ, 0x3, R9 ;  /* 0x00000003ff0f7819 */ /* 0x000fe20000011409 */
[----:B------:R-:W-:Y:S01]  /*0160*/  IMAD.IADD R8, R18, 0x1, -R5 ;  /* 0x0000000112087824 */ /* 0x000fe200078e0a05 */
[----:B------:R-:W-:Y:S02]  /*0170*/  LOP3.LUT R0, R0, 0xfffffffe, RZ, 0xc0, !PT ;  /* 0xfffffffe00007812 */ /* 0x000fe400078ec0ff */
[----:B------:R-:W-:Y:S01]  /*0180*/  LEA.HI R12, R11, R18, RZ, 0x2 ;  /* 0x000000120b0c7211 */ /* 0x000fe200078f10ff */
[----:B------:R-:W-:Y:S02]  /*0190*/  IMAD.SHL.U32 R4, R15, 0x40, RZ ;  /* 0x000000400f047824 */ /* 0x000fe400078e00ff */
[----:B------:R-:W-:Y:S01]  /*01a0*/  IMAD.IADD R216, R3, 0x1, -R0 ;  /* 0x0000000103d87824 */ /* 0x000fe200078e0a00 */
[----:B------:R-:W-:Y:S01]  /*01b0*/  LOP3.LUT R0, R2, 0xfffffff0, RZ, 0xc0, !PT ;  /* 0xfffffff002007812 */ /* 0x000fe200078ec0ff */
[C---:B------:R-:W-:Y:S01]  /*01c0*/  IMAD.SHL.U32 R16, R8.reuse, 0x8, RZ ;  /* 0x0000000808107824 */ /* 0x040fe200078e00ff */
[--C-:B------:R-:W-:Y:S01]  /*01d0*/  SHF.R.S32.HI R10, RZ, 0x2, R12.reuse ;  /* 0x00000002ff0a7819 */ /* 0x100fe2000001140c */
[----:B------:R-:W-:Y:S01]  /*01e0*/  IMAD.SHL.U32 R6, R8, 0x40, RZ ;  /* 0x0000004008067824 */ /* 0x000fe200078e00ff */
[----:B------:R-:W-:Y:S01]  /*01f0*/  SHF.R.S32.HI R3, RZ, 0x1f, R12 ;  /* 0x0000001fff037819 */ /* 0x000fe2000001140c */
[----:B------:R-:W-:Y:S01]  /*0200*/  IMAD.IADD R2, R18, 0x1, -R0 ;  /* 0x0000000112027824 */ /* 0x000fe200078e0a00 */
[----:B------:R-:W-:-:S02]  /*0210*/  LOP3.LUT R0, R4, 0x1c0, RZ, 0xc0, !PT ;  /* 0x000001c004007812 */ /* 0x000fc400078ec0ff */
[----:B------:R-:W-:Y:S02]  /*0220*/  LEA.HI R3, R3, R10, RZ, 0x3 ;  /* 0x0000000a03037211 */ /* 0x000fe400078f18ff */
[----:B------:R-:W-:Y:S02]  /*0230*/  LOP3.LUT R5, R0, 0x38, R16, 0xf8, !PT ;  /* 0x0000003800057812 */ /* 0x000fe400078ef810 */
[----:B------:R-:W-:Y:S02]  /*0240*/  LOP3.LUT R4, R3, 0xfffffff8, RZ, 0xc0, !PT ;  /* 0xfffffff803047812 */ /* 0x000fe400078ec0ff */
[----:B------:R-:W-:Y:S02]  /*0250*/  SHF.R.U32.HI R3, RZ, 0x3, R0 ;  /* 0x00000003ff037819 */ /* 0x000fe40000011600 */
[----:B------:R-:W-:Y:S02]  /*0260*/  SHF.R.S32.HI R7, RZ, 0x1f, R2 ;  /* 0x0000001fff077819 */ /* 0x000fe40000011402 */
[----:B------:R-:W-:-:S02]  /*0270*/  LOP3.LUT R0, R6, 0x1c0, RZ, 0xc0, !PT ;  /* 0x000001c006007812 */ /* 0x000fc400078ec0ff */
[----:B------:R-:W-:Y:S02]  /*0280*/  LOP3.LUT R5, R5, R3, RZ, 0x3c, !PT ;  /* 0x0000000305057212 */ /* 0x000fe400078e3cff */
[----:B------:R-:W-:Y:S01]  /*0290*/  LEA.HI R217, R7, R2, RZ, 0x3 ;  /* 0x0000000207d97211 */ /* 0x000fe200078f18ff */
[----:B------:R-:W-:Y:S01]  /*02a0*/  IMAD.IADD R7, R10, 0x1, -R4 ;  /* 0x000000010a077824 */ /* 0x000fe200078e0a04 */
[----:B------:R-:W-:Y:S02]  /*02b0*/  LOP3.LUT R3, R0, 0x8, R9, 0xf8, !PT ;  /* 0x0000000800037812 */ /* 0x000fe400078ef809 */
[----:B------:R-:W-:Y:S02]  /*02c0*/  SHF.R.U32.HI R0, RZ, 0x3, R0 ;  /* 0x00000003ff007819 */ /* 0x000fe40000011600 */
[-C--:B------:R-:W-:Y:S02]  /*02d0*/  LEA.HI R6, R11, R18.reuse, RZ, 0x5 ;  /* 0x000000120b067211 */ /* 0x080fe400078f28ff */
[C---:B------:R-:W-:Y:S01]  /*02e0*/  LOP3.LUT R4, R217.reuse, 0xfffffff8, RZ, 0xc0, !PT ;  /* 0xfffffff8d9047812 */ /* 0x040fe200078ec0ff */
[----:B------:R-:W-:Y:S01]  /*02f0*/  IMAD.SHL.U32 R217, R217, 0x40, RZ ;  /* 0x00000040d9d97824 */ /* 0x000fe200078e00ff */
[----:B------:R-:W-:-:S02]  /*0300*/  LEA.HI R10, R11, R18, RZ, 0x6 ;  /* 0x000000120b0a7211 */ /* 0x000fc400078f30ff */
[----:B------:R-:W-:Y:S01]  /*0310*/  LOP3.LUT R11, R3, R0, RZ, 0x3c, !PT ;  /* 0x00000000030b7212 */ /* 0x000fe200078e3cff */
[----:B------:R-:W-:Y:S01]  /*0320*/  IMAD.IADD R9, R2, 0x1, -R4 ;  /* 0x0000000102097824 */ /* 0x000fe200078e0a04 */
[----:B------:R-:W-:Y:S01]  /*0330*/  LOP3.LUT R0, R6, 0xffffffe0, RZ, 0xc0, !PT ;  /* 0xffffffe006007812 */ /* 0x000fe200078ec0ff */
[----:B------:R-:W-:Y:S01]  /*0340*/  IMAD.SHL.U32 R4, R10, 0x8, RZ ;  /* 0x000000080a047824 */ /* 0x000fe200078e00ff */
[--C-:B------:R-:W-:Y:S02]  /*0350*/  SHF.R.S32.HI R223, RZ, 0x5, R6.reuse ;  /* 0x00000005ffdf7819 */ /* 0x100fe40000011406 */
[----:B------:R-:W-:Y:S01]  /*0360*/  SHF.R.S32.HI R2, RZ, 0x1f, R6 ;  /* 0x0000001fff027819 */ /* 0x000fe20000011406 */
[----:B------:R-:W-:Y:S01]  /*0370*/  IMAD.IADD R14, R18, 0x1, -R0 ;  /* 0x00000001120e7824 */ /* 0x000fe200078e0a00 */
[----:B------:R-:W-:Y:S01]  /*0380*/  LOP3.LUT R251, R5, 0x7ffffe00, R4, 0xf8, !PT ;  /* 0x7ffffe0005fb7812 */ /* 0x000fe200078ef804 */
[----:B------:R-:W-:Y:S01]  /*0390*/  IMAD.SHL.U32 R5, R216, 0x8, RZ ;  /* 0x00000008d8057824 */ /* 0x000fe200078e00ff */
[----:B------:R-:W-:Y:S01]  /*03a0*/  LEA.HI R0, R2, R223, RZ, 0x3 ;  /* 0x000000df02007211 */ /* 0x000fe200078f18ff */
[----:B------:R-:W-:Y:S01]  /*03b0*/  IMAD.SHL.U32 R2, R9, 0x40, RZ ;  /* 0x0000004009027824 */ /* 0x000fe200078e00ff */
[----:B------:R-:W-:Y:S01]  /*03c0*/  SHF.R.S32.HI R4, RZ, 0x1f, R14 ;  /* 0x0000001fff047819 */ /* 0x000fe2000001140e */
[----:B------:R-:W-:Y:S01]  /*03d0*/  IMAD R216, R216, 0x200, R11 ;  /* 0x00000200d8d87824 */ /* 0x000fe200078e020b */
[----:B------:R-:W-:Y:S01]  /*03e0*/  LOP3.LUT R3, R12, 0xfffffffc, RZ, 0xc0, !PT ;  /* 0xfffffffc0c037812 */ /* 0x000fe200078ec0ff */
[----:B------:R-:W-:Y:S01]  /*03f0*/  IMAD.SHL.U32 R251, R251, 0x2, RZ ;  /* 0x00000002fbfb7824 */ /* 0x000fe200078e00ff */
[----:B------:R-:W-:-:S02]  /*0400*/  LOP3.LUT R0, R0, 0xffffff8, RZ, 0xc0, !PT ;  /* 0x0ffffff800007812 */ /* 0x000fc400078ec0ff */
[----:B------:R-:W-:Y:S01]  /*0410*/  LEA.HI R10, R4, R14, RZ, 0x2 ;  /* 0x0000000e040a7211 */ /* 0x000fe200078f10ff */
[----:B------:R-:W-:Y:S01]  /*0420*/  IMAD.IADD R6, R18, 0x1, -R3 ;  /* 0x0000000112067824 */ /* 0x000fe200078e0a03 */
[----:B------:R-:W-:Y:S01]  /*0430*/  LOP3.LUT R2, R2, 0x1c0, RZ, 0xc0, !PT ;  /* 0x000001c002027812 */ /* 0x000fe200078ec0ff */
[C---:B------:R-:W-:Y:S01]  /*0440*/  IMAD.IADD R3, R223.reuse, 0x1, -R0 ;  /* 0x00000001df037824 */ /* 0x040fe200078e0a00 */
[----:B------:R-:W-:Y:S01]  /*0450*/  SHF.R.S32.HI R0, RZ, 0x2, R10 ;  /* 0x00000002ff007819 */ /* 0x000fe2000001140a */
[----:B------:R-:W-:Y:S01]  /*0460*/  IMAD.SHL.U32 R223, R223, 0x400, RZ ;  /* 0x00000400dfdf7824 */ /* 0x000fe200078e00ff */
[----:B------:R-:W-:Y:S02]  /*0470*/  LOP3.LUT R5, R2, 0x8, R5, 0xf8, !PT ;  /* 0x0000000802057812 */ /* 0x000fe400078ef805 */
[----:B------:R-:W-:Y:S01]  /*0480*/  SHF.R.U32.HI R2, RZ, 0x3, R2 ;  /* 0x00000003ff027819 */ /* 0x000fe20000011602 */
[----:B------:R-:W-:Y:S01]  /*0490*/  IMAD R12, R3, 0x10, R0 ;  /* 0x00000010030c7824 */ /* 0x000fe200078e0200 */
[C---:B------:R-:W-:Y:S01]  /*04a0*/  LEA.HI R0, R6.reuse, R6, RZ, 0x1 ;  /* 0x0000000606007211 */ /* 0x040fe200078f08ff */
[----:B------:R-:W-:Y:S01]  /*04b0*/  IMAD R3, R6, 0x2, R223 ;  /* 0x0000000206037824 */ /* 0x000fe200078e02df */
[----:B------:R-:W-:Y:S01]  /*04c0*/  LOP3.LUT R5, R5, R2, RZ, 0x3c, !PT ;  /* 0x0000000205057212 */ /* 0x000fe200078e3cff */
[C---:B------:R-:W-:Y:S01]  /*04d0*/  IMAD.SHL.U32 R2, R7.reuse, 0x40, RZ ;  /* 0x0000004007027824 */ /* 0x040fe200078e00ff */
[----:B------:R-:W-:Y:S01]  /*04e0*/  LOP3.LUT R4, R7, 0x1, RZ, 0xc0, !PT ;  /* 0x0000000107047812 */ /* 0x000fe200078ec0ff */
[----:B------:R-:W-:Y:S01]  /*04f0*/  STL [R1+0x94], R12 ;  /* 0x0000940c01007387 */ /* 0x000fe20000100800 */
[----:B------:R-:W-:-:S02]  /*0500*/  LOP3.LUT R0, R0, 0x1ffffffe, RZ, 0xc0, !PT ;  /* 0x1ffffffe00007812 */ /* 0x000fc400078ec0ff */
[----:B------:R-:W-:Y:S01]  /*0510*/  LOP3.LUT R2, R2, 0x1c0, RZ, 0xc0, !PT ;  /* 0x000001c002027812 */ /* 0x000fe200078ec0ff */
[----:B------:R-:W-:Y:S01]  /*0520*/  STL [R1+0x68], R13 ;  /* 0x0000680d01007387 */ /* 0x000fe20000100800 */
[----:B------:R-:W-:Y:S01]  /*0530*/  ISETP.NE.U32.AND P0, PT, R4, 0x1, PT ;  /* 0x000000010400780c */ /* 0x000fe20003f05070 */
[----:B------:R-:W-:Y:S01]  /*0540*/  IMAD.IADD R4, R6, 0x1, -R0 ;  /* 0x0000000106047824 */ /* 0x000fe200078e0a00 */
[----:B------:R-:W-:Y:S02]  /*0550*/  LEA.HI R0, R2, R2, RZ, 0x1d ;  /* 0x0000000202007211 */ /* 0x000fe400078fe8ff */
[----:B------:R-:W-:Y:S02]  /*0560*/  LOP3.LUT R217, R217, 0xfffffe00, RZ, 0xc0, !PT ;  /* 0xfffffe00d9d97812 */ /* 0x000fe400078ec0ff */
[----:B------:R-:W-:Y:S01]  /*0570*/  SHF.R.S32.HI R17, RZ, 0x1f, R16 ;  /* 0x0000001fff117819 */ /* 0x000fe20000011410 */
[----:B------:R-:W-:Y:S01]  /*0580*/  IMAD.IADD R3, R3, 0x1, R0 ;  /* 0x0000000103037824 */ /* 0x000fe200078e0200 */
[----:B------:R-:W-:Y:S01]  /*0590*/  IADD3 R6, R16, 0x40, RZ ;  /* 0x0000004010067810 */ /* 0x000fe20007ffe0ff */
[----:B------:R-:W-:Y:S01]  /*05a0*/  IMAD R0, R8, 0x20, R15 ;  /* 0x0000002008007824 */ /* 0x000fe200078e020f */
[----:B------:R-:W-:-:S02]  /*05b0*/  IADD3 R223, R5, R217, R223 ;  /* 0x000000d905df7210 */ /* 0x000fc40007ffe0df */
[----:B------:R-:W-:Y:S02]  /*05c0*/  LOP3.LUT R217, R5, R217, RZ, 0xfc, !PT ;  /* 0x000000d905d97212 */ /* 0x000fe400078efcff */
[----:B------:R1:W-:Y:S01]  /*05d0*/  STL [R1+0x90], R0 ;  /* 0x0000900001007387 */ /* 0x0003e20000100800 */
[C---:B------:R-:W-:Y:S02]  /*05e0*/  IADD3 R5, R16.reuse, 0x80, RZ ;  /* 0x0000008010057810 */ /* 0x040fe40007ffe0ff */
[----:B------:R-:W-:Y:S01]  /*05f0*/  IADD3 R2, R16, 0xc0, RZ ;  /* 0x000000c010027810 */ /* 0x000fe20007ffe0ff */
[----:B------:R-:W-:Y:S01]  /*0600*/  STL.64 [R1+0x38], R16 ;  /* 0x0000381001007387 */ /* 0x000fe20000100a00 */
[----:B------:R-:W-:Y:S02]  /*0610*/  R2P PR, R7, 0x6 ;  /* 0x0000000607007804 */ /* 0x000fe40000000000 */
[----:B------:R-:W-:Y:S01]  /*0620*/  LEA R3, R3, 0x80, 0x1 ;  /* 0x0000008003037811 */ /* 0x000fe200078e08ff */
[----:B------:R2:W-:Y:S01]  /*0630*/  STL [R1+0x40], R6 ;  /* 0x0000400601007387 */ /* 0x0005e20000100800 */
[----:B------:R-:W-:-:S02]  /*0640*/  LOP3.LUT P4, RZ, R8, 0x2, RZ, 0xc0, !PT ;  /* 0x0000000208ff7812 */ /* 0x000fc4000788c0ff */
[C---:B------:R-:W-:Y:S01]  /*0650*/  LOP3.LUT P6, RZ, R9.reuse, 0x2, RZ, 0xc0, !PT ;  /* 0x0000000209ff7812 */ /* 0x040fe200078cc0ff */
[----:B------:R3:W-:Y:S01]  /*0660*/  STL [R1+0x34], R5 ;  /* 0x0000340501007387 */ /* 0x0007e20000100800 */
[----:B------:R-:W-:Y:S02]  /*0670*/  LOP3.LUT P3, RZ, R8, 0x4, RZ, 0xc0, !PT ;  /* 0x0000000408ff7812 */ /* 0x000fe4000786c0ff */
[----:B------:R-:W-:Y:S02]  /*0680*/  LOP3.LUT P5, RZ, R9, 0x4, RZ, 0xc0, !PT ;  /* 0x0000000409ff7812 */ /* 0x000fe400078ac0ff */
[----:B------:R-:W-:Y:S02]  /*0690*/  LEA R216, R216, 0xc100, 0x1 ;  /* 0x0000c100d8d87811 */ /* 0x000fe400078e08ff */
[----:B------:R-:W-:Y:S02]  /*06a0*/  LEA R223, R223, 0x18100, 0x1 ;  /* 0x00018100dfdf7811 */ /* 0x000fe400078e08ff */
[----:B------:R-:W-:-:S02]  /*06b0*/  LEA R217, R217, 0x100, 0x1 ;  /* 0x00000100d9d97811 */ /* 0x000fc400078e08ff */
[----:B------:R-:W-:Y:S02]  /*06c0*/  SEL R219, R220, 0xffffffc0, !P3 ;  /* 0xffffffc0dcdb7807 */ /* 0x000fe40005800000 */
[----:B-1----:R-:W-:Y:S02]  /*06d0*/  LOP3.LUT R0, R10, 0x7ffffffc, RZ, 0xc0, !PT ;  /* 0x7ffffffc0a007812 */ /* 0x002fe400078ec0ff */
[C---:B------:R-:W-:Y:S01]  /*06e0*/  IADD3 R227, R216.reuse, 0x20, RZ ;  /* 0x00000020d8e37810 */ /* 0x040fe20007ffe0ff */
[C---:B------:R-:W-:Y:S01]  /*06f0*/  IMAD.IADD R222, R216.reuse, 0x1, R219 ;  /* 0x00000001d8de7824 */ /* 0x040fe200078e02db */
[----:B------:R-:W-:Y:S01]  /*0700*/  @P4 IADD3 R227, R216, -0x20, RZ ;  /* 0xffffffe0d8e34810 */ /* 0x000fe20007ffe0ff */
[----:B------:R-:W-:Y:S01]  /*0710*/  IMAD.IADD R0, R14, 0x1, -R0 ;  /* 0x000000010e007824 */ /* 0x000fe200078e0a00 */
[----:B--2---:R-:W-:-:S03]  /*0720*/  SHF.R.S32.HI R6, RZ, 0x1f, R6 ;  /* 0x0000001fff067819 */ /* 0x004fc60000011406 */
[----:B------:R-:W-:Y:S01]  /*0730*/  IMAD.IADD R219, R219, 0x1, R227 ;  /* 0x00000001dbdb7824 */ /* 0x000fe200078e02e3 */
[C---:B------:R-:W-:Y:S02]  /*0740*/  IADD3 R250, R227.reuse, 0x800, RZ ;  /* 0x00000800e3fa7810 */ /* 0x040fe40007ffe0ff */
[----:B---3--:R-:W-:Y:S01]  /*0750*/  SHF.R.S32.HI R5, RZ, 0x1f, R5 ;  /* 0x0000001fff057819 */ /* 0x008fe20000011405 */
[----:B------:R1:W-:Y:S01]  /*0760*/  STL [R1+0x64], R6 ;  /* 0x0000640601007387 */ /* 0x0003e20000100800 */
[C---:B------:R-:W-:Y:S02]  /*0770*/  IADD3 R249, R227.reuse, 0x1000, RZ ;  /* 0x00001000e3f97810 */ /* 0x040fe40007ffe0ff */
[C---:B------:R-:W-:Y:S01]  /*0780*/  IADD3 R248, R227.reuse, 0x1800, RZ ;  /* 0x00001800e3f87810 */ /* 0x040fe20007ffe0ff */
[----:B------:R2:W-:Y:S01]  /*0790*/  STL [R1+0x44], R2 ;  /* 0x0000440201007387 */ /* 0x0005e20000100800 */
[C---:B------:R-:W-:Y:S02]  /*07a0*/  IADD3 R247, R227.reuse, 0x2000, RZ ;  /* 0x00002000e3f77810 */ /* 0x040fe40007ffe0ff */
[C---:B------:R-:W-:Y:S01]  /*07b0*/  IADD3 R246, R227.reuse, 0x2800, RZ ;  /* 0x00002800e3f67810 */ /* 0x040fe20007ffe0ff */
[----:B------:R3:W-:Y:S01]  /*07c0*/  STL [R1+0x60], R5 ;  /* 0x0000600501007387 */ /* 0x0007e20000100800 */
[----:B------:R-:W-:-:S02]  /*07d0*/  IADD3 R245, R227, 0x3000, RZ ;  /* 0x00003000e3f57810 */ /* 0x000fc40007ffe0ff */
[C---:B------:R-:W-:Y:S02]  /*07e0*/  IADD3 R244, R227.reuse, 0x3800, RZ ;  /* 0x00003800e3f47810 */ /* 0x040fe40007ffe0ff */
[C---:B------:R-:W-:Y:S02]  /*07f0*/  IADD3 R243, R227.reuse, 0x4000, RZ ;  /* 0x00004000e3f37810 */ /* 0x040fe40007ffe0ff */
[C---:B------:R-:W-:Y:S02]  /*0800*/  IADD3 R242, R227.reuse, 0x4800, RZ ;  /* 0x00004800e3f27810 */ /* 0x040fe40007ffe0ff */
[C---:B------:R-:W-:Y:S02]  /*0810*/  IADD3 R241, R227.reuse, 0x5000, RZ ;  /* 0x00005000e3f17810 */ /* 0x040fe40007ffe0ff */
[C---:B------:R-:W-:Y:S02]  /*0820*/  IADD3 R240, R227.reuse, 0x5800, RZ ;  /* 0x00005800e3f07810 */ /* 0x040fe40007ffe0ff */
[----:B------:R-:W-:-:S02]  /*0830*/  IADD3 R239, R227, 0x6000, RZ ;  /* 0x00006000e3ef7810 */ /* 0x000fc40007ffe0ff */
[C---:B------:R-:W-:Y:S01]  /*0840*/  IADD3 R238, R227.reuse, 0x6800, RZ ;  /* 0x00006800e3ee7810 */ /* 0x040fe20007ffe0ff */
[----:B-1----:R-:W-:Y:S01]  /*0850*/  IMAD.SHL.U32 R6, R0, 0x2, RZ ;  /* 0x0000000200067824 */ /* 0x002fe200078e00ff */
[C---:B------:R-:W-:Y:S01]  /*0860*/  IADD3 R237, R227.reuse, 0x7000, RZ ;  /* 0x00007000e3ed7810 */ /* 0x040fe20007ffe0ff */
[----:B------:R-:W-:Y:S01]  /*0870*/  IMAD R0, R4, 0x8, R12 ;  /* 0x0000000804007824 */ /* 0x000fe200078e020c */
[C---:B------:R-:W-:Y:S02]  /*0880*/  IADD3 R236, R227.reuse, 0x7800, RZ ;  /* 0x00007800e3ec7810 */ /* 0x040fe40007ffe0ff */
[----:B--2---:R-:W-:Y:S02]  /*0890*/  SHF.R.S32.HI R2, RZ, 0x1f, R2 ;  /* 0x0000001fff027819 */ /* 0x004fe40000011402 */
[----:B------:R-:W-:Y:S02]  /*08a0*/  IADD3 R235, R227, 0x8000, RZ ;  /* 0x00008000e3eb7810 */ /* 0x000fe40007ffe0ff */
[C---:B---3--:R-:W-:Y:S01]  /*08b0*/  SEL R5, R218.reuse, 0xffffffe0, !P1 ;  /* 0xffffffe0da057807 */ /* 0x048fe20004800000 */
[----:B------:R1:W-:Y:S01]  /*08c0*/  STL [R1+0x5c], R2 ;  /* 0x00005c0201007387 */ /* 0x0003e20000100800 */
[----:B------:R-:W-:-:S02]  /*08d0*/  SEL R218, R218, 0xffffffe0, !P6 ;  /* 0xffffffe0dada7807 */ /* 0x000fc40007000000 */
[C---:B------:R-:W-:Y:S01]  /*08e0*/  IADD3 R234, R227.reuse, 0x8800, RZ ;  /* 0x00008800e3ea7810 */ /* 0x040fe20007ffe0ff */
[----:B------:R2:W-:Y:S01]  /*08f0*/  STL [R1+0x54], R6 ;  /* 0x0000540601007387 */ /* 0x0005e20000100800 */
[----:B------:R-:W-:Y:S01]  /*0900*/  IADD3 R233, R227, 0x9000, RZ ;  /* 0x00009000e3e97810 */ /* 0x000fe20007ffe0ff */
[----:B------:R-:W-:Y:S01]  /*0910*/  IMAD.IADD R224, R223, 0x1, R218 ;  /* 0x00000001dfe07824 */ /* 0x000fe200078e02da */
[C---:B------:R-:W-:Y:S01]  /*0920*/  IADD3 R232, R227.reuse, 0x9800, RZ ;  /* 0x00009800e3e87810 */ /* 0x040fe20007ffe0ff */
[----:B------:R3:W-:Y:S01]  /*0930*/  STL [R1+0x8c], R0 ;  /* 0x00008c0001007387 */ /* 0x0007e20000100800 */
[----:B------:R-:W-:Y:S01]  /*0940*/  IMAD.IADD R218, R218, 0x1, R217 ;  /* 0x00000001dada7824 */ /* 0x000fe200078e02d9 */
[C---:B------:R-:W-:Y:S02]  /*0950*/  IADD3 R231, R227.reuse, 0xa000, RZ ;  /* 0x0000a000e3e77810 */ /* 0x040fe40007ffe0ff */
[----:B------:R4:W-:Y:S01]  /*0960*/  STL [R1+0x6c], R3 ;  /* 0x00006c0301007387 */ /* 0x0009e20000100800 */
[----:B------:R-:W-:-:S02]  /*0970*/  IADD3 R230, R227, 0xa800, RZ ;  /* 0x0000a800e3e67810 */ /* 0x000fc40007ffe0ff */
[C---:B------:R-:W-:Y:S02]  /*0980*/  IADD3 R229, R227.reuse, 0xb000, RZ ;  /* 0x0000b000e3e57810 */ /* 0x040fe40007ffe0ff */
[----:B------:R-:W-:Y:S02]  /*0990*/  IADD3 R228, R227, 0xb800, RZ ;  /* 0x0000b800e3e47810 */ /* 0x000fe40007ffe0ff */
[C---:B-1----:R-:W-:Y:S02]  /*09a0*/  SEL R2, R220.reuse, 0xffffffc0, !P2 ;  /* 0xffffffc0dc027807 */ /* 0x042fe40005000000 */
[----:B------:R-:W-:Y:S02]  /*09b0*/  SEL R220, R220, 0xffffffc0, !P5 ;  /* 0xffffffc0dcdc7807 */ /* 0x000fe40006800000 */
[C---:B--2---:R-:W-:Y:S01]  /*09c0*/  IADD3 R6, R3.reuse, -0x10, RZ ;  /* 0xfffffff003067810 */ /* 0x044fe20007ffe0ff */
[C---:B------:R-:W-:Y:S01]  /*09d0*/  IMAD.IADD R4, R3.reuse, 0x1, R2 ;  /* 0x0000000103047824 */ /* 0x040fe200078e0202 */
[----:B------:R-:W-:Y:S01]  /*09e0*/  @P0 IADD3 R6, R3, 0x10, RZ ;  /* 0x0000001003060810 */ /* 0x000fe20007ffe0ff */
[----:B------:R-:W-:-:S02]  /*09f0*/  IMAD.IADD R226, R223, 0x1, R220 ;  /* 0x00000001dfe27824 */ /* 0x000fc400078e02dc */
[----:B---3--:R-:W-:Y:S01]  /*0a00*/  IMAD.IADD R0, R3, 0x1, R5 ;  /* 0x0000000103007824 */ /* 0x008fe200078e0205 */
[----:B------:R-:W-:Y:S01]  /*0a10*/  STL [R1+0x88], R4 ;  /* 0x0000880401007387 */ /* 0x000fe20000100800 */
[----:B------:R-:W-:Y:S02]  /*0a20*/  IMAD.IADD R221, R220, 0x1, R217 ;  /* 0x00000001dcdd7824 */ /* 0x000fe400078e02d9 */
[----:B----4-:R-:W-:Y:S01]  /*0a30*/  IMAD.IADD R3, R2, 0x1, R6 ;  /* 0x0000000102037824 */ /* 0x010fe200078e0206 */
[----:B------:R1:W-:Y:S01]  /*0a40*/  STL [R1+0x78], R0 ;  /* 0x0000780001007387 */ /* 0x0003e20000100800 */
[----:B------:R-:W-:Y:S02]  /*0a50*/  IMAD.IADD R225, R224, 0x1, R220 ;  /* 0x00000001e0e17824 */ /* 0x000fe400078e02dc */
[----:B------:R-:W-:Y:S02]  /*0a60*/  IMAD.IADD R220, R220, 0x1, R218 ;  /* 0x00000001dcdc7824 */ /* 0x000fe400078e02da */
[----:B-1----:R-:W-:-:S05]  /*0a70*/  IMAD.IADD R0, R0, 0x1, R2 ;  /* 0x0000000100007824 */ /* 0x002fca00078e0202 */
[----:B------:R1:W-:Y:S04]  /*0a80*/  STL [R1+0x84], R0 ;  /* 0x0000840001007387 */ /* 0x0003e80000100800 */
[----:B------:R-:W-:Y:S04]  /*0a90*/  STL [R1+0x70], R6 ;  /* 0x0000700601007387 */ /* 0x000fe80000100800 */
[----:B------:R-:W-:Y:S01]  /*0aa0*/  STL [R1+0x80], R3 ;  /* 0x0000800301007387 */ /* 0x000fe20000100800 */
[----:B-1----:R-:W-:-:S05]  /*0ab0*/  IMAD.IADD R0, R5, 0x1, R6 ;  /* 0x0000000105007824 */ /* 0x002fca00078e0206 */
[----:B------:R1:W-:Y:S02]  /*0ac0*/  STL [R1+0x74], R0 ;  /* 0x0000740001007387 */ /* 0x0003e40000100800 */
[----:B-1----:R-:W-:-:S05]  /*0ad0*/  IMAD.IADD R0, R0, 0x1, R2 ;  /* 0x0000000100007824 */ /* 0x002fca00078e0202 */
[----:B------:R1:W-:Y:S02]  /*0ae0*/  STL [R1+0x7c], R0 ;  /* 0x00007c0001007387 */ /* 0x0003e40000100800 */
.L_x_1320:
[----:B------:R-:W2:Y:S01]  /*0af0*/  LDL R4, [R1+0x68] ;  /* 0x0000680001047983 */ /* 0x000ea20000100800 */
[----:B-1----:R-:W-:Y:S01]  /*0b00*/  IMAD.MOV.U32 R0, RZ, RZ, c[0x0][0x560] ;  /* 0x00015800ff007624 */ /* 0x002fe200078e00ff */
        /* <DEDUP_REMOVED lines=17> */
.L_x_1268:
[----:B------:R-:W-:-:S04]  /*0c20*/  MOV R0, c[0x0][0x554] ;  /* 0x0001550000007a02 */ /* 0x000fc80000000f00 */
[----:B------:R-:W-:Y:S02]  /*0c30*/  ISETP.NE.AND P0, PT, R0, 0x1, PT ;  /* 0x000000010000780c */ /* 0x000fe40003f05270 */
[----:B------:R-:W-:-:S11]  /*0c40*/  MOV R0, R2 ;  /* 0x0000000200007202 */ /* 0x000fd60000000f00 */
[----:B------:R-:W-:-:S05]  /*0c50*/  @P0 IMAD.HI.U32 R4, R2, c[0x0][0x558], RZ ;  /* 0x0001560002040a27 */ /* 0x000fca00078e00ff */
[----:B------:R-:W-:-:S05]  /*0c60*/  @P0 SHF.R.U32.HI R0, RZ, c[0x0][0x55c], R4 ;  /* 0x00015700ff000a19 */ /* 0x000fca0000011604 */
[----:B------:R-:W-:Y:S02]  /*0c70*/  IMAD R4, R0, c[0x0][0x554], RZ ;  /* 0x0001550000047a24 */ /* 0x000fe400078e02ff */
.L_x_1269:
[----:B------:R-:W-:Y:S05]  /*0c80*/  BSYNC B0 ;  /* 0x0000000000007941 */ /* 0x000fea0003800000 */
.L_x_1267:
[----:B------:R-:W2:Y:S01]  /*0c90*/  LDL.LU R55, [R1] ;  /* 0x0000000001377983 */ /* 0x000ea20000300800 */
        /* <DEDUP_REMOVED lines=8> */
[----:B------:R-:W-:Y:S01]  /*0d20*/  MOV R5, c[0x0][0x548] ;  /* 0x0001520000057a02 */ /* 0x000fe20000000f00 */
[----:B------:R-:W-:Y:S01]  /*0d30*/  IMAD.SHL.U32 R54, R0, 0x80, RZ ;  /* 0x0000008000367824 */ /* 0x000fe200078e00ff */
[----:B------:R-:W-:Y:S01]  /*0d40*/  UIMAD.WIDE UR4, UR4, 0x2aaaaaab, URZ ;  /* 0x2aaaaaab040478a5 */ /* 0x000fe2000f8e023f */
[----:B------:R-:W-:Y:S01]  /*0d50*/  CS2R R130, SRZ ;  /* 0x0000000000827805 */ /* 0x000fe2000001ff00 */
[----:B------:R-:W-:Y:S01]  /*0d60*/  ISETP.NE.AND P0, PT, R5, 0x1, PT ;  /* 0x000000010500780c */ /* 0x000fe20003f05270 */
[----:B------:R-:W-:Y:S01]  /*0d70*/  IMAD.MOV.U32 R5, RZ, RZ, c[0x0][0x168] ;  /* 0x00005a00ff057624 */ /* 0x000fe200078e00ff */
[----:B------:R-:W-:Y:S01]  /*0d80*/  IADD3 R0, R54, 0x7f, RZ ;  /* 0x0000007f36007810 */ /* 0x000fe20007ffe0ff */
[----:B------:R-:W-:Y:S01]  /*0d90*/  USHF.R.U32.HI UR4, URZ, 0x1f, UR5 ;  /* 0x0000001f3f047899 */ /* 0x000fe20008011605 */
[----:B------:R-:W-:Y:S01]  /*0da0*/  MOV R56, R2 ;  /* 0x0000000200387202 */ /* 0x000fe20000000f00 */
[----:B------:R1:W-:Y:S01]  /*0db0*/  STL [R1+0x58], R54 ;  /* 0x0000583601007387 */ /* 0x0003e20000100800 */
[----:B------:R-:W-:Y:S01]  /*0dc0*/  CS2R R128, SRZ ;  /* 0x0000000000807805 */ /* 0x000fe2000001ff00 */
[----:B------:R-:W-:Y:S01]  /*0dd0*/  @P1 IMAD.HI.U32 R4, R0, c[0x0][0x2c8], RZ ;  /* 0x0000b20000041a27 */ /* 0x000fe200078e00ff */
[----:B------:R-:W-:Y:S01]  /*0de0*/  ULEA.HI.SX32 UR4, UR5, UR4, 0x1c ;  /* 0x0000000405047291 */ /* 0x000fe2000f8fe23f */
[----:B------:R-:W-:Y:S01]  /*0df0*/  CS2R R126, SRZ ;  /* 0x00000000007e7805 */ /* 0x000fe2000001ff00 */
[----:B------:R-:W-:Y:S01]  /*0e00*/  CS2R R124, SRZ ;  /* 0x00000000007c7805 */ /* 0x000fe2000001ff00 */
[----:B------:R-:W-:Y:S01]  /*0e10*/  IMAD.MOV.U32 R122, RZ, RZ, RZ ;  /* 0x000000ffff7a7224 */ /* 0x000fe200078e00ff */
[----:B------:R-:W-:Y:S01]  /*0e20*/  @P1 SHF.R.U32.HI R0, RZ, c[0x0][0x2cc], R4 ;  /* 0x0000b300ff001a19 */ /* 0x000fe20000011604 */
[----:B------:R-:W-:Y:S01]  /*0e30*/  @P0 IMAD.HI.U32 R3, R2, c[0x0][0x54c], RZ ;  /* 0x0001530002030a27 */ /* 0x000fe200078e00ff */
[----:B------:R-:W-:Y:S01]  /*0e40*/  IADD3 R4, -R5, 0x60, RZ ;  /* 0x0000006005047810 */ /* 0x000fe20007ffe1ff */
[----:B------:R-:W-:Y:S01]  /*0e50*/  CS2R R120, SRZ ;  /* 0x0000000000787805 */ /* 0x000fe2000001ff00 */
[----:B------:R-:W-:Y:S01]  /*0e60*/  CS2R R6, SRZ ;  /* 0x0000000000067805 */ /* 0x000fe2000001ff00 */
[----:B------:R-:W-:Y:S01]  /*0e70*/  MOV R118, RZ ;  /* 0x000000ff00767202 */ /* 0x000fe20000000f00 */
[----:B------:R-:W-:Y:S01]  /*0e80*/  CS2R R116, SRZ ;  /* 0x0000000000747805 */ /* 0x000fe2000001ff00 */
[----:B------:R-:W-:Y:S01]  /*0e90*/  IADD3 R0, R0, c[0x0][0x1d0], R4 ;  /* 0x0000740000007a10 */ /* 0x000fe20007ffe004 */
[----:B------:R-:W-:Y:S01]  /*0ea0*/  CS2R R8, SRZ ;  /* 0x0000000000087805 */ /* 0x000fe2000001ff00 */
[----:B------:R-:W-:Y:S01]  /*0eb0*/  @P0 SHF.R.U32.HI R56, RZ, c[0x0][0x550], R3 ;  /* 0x00015400ff380a19 */ /* 0x000fe20000011603 */
[----:B------:R-:W-:Y:S01]  /*0ec0*/  IMAD.MOV.U32 R114, RZ, RZ, RZ ;  /* 0x000000ffff727224 */ /* 0x000fe200078e00ff */
[----:B------:R-:W-:Y:S01]  /*0ed0*/  CS2R R10, SRZ ;  /* 0x00000000000a7805 */ /* 0x000fe2000001ff00 */
[----:B------:R-:W-:Y:S01]  /*0ee0*/  IMAD.HI R3, R0, 0x2aaaaaab, RZ ;  /* 0x2aaaaaab00037827 */ /* 0x000fe200078e02ff */
[----:B------:R-:W-:Y:S01]  /*0ef0*/  MOV R110, RZ ;  /* 0x000000ff006e7202 */ /* 0x000fe20000000f00 */
[----:B------:R-:W-:Y:S01]  /*0f00*/  CS2R R12, SRZ ;  /* 0x00000000000c7805 */ /* 0x000fe2000001ff00 */
[----:B------:R-:W-:Y:S01]  /*0f10*/  CS2R R14, SRZ ;  /* 0x00000000000e7805 */ /* 0x000fe2000001ff00 */
[----:B------:R-:W-:Y:S01]  /*0f20*/  IMAD.MOV R0, RZ, RZ, -R56 ;  /* 0x000000ffff007224 */ /* 0x000fe200078e0a38 */
[----:B------:R-:W-:Y:S01]  /*0f30*/  SHF.R.U32.HI R4, RZ, 0x1f, R3 ;  /* 0x0000001fff047819 */ /* 0x000fe20000011603 */
[----:B------:R-:W-:Y:S01]  /*0f40*/  IMAD.MOV.U32 R112, RZ, RZ, RZ ;  /* 0x000000ffff707224 */ /* 0x000fe200078e00ff */
[----:B------:R-:W-:Y:S01]  /*0f50*/  MOV R104, RZ ;  /* 0x000000ff00687202 */ /* 0x000fe20000000f00 */
[----:B------:R-:W-:Y:S01]  /*0f60*/  IMAD R60, R0, c[0x0][0x548], R2 ;  /* 0x00015200003c7a24 */ /* 0x000fe200078e0202 */
[----:B------:R-:W-:Y:S01]  /*0f70*/  LEA.HI.SX32 R3, R3, R4, 0x1c ;  /* 0x0000000403037211 */ /* 0x000fe200078fe2ff */
[----:B------:R-:W-:Y:S01]  /*0f80*/  IMAD.MOV.U32 R108, RZ, RZ, RZ ;  /* 0x000000ffff6c7224 */ /* 0x000fe200078e00ff */
[----:B------:R-:W-:Y:S01]  /*0f90*/  PRMT R0, RZ, 0x7610, R0 ;  /* 0x00007610ff007816 */ /* 0x000fe20000000000 */
[----:B------:R-:W-:Y:S01]  /*0fa0*/  CS2R R4, SRZ ;  /* 0x0000000000047805 */ /* 0x000fe2000001ff00 */
[----:B------:R-:W-:Y:S01]  /*0fb0*/  IMNMX R52, R3, UR4, PT ;  /* 0x0000000403347c17 */ /* 0x000fe2000b800200 */
[----:B------:R-:W-:Y:S01]  /*0fc0*/  IMAD.MOV.U32 R106, RZ, RZ, RZ ;  /* 0x000000ffff6a7224 */ /* 0x000fe200078e00ff */
[----:B------:R-:W-:Y:S01]  /*0fd0*/  CS2R R16, SRZ ;  /* 0x0000000000107805 */ /* 0x000fe2000001ff00 */
[----:B------:R-:W-:Y:S01]  /*0fe0*/  IMAD.MOV.U32 R102, RZ, RZ, RZ ;  /* 0x000000ffff667224 */ /* 0x000fe200078e00ff */
[----:B------:R-:W-:Y:S01]  /*0ff0*/  ISETP.GE.AND P0, PT, R52, 0x1, PT ;  /* 0x000000013400780c */ /* 0x000fe20003f06270 */
        /* <DEDUP_REMOVED lines=37> */
[----:B------:R-:W-:Y:S01]  /*1250*/  MOV R166, RZ ;  /* 0x000000ff00a67202 */ /* 0x000fe20000000f00 */
[----:B------:R-:W-:Y:S01]  /*1260*/  CS2R R44, SRZ ;  /* 0x00000000002c7805 */ /* 0x000fe2000001ff00 */
[----:B------:R-:W-:Y:S01]  /*1270*/  IMAD.MOV.U32 R162, RZ, RZ, RZ ;  /* 0x000000ffffa27224 */ /* 0x000fe200078e00ff */
[----:B------:R-:W-:Y:S01]  /*1280*/  CS2R R46, SRZ ;  /* 0x00000000002e7805 */ /* 0x000fe2000001ff00 */
[----:B------:R-:W-:Y:S01]  /*1290*/  MOV R158, RZ ;  /* 0x000000ff009e7202 */ /* 0x000fe20000000f00 */
[----:B------:R-:W-:Y:S01]  /*12a0*/  CS2R R48, SRZ ;  /* 0x0000000000307805 */ /* 0x000fe2000001ff00 */
[----:B------:R-:W-:Y:S01]  /*12b0*/  IMAD.MOV.U32 R154, RZ, RZ, RZ ;  /* 0x000000ffff9a7224 */ /* 0x000fe200078e00ff */
[----:B------:R-:W-:Y:S01]  /*12c0*/  CS2R R50, SRZ ;  /* 0x0000000000327805 */ /* 0x000fe2000001ff00 */
[----:B------:R-:W-:Y:S01]  /*12d0*/  MOV R150, RZ ;  /* 0x000000ff00967202 */ /* 0x000fe20000000f00 */
        /* <DEDUP_REMOVED lines=20> */
[----:B------:R1:W-:Y:S04]  /*1420*/  STL [R1], R55 ;  /* 0x0000003701007387 */ /* 0x0003e80000100800 */
[----:B------:R1:W-:Y:S04]  /*1430*/  STL [R1+0x50], R56 ;  /* 0x0000503801007387 */ /* 0x0003e80000100800 */
[----:B------:R1:W-:Y:S04]  /*1440*/  STL [R1+0x4c], R60 ;  /* 0x00004c3c01007387 */ /* 0x0003e80000100800 */
[----:B------:R1:W-:Y:S01]  /*1450*/  STL [R1+0x48], R52 ;  /* 0x0000483401007387 */ /* 0x0003e20000100800 */
[----:B------:R-:W-:Y:S05]  /*1460*/  @!P0 BRA `(.L_x_1270) ;  /* 0x0001004000008947 */ /* 0x000fea0003800000 */
[----:B-1----:R-:W2:Y:S01]  /*1470*/  LDL R52, [R1+0x90] ;  /* 0x0000900001347983 */ /* 0x002ea20000100800 */
[----:B------:R-:W-:Y:S01]  /*1480*/  IMAD.MOV.U32 R62, RZ, RZ, R55 ;  /* 0x000000ffff3e7224 */ /* 0x000fe200078e0037 */
[----:B------:R-:W-:-:S02]  /*1490*/  ISETP.NE.U32.AND P0, PT, RZ, c[0x0][0x340], PT ;  /* 0x0000d000ff007a0c */ /* 0x000fc40003f05070 */
[----:B------:R-:W3:Y:S02]  /*14a0*/  LDL R55, [R1+0x40] ;  /* 0x0000400001377983 */ /* 0x000ee40000100800 */
[----:B------:R-:W-:Y:S02]  /*14b0*/  ISETP.NE.AND.EX P0, PT, RZ, c[0x0][0x344], PT, P0 ;  /* 0x0000d100ff007a0c */ /* 0x000fe40003f05300 */
[----:B------:R-:W4:Y:S04]  /*14c0*/  LDL.64 R58, [R1+0x38] ;  /* 0x00003800013a7983 */ /* 0x000f280000100a00 */
[----:B------:R-:W5:Y:S04]  /*14d0*/  LDL R18, [R1+0x34] ;  /* 0x0000340001127983 */ /* 0x000f680000100800 */
[----:B------:R-:W3:Y:S03]  /*14e0*/  LDL R17, [R1+0x44] ;  /* 0x0000440001117983 */ /* 0x000ee60000100800 */
[----:B------:R-:W-:-:S04]  /*14f0*/  @P0 IMAD.MOV.U32 R2, RZ, RZ, 0x4 ;  /* 0x00000004ff020424 */ /* 0x000fc800078e00ff */
[----:B------:R-:W-:-:S05]  /*1500*/  @P0 IMAD.WIDE R2, R56, R2, c[0x0][0x340] ;  /* 0x0000d00038020625 */ /* 0x000fca00078e0202 */
[----:B------:R1:W4:Y:S04]  /*1510*/  @P0 LDG.E R16, [R2.64] ;  /* 0x0000000802100981 */ /* 0x000328000c1e1900 */
[----:B------:R-:W2:Y:S01]  /*1520*/  S2R R63, SR_TID.X ;  /* 0x00000000003f7919 */ /* 0x000ea20000002100 */
[----:B------:R-:W-:-:S05]  /*1530*/  SHF.R.S32.HI R13, RZ, 0x1f, R60 ;  /* 0x0000001fff0d7819 */ /* 0x000fca000001143c */
[----:B------:R-:W-:Y:S01]  /*1540*/  IMAD R5, R13, c[0x0][0x1b8], RZ ;  /* 0x00006e000d057a24 */ /* 0x000fe200078e02ff */
[----:B------:R-:W-:-:S03]  /*1550*/  SHF.R.S32.HI R15, RZ, 0x1f, R56 ;  /* 0x0000001fff0f7819 */ /* 0x000fc60000011438 */
[C---:B------:R-:W-:Y:S02]  /*1560*/  IMAD R5, R60.reuse, c[0x0][0x1bc], R5 ;  /* 0x00006f003c057a24 */ /* 0x040fe400078e0205 */
[----:B-1----:R-:W-:-:S05]  /*1570*/  IMAD.WIDE.U32 R2, R60, c[0x0][0x1b8], RZ ;  /* 0x00006e003c027a25 */ /* 0x002fca00078e00ff */
[----:B------:R-:W-:Y:S01]  /*1580*/  IADD3 R3, R3, R5, RZ ;  /* 0x0000000503037210 */ /* 0x000fe20007ffe0ff */
[----:B------:R-:W-:-:S04]  /*1590*/  IMAD R5, R15, c[0x0][0x1c0], RZ ;  /* 0x000070000f057a24 */ /* 0x000fc800078e02ff */
[C---:B------:R-:W-:Y:S02]  /*15a0*/  IMAD R5, R56.reuse, c[0x0][0x1c4], R5 ;  /* 0x0000710038057a24 */ /* 0x040fe400078e0205 */
[----:B------:R-:W-:-:S05]  /*15b0*/  IMAD.WIDE.U32 R2, R56, c[0x0][0x1c0], R2 ;  /* 0x0000700038027a25 */ /* 0x000fca00078e0002 */
[----:B------:R-:W-:Y:S02]  /*15c0*/  IADD3 R3, R3, R5, RZ ;  /* 0x0000000503037210 */ /* 0x000fe40007ffe0ff */
[----:B------:R-:W-:Y:S02]  /*15d0*/  LOP3.LUT R62, R62, 0xfffffffe, RZ, 0xc0, !PT ;  /* 0xfffffffe3e3e7812 */ /* 0x000fe400078ec0ff */
[----:B--2---:R-:W-:Y:S02]  /*15e0*/  IADD3 R4, R52, R54, RZ ;  /* 0x0000003634047210 */ /* 0x004fe40007ffe0ff */
[----:B------:R-:W-:-:S03]  /*15f0*/  SHF.R.S32.HI R52, RZ, 0x1f, R63 ;  /* 0x0000001fff347819 */ /* 0x000fc6000001143f */
[----:B------:R-:W-:Y:S01]  /*1600*/  @P1 IMAD.HI.U32 R6, R4, c[0x0][0x2c8], RZ ;  /* 0x0000b20004061a27 */ /* 0x000fe200078e00ff */
[----:B------:R-:W-:-:S03]  /*1610*/  LEA.HI R52, R52, R63, RZ, 0x3 ;  /* 0x0000003f34347211 */ /* 0x000fc600078f18ff */
[----:B------:R-:W-:Y:S01]  /*1620*/  IMAD.MOV.U32 R0, RZ, RZ, R4 ;  /* 0x000000ffff007224 */ /* 0x000fe200078e0004 */
[----:B------:R-:W-:Y:S02]  /*1630*/  @P1 SHF.R.U32.HI R0, RZ, c[0x0][0x2cc], R6 ;  /* 0x0000b300ff001a19 */ /* 0x000fe40000011606 */
[----:B------:R-:W-:Y:S02]  /*1640*/  SHF.R.S32.HI R52, RZ, 0x3, R52 ;  /* 0x00000003ff347819 */ /* 0x000fe40000011434 */
[--C-:B------:R-:W-:Y:S01]  /*1650*/  SHF.R.S32.HI R6, RZ, 0x1f, R0.reuse ;  /* 0x0000001fff067819 */ /* 0x100fe20000011400 */
[----:B------:R-:W-:Y:S01]  /*1660*/  IMAD.MOV R8, RZ, RZ, -R0 ;  /* 0x000000ffff087224 */ /* 0x000fe200078e0a00 */
[----:B------:R-:W-:Y:S02]  /*1670*/  SHF.R.S32.HI R9, RZ, 0x1f, R52 ;  /* 0x0000001fff097819 */ /* 0x000fe40000011434 */
[----:B---3--:R-:W-:Y:S01]  /*1680*/  ISETP.GE.AND P2, PT, R55, c[0x0][0x1d4], PT ;  /* 0x0000750037007a0c */ /* 0x008fe20003f46270 */
[----:B------:R-:W-:-:S02]  /*1690*/  IMAD R5, R6, c[0x0][0x1b0], RZ ;  /* 0x00006c0006057a24 */ /* 0x000fc400078e02ff */
[----:B------:R-:W-:Y:S01]  /*16a0*/  IMAD.WIDE.U32 R2, R0, c[0x0][0x1b0], R2 ;  /* 0x00006c0000027a25 */ /* 0x000fe200078e0002 */
[----:B------:R-:W-:-:S03]  /*16b0*/  SEL R10, RZ, 0xffffffff, P2 ;  /* 0xffffffffff0a7807 */ /* 0x000fc60001000000 */
[----:B------:R-:W-:Y:S02]  /*16c0*/  IMAD R12, R0, c[0x0][0x1b4], R5 ;  /* 0x00006d00000c7a24 */ /* 0x000fe400078e0205 */
[----:B------:R-:W-:Y:S02]  /*16d0*/  IMAD R8, R8, c[0x0][0x2c4], R4 ;  /* 0x0000b10008087a24 */ /* 0x000fe400078e0204 */
[----:B------:R-:W-:Y:S02]  /*16e0*/  IMAD R0, R9, c[0x0][0x1e0], RZ ;  /* 0x0000780009007a24 */ /* 0x000fe400078e02ff */
[----:B----4-:R-:W-:-:S04]  /*16f0*/  IMAD.WIDE.U32 R6, R52, c[0x0][0x1e0], R58 ;  /* 0x0000780034067a25 */ /* 0x010fc800078e003a */
[----:B------:R-:W-:Y:S02]  /*1700*/  IMAD R0, R52, c[0x0][0x1e4], R0 ;  /* 0x0000790034007a24 */ /* 0x000fe400078e0200 */
[----:B------:R-:W-:Y:S01]  /*1710*/  IMAD.SHL.U32 R14, R10, 0x2, RZ ;  /* 0x000000020a0e7824 */ /* 0x000fe200078e00ff */
[----:B------:R-:W-:Y:S01]  /*1720*/  SHF.R.S32.HI R10, RZ, 0x1f, R8 ;  /* 0x0000001fff0a7819 */ /* 0x000fe20000011408 */
[----:B------:R-:W-:Y:S01]  /*1730*/  IMAD R9, R9, c[0x0][0x208], RZ ;  /* 0x0000820009097a24 */ /* 0x000fe200078e02ff */
[----:B------:R-:W-:Y:S01]  /*1740*/  IADD3 R7, R7, R0, RZ ;  /* 0x0000000007077210 */ /* 0x000fe20007ffe0ff */
[----:B------:R-:W-:Y:S01]  /*1750*/  IMAD.WIDE.U32 R4, R52, c[0x0][0x208], R58 ;  /* 0x0000820034047a25 */ /* 0x000fe200078e003a */
[----:B------:R-:W-:-:S03]  /*1760*/  IADD3 R3, R3, R12, RZ ;  /* 0x0000000c03037210 */ /* 0x000fc60007ffe0ff */
[----:B------:R-:W-:Y:S02]  /*1770*/  IMAD R9, R52, c[0x0][0x20c], R9 ;  /* 0x0000830034097a24 */ /* 0x000fe400078e0209 */
[----:B------:R-:W-:Y:S02]  /*1780*/  IMAD R0, R10, c[0x0][0x1a8], RZ ;  /* 0x00006a000a007a24 */ /* 0x000fe400078e02ff */
[----:B------:R-:W-:Y:S02]  /*1790*/  IMAD.IADD R5, R5, 0x1, R9 ;  /* 0x0000000105057824 */ /* 0x000fe400078e0209 */
[C---:B------:R-:W-:Y:S02]  /*17a0*/  IMAD R12, R8.reuse, c[0x0][0x1ac], R0 ;  /* 0x00006b00080c7a24 */ /* 0x040fe400078e0200 */
[----:B------:R-:W-:Y:S01]  /*17b0*/  IMAD.WIDE.U32 R8, R8, c[0x0][0x1a8], R2 ;  /* 0x00006a0008087a25 */ /* 0x000fe200078e0002 */
[----:B------:R-:W-:-:S03]  /*17c0*/  ISETP.GE.AND P1, PT, R58, c[0x0][0x1d4], PT ;  /* 0x000075003a007a0c */ /* 0x000fc60003f26270 */
[C---:B------:R-:W-:Y:S02]  /*17d0*/  IMAD R2, R13.reuse, c[0x0][0x210], RZ ;  /* 0x000084000d027a24 */ /* 0x040fe400078e02ff */
[----:B------:R-:W-:Y:S02]  /*17e0*/  IMAD R0, R13, c[0x0][0x1e8], RZ ;  /* 0x00007a000d007a24 */ /* 0x000fe400078e02ff */
[C---:B------:R-:W-:Y:S02]  /*17f0*/  IMAD R2, R60.reuse, c[0x0][0x214], R2 ;  /* 0x000085003c027a24 */ /* 0x040fe400078e0202 */
[----:B------:R-:W-:Y:S01]  /*1800*/  IMAD.WIDE.U32 R4, R60, c[0x0][0x210], R4 ;  /* 0x000084003c047a25 */ /* 0x000fe200078e0004 */
[----:B------:R-:W-:Y:S02]  /*1810*/  @P2 LOP3.LUT R62, R62, 0x1, RZ, 0xfc, !PT ;  /* 0x000000013e3e2812 */ /* 0x000fe400078efcff */
[----:B------:R-:W-:Y:S01]  /*1820*/  @P0 SHF.R.S32.HI R3, RZ, 0x1f, R16 ;  /* 0x0000001fff030819 */ /* 0x000fe20000011410 */
[C---:B------:R-:W-:Y:S01]  /*1830*/  IMAD R0, R60.reuse, c[0x0][0x1ec], R0 ;  /* 0x00007b003c007a24 */ /* 0x040fe200078e0200 */
[----:B------:R-:W-:Y:S01]  /*1840*/  @!P0 MOV R3, R15 ;  /* 0x0000000f00038202 */ /* 0x000fe20000000f00 */
[----:B------:R-:W-:Y:S01]  /*1850*/  IMAD.WIDE.U32 R6, R60, c[0x0][0x1e8], R6 ;  /* 0x00007a003c067a25 */ /* 0x000fe200078e0006 */
[----:B------:R-:W-:-:S02]  /*1860*/  IADD3 R5, R5, R2, RZ ;  /* 0x0000000205057210 */ /* 0x000fc40007ffe0ff */
[----:B------:R-:W-:Y:S01]  /*1870*/  LOP3.LUT R62, R62, 0xfffffffd, RZ, 0xc0, !PT ;  /* 0xfffffffd3e3e7812 */ /* 0x000fe200078ec0ff */
[----:B------:R-:W-:Y:S01]  /*1880*/  IMAD.IADD R7, R7, 0x1, R0 ;  /* 0x0000000107077824 */ /* 0x000fe200078e0200 */
[----:B------:R-:W-:Y:S01]  /*1890*/  @P0 MOV R2, R16 ;  /* 0x0000001000020202 */ /* 0x000fe20000000f00 */
[----:B------:R-:W-:Y:S02]  /*18a0*/  @!P0 IMAD.MOV.U32 R2, RZ, RZ, R56 ;  /* 0x000000ffff028224 */ /* 0x000fe400078e0038 */
[C---:B------:R-:W-:Y:S01]  /*18b0*/  IMAD R0, R3.reuse, c[0x0][0x1f0], RZ ;  /* 0x00007c0003007a24 */ /* 0x040fe200078e02ff */
[----:B------:R-:W-:Y:S01]  /*18c0*/  @P1 LOP3.LUT R62, R62, 0x2, RZ, 0xfc, !PT ;  /* 0x000000023e3e1812 */ /* 0x000fe200078efcff */
[----:B------:R-:W-:Y:S02]  /*18d0*/  IMAD R3, R3, c[0x0][0x218], RZ ;  /* 0x0000860003037a24 */ /* 0x000fe400078e02ff */
[----:B------:R-:W-:-:S04]  /*18e0*/  IMAD.WIDE.U32 R6, R2, c[0x0][0x1f0], R6 ;  /* 0x00007c0002067a25 */ /* 0x000fc800078e0006 */
[C---:B------:R-:W-:Y:S01]  /*18f0*/  IMAD.WIDE.U32 R4, R2.reuse, c[0x0][0x218], R4 ;  /* 0x0000860002047a25 */ /* 0x040fe200078e0004 */
[----:B------:R-:W-:Y:S03]  /*1900*/  STL [R1], R62 ;  /* 0x0000003e01007387 */ /* 0x000fe60000100800 */
[C---:B------:R-:W-:Y:S02]  /*1910*/  IMAD R0, R2.reuse, c[0x0][0x1f4], R0 ;  /* 0x00007d0002007a24 */ /* 0x040fe400078e0200 */
[----:B------:R-:W-:Y:S01]  /*1920*/  IMAD R2, R2, c[0x0][0x21c], R3 ;  /* 0x0000870002027a24 */ /* 0x000fe200078e0203 */
[----:B------:R1:W-:Y:S04]  /*1930*/  STL.64 [R1+0x20], R6 ;  /* 0x0000200601007387 */ /* 0x0003e80000100a00 */
[----:B------:R2:W-:Y:S01]  /*1940*/  STL.64 [R1+0x28], R4 ;  /* 0x0000280401007387 */ /* 0x0005e20000100a00 */
[----:B------:R-:W-:-:S02]  /*1950*/  SEL R11, RZ, 0x1, P1 ;  /* 0x00000001ff0b7807 */ /* 0x000fc40000800000 */
[----:B-----5:R-:W-:Y:S02]  /*1960*/  ISETP.GE.AND P6, PT, R18, c[0x0][0x1d4], PT ;  /* 0x0000750012007a0c */ /* 0x020fe40003fc6270 */
[----:B------:R-:W-:Y:S02]  /*1970*/  ISETP.GE.AND P5, PT, R17, c[0x0][0x1d4], PT ;  /* 0x0000750011007a0c */ /* 0x000fe40003fa6270 */
[----:B-1----:R-:W-:Y:S02]  /*1980*/  IADD3 R6, R7, R0, RZ ;  /* 0x0000000007067210 */ /* 0x002fe40007ffe0ff */
[----:B------:R-:W-:-:S03]  /*1990*/  IADD3 R0, R5, R2, RZ ;  /* 0x0000000205007210 */ /* 0x000fc60007ffe0ff */
[----:B------:R2:W-:Y:S04]  /*19a0*/  STL [R1+0x18], R6 ;  /* 0x0000180601007387 */ /* 0x0005e80000100800 */
[----:B------:R2:W-:Y:S01]  /*19b0*/  STL [R1+0x30], R0 ;  /* 0x0000300001007387 */ /* 0x0005e20000100800 */
[----:B------:R-:W-:Y:S01]  /*19c0*/  LOP3.LUT R20, R14, 0x2, R11, 0xe2, !PT ;  /* 0x000000020e147812 */ /* 0x000fe200078ee20b */
[----:B------:R-:W-:Y:S01]  /*19d0*/  IMAD.IADD R12, R9, 0x1, R12 ;  /* 0x00000001090c7824 */ /* 0x000fe200078e020c */
[----:B------:R-:W-:Y:S02]  /*19e0*/  SEL R11, RZ, 0x4, P6 ;  /* 0x00000004ff0b7807 */ /* 0x000fe40003000000 */
[----:B------:R-:W-:Y:S02]  /*19f0*/  SEL R10, RZ, 0x8, P5 ;  /* 0x00000008ff0a7807 */ /* 0x000fe40002800000 */
[----:B------:R-:W-:-:S02]  /*1a00*/  LEA R14, P1, R8, c[0x0][0x160], 0x1 ;  /* 0x00005800080e7a11 */ /* 0x000fc400078208ff */
[----:B------:R-:W-:Y:S01]  /*1a10*/  ISETP.GE.AND P0, PT, R55, c[0x0][0x198], PT ;  /* 0x0000660037007a0c */ /* 0x000fe20003f06270 */
[----:B------:R-:W-:Y:S01]  /*1a20*/  IMAD.IADD R3, R52, 0x1, R54 ;  /* 0x0000000134037824 */ /* 0x000fe200078e0236 */
[----:B------:R-:W-:Y:S02]  /*1a30*/  LOP3.LUT R20, R10, R20, R11, 0xfe, !PT ;  /* 0x000000140a147212 */ /* 0x000fe400078efe0b */
[----:B------:R-:W-:Y:S02]  /*1a40*/  LEA.HI.X R12, R8, c[0x0][0x164], R12, 0x1, P1 ;  /* 0x00005900080c7a11 */ /* 0x000fe400008f0c0c */
[----:B------:R-:W-:Y:S02]  /*1a50*/  ISETP.GE.AND P2, PT, R58, c[0x0][0x198], PT ;  /* 0x000066003a007a0c */ /* 0x000fe40003f46270 */
[----:B------:R-:W-:Y:S02]  /*1a60*/  P2R R13, PR, RZ, 0x1 ;  /* 0x00000001ff0d7803 */ /* 0x000fe40000000000 */
[----:B------:R-:W-:-:S02]  /*1a70*/  ISETP.GE.AND P4, PT, R18, c[0x0][0x198], PT ;  /* 0x0000660012007a0c */ /* 0x000fc40003f86270 */
[----:B------:R-:W-:Y:S01]  /*1a80*/  ISETP.GE.AND P3, PT, R17, c[0x0][0x198], PT ;  /* 0x0000660011007a0c */ /* 0x000fe20003f66270 */
[----:B------:R-:W-:Y:S10]  /*1a90*/  BRA.DIV ~URZ, `(.L_x_1271) ;  /* 0x00011f027f007947 */ /* 0x000ff4000b800000 */
[----:B------:R1:W3:Y:S02]  /*1aa0*/  SHFL.IDX PT, R2, R12, RZ, 0x181f ;  /* 0x00181fff0c027589 */ /* 0x0002e400000e0000 */
.L_x_1321:
[----:B------:R-:W-:Y:S05]  /*1ab0*/  BRA.DIV ~URZ, `(.L_x_1272) ;  /* 0x00011f527f007947 */ /* 0x000fea000b800000 */
[----:B--2---:R2:W4:Y:S02]  /*1ac0*/  SHFL.IDX PT, R0, R14, RZ, 0x181f ;  /* 0x00181fff0e007589 */ /* 0x00452400000e0000 */
.L_x_1322:
        /* <DEDUP_REMOVED lines=12> */
[----:B------:R-:W-:-:S02]  /*1b90*/  ISETP.NE.AND P1, PT, R13, RZ, PT ;  /* 0x000000ff0d00720c */ /* 0x000fc40003f25270 */
[----:B-----5:R-:W-:-:S04]  /*1ba0*/  LEA R10, P0, R8, R0, 0x1 ;  /* 0x00000000080a7211 */ /* 0x020fc800078008ff */
[----:B------:R-:W-:Y:S02]  /*1bb0*/  LEA.HI.X R11, R8, R2, R9, 0x1, P0 ;  /* 0x00000002080b7211 */ /* 0x000fe400000f0c09 */
[----:B--2---:R-:W-:-:S03]  /*1bc0*/  LEA R8, P0, R6, R0, 0x1 ;  /* 0x0000000006087211 */ /* 0x004fc600078008ff */
[----:B------:R-:W-:Y:S01]  /*1bd0*/  @!PT LDS RZ, [RZ] ;  /* 0x00000000fffff984 */ /* 0x000fe20000000800 */
[----:B------:R-:W-:Y:S01]  /*1be0*/  @!PT LDS RZ, [RZ] ;  /* 0x00000000fffff984 */ /* 0x000fe20000000800 */
[----:B------:R-:W-:Y:S01]  /*1bf0*/  @!PT LDS RZ, [RZ] ;  /* 0x00000000fffff984 */ /* 0x000fe20000000800 */
[----:B------:R2:W-:Y:S01]  /*1c00*/  LDGSTS.E.BYPASS.LTC128B.128 [R251+0x18100], [R10.64], !P2 ;  /* 0x181000000afb7fae */ /* 0x0005e2000d101d48 */
[----:B----4-:R-:W-:Y:S02]  /*1c10*/  LEA.HI.X R9, R6, R2, R7, 0x1, P0 ;  /* 0x0000000206097211 */ /* 0x010fe400000f0c07 */
[----:B---3--:R-:W-:-:S03]  /*1c20*/  LEA R6, P0, R4, R0, 0x1 ;  /* 0x0000000004067211 */ /* 0x008fc600078008ff */
[----:B------:R2:W-:Y:S01]  /*1c30*/  LDGSTS.E.BYPASS.LTC128B.128 [R251+0x1c100], [R8.64], !P1 ;  /* 0x1c10000008fb7fae */ /* 0x0005e2000c901d48 */
[----:B------:R-:W-:Y:S02]  /*1c40*/  LEA.HI.X R7, R4, R2, R5, 0x1, P0 ;  /* 0x0000000204077211 */ /* 0x000fe400000f0c05 */
[----:B------:R-:W-:-:S03]  /*1c50*/  LEA R4, P0, R16, R0, 0x1 ;  /* 0x0000000010047211 */ /* 0x000fc600078008ff */
[----:B------:R2:W-:Y:S01]  /*1c60*/  LDGSTS.E.BYPASS.LTC128B.128 [R251+0x20100], [R6.64], !P4 ;  /* 0x2010000006fb7fae */ /* 0x0005e2000e101d48 */
[----:B------:R-:W-:-:S05]  /*1c70*/  LEA.HI.X R5, R16, R2, R17, 0x1, P0 ;  /* 0x0000000210057211 */ /* 0x000fca00000f0c11 */
[----:B------:R2:W-:Y:S04]  /*1c80*/  LDGSTS.E.BYPASS.LTC128B.128 [R251+0x24100], [R4.64], !P3 ;  /* 0x2410000004fb7fae */ /* 0x0005e8000d901d48 */
.L_x_1274:
[----:B------:R-:W-:Y:S05]  /*1c90*/  BSYNC B0 ;  /* 0x0000000000007941 */ /* 0x000fea0003800000 */
.L_x_1273:
[----:B------:R-:W-:Y:S05]  /*1ca0*/  BRA.DIV ~URZ, `(.L_x_1275) ;  /* 0x00011dc27f007947 */ /* 0x000fea000b800000 */
[----:B---3--:R3:W1:Y:S04]  /*1cb0*/  SHFL.IDX PT, R2, R12, 0x1, 0x181f ;  /* 0x00381f000c027f89 */ /* 0x00866800000e0000 */
[----:B----4-:R3:W4:Y:S02]  /*1cc0*/  SHFL.IDX PT, R0, R14, 0x1, 0x181f ;  /* 0x00381f000e007f89 */ /* 0x01072400000e0000 */
.L_x_1323:
[----:B--2---:R-:W-:Y:S01]  /*1cd0*/  IADD3 R4, R3, 0x20, RZ ;  /* 0x0000002003047810 */ /* 0x004fe20007ffe0ff */
[----:B------:R-:W-:Y:S03]  /*1ce0*/  BSSY B0, `(.L_x_1276) ;  /* 0x000001a000007945 */ /* 0x000fe60003800000 */
[----:B------:R-:W-:-:S13]  /*1cf0*/  ISETP.GE.AND P0, PT, R4, R15, PT ;  /* 0x0000000f0400720c */ /* 0x000fda0003f06270 */
[----:B------:R-:W-:Y:S05]  /*1d00*/  @P0 BRA `(.L_x_1277) ;  /* 0x0000017000000947 */ /* 0x000fea0003800000 */
[----:B------:R-:W2:Y:S04]  /*1d10*/  LDL.64 R8, [R1+0x38] ;  /* 0x0000380001087983 */ /* 0x000ea80000100a00 */
[----:B------:R-:W5:Y:S04]  /*1d20*/  LDL R6, [R1+0x40] ;  /* 0x0000400001067983 */ /* 0x000f680000100800 */
[----:B---3--:R-:W3:Y:S04]  /*1d30*/  LDL R7, [R1+0x64] ;  /* 0x0000640001077983 */ /* 0x008ee80000100800 */
[----:B----4-:R-:W4:Y:S04]  /*1d40*/  LDL R5, [R1+0x34] ;  /* 0x0000340001057983 */ /* 0x010f280000100800 */
[----:B------:R-:W4:Y:S04]  /*1d50*/  LDL R18, [R1+0x60] ;  /* 0x0000600001127983 */ /* 0x000f280000100800 */
[----:B------:R-:W4:Y:S04]  /*1d60*/  LDL R16, [R1+0x44] ;  /* 0x0000440001107983 */ /* 0x000f280000100800 */
[----:B------:R-:W4:Y:S01]  /*1d70*/  LDL R17, [R1+0x5c] ;  /* 0x00005c0001117983 */ /* 0x000f220000100800 */
[----:B------:R-:W-:-:S02]  /*1d80*/  ISETP.NE.AND P1, PT, R13, RZ, PT ;  /* 0x000000ff0d00720c */ /* 0x000fc40003f25270 */
[----:B--2---:R-:W-:-:S04]  /*1d90*/  LEA R10, P0, R8, R0, 0x1 ;  /* 0x00000000080a7211 */ /* 0x004fc800078008ff */
[----:B-1----:R-:W-:Y:S02]  /*1da0*/  LEA.HI.X R11, R8, R2, R9, 0x1, P0 ;  /* 0x00000002080b7211 */ /* 0x002fe400000f0c09 */
[----:B-----5:R-:W-:-:S03]  /*1db0*/  LEA R8, P0, R6, R0, 0x1 ;  /* 0x0000000006087211 */ /* 0x020fc600078008ff */
[----:B------:R-:W-:Y:S01]  /*1dc0*/  @!PT LDS RZ, [RZ] ;  /* 0x00000000fffff984 */ /* 0x000fe20000000800 */
[----:B------:R-:W-:Y:S01]  /*1dd0*/  @!PT LDS RZ, [RZ] ;  /* 0x00000000fffff984 */ /* 0x000fe20000000800 */
[----:B------:R-:W-:Y:S01]  /*1de0*/  @!PT LDS RZ, [RZ] ;  /* 0x00000000fffff984 */ /* 0x000fe20000000800 */
[----:B------:R1:W-:Y:S01]  /*1df0*/  LDGSTS.E.BYPASS.LTC128B.128 [R251+0x19100], [R10.64], !P2 ;  /* 0x191000000afb7fae */ /* 0x0003e2000d101d48 */
[----:B---3--:R-:W-:Y:S02]  /*1e00*/  LEA.HI.X R9, R6, R2, R7, 0x1, P0 ;  /* 0x0000000206097211 */ /* 0x008fe400000f0c07 */
[----:B----4-:R-:W-:-:S03]  /*1e10*/  LEA R6, P0, R5, R0, 0x1 ;  /* 0x0000000005067211 */ /* 0x010fc600078008ff */
[----:B------:R1:W-:Y:S01]  /*1e20*/  LDGSTS.E.BYPASS.LTC128B.128 [R251+0x1d100], [R8.64], !P1 ;  /* 0x1d10000008fb7fae */ /* 0x0003e2000c901d48 */
[----:B------:R-:W-:Y:S02]  /*1e30*/  LEA.HI.X R7, R5, R2, R18, 0x1, P0 ;  /* 0x0000000205077211 */ /* 0x000fe400000f0c12 */
[----:B------:R-:W-:-:S03]  /*1e40*/  LEA R4, P0, R16, R0, 0x1 ;  /* 0x0000000010047211 */ /* 0x000fc600078008ff */
[----:B------:R1:W-:Y:S01]  /*1e50*/  LDGSTS.E.BYPASS.LTC128B.128 [R251+0x21100], [R6.64], !P4 ;  /* 0x2110000006fb7fae */ /* 0x0003e2000e101d48 */
[----:B------:R-:W-:-:S05]  /*1e60*/  LEA.HI.X R5, R16, R2, R17, 0x1, P0 ;  /* 0x0000000210057211 */ /* 0x000fca00000f0c11 */
[----:B------:R1:W-:Y:S04]  /*1e70*/  LDGSTS.E.BYPASS.LTC128B.128 [R251+0x25100], [R4.64], !P3 ;  /* 0x2510000004fb7fae */ /* 0x0003e8000d901d48 */
.L_x_1277:
[----:B------:R-:W-:Y:S05]  /*1e80*/  BSYNC B0 ;  /* 0x0000000000007941 */ /* 0x000fea0003800000 */
.L_x_1276:
[----:B------:R-:W-:Y:S05]  /*1e90*/  BRA.DIV ~URZ, `(.L_x_1278) ;  /* 0x00011c927f007947 */ /* 0x000fea000b800000 */
[----:B-1----:R1:W2:Y:S02]  /*1ea0*/  SHFL.IDX PT, R2, R12, 0x2, 0x181f ;  /* 0x00581f000c027f89 */ /* 0x0022a400000e0000 */
.L_x_1324:
[----:B------:R-:W-:Y:S05]  /*1eb0*/  BRA.DIV ~URZ, `(.L_x_1279) ;  /* 0x00011ce27f007947 */ /* 0x000fea000b800000 */
[----:B----4-:R4:W1:Y:S02]  /*1ec0*/  SHFL.IDX PT, R0, R14, 0x2, 0x181f ;  /* 0x00581f000e007f89 */ /* 0x01086400000e0000 */
.L_x_1325:
        /* <DEDUP_REMOVED lines=11> */
[----:B------:R-:W-:-:S02]  /*1f80*/  ISETP.NE.AND P1, PT, R13, RZ, PT ;  /* 0x000000ff0d00720c */ /* 0x000fc40003f25270 */
[----:B-1---5:R-:W-:-:S04]  /*1f90*/  LEA R10, P0, R8, R0, 0x1 ;  /* 0x00000000080a7211 */ /* 0x022fc800078008ff */
[----:B------:R-:W-:Y:S02]  /*1fa0*/  LEA.HI.X R11, R8, R2, R9, 0x1, P0 ;  /* 0x00000002080b7211 */ /* 0x000fe400000f0c09 */
[----:B---3--:R-:W-:-:S03]  /*1fb0*/  LEA R8, P0, R6, R0, 0x1 ;  /* 0x0000000006087211 */ /* 0x008fc600078008ff */
[----:B------:R-:W-:Y:S01]  /*1fc0*/  @!PT LDS RZ, [RZ] ;  /* 0x00000000fffff984 */ /* 0x000fe20000000800 */
[----:B------:R-:W-:Y:S01]  /*1fd0*/  @!PT LDS RZ, [RZ] ;  /* 0x00000000fffff984 */ /* 0x000fe20000000800 */
[----:B------:R-:W-:Y:S01]  /*1fe0*/  @!PT LDS RZ, [RZ] ;  /* 0x00000000fffff984 */ /* 0x000fe20000000800 */
[----:B------:R1:W-:Y:S01]  /*1ff0*/  LDGSTS.E.BYPASS.LTC128B.128 [R251+0x1a100], [R10.64], !P2 ;  /* 0x1a1000000afb7fae */ /* 0x0003e2000d101d48 */
[----:B----4-:R-:W-:Y:S02]  /*2000*/  LEA.HI.X R9, R6, R2, R7, 0x1, P0 ;  /* 0x0000000206097211 */ /* 0x010fe400000f0c07 */
[----:B--2---:R-:W-:-:S03]  /*2010*/  LEA R6, P0, R5, R0, 0x1 ;  /* 0x0000000005067211 */ /* 0x004fc600078008ff */
[----:B------:R1:W-:Y:S01]  /*2020*/  LDGSTS.E.BYPASS.LTC128B.128 [R251+0x1e100], [R8.64], !P1 ;  /* 0x1e10000008fb7fae */ /* 0x0003e2000c901d48 */
[----:B------:R-:W-:Y:S02]  /*2030*/  LEA.HI.X R7, R5, R2, R18, 0x1, P0 ;  /* 0x0000000205077211 */ /* 0x000fe400000f0c12 */
[----:B------:R-:W-:-:S03]  /*2040*/  LEA R4, P0, R16, R0, 0x1 ;  /* 0x0000000010047211 */ /* 0x000fc600078008ff */
[----:B------:R1:W-:Y:S01]  /*2050*/  LDGSTS.E.BYPASS.LTC128B.128 [R251+0x22100], [R6.64], !P4 ;  /* 0x2210000006fb7fae */ /* 0x0003e2000e101d48 */
[----:B------:R-:W-:-:S05]  /*2060*/  LEA.HI.X R5, R16, R2, R17, 0x1, P0 ;  /* 0x0000000210057211 */ /* 0x000fca00000f0c11 */
[----:B------:R1:W-:Y:S04]  /*2070*/  LDGSTS.E.BYPASS.LTC128B.128 [R251+0x26100], [R4.64], !P3 ;  /* 0x2610000004fb7fae */ /* 0x0003e8000d901d48 */
.L_x_1281:
[----:B------:R-:W-:Y:S05]  /*2080*/  BSYNC B0 ;  /* 0x0000000000007941 */ /* 0x000fea0003800000 */
.L_x_1280:
[----:B------:R-:W-:Y:S05]  /*2090*/  BRA.DIV ~URZ, `(.L_x_1282) ;  /* 0x00011b627f007947 */ /* 0x000fea000b800000 */
[----:B--2---:R2:W3:Y:S04]  /*20a0*/  SHFL.IDX PT, R2, R12, 0x3, 0x181f ;  /* 0x00781f000c027f89 */ /* 0x0044e800000e0000 */
[----:B-1----:R2:W1:Y:S02]  /*20b0*/  SHFL.IDX PT, R0, R14, 0x3, 0x181f ;  /* 0x00781f000e007f89 */ /* 0x00246400000e0000 */
.L_x_1326:
[----:B------:R-:W5:Y:S04]  /*20c0*/  LDL.64 R8, [R1+0x38] ;  /* 0x0000380001087983 */ /* 0x000f680000100a00 */
[----:B--2---:R-:W2:Y:S04]  /*20d0*/  LDL R6, [R1+0x40] ;  /* 0x0000400001067983 */ /* 0x004ea80000100800 */
[----:B----4-:R-:W4:Y:S04]  /*20e0*/  LDL R7, [R1+0x64] ;  /* 0x0000640001077983 */ /* 0x010f280000100800 */
[----:B---3--:R-:W3:Y:S04]  /*20f0*/  LDL R12, [R1+0x34] ;  /* 0x00003400010c7983 */ /* 0x008ee80000100800 */
[----:B------:R-:W3:Y:S04]  /*2100*/  LDL R14, [R1+0x60] ;  /* 0x00006000010e7983 */ /* 0x000ee80000100800 */
[----:B------:R-:W3:Y:S04]  /*2110*/  LDL R10, [R1+0x44] ;  /* 0x00004400010a7983 */ /* 0x000ee80000100800 */
[----:B------:R-:W3:Y:S04]  /*2120*/  LDL R11, [R1+0x5c] ;  /* 0x00005c00010b7983 */ /* 0x000ee80000100800 */
[----:B------:R-:W3:Y:S01]  /*2130*/  LDL R126, [R1+0x48] ;  /* 0x00004800017e7983 */ /* 0x000ee20000100800 */
[----:B------:R-:W-:-:S04]  /*2140*/  IADD3 R3, R3, 0x60, RZ ;  /* 0x0000006003037810 */ /* 0x000fc80007ffe0ff */
[----:B------:R-:W-:-:S13]  /*2150*/  ISETP.GE.AND P0, PT, R3, R15, PT ;  /* 0x0000000f0300720c */ /* 0x000fda0003f06270 */
[----:B-1---5:R-:W-:-:S04]  /*2160*/  @!P0 LEA R4, P1, R8, R0, 0x1 ;  /* 0x0000000008048211 */ /* 0x022fc800078208ff */
[----:B------:R-:W-:Y:S02]  /*2170*/  @!P0 LEA.HI.X R5, R8, R2, R9, 0x1, P1 ;  /* 0x0000000208058211 */ /* 0x000fe400008f0c09 */
[----:B--2---:R-:W-:-:S03]  /*2180*/  @!P0 LEA R8, P1, R6, R0, 0x1 ;  /* 0x0000000006088211 */ /* 0x004fc600078208ff */
[----:B------:R-:W-:Y:S01]  /*2190*/  @!PT LDS RZ, [RZ] ;  /* 0x00000000fffff984 */ /* 0x000fe20000000800 */
[----:B------:R-:W-:Y:S01]  /*21a0*/  @!PT LDS RZ, [RZ] ;  /* 0x00000000fffff984 */ /* 0x000fe20000000800 */
[----:B------:R-:W-:Y:S01]  /*21b0*/  @!PT LDS RZ, [RZ] ;  /* 0x00000000fffff984 */ /* 0x000fe20000000800 */
[----:B------:R1:W-:Y:S01]  /*21c0*/  @!P0 LDGSTS.E.BYPASS.LTC128B.128 [R251+0x1b100], [R4.64], !P2 ;  /* 0x1b10000004fb8fae */ /* 0x0003e2000d101d48 */
[----:B----4-:R-:W-:Y:S02]  /*21d0*/  @!P0 LEA.HI.X R9, R6, R2, R7, 0x1, P1 ;  /* 0x0000000206098211 */ /* 0x010fe400008f0c07 */
[----:B------:R-:W-:Y:S02]  /*21e0*/  ISETP.NE.AND P2, PT, R13, RZ, PT ;  /* 0x000000ff0d00720c */ /* 0x000fe40003f45270 */
[----:B---3--:R-:W-:-:S04]  /*21f0*/  @!P0 LEA R6, P1, R12, R0, 0x1 ;  /* 0x000000000c068211 */ /* 0x008fc800078208ff */
[----:B------:R-:W-:-:S07]  /*2200*/  @!P0 LEA.HI.X R7, R12, R2, R14, 0x1, P1 ;  /* 0x000000020c078211 */ /* 0x000fce00008f0c0e */
[----:B------:R2:W-:Y:S04]  /*2210*/  @!P0 LDGSTS.E.BYPASS.LTC128B.128 [R251+0x1f100], [R8.64], !P2 ;  /* 0x1f10000008fb8fae */ /* 0x0005e8000d101d48 */
[----:B------:R3:W-:Y:S01]  /*2220*/  @!P0 LDGSTS.E.BYPASS.LTC128B.128 [R251+0x23100], [R6.64], !P4 ;  /* 0x2310000006fb8fae */ /* 0x0007e2000e101d48 */
[----:B-1----:R-:W-:-:S04]  /*2230*/  @!P0 LEA R4, P1, R10, R0, 0x1 ;  /* 0x000000000a048211 */ /* 0x002fc800078208ff */
[----:B------:R-:W-:-:S05]  /*2240*/  @!P0 LEA.HI.X R5, R10, R2, R11, 0x1, P1 ;  /* 0x000000020a058211 */ /* 0x000fca00008f0c0b */
[----:B------:R2:W-:Y:S04]  /*2250*/  @!P0 LDGSTS.E.BYPASS.LTC128B.128 [R251+0x27100], [R4.64], !P3 ;  /* 0x2710000004fb8fae */ /* 0x0005e8000d901d48 */
[----:B------:R-:W0:Y:S01]  /*2260*/  LDGDEPBAR ;  /* 0x00000000000079af */ /* 0x000e220000000000 */
[----:B------:R-:W-:Y:S01]  /*2270*/  WARPSYNC 0xffffffff ;  /* 0xffffffff00007948 */ /* 0x000fe20003800000 */
[----:B---3--:R-:W-:Y:S02]  /*2280*/  IADD3 R6, R126, -0x1, RZ ;  /* 0xffffffff7e067810 */ /* 0x008fe40007ffe0ff */
[----:B------:R-:W3:Y:S04]  /*2290*/  LDL R10, [R1+0x18] ;  /* 0x00001800010a7983 */ /* 0x000ee80000100800 */
[----:B------:R-:W4:Y:S04]  /*22a0*/  LDL.64 R16, [R1+0x20] ;  /* 0x0000200001107983 */ /* 0x000f280000100a00 */
[----:B------:R-:W5:Y:S04]  /*22b0*/  LDL R125, [R1] ;  /* 0x00000000017d7983 */ /* 0x000f680000100800 */
[----:B--2---:R-:W2:Y:S04]  /*22c0*/  LDL R11, [R1+0x30] ;  /* 0x00003000010b7983 */ /* 0x004ea80000100800 */
[----:B------:R-:W2:Y:S04]  /*22d0*/  LDL.64 R12, [R1+0x28] ;  /* 0x00002800010c7983 */ /* 0x000ea80000100a00 */
[----:B------:R-:W1:Y:S01]  /*22e0*/  S2R R18, SR_TID.X ;  /* 0x0000000000127919 */ /* 0x000e620000002100 */
[----:B------:R-:W-:Y:S01]  /*22f0*/  IMAD.MOV.U32 R120, RZ, RZ, -0x60 ;  /* 0xffffffa0ff787424 */ /* 0x000fe200078e00ff */
[----:B------:R-:W-:-:S03]  /*2300*/  SHF.R.S32.HI R8, RZ, 0x1f, R6 ;  /* 0x0000001fff087819 */ /* 0x000fc60000011406 */
[----:B------:R-:W-:Y:S02]  /*2310*/  IMAD R120, R126, R120, 0x60 ;  /* 0x000000607e787424 */ /* 0x000fe400078e0278 */
[----:B------:R-:W-:Y:S01]  /*2320*/  IMAD R2, R8, c[0x0][0x1e0], RZ ;  /* 0x0000780008027a24 */ /* 0x000fe200078e02ff */
[----:B-1----:R-:W-:-:S04]  /*2330*/  SHF.R.S32.HI R14, RZ, 0x1f, R18 ;  /* 0x0000001fff0e7819 */ /* 0x002fc80000011412 */
[----:B------:R-:W-:-:S04]  /*2340*/  LEA.HI R14, R14, R18, RZ, 0x3 ;  /* 0x000000120e0e7211 */ /* 0x000fc800078f18ff */
[----:B------:R-:W-:-:S04]  /*2350*/  SHF.R.S32.HI R14, RZ, 0x3, R14 ;  /* 0x00000003ff0e7819 */ /* 0x000fc8000001140e */
[----:B------:R-:W-:Y:S01]  /*2360*/  IADD3 R0, R120, c[0x0][0x1d0], -R14 ;  /* 0x0000740078007a10 */ /* 0x000fe20007ffe80e */
[----:B------:R-:W-:-:S03]  /*2370*/  IMAD.WIDE.U32 R4, R6, c[0x0][0x1e0], RZ ;  /* 0x0000780006047a25 */ /* 0x000fc600078e00ff */
[----:B------:R-:W-:Y:S01]  /*2380*/  ISETP.GE.AND P0, PT, R0, 0x1, PT ;  /* 0x000000010000780c */ /* 0x000fe20003f06270 */
[----:B------:R-:W-:-:S04]  /*2390*/  IMAD R2, R6, c[0x0][0x1e4], R2 ;  /* 0x0000790006027a24 */ /* 0x000fc800078e0202 */
[----:B------:R-:W-:-:S04]  /*23a0*/  IMAD.IADD R2, R5, 0x1, R2 ;  /* 0x0000000105027824 */ /* 0x000fc800078e0202 */
[----:B------:R-:W-:Y:S02]  /*23b0*/  IMAD R3, R2, 0x60, RZ ;  /* 0x0000006002037824 */ /* 0x000fe400078e02ff */
[----:B------:R-:W-:Y:S02]  /*23c0*/  IMAD.MOV.U32 R121, RZ, RZ, c[0x0][0x1e0] ;  /* 0x00007800ff797624 */ /* 0x000fe400078e00ff */
[----:B------:R-:W-:Y:S02]  /*23d0*/  IMAD.MOV.U32 R124, RZ, RZ, c[0x0][0x1e4] ;  /* 0x00007900ff7c7624 */ /* 0x000fe400078e00ff */
[----:B------:R-:W-:Y:S02]  /*23e0*/  IMAD.MOV.U32 R22, RZ, RZ, c[0x0][0x208] ;  /* 0x00008200ff167624 */ /* 0x000fe400078e00ff */
[----:B------:R-:W-:-:S05]  /*23f0*/  IMAD.MOV.U32 R21, RZ, RZ, 0x6 ;  /* 0x00000006ff157424 */ /* 0x000fca00078e00ff */
[C---:B------:R-:W-:Y:S01]  /*2400*/  SHF.L.U64.HI R21, R22.reuse, R21, c[0x0][0x20c] ;  /* 0x0000830016157619 */ /* 0x040fe20000010215 */
[----:B------:R-:W-:Y:S01]  /*2410*/  IMAD.SHL.U32 R22, R22, 0x40, RZ ;  /* 0x0000004016167824 */ /* 0x000fe200078e00ff */
[----:B------:R-:W-:Y:S01]  /*2420*/  BAR.SYNC.DEFER_BLOCKING 0x0 ;  /* 0x0000000000007b1d */ /* 0x000fe20000010000 */
[----:B------:R-:W-:Y:S01]  /*2430*/  LOP3.LUT P3, RZ, R20, 0x4, RZ, 0xc0, !PT ;  /* 0x0000000414ff7812 */ /* 0x000fe2000786c0ff */
[----:B---3--:R-:W-:Y:S02]  /*2440*/  IMAD.MOV.U32 R123, RZ, RZ, R10 ;  /* 0x000000ffff7b7224 */ /* 0x008fe400078e000a */
[----:B----4-:R-:W-:-:S04]  /*2450*/  IMAD.MOV.U32 R122, RZ, RZ, R16 ;  /* 0x000000ffff7a7224 */ /* 0x010fc800078e0010 */
[----:B------:R-:W-:Y:S01]  /*2460*/  IMAD.WIDE.U32 R4, R4, 0x60, R122 ;  /* 0x0000006004047825 */ /* 0x000fe200078e007a */
[----:B-----5:R-:W-:-:S03]  /*2470*/  LOP3.LUT P4, RZ, R125, 0x2, RZ, 0xc0, !PT ;  /* 0x000000027dff7812 */ /* 0x020fc6000788c0ff */
[----:B------:R-:W-:Y:S01]  /*2480*/  IMAD.IADD R5, R5, 0x1, R3 ;  /* 0x0000000105057824 */ /* 0x000fe200078e0203 */
[C---:B------:R-:W-:Y:S02]  /*2490*/  @P0 LEA R2, P1, R4.reuse, c[0x0][0x1c8], 0x1 ;  /* 0x0000720004020a11 */ /* 0x040fe400078208ff */
[----:B------:R-:W-:Y:S02]  /*24a0*/  LOP3.LUT P2, RZ, R125, 0x1, RZ, 0xc0, !PT ;  /* 0x000000017dff7812 */ /* 0x000fe4000784c0ff */
[----:B------:R-:W-:Y:S02]  /*24b0*/  @P0 LEA.HI.X R3, R4, c[0x0][0x1cc], R5, 0x1, P1 ;  /* 0x0000730004030a11 */ /* 0x000fe400008f0c05 */
[----:B------:R-:W-:-:S03]  /*24c0*/  ISETP.GE.AND P1, PT, R0, 0x21, PT ;  /* 0x000000210000780c */ /* 0x000fc60003f26270 */
[----:B------:R-:W-:Y:S01]  /*24d0*/  @!PT LDS RZ, [RZ] ;  /* 0x00000000fffff984 */ /* 0x000fe20000000800 */
[----:B------:R-:W-:Y:S01]  /*24e0*/  @!PT LDS RZ, [RZ] ;  /* 0x00000000fffff984 */ /* 0x000fe20000000800 */
[----:B------:R-:W-:Y:S01]  /*24f0*/  @!PT LDS RZ, [RZ] ;  /* 0x00000000fffff984 */ /* 0x000fe20000000800 */
[----:B------:R1:W-:Y:S06]  /*2500*/  @P0 LDGSTS.E.BYPASS.LTC128B.128 [R251+0xc100], [R2.64], !P4 ;  /* 0x0c10000002fb0fae */ /* 0x0003ec000e101d48 */
[----:B------:R1:W-:Y:S04]  /*2510*/  @P0 LDGSTS.E.BYPASS.LTC128B.128 [R251+0xf100], [R2.64+0x80], !P2 ;  /* 0x0f10008002fb0fae */ /* 0x0003e8000d101d48 */
[----:B------:R1:W-:Y:S04]  /*2520*/  @P0 LDGSTS.E.BYPASS.LTC128B.128 [R251+0x12100], [R2.64+0x100], !P6 ;  /* 0x1210010002fb0fae */ /* 0x0003e8000f101d48 */
[----:B------:R1:W-:Y:S01]  /*2530*/  @P0 LDGSTS.E.BYPASS.LTC128B.128 [R251+0x15100], [R2.64+0x180], !P5 ;  /* 0x1510018002fb0fae */ /* 0x0003e2000e901d48 */
[----:B------:R-:W-:-:S02]  /*2540*/  IMAD R10, R8, c[0x0][0x208], RZ ;  /* 0x00008200080a7a24 */ /* 0x000fc400078e02ff */
[----:B------:R-:W-:-:S04]  /*2550*/  IMAD.WIDE.U32 R8, R6, c[0x0][0x208], RZ ;  /* 0x0000820006087a25 */ /* 0x000fc800078e00ff */
[----:B------:R-:W-:Y:S02]  /*2560*/  IMAD R10, R6, c[0x0][0x20c], R10 ;  /* 0x00008300060a7a24 */ /* 0x000fe400078e020a */
[----:B--2---:R-:W-:Y:S01]  /*2570*/  IMAD.MOV.U32 R6, RZ, RZ, R12 ;  /* 0x000000ffff067224 */ /* 0x004fe200078e000c */
[----:B-1----:R-:W-:-:S04]  /*2580*/  @P1 LEA R3, P0, R121, R4, 0x5 ;  /* 0x0000000479031211 */ /* 0x002fc800078028ff */
[----:B------:R-:W-:Y:S02]  /*2590*/  @P1 LEA.HI.X R7, R121, R5, R124, 0x5, P0 ;  /* 0x0000000579071211 */ /* 0x000fe400000f2c7c */
[----:B------:R-:W-:-:S04]  /*25a0*/  @P1 LEA R2, P0, R3, c[0x0][0x1c8], 0x1 ;  /* 0x0000720003021a11 */ /* 0x000fc800078008ff */
[----:B------:R-:W-:Y:S02]  /*25b0*/  @P1 LEA.HI.X R3, R3, c[0x0][0x1cc], R7, 0x1, P0 ;  /* 0x0000730003031a11 */ /* 0x000fe400000f0c07 */
[----:B------:R-:W-:Y:S01]  /*25c0*/  ISETP.GE.AND P0, PT, R0, 0x41, PT ;  /* 0x000000410000780c */ /* 0x000fe20003f06270 */
[----:B------:R-:W-:Y:S02]  /*25d0*/  IMAD.MOV.U32 R7, RZ, RZ, R11 ;  /* 0x000000ffff077224 */ /* 0x000fe400078e000b */
[----:B------:R-:W-:Y:S01]  /*25e0*/  IMAD.IADD R9, R9, 0x1, R10 ;  /* 0x0000000109097824 */ /* 0x000fe200078e020a */
[----:B------:R1:W-:Y:S01]  /*25f0*/  @P1 LDGSTS.E.BYPASS.LTC128B.128 [R251+0xd100], [R2.64], !P4 ;  /* 0x0d10000002fb1fae */ /* 0x0003e2000e101d48 */
[----:B------:R-:W-:-:S03]  /*2600*/  IMAD.WIDE.U32 R10, R121, 0x40, RZ ;  /* 0x00000040790a7825 */ /* 0x000fc600078e00ff */
[----:B------:R1:W-:Y:S01]  /*2610*/  @P1 LDGSTS.E.BYPASS.LTC128B.128 [R251+0x10100], [R2.64+0x80], !P2 ;  /* 0x1010008002fb1fae */ /* 0x0003e2000d101d48 */
[----:B------:R-:W-:-:S03]  /*2620*/  IMAD.WIDE.U32 R6, R8, 0x60, R6 ;  /* 0x0000006008067825 */ /* 0x000fc600078e0006 */
[----:B------:R1:W-:Y:S04]  /*2630*/  @P1 LDGSTS.E.BYPASS.LTC128B.128 [R251+0x13100], [R2.64+0x100], !P6 ;  /* 0x1310010002fb1fae */ /* 0x0003e8000f101d48 */
[----:B------:R1:W-:Y:S01]  /*2640*/  @P1 LDGSTS.E.BYPASS.LTC128B.128 [R251+0x16100], [R2.64+0x180], !P5 ;  /* 0x1610018002fb1fae */ /* 0x0003e2000e901d48 */
[----:B------:R-:W-:Y:S01]  /*2650*/  @P0 IADD3 R8, P1, R4, R10, RZ ;  /* 0x0000000a04080210 */ /* 0x000fe20007f3e0ff */
[----:B-1----:R-:W-:Y:S02]  /*2660*/  IMAD.SHL.U32 R2, R124, 0x40, RZ ;  /* 0x000000407c027824 */ /* 0x002fe400078e00ff */
[----:B------:R-:W-:-:S03]  /*2670*/  IMAD R3, R9, 0x60, RZ ;  /* 0x0000006009037824 */ /* 0x000fc600078e02ff */
[----:B------:R-:W-:Y:S01]  /*2680*/  @P0 IADD3.X R5, R5, R11, R2, P1, !PT ;  /* 0x0000000b05050210 */ /* 0x000fe20000ffe402 */
[----:B------:R-:W-:Y:S01]  /*2690*/  IMAD.IADD R3, R7, 0x1, R3 ;  /* 0x0000000107037824 */ /* 0x000fe200078e0203 */
[----:B------:R-:W-:-:S04]  /*26a0*/  LEA R2, P1, R6, c[0x0][0x1f8], 0x1 ;  /* 0x00007e0006027a11 */ /* 0x000fc800078208ff */
[----:B------:R-:W-:Y:S02]  /*26b0*/  LEA.HI.X R3, R6, c[0x0][0x1fc], R3, 0x1, P1 ;  /* 0x00007f0006037a11 */ /* 0x000fe400008f0c03 */
[----:B------:R-:W-:-:S04]  /*26c0*/  @P0 LEA R4, P1, R8, c[0x0][0x1c8], 0x1 ;  /* 0x0000720008040a11 */ /* 0x000fc800078208ff */
[----:B------:R-:W-:-:S05]  /*26d0*/  @P0 LEA.HI.X R5, R8, c[0x0][0x1cc], R5, 0x1, P1 ;  /* 0x0000730008050a11 */ /* 0x000fca00008f0c05 */
[----:B------:R1:W-:Y:S04]  /*26e0*/  @P0 LDGSTS.E.BYPASS.LTC128B.128 [R251+0xe100], [R4.64], !P4 ;  /* 0x0e10000004fb0fae */ /* 0x0003e8000e101d48 */
[----:B------:R1:W-:Y:S04]  /*26f0*/  @P0 LDGSTS.E.BYPASS.LTC128B.128 [R251+0x11100], [R4.64+0x80], !P2 ;  /* 0x1110008004fb0fae */ /* 0x0003e8000d101d48 */
[----:B------:R1:W-:Y:S04]  /*2700*/  @P0 LDGSTS.E.BYPASS.LTC128B.128 [R251+0x14100], [R4.64+0x100], !P6 ;  /* 0x1410010004fb0fae */ /* 0x0003e8000f101d48 */
[----:B------:R1:W-:Y:S04]  /*2710*/  @P0 LDGSTS.E.BYPASS.LTC128B.128 [R251+0x17100], [R4.64+0x180], !P5 ;  /* 0x1710018004fb0fae */ /* 0x0003e8000e901d48 */
[----:B------:R-:W0:Y:S01]  /*2720*/  LDGDEPBAR ;  /* 0x00000000000079af */ /* 0x000e220000000000 */
[----:B------:R-:W-:-:S04]  /*2730*/  IADD3 R18, P1, P0, R22, 0x80, R2 ;  /* 0x0000008016127810 */ /* 0x000fc8000783e002 */
[----:B------:R-:W-:Y:S02]  /*2740*/  IADD3.X R19, R21, RZ, R3, P1, P0 ;  /* 0x000000ff15137210 */ /* 0x000fe40000fe0403 */
[----:B------:R-:W-:-:S04]  /*2750*/  IADD3 R16, P1, P0, R22, 0x100, R2 ;  /* 0x0000010016107810 */ /* 0x000fc8000783e002 */
[----:B------:R-:W-:Y:S02]  /*2760*/  IADD3.X R17, R21, RZ, R3, P1, P0 ;  /* 0x000000ff15117210 */ /* 0x000fe40000fe0403 */
[----:B------:R-:W-:Y:S01]  /*2770*/  IADD3 R14, P1, P0, R22, 0x180, R2 ;  /* 0x00000180160e7810 */ /* 0x000fe2000783e002 */
[----:B------:R-:W-:-:S04]  /*2780*/  DEPBAR.LE SB0, 0x1 ;  /* 0x000080400000791a */ /* 0x000fc80000000000 */
[----:B------:R-:W-:-:S04]  /*2790*/  DEPBAR.LE SB0, 0x0 ;  /* 0x000080000000791a */ /* 0x000fc80000000000 */
[----:B------:R-:W-:Y:S01]  /*27a0*/  BAR.SYNC.DEFER_BLOCKING 0x0 ;  /* 0x0000000000007b1d */ /* 0x000fe20000010000 */
[----:B-1----:R-:W-:Y:S02]  /*27b0*/  LOP3.LUT R4, R20, 0x1, RZ, 0xc0, !PT ;  /* 0x0000000114047812 */ /* 0x002fe400078ec0ff */
[----:B------:R-:W-:Y:S02]  /*27c0*/  IADD3.X R15, R21, RZ, R3, P1, P0 ;  /* 0x000000ff150f7210 */ /* 0x000fe40000fe0403 */
[----:B------:R-:W-:-:S04]  /*27d0*/  ISETP.NE.U32.AND P1, PT, R4, 0x1, PT ;  /* 0x000000010400780c */ /* 0x000fc80003f25070 */
[----:B------:R-:W-:Y:S02]  /*27e0*/  ISETP.LT.OR P0, PT, R0, 0x1, P1 ;  /* 0x000000010000780c */ /* 0x000fe40000f01670 */
[----:B------:R-:W-:Y:S01]  /*27f0*/  LOP3.LUT P4, RZ, R20, 0x2, RZ, 0xc0, !PT ;  /* 0x0000000214ff7812 */ /* 0x000fe2000788c0ff */
[----:B------:R-:W-:Y:S04]  /*2800*/  LDSM.16.M88.4 R4, [R223] ;  /* 0x00000000df04783b */ /* 0x000fe80000000200 */
[----:B------:R-:W-:Y:S04]  /*2810*/  LDSM.16.M88.4 R32, [R216] ;  /* 0x00000000d820783b */ /* 0x000fe80000000200 */
[----:B------:R-:W1:Y:S04]  /*2820*/  LDSM.16.M88.4 R28, [R216+0x800] ;  /* 0x00080000d81c783b */ /* 0x000e680000000200 */
[----:B------:R-:W2:Y:S04]  /*2830*/  LDSM.16.M88.4 R24, [R216+0x1000] ;  /* 0x00100000d818783b */ /* 0x000ea80000000200 */
[----:B------:R-:W3:Y:S04]  /*2840*/  LDSM.16.M88.4 R48, [R216+0x1800] ;  /* 0x00180000d830783b */ /* 0x000ee80000000200 */
[----:B------:R-:W4:Y:S04]  /*2850*/  LDSM.16.M88.4 R56, [R216+0x2000] ;  /* 0x00200000d838783b */ /* 0x000f280000000200 */
[----:B------:R-:W5:Y:S04]  /*2860*/  LDSM.16.M88.4 R68, [R216+0x2800] ;  /* 0x00280000d844783b */ /* 0x000f680000000200 */
[----:B------:R-:W-:Y:S04]  /*2870*/  LDSM.16.M88.4 R8, [R224] ;  /* 0x00000000e008783b */ /* 0x000fe80000000200 */
[----:B------:R-:W-:Y:S04]  /*2880*/  LDSM.16.M88.4 R64, [R227] ;  /* 0x00000000e340783b */ /* 0x000fe80000000200 */
[----:B------:R-:W1:Y:S04]  /*2890*/  LDSM.16.M88.4 R60, [R250] ;  /* 0x00000000fa3c783b */ /* 0x000e680000000200 */
[----:B------:R-:W1:Y:S04]  /*28a0*/  LDSM.16.M88.4 R80, [R249] ;  /* 0x00000000f950783b */ /* 0x000e680000000200 */
[----:B------:R-:W1:Y:S04]  /*28b0*/  LDSM.16.M88.4 R100, [R248] ;  /* 0x00000000f864783b */ /* 0x000e680000000200 */
[----:B------:R-:W-:Y:S04]  /*28c0*/  LDSM.16.M88.4 R104, [R247] ;  /* 0x00000000f768783b */ /* 0x000fe80000000200 */
[----:B------:R-:W1:Y:S04]  /*28d0*/  LDSM.16.M88.4 R108, [R246] ;  /* 0x00000000f66c783b */ /* 0x000e680000000200 */
[----:B------:R-:W-:Y:S01]  /*28e0*/  @!PT LDS RZ, [RZ] ;  /* 0x00000000fffff984 */ /* 0x000fe20000000800 */
[----:B------:R-:W-:Y:S01]  /*28f0*/  @!PT LDS RZ, [RZ] ;  /* 0x00000000fffff984 */ /* 0x000fe20000000800 */
[----:B------:R-:W-:Y:S01]  /*2900*/  @!PT LDS RZ, [RZ] ;  /* 0x00000000fffff984 */ /* 0x000fe20000000800 */
[----:B------:R1:W-:Y:S01]  /*2910*/  LDGSTS.E.BYPASS.LTC128B.128 [R251+0x100], [R2.64], !P0 ;  /* 0x0010000002fb7fae */ /* 0x0003e2000c101d48 */
[----:B------:R-:W-:-:S02]  /*2920*/  ISETP.LT.OR P0, PT, R0, 0x1, !P4 ;  /* 0x000000010000780c */ /* 0x000fc40006701670 */
        /* <DEDUP_REMOVED lines=8> */
[----:B-1----:R-:W-:-:S05]  /*29b0*/  IADD3 R2, P0, R12, R22, RZ ;  /* 0x000000160c027210 */ /* 0x002fca0007f1e0ff */
[----:B------:R-:W-:Y:S01]  /*29c0*/  IMAD.X R3, R13, 0x1, R21, P0 ;  /* 0x000000010d037824 */ /* 0x000fe200000e0615 */
[----:B------:R-:W-:-:S13]  /*29d0*/  ISETP.LT.OR P0, PT, R0, 0x21, P1 ;  /* 0x000000210000780c */ /* 0x000fda0000f01670 */
[----:B------:R1:W-:Y:S01]  /*29e0*/  LDGSTS.E.BYPASS.LTC128B.128 [R251+0x1100], [R12.64], !P0 ;  /* 0x011000000cfb7fae */ /* 0x0003e2000c101d48 */
[----:B------:R-:W-:-:S13]  /*29f0*/  ISETP.LT.OR P0, PT, R0, 0x21, !P4 ;  /* 0x000000210000780c */ /* 0x000fda0006701670 */
[----:B------:R4:W-:Y:S01]  /*2a00*/  LDGSTS.E.BYPASS.LTC128B.128 [R251+0x4100], [R18.64], !P0 ;  /* 0x0410000012fb7fae */ /* 0x0009e2000c101d48 */
[----:B------:R-:W-:-:S13]  /*2a10*/  ISETP.LT.OR P0, PT, R0, 0x21, !P3 ;  /* 0x000000210000780c */ /* 0x000fda0005f01670 */
[----:B------:R4:W-:Y:S01]  /*2a20*/  LDGSTS.E.BYPASS.LTC128B.128 [R251+0x7100], [R16.64], !P0 ;  /* 0x0710000010fb7fae */ /* 0x0009e2000c101d48 */
[----:B------:R-:W-:-:S13]  /*2a30*/  ISETP.LT.OR P0, PT, R0, 0x21, !P2 ;  /* 0x000000210000780c */ /* 0x000fda0005701670 */
[----:B------:R1:W-:Y:S01]  /*2a40*/  LDGSTS.E.BYPASS.LTC128B.128 [R251+0xa100], [R14.64], !P0 ;  /* 0x0a1000000efb7fae */ /* 0x0003e2000c101d48 */
[----:B------:R-:W-:-:S13]  /*2a50*/  ISETP.LT.OR P0, PT, R0, 0x41, P1 ;  /* 0x000000410000780c */ /* 0x000fda0000f01670 */
[----:B------:R1:W-:Y:S01]  /*2a60*/  LDGSTS.E.BYPASS.LTC128B.128 [R251+0x2100], [R2.64], !P0 ;  /* 0x0210000002fb7fae */ /* 0x0003e2000c101d48 */
[C---:B------:R-:W-:Y:S02]  /*2a70*/  ISETP.LT.OR P0, PT, R0.reuse, 0x41, !P4 ;  /* 0x000000410000780c */ /* 0x040fe40006701670 */
[C---:B------:R-:W-:Y:S01]  /*2a80*/  ISETP.LT.OR P1, PT, R0.reuse, 0x41, !P3 ;  /* 0x000000410000780c */ /* 0x040fe20005f21670 */
[C---:B------:R-:W-:Y:S10]  /*2a90*/  HMMA.16816.F32.BF16 R40, R4.reuse, R28, RZ ;  /* 0x0000001c0428723c */ /* 0x040ff400000418ff */
[----:B------:R1:W-:Y:S01]  /*2aa0*/  LDGSTS.E.BYPASS.LTC128B.128 [R251+0x5100], [R2.64+0x80], !P0 ;  /* 0x0510008002fb7fae */ /* 0x0003e2000c101d48 */
[----:B------:R-:W-:Y:S01]  /*2ab0*/  ISETP.LT.OR P0, PT, R0, 0x41, !P2 ;  /* 0x000000410000780c */ /* 0x000fe20005701670 */
[C---:B------:R-:W-:Y:S02]  /*2ac0*/  HMMA.16816.F32.BF16 R52, R4.reuse, R32, RZ ;  /* 0x000000200434723c */ /* 0x040fe400000418ff */
[----:B------:R1:W-:Y:S06]  /*2ad0*/  LDGSTS.E.BYPASS.LTC128B.128 [R251+0x8100], [R2.64+0x100], !P1 ;  /* 0x0810010002fb7fae */ /* 0x0003ec000c901d48 */
[C---:B------:R-:W-:Y:S04]  /*2ae0*/  HMMA.16816.F32.BF16 R44, R4.reuse, R34, RZ ;  /* 0x00000022042c723c */ /* 0x040fe800000418ff */
[----:B------:R1:W-:Y:S04]  /*2af0*/  LDGSTS.E.BYPASS.LTC128B.128 [R251+0xb100], [R2.64+0x180], !P0 ;  /* 0x0b10018002fb7fae */ /* 0x0003e8000c101d48 */
[C---:B------:R-:W-:Y:S01]  /*2b00*/  HMMA.16816.F32.BF16 R32, R4.reuse, R30, RZ ;  /* 0x0000001e0420723c */ /* 0x040fe200000418ff */
[----:B------:R-:W0:Y:S07]  /*2b10*/  LDGDEPBAR ;  /* 0x00000000000079af */ /* 0x000e2e0000000000 */
[C---:B--2---:R-:W-:Y:S08]  /*2b20*/  HMMA.16816.F32.BF16 R36, R4.reuse, R24, RZ ;  /* 0x000000180424723c */ /* 0x044ff000000418ff */
[C---:B------:R-:W-:Y:S08]  /*2b30*/  HMMA.16816.F32.BF16 R28, R4.reuse, R26, RZ ;  /* 0x0000001a041c723c */ /* 0x040ff000000418ff */
[C---:B---3--:R-:W-:Y:S08]  /*2b40*/  HMMA.16816.F32.BF16 R24, R4.reuse, R48, RZ ;  /* 0x000000300418723c */ /* 0x048ff000000418ff */
[C---:B------:R-:W-:Y:S08]  /*2b50*/  HMMA.16816.F32.BF16 R20, R4.reuse, R50, RZ ;  /* 0x000000320414723c */ /* 0x040ff000000418ff */
[C---:B----4-:R-:W-:Y:S08]  /*2b60*/  HMMA.16816.F32.BF16 R16, R4.reuse, R56, RZ ;  /* 0x000000380410723c */ /* 0x050ff000000418ff */
[C---:B-1----:R-:W-:Y:S08]  /*2b70*/  HMMA.16816.F32.BF16 R12, R4.reuse, R58, RZ ;  /* 0x0000003a040c723c */ /* 0x042ff000000418ff */
[C---:B-----5:R-:W-:Y:S08]  /*2b80*/  HMMA.16816.F32.BF16 R96, R4.reuse, R68, RZ ;  /* 0x000000440460723c */ /* 0x060ff000000418ff */
[----:B------:R-:W-:Y:S01]  /*2b90*/  HMMA.16816.F32.BF16 R92, R4, R70, RZ ;  /* 0x00000046045c723c */ /* 0x000fe200000418ff */
[----:B------:R-:W-:Y:S04]  /*2ba0*/  LDSM.16.M88.4 R4, [R226] ;  /* 0x00000000e204783b */ /* 0x000fe80000000200 */
[----:B------:R-:W1:Y:S03]  /*2bb0*/  LDSM.16.M88.4 R68, [R222+0x800] ;  /* 0x00080000de44783b */ /* 0x000e660000000200 */
[C---:B------:R-:W-:Y:S01]  /*2bc0*/  HMMA.16816.F32.BF16 R48, R8.reuse, R60, R40 ;  /* 0x0000003c0830723c */ /* 0x040fe20000041828 */
[----:B------:R-:W2:Y:S07]  /*2bd0*/  LDSM.16.M88.4 R40, [R222] ;  /* 0x00000000de28783b */ /* 0x000eae0000000200 */
[C---:B------:R-:W-:Y:S01]  /*2be0*/  HMMA.16816.F32.BF16 R76, R8.reuse, R62, R32 ;  /* 0x0000003e084c723c */ /* 0x040fe20000041820 */
[----:B------:R-:W3:Y:S04]  /*2bf0*/  LDSM.16.M88.4 R60, [R222+0x1000] ;  /* 0x00100000de3c783b */ /* 0x000ee80000000200 */
[----:B------:R-:W-:Y:S03]  /*2c00*/  LDSM.16.M88.4 R32, [R222+0x2000] ;  /* 0x00200000de20783b */ /* 0x000fe60000000200 */
[C---:B------:R-:W-:Y:S01]  /*2c10*/  HMMA.16816.F32.BF16 R72, R8.reuse, R80, R36 ;  /* 0x000000500848723c */ /* 0x040fe20000041824 */
[----:B------:R-:W4:Y:S07]  /*2c20*/  LDSM.16.M88.4 R36, [R222+0x1800] ;  /* 0x00180000de24783b */ /* 0x000f2e0000000200 */
[C---:B------:R-:W-:Y:S08]  /*2c30*/  HMMA.16816.F32.BF16 R88, R8.reuse, R64, R52 ;  /* 0x000000400858723c */ /* 0x040ff00000041834 */
[C---:B------:R-:W-:Y:S08]  /*2c40*/  HMMA.16816.F32.BF16 R84, R8.reuse, R66, R44 ;  /* 0x000000420854723c */ /* 0x040ff0000004182c */
[C---:B------:R-:W-:Y:S01]  /*2c50*/  HMMA.16816.F32.BF16 R64, R8.reuse, R82, R28 ;  /* 0x000000520840723c */ /* 0x040fe2000004181c */
[----:B------:R-:W5:Y:S04]  /*2c60*/  LDSM.16.M88.4 R28, [R222+0x2800] ;  /* 0x00280000de1c783b */ /* 0x000f680000000200 */
[----:B------:R-:W-:Y:S03]  /*2c70*/  LDSM.16.M88.4 R80, [R219] ;  /* 0x00000000db50783b */ /* 0x000fe60000000200 */
[C---:B------:R-:W-:Y:S08]  /*2c80*/  HMMA.16816.F32.BF16 R56, R8.reuse, R100, R24 ;  /* 0x000000640838723c */ /* 0x040ff00000041818 */
[C---:B------:R-:W-:Y:S01]  /*2c90*/  HMMA.16816.F32.BF16 R52, R8.reuse, R102, R20 ;  /* 0x000000660834723c */ /* 0x040fe20000041814 */
[----:B------:R-:W-:Y:S07]  /*2ca0*/  LDSM.16.M88.4 R100, [R219+0x800] ;  /* 0x00080000db64783b */ /* 0x000fee0000000200 */
[C---:B------:R-:W-:Y:S01]  /*2cb0*/  HMMA.16816.F32.BF16 R20, R8.reuse, R108, R96 ;  /* 0x0000006c0814723c */ /* 0x040fe20000041860 */
[----:B------:R-:W-:Y:S07]  /*2cc0*/  LDSM.16.M88.4 R96, [R219+0x2000] ;  /* 0x00200000db60783b */ /* 0x000fee0000000200 */
[C---:B------:R-:W-:Y:S01]  /*2cd0*/  HMMA.16816.F32.BF16 R44, R8.reuse, R104, R16 ;  /* 0x00000068082c723c */ /* 0x040fe20000041810 */
[----:B------:R-:W3:Y:S07]  /*2ce0*/  LDSM.16.M88.4 R16, [R225] ;  /* 0x00000000e110783b */ /* 0x000eee0000000200 */
[C---:B------:R-:W-:Y:S01]  /*2cf0*/  HMMA.16816.F32.BF16 R24, R8.reuse, R106, R12 ;  /* 0x0000006a0818723c */ /* 0x040fe2000004180c */
[----:B------:R-:W-:Y:S07]  /*2d00*/  LDSM.16.M88.4 R104, [R245] ;  /* 0x00000000f568783b */ /* 0x000fee0000000200 */
[----:B------:R-:W-:Y:S01]  /*2d10*/  HMMA.16816.F32.BF16 R12, R8, R110, R92 ;  /* 0x0000006e080c723c */ /* 0x000fe2000004185c */
[----:B------:R-:W4:Y:S04]  /*2d20*/  LDSM.16.M88.4 R92, [R219+0x1000] ;  /* 0x00100000db5c783b */ /* 0x000f280000000200 */
[----:B------:R-:W-:Y:S03]  /*2d30*/  LDSM.16.M88.4 R108, [R242] ;  /* 0x00000000f26c783b */ /* 0x000fe60000000200 */
[C---:B-1----:R-:W-:Y:S08]  /*2d40*/  HMMA.16816.F32.BF16 R48, R4.reuse, R68, R48 ;  /* 0x000000440430723c */ /* 0x042ff00000041830 */
[C---:B------:R-:W-:Y:S01]  /*2d50*/  HMMA.16816.F32.BF16 R76, R4.reuse, R70, R76 ;  /* 0x00000046044c723c */ /* 0x040fe2000004184c */
[----:B------:R-:W1:Y:S07]  /*2d60*/  LDSM.16.M88.4 R68, [R219+0x1800] ;  /* 0x00180000db44783b */ /* 0x000e6e0000000200 */
[C---:B--2---:R-:W-:Y:S08]  /*2d70*/  HMMA.16816.F32.BF16 R8, R4.reuse, R40, R88 ;  /* 0x000000280408723c */ /* 0x044ff00000041858 */
[C---:B------:R-:W-:Y:S08]  /*2d80*/  HMMA.16816.F32.BF16 R40, R4.reuse, R42, R84 ;  /* 0x0000002a0428723c */ /* 0x040ff00000041854 */
[C---:B---3--:R-:W-:Y:S08]  /*2d90*/  HMMA.16816.F32.BF16 R72, R4.reuse, R60, R72 ;  /* 0x0000003c0448723c */ /* 0x048ff00000041848 */
[C---:B------:R-:W-:Y:S08]  /*2da0*/  HMMA.16816.F32.BF16 R64, R4.reuse, R62, R64 ;  /* 0x0000003e0440723c */ /* 0x040ff00000041840 */
[C---:B----4-:R-:W-:Y:S08]  /*2db0*/  HMMA.16816.F32.BF16 R60, R4.reuse, R36, R56 ;  /* 0x00000024043c723c */ /* 0x050ff00000041838 */
[C---:B------:R-:W-:Y:S08]  /*2dc0*/  HMMA.16816.F32.BF16 R56, R4.reuse, R38, R52 ;  /* 0x000000260438723c */ /* 0x040ff00000041834 */
[C---:B-----5:R-:W-:Y:S01]  /*2dd0*/  HMMA.16816.F32.BF16 R88, R4.reuse, R28, R20 ;  /* 0x0000001c0458723c */ /* 0x060fe20000041814 */
[----:B------:R-:W2:Y:S07]  /*2de0*/  LDSM.16.M88.4 R20, [R219+0x2800] ;  /* 0x00280000db14783b */ /* 0x000eae0000000200 */
[C---:B------:R-:W-:Y:S01]  /*2df0*/  HMMA.16816.F32.BF16 R52, R4.reuse, R32, R44 ;  /* 0x000000200434723c */ /* 0x040fe2000004182c */
[----:B------:R-:W-:Y:S07]  /*2e00*/  LDSM.16.M88.4 R44, [R216+0x3800] ;  /* 0x00380000d82c783b */ /* 0x000fee0000000200 */
[C---:B------:R-:W-:Y:S08]  /*2e10*/  HMMA.16816.F32.BF16 R32, R4.reuse, R34, R24 ;  /* 0x000000220420723c */ /* 0x040ff00000041818 */
[----:B------:R-:W-:Y:S01]  /*2e20*/  HMMA.16816.F32.BF16 R24, R4, R30, R12 ;  /* 0x0000001e0418723c */ /* 0x000fe2000004180c */
[----:B------:R-:W-:Y:S04]  /*2e30*/  LDSM.16.M88.4 R4, [R223+0x4000] ;  /* 0x00400000df04783b */ /* 0x000fe80000000200 */
[----:B------:R-:W3:Y:S03]  /*2e40*/  LDSM.16.M88.4 R28, [R216+0x3000] ;  /* 0x00300000d81c783b */ /* 0x000ee60000000200 */
[C---:B------:R-:W-:Y:S01]  /*2e50*/  HMMA.16816.F32.BF16 R8, R16.reuse, R80, R8 ;  /* 0x000000501008723c */ /* 0x040fe20000041808 */
[----:B------:R-:W-:Y:S07]  /*2e60*/  LDSM.16.M88.4 R12, [R224+0x4000] ;  /* 0x00400000e00c783b */ /* 0x000fee0000000200 */
[C---:B------:R-:W-:Y:S08]  /*2e70*/  HMMA.16816.F32.BF16 R36, R16.reuse, R82, R40 ;  /* 0x000000521024723c */ /* 0x040ff00000041828 */
[C---:B------:R-:W-:Y:S08]  /*2e80*/  HMMA.16816.F32.BF16 R80, R16.reuse, R92, R72 ;  /* 0x0000005c1050723c */ /* 0x040ff00000041848 */
[C---:B-1----:R-:W-:Y:S01]  /*2e90*/  HMMA.16816.F32.BF16 R72, R16.reuse, R68, R60 ;  /* 0x000000441048723c */ /* 0x042fe2000004183c */
[----:B------:R-:W1:Y:S07]  /*2ea0*/  LDSM.16.M88.4 R60, [R216+0x4800] ;  /* 0x00480000d83c783b */ /* 0x000e6e0000000200 */
[C---:B------:R-:W-:Y:S08]  /*2eb0*/  HMMA.16816.F32.BF16 R84, R16.reuse, R102, R76 ;  /* 0x000000661054723c */ /* 0x040ff0000004184c */
[C---:B------:R-:W-:Y:S01]  /*2ec0*/  HMMA.16816.F32.BF16 R68, R16.reuse, R70, R56 ;  /* 0x000000461044723c */ /* 0x040fe20000041838 */
[----:B------:R-:W4:Y:S07]  /*2ed0*/  LDSM.16.M88.4 R56, [R216+0x5000] ;  /* 0x00500000d838783b */ /* 0x000f2e0000000200 */
[C---:B------:R-:W-:Y:S01]  /*2ee0*/  HMMA.16816.F32.BF16 R76, R16.reuse, R94, R64 ;  /* 0x0000005e104c723c */ /* 0x040fe20000041840 */
[----:B------:R-:W5:Y:S04]  /*2ef0*/  LDSM.16.M88.4 R64, [R216+0x4000] ;  /* 0x00400000d840783b */ /* 0x000f680000000200 */
[----:B------:R-:W1:Y:S03]  /*2f00*/  LDSM.16.M88.4 R92, [R216+0x5800] ;  /* 0x00580000d85c783b */ /* 0x000e660000000200 */
[C---:B------:R-:W-:Y:S01]  /*2f10*/  HMMA.16816.F32.BF16 R40, R16.reuse, R100, R48 ;  /* 0x000000641028723c */ /* 0x040fe20000041830 */
[----:B------:R-:W-:Y:S07]  /*2f20*/  LDSM.16.M88.4 R100, [R243] ;  /* 0x00000000f364783b */ /* 0x000fee0000000200 */
[C---:B------:R-:W-:Y:S08]  /*2f30*/  HMMA.16816.F32.BF16 R52, R16.reuse, R96, R52 ;  /* 0x000000601034723c */ /* 0x040ff00000041834 */
[C---:B------:R-:W-:Y:S01]  /*2f40*/  HMMA.16816.F32.BF16 R48, R16.reuse, R98, R32 ;  /* 0x000000621030723c */ /* 0x040fe20000041820 */
[----:B------:R-:W1:Y:S07]  /*2f50*/  LDSM.16.M88.4 R96, [R244] ;  /* 0x00000000f460783b */ /* 0x000e6e0000000200 */
[C---:B--2---:R-:W-:Y:S08]  /*2f60*/  HMMA.16816.F32.BF16 R88, R16.reuse, R20, R88 ;  /* 0x000000141058723c */ /* 0x044ff00000041858 */
[----:B------:R-:W-:Y:S08]  /*2f70*/  HMMA.16816.F32.BF16 R32, R16, R22, R24 ;  /* 0x000000161020723c */ /* 0x000ff00000041818 */
[C---:B---3--:R-:W-:Y:S08]  /*2f80*/  HMMA.16816.F32.BF16 R24, R4.reuse, R28, R8 ;  /* 0x0000001c0418723c */ /* 0x048ff00000041808 */
[C---:B------:R-:W-:Y:S01]  /*2f90*/  HMMA.16816.F32.BF16 R20, R4.reuse, R30, R36 ;  /* 0x0000001e0414723c */ /* 0x040fe20000041824 */
[----:B------:R-:W-:Y:S04]  /*2fa0*/  LDSM.16.M88.4 R36, [R240] ;  /* 0x00000000f024783b */ /* 0x000fe80000000200 */
[----:B------:R-:W-:Y:S03]  /*2fb0*/  LDSM.16.M88.4 R28, [R222+0x3000] ;  /* 0x00300000de1c783b */ /* 0x000fe60000000200 */
[C---:B------:R-:W-:Y:S08]  /*2fc0*/  HMMA.16816.F32.BF16 R8, R4.reuse, R46, R84 ;  /* 0x0000002e0408723c */ /* 0x040ff00000041854 */
[C---:B-1----:R-:W-:Y:S08]  /*2fd0*/  HMMA.16816.F32.BF16 R72, R4.reuse, R60, R72 ;  /* 0x0000003c0448723c */ /* 0x042ff00000041848 */
[C---:B------:R-:W-:Y:S08]  /*2fe0*/  HMMA.16816.F32.BF16 R84, R4.reuse, R62, R68 ;  /* 0x0000003e0454723c */ /* 0x040ff00000041844 */
[C---:B------:R-:W-:Y:S01]  /*2ff0*/  HMMA.16816.F32.BF16 R16, R4.reuse, R44, R40 ;  /* 0x0000002c0410723c */ /* 0x040fe20000041828 */
[----:B------:R-:W1:Y:S07]  /*3000*/  LDSM.16.M88.4 R44, [R241] ;  /* 0x00000000f12c783b */ /* 0x000e6e0000000200 */
[C---:B----4-:R-:W-:Y:S08]  /*3010*/  HMMA.16816.F32.BF16 R68, R4.reuse, R56, R52 ;  /* 0x000000380444723c */ /* 0x050ff00000041834 */
[C---:B------:R-:W-:Y:S08]  /*3020*/  HMMA.16816.F32.BF16 R60, R4.reuse, R58, R48 ;  /* 0x0000003a043c723c */ /* 0x040ff00000041830 */
[C---:B-----5:R-:W-:Y:S08]  /*3030*/  HMMA.16816.F32.BF16 R80, R4.reuse, R64, R80 ;  /* 0x000000400450723c */ /* 0x060ff00000041850 */
[C---:B------:R-:W-:Y:S01]  /*3040*/  HMMA.16816.F32.BF16 R76, R4.reuse, R66, R76 ;  /* 0x00000042044c723c */ /* 0x040fe2000004184c */
[----:B------:R-:W-:Y:S07]  /*3050*/  LDSM.16.M88.4 R64, [R222+0x4000] ;  /* 0x00400000de40783b */ /* 0x000fee0000000200 */
[C---:B------:R-:W-:Y:S01]  /*3060*/  HMMA.16816.F32.BF16 R56, R4.reuse, R92, R88 ;  /* 0x0000005c0438723c */ /* 0x040fe20000041858 */
[----:B------:R-:W-:Y:S07]  /*3070*/  LDSM.16.M88.4 R88, [R222+0x5000] ;  /* 0x00500000de58783b */ /* 0x000fee0000000200 */
[----:B------:R-:W-:Y:S01]  /*3080*/  HMMA.16816.F32.BF16 R52, R4, R94, R32 ;  /* 0x0000005e0434723c */ /* 0x000fe20000041820 */
[----:B------:R-:W2:Y:S07]  /*3090*/  LDSM.16.M88.4 R4, [R226+0x4000] ;  /* 0x00400000e204783b */ /* 0x000eae0000000200 */
[C---:B------:R-:W-:Y:S01]  /*30a0*/  HMMA.16816.F32.BF16 R48, R12.reuse, R104, R24 ;  /* 0x000000680c30723c */ /* 0x040fe20000041818 */
[----:B------:R-:W3:Y:S07]  /*30b0*/  LDSM.16.M88.4 R24, [R222+0x3800] ;  /* 0x00380000de18783b */ /* 0x000eee0000000200 */
[C---:B------:R-:W-:Y:S01]  /*30c0*/  HMMA.16816.F32.BF16 R40, R12.reuse, R106, R20 ;  /* 0x0000006a0c28723c */ /* 0x040fe20000041814 */
[----:B------:R-:W-:Y:S07]  /*30d0*/  LDSM.16.M88.4 R104, [R219+0x3800] ;  /* 0x00380000db68783b */ /* 0x000fee0000000200 */
[C---:B------:R-:W-:Y:S08]  /*30e0*/  HMMA.16816.F32.BF16 R32, R12.reuse, R96, R16 ;  /* 0x000000600c20723c */ /* 0x040ff00000041810 */
[C---:B------:R-:W-:Y:S01]  /*30f0*/  HMMA.16816.F32.BF16 R16, R12.reuse, R100, R80 ;  /* 0x000000640c10723c */ /* 0x040fe20000041850 */
[----:B------:R-:W4:Y:S07]  /*3100*/  LDSM.16.M88.4 R80, [R222+0x4800] ;  /* 0x00480000de50783b */ /* 0x000f2e0000000200 */
[C---:B------:R-:W-:Y:S08]  /*3110*/  HMMA.16816.F32.BF16 R76, R12.reuse, R102, R76 ;  /* 0x000000660c4c723c */ /* 0x040ff0000004184c */
[C---:B------:R-:W-:Y:S01]  /*3120*/  HMMA.16816.F32.BF16 R20, R12.reuse, R98, R8 ;  /* 0x000000620c14723c */ /* 0x040fe20000041808 */
[----:B------:R-:W5:Y:S04]  /*3130*/  LDSM.16.M88.4 R96, [R222+0x5800] ;  /* 0x00580000de60783b */ /* 0x000f680000000200 */
[----:B------:R-:W-:Y:S03]  /*3140*/  LDSM.16.M88.4 R8, [R225+0x4000] ;  /* 0x00400000e108783b */ /* 0x000fe60000000200 */
[C---:B------:R-:W-:Y:S08]  /*3150*/  HMMA.16816.F32.BF16 R72, R12.reuse, R108, R72 ;  /* 0x0000006c0c48723c */ /* 0x040ff00000041848 */
[C---:B------:R-:W-:Y:S01]  /*3160*/  HMMA.16816.F32.BF16 R84, R12.reuse, R110, R84 ;  /* 0x0000006e0c54723c */ /* 0x040fe20000041854 */
[----:B------:R-:W3:Y:S07]  /*3170*/  LDSM.16.M88.4 R108, [R219+0x3000] ;  /* 0x00300000db6c783b */ /* 0x000eee0000000200 */
[C---:B-1----:R-:W-:Y:S08]  /*3180*/  HMMA.16816.F32.BF16 R68, R12.reuse, R44, R68 ;  /* 0x0000002c0c44723c */ /* 0x042ff00000041844 */
[C---:B------:R-:W-:Y:S08]  /*3190*/  HMMA.16816.F32.BF16 R60, R12.reuse, R46, R60 ;  /* 0x0000002e0c3c723c */ /* 0x040ff0000004183c */
[C---:B------:R-:W-:Y:S08]  /*31a0*/  HMMA.16816.F32.BF16 R56, R12.reuse, R36, R56 ;  /* 0x000000240c38723c */ /* 0x040ff00000041838 */
[----:B------:R-:W-:Y:S08]  /*31b0*/  HMMA.16816.F32.BF16 R52, R12, R38, R52 ;  /* 0x000000260c34723c */ /* 0x000ff00000041834 */
[C---:B--2---:R-:W-:Y:S01]  /*31c0*/  HMMA.16816.F32.BF16 R12, R4.reuse, R30, R40 ;  /* 0x0000001e040c723c */ /* 0x044fe20000041828 */
[----:B------:R-:W1:Y:S07]  /*31d0*/  LDSM.16.M88.4 R40, [R219+0x4000] ;  /* 0x00400000db28783b */ /* 0x000e6e0000000200 */
[C---:B------:R-:W-:Y:S08]  /*31e0*/  HMMA.16816.F32.BF16 R48, R4.reuse, R28, R48 ;  /* 0x0000001c0430723c */ /* 0x040ff00000041830 */
[C---:B---3--:R-:W-:Y:S08]  /*31f0*/  HMMA.16816.F32.BF16 R44, R4.reuse, R24, R32 ;  /* 0x00000018042c723c */ /* 0x048ff00000041820 */
[C---:B------:R-:W-:Y:S01]  /*3200*/  HMMA.16816.F32.BF16 R32, R4.reuse, R64, R16 ;  /* 0x000000400420723c */ /* 0x040fe20000041810 */
[----:B------:R-:W2:Y:S07]  /*3210*/  LDSM.16.M88.4 R16, [R219+0x4800] ;  /* 0x00480000db10783b */ /* 0x000eae0000000200 */
[C---:B------:R-:W-:Y:S08]  /*3220*/  HMMA.16816.F32.BF16 R28, R4.reuse, R66, R76 ;  /* 0x00000042041c723c */ /* 0x040ff0000004184c */
[C---:B------:R-:W-:Y:S08]  /*3230*/  HMMA.16816.F32.BF16 R36, R4.reuse, R26, R20 ;  /* 0x0000001a0424723c */ /* 0x040ff00000041814 */
[C---:B----4-:R-:W-:Y:S01]  /*3240*/  HMMA.16816.F32.BF16 R24, R4.reuse, R80, R72 ;  /* 0x000000500418723c */ /* 0x050fe20000041848 */
[----:B------:R-:W-:Y:S07]  /*3250*/  LDSM.16.M88.4 R72, [R216+0x6000] ;  /* 0x00600000d848783b */ /* 0x000fee0000000200 */
[C---:B------:R-:W-:Y:S08]  /*3260*/  HMMA.16816.F32.BF16 R20, R4.reuse, R82, R84 ;  /* 0x000000520414723c */ /* 0x040ff00000041854 */
[C---:B------:R-:W-:Y:S08]  /*3270*/  HMMA.16816.F32.BF16 R84, R4.reuse, R88, R68 ;  /* 0x000000580454723c */ /* 0x040ff00000041844 */
[C---:B-----5:R-:W-:Y:S01]  /*3280*/  HMMA.16816.F32.BF16 R100, R4.reuse, R96, R56 ;  /* 0x000000600464723c */ /* 0x060fe20000041838 */
[----:B------:R-:W3:Y:S07]  /*3290*/  LDSM.16.M88.4 R56, [R219+0x5800] ;  /* 0x00580000db38783b */ /* 0x000eee0000000200 */
[C---:B------:R-:W-:Y:S08]  /*32a0*/  HMMA.16816.F32.BF16 R80, R4.reuse, R90, R60 ;  /* 0x0000005a0450723c */ /* 0x040ff0000004183c */
[----:B------:R-:W-:Y:S01]  /*32b0*/  HMMA.16816.F32.BF16 R96, R4, R98, R52 ;  /* 0x000000620460723c */ /* 0x000fe20000041834 */
[----:B------:R-:W-:Y:S04]  /*32c0*/  LDSM.16.M88.4 R4, [R223+0x8000] ;  /* 0x00800000df04783b */ /* 0x000fe80000000200 */
[----:B------:R-:W-:Y:S03]  /*32d0*/  LDSM.16.M88.4 R52, [R216+0x7000] ;  /* 0x00700000d834783b */ /* 0x000fe60000000200 */
[C---:B------:R-:W-:Y:S08]  /*32e0*/  HMMA.16816.F32.BF16 R92, R8.reuse, R108, R48 ;  /* 0x0000006c085c723c */ /* 0x040ff00000041830 */
[C---:B-1----:R-:W-:Y:S01]  /*32f0*/  HMMA.16816.F32.BF16 R68, R8.reuse, R42, R28 ;  /* 0x0000002a0844723c */ /* 0x042fe2000004181c */
[----:B------:R-:W1:Y:S07]  /*3300*/  LDSM.16.M88.4 R28, [R216+0x6800] ;  /* 0x00680000d81c783b */ /* 0x000e6e0000000200 */
[C---:B------:R-:W-:Y:S01]  /*3310*/  HMMA.16816.F32.BF16 R108, R8.reuse, R110, R12 ;  /* 0x0000006e086c723c */ /* 0x040fe2000004180c */
[----:B------:R-:W4:Y:S07]  /*3320*/  LDSM.16.M88.4 R12, [R219+0x5000] ;  /* 0x00500000db0c783b */ /* 0x000f2e0000000200 */
[C---:B------:R-:W-:Y:S01]  /*3330*/  HMMA.16816.F32.BF16 R88, R8.reuse, R104, R44 ;  /* 0x000000680858723c */ /* 0x040fe2000004182c */
[----:B------:R-:W-:Y:S07]  /*3340*/  LDSM.16.M88.4 R44, [R216+0x8000] ;  /* 0x00800000d82c783b */ /* 0x000fee0000000200 */
[C---:B--2---:R-:W-:Y:S01]  /*3350*/  HMMA.16816.F32.BF16 R60, R8.reuse, R16, R24 ;  /* 0x00000010083c723c */ /* 0x044fe20000041818 */
[----:B------:R-:W2:Y:S07]  /*3360*/  LDSM.16.M88.4 R24, [R216+0x7800] ;  /* 0x00780000d818783b */ /* 0x000eae0000000200 */
[C---:B------:R-:W-:Y:S08]  /*3370*/  HMMA.16816.F32.BF16 R76, R8.reuse, R106, R36 ;  /* 0x0000006a084c723c */ /* 0x040ff00000041824 */
[C---:B------:R-:W-:Y:S08]  /*3380*/  HMMA.16816.F32.BF16 R64, R8.reuse, R40, R32 ;  /* 0x000000280840723c */ /* 0x040ff00000041820 */
[C---:B------:R-:W-:Y:S01]  /*3390*/  HMMA.16816.F32.BF16 R40, R8.reuse, R18, R20 ;  /* 0x000000120828723c */ /* 0x040fe20000041814 */
[----:B------:R-:W5:Y:S07]  /*33a0*/  LDSM.16.M88.4 R20, [R216+0x8800] ;  /* 0x00880000d814783b */ /* 0x000f6e0000000200 */
[----:B---3--:R-:W-:Y:S08]  /*33b0*/  HMMA.16816.F32.BF16 R16, R8, R58, R96 ;  /* 0x0000003a0810723c */ /* 0x008ff00000041860 */
[----:B-1----:R-:W-:Y:S08]  /*33c0*/  HMMA.16816.F32.BF16 R96, R4, R28, R88 ;  /* 0x0000001c0460723c */ /* 0x002ff00000041858 */
[C---:B----4-:R-:W-:Y:S08]  /*33d0*/  HMMA.16816.F32.BF16 R48, R8.reuse, R12, R84 ;  /* 0x0000000c0830723c */ /* 0x050ff00000041854 */
[----:B------:R-:W-:Y:S01]  /*33e0*/  HMMA.16816.F32.BF16 R36, R8, R14, R80 ;  /* 0x0000000e0824723c */ /* 0x000fe20000041850 */
[----:B------:R-:W-:Y:S07]  /*33f0*/  LDSM.16.M88.4 R12, [R224+0x8000] ;  /* 0x00800000e00c783b */ /* 0x000fee0000000200 */
[----:B------:R-:W-:Y:S01]  /*3400*/  HMMA.16816.F32.BF16 R88, R4, R30, R76 ;  /* 0x0000001e0458723c */ /* 0x000fe2000004184c */
[----:B------:R-:W1:Y:S04]  /*3410*/  LDSM.16.M88.4 R28, [R239] ;  /* 0x00000000ef1c783b */ /* 0x000e680000000200 */
[----:B------:R-:W-:Y:S03]  /*3420*/  LDSM.16.M88.4 R76, [R235] ;  /* 0x00000000eb4c783b */ /* 0x000fe60000000200 */
[----:B------:R-:W-:Y:S01]  /*3430*/  HMMA.16816.F32.BF16 R32, R8, R56, R100 ;  /* 0x000000380820723c */ /* 0x000fe20000041864 */
[----:B------:R-:W-:Y:S07]  /*3440*/  LDSM.16.M88.4 R56, [R222+0x6000] ;  /* 0x00600000de38783b */ /* 0x000fee0000000200 */
[C---:B------:R-:W-:Y:S08]  /*3450*/  HMMA.16816.F32.BF16 R104, R4.reuse, R74, R108 ;  /* 0x0000004a0468723c */ /* 0x040ff0000004186c */
[C---:B--2---:R-:W-:Y:S08]  /*3460*/  HMMA.16816.F32.BF16 R108, R4.reuse, R24, R60 ;  /* 0x00000018046c723c */ /* 0x044ff0000004183c */
[C---:B------:R-:W-:Y:S01]  /*3470*/  HMMA.16816.F32.BF16 R100, R4.reuse, R26, R40 ;  /* 0x0000001a0464723c */ /* 0x040fe20000041828 */
[----:B------:R-:W2:Y:S04]  /*3480*/  LDSM.16.M88.4 R24, [R238] ;  /* 0x00000000ee18783b */ /* 0x000ea80000000200 */
[----:B------:R-:W-:Y:S03]  /*3490*/  LDSM.16.M88.4 R40, [R222+0x7000] ;  /* 0x00700000de28783b */ /* 0x000fe60000000200 */
[C---:B------:R-:W-:Y:S01]  /*34a0*/  HMMA.16816.F32.BF16 R8, R4.reuse, R72, R92 ;  /* 0x000000480408723c */ /* 0x040fe2000004185c */
[----:B------:R-:W3:Y:S07]  /*34b0*/  LDSM.16.M88.4 R72, [R237] ;  /* 0x00000000ed48783b */ /* 0x000eee0000000200 */
[C---:B------:R-:W-:Y:S01]  /*34c0*/  HMMA.16816.F32.BF16 R112, R4.reuse, R54, R68 ;  /* 0x000000360470723c */ /* 0x040fe20000041844 */
[----:B------:R-:W4:Y:S07]  /*34d0*/  LDSM.16.M88.4 R68, [R236] ;  /* 0x00000000ec44783b */ /* 0x000f2e0000000200 */
[C---:B------:R-:W-:Y:S01]  /*34e0*/  HMMA.16816.F32.BF16 R116, R4.reuse, R52, R64 ;  /* 0x000000340474723c */ /* 0x040fe20000041840 */
[----:B------:R-:W2:Y:S07]  /*34f0*/  LDSM.16.M88.4 R64, [R234] ;  /* 0x00000000ea40783b */ /* 0x000eae0000000200 */
[C---:B------:R-:W-:Y:S08]  /*3500*/  HMMA.16816.F32.BF16 R92, R4.reuse, R44, R48 ;  /* 0x0000002c045c723c */ /* 0x040ff00000041830 */
[C---:B------:R-:W-:Y:S01]  /*3510*/  HMMA.16816.F32.BF16 R84, R4.reuse, R46, R36 ;  /* 0x0000002e0454723c */ /* 0x040fe20000041824 */
[----:B------:R-:W-:Y:S04]  /*3520*/  LDSM.16.M88.4 R44, [R222+0x6800] ;  /* 0x00680000de2c783b */ /* 0x000fe80000000200 */
[----:B------:R-:W-:Y:S03]  /*3530*/  LDSM.16.M88.4 R36, [R222+0x7800] ;  /* 0x00780000de24783b */ /* 0x000fe60000000200 */
[C---:B-----5:R-:W-:Y:S08]  /*3540*/  HMMA.16816.F32.BF16 R80, R4.reuse, R20, R32 ;  /* 0x000000140450723c */ /* 0x060ff00000041820 */
[----:B------:R-:W-:Y:S08]  /*3550*/  HMMA.16816.F32.BF16 R60, R4, R22, R16 ;  /* 0x00000016043c723c */ /* 0x000ff00000041810 */
[C---:B-1----:R-:W-:Y:S01]  /*3560*/  HMMA.16816.F32.BF16 R4, R12.reuse, R28, R8 ;  /* 0x0000001c0c04723c */ /* 0x042fe20000041808 */
[----:B------:R-:W1:Y:S07]  /*3570*/  LDSM.16.M88.4 R8, [R226+0x8000] ;  /* 0x00800000e208783b */ /* 0x000e6e0000000200 */
[C---:B------:R-:W-:Y:S01]  /*3580*/  HMMA.16816.F32.BF16 R52, R12.reuse, R30, R104 ;  /* 0x0000001e0c34723c */ /* 0x040fe20000041868 */
[----:B------:R-:W-:Y:S07]  /*3590*/  LDSM.16.M88.4 R104, [R222+0x8800] ;  /* 0x00880000de68783b */ /* 0x000fee0000000200 */
[C---:B--2---:R-:W-:Y:S08]  /*35a0*/  HMMA.16816.F32.BF16 R48, R12.reuse, R24, R96 ;  /* 0x000000180c30723c */ /* 0x044ff00000041860 */
[C---:B------:R-:W-:Y:S08]  /*35b0*/  HMMA.16816.F32.BF16 R32, R12.reuse, R26, R88 ;  /* 0x0000001a0c20723c */ /* 0x040ff00000041858 */
[C---:B---3--:R-:W-:Y:S01]  /*35c0*/  HMMA.16816.F32.BF16 R28, R12.reuse, R72, R116 ;  /* 0x000000480c1c723c */ /* 0x048fe20000041874 */
[----:B------:R-:W2:Y:S07]  /*35d0*/  LDSM.16.M88.4 R116, [R222+0x8000] ;  /* 0x00800000de74783b */ /* 0x000eae0000000200 */
[C---:B------:R-:W-:Y:S01]  /*35e0*/  HMMA.16816.F32.BF16 R24, R12.reuse, R74, R112 ;  /* 0x0000004a0c18723c */ /* 0x040fe20000041870 */
[----:B------:R-:W-:Y:S07]  /*35f0*/  LDSM.16.M88.4 R112, [R222+0x9000] ;  /* 0x00900000de70783b */ /* 0x000fee0000000200 */
[C---:B----4-:R-:W-:Y:S01]  /*3600*/  HMMA.16816.F32.BF16 R20, R12.reuse, R68, R108 ;  /* 0x000000440c14723c */ /* 0x050fe2000004186c */
[----:B------:R-:W-:Y:S07]  /*3610*/  LDSM.16.M88.4 R108, [R228] ;  /* 0x00000000e46c783b */ /* 0x000fee0000000200 */
[C---:B------:R-:W-:Y:S08]  /*3620*/  HMMA.16816.F32.BF16 R16, R12.reuse, R70, R100 ;  /* 0x000000460c10723c */ /* 0x040ff00000041864 */
[C---:B------:R-:W-:Y:S01]  /*3630*/  HMMA.16816.F32.BF16 R68, R12.reuse, R76, R92 ;  /* 0x0000004c0c44723c */ /* 0x040fe2000004185c */
[----:B------:R-:W-:Y:S07]  /*3640*/  LDSM.16.M88.4 R92, [R219+0x6000] ;  /* 0x00600000db5c783b */ /* 0x000fee0000000200 */
[C---:B------:R-:W-:Y:S08]  /*3650*/  HMMA.16816.F32.BF16 R84, R12.reuse, R78, R84 ;  /* 0x0000004e0c54723c */ /* 0x040ff00000041854 */
[C---:B------:R-:W-:Y:S08]  /*3660*/  HMMA.16816.F32.BF16 R100, R12.reuse, R64, R80 ;  /* 0x000000400c64723c */ /* 0x040ff00000041850 */
[----:B------:R-:W-:Y:S01]  /*3670*/  HMMA.16816.F32.BF16 R96, R12, R66, R60 ;  /* 0x000000420c60723c */ /* 0x000fe2000004183c */
[----:B------:R-:W-:Y:S07]  /*3680*/  LDSM.16.M88.4 R12, [R223+0xc000] ;  /* 0x00c00000df0c783b */ /* 0x000fee0000000200 */
[C---:B-1----:R-:W-:Y:S01]  /*3690*/  HMMA.16816.F32.BF16 R88, R8.reuse, R56, R4 ;  /* 0x000000380858723c */ /* 0x042fe20000041804 */
[----:B------:R-:W-:Y:S07]  /*36a0*/  LDSM.16.M88.4 R4, [R225+0x8000] ;  /* 0x00800000e104783b */ /* 0x000fee0000000200 */
[C---:B------:R-:W-:Y:S08]  /*36b0*/  HMMA.16816.F32.BF16 R72, R8.reuse, R40, R28 ;  /* 0x000000280848723c */ /* 0x040ff0000004181c */
[C---:B------:R-:W-:Y:S01]  /*36c0*/  HMMA.16816.F32.BF16 R60, R8.reuse, R42, R24 ;  /* 0x0000002a083c723c */ /* 0x040fe20000041818 */
[----:B------:R-:W1:Y:S07]  /*36d0*/  LDSM.16.M88.4 R40, [R219+0x7800] ;  /* 0x00780000db28783b */ /* 0x000e6e0000000200 */
[C---:B------:R-:W-:Y:S01]  /*36e0*/  HMMA.16816.F32.BF16 R76, R8.reuse, R46, R32 ;  /* 0x0000002e084c723c */ /* 0x040fe20000041820 */
[----:B------:R-:W3:Y:S07]  /*36f0*/  LDSM.16.M88.4 R32, [R219+0x8800] ;  /* 0x00880000db20783b */ /* 0x000eee0000000200 */
[C---:B------:R-:W-:Y:S01]  /*3700*/  HMMA.16816.F32.BF16 R80, R8.reuse, R44, R48 ;  /* 0x0000002c0850723c */ /* 0x040fe20000041830 */
[----:B------:R-:W4:Y:S04]  /*3710*/  LDSM.16.M88.4 R48, [R219+0x6800] ;  /* 0x00680000db30783b */ /* 0x000f280000000200 */
[----:B------:R-:W5:Y:S03]  /*3720*/  LDSM.16.M88.4 R44, [R219+0x7000] ;  /* 0x00700000db2c783b */ /* 0x000f660000000200 */
[C---:B------:R-:W-:Y:S08]  /*3730*/  HMMA.16816.F32.BF16 R64, R8.reuse, R58, R52 ;  /* 0x0000003a0840723c */ /* 0x040ff00000041834 */
[C---:B------:R-:W-:Y:S08]  /*3740*/  HMMA.16816.F32.BF16 R56, R8.reuse, R36, R20 ;  /* 0x000000240838723c */ /* 0x040ff00000041814 */
[C---:B------:R-:W-:Y:S01]  /*3750*/  HMMA.16816.F32.BF16 R28, R8.reuse, R38, R16 ;  /* 0x00000026081c723c */ /* 0x040fe20000041810 */
[----:B------:R-:W3:Y:S07]  /*3760*/  LDSM.16.M88.4 R36, [R219+0x8000] ;  /* 0x00800000db24783b */ /* 0x000eee0000000200 */
[C---:B--2---:R-:W-:Y:S08]  /*3770*/  HMMA.16816.F32.BF16 R24, R8.reuse, R116, R68 ;  /* 0x000000740818723c */ /* 0x044ff00000041844 */
[C---:B------:R-:W-:Y:S08]  /*3780*/  HMMA.16816.F32.BF16 R20, R8.reuse, R118, R84 ;  /* 0x000000760814723c */ /* 0x040ff00000041854 */
[C---:B------:R-:W-:Y:S01]  /*3790*/  HMMA.16816.F32.BF16 R16, R8.reuse, R104, R100 ;  /* 0x000000680810723c */ /* 0x040fe20000041864 */
[----:B------:R-:W2:Y:S07]  /*37a0*/  LDSM.16.M88.4 R100, [R216+0x9000] ;  /* 0x00900000d864783b */ /* 0x000eae0000000200 */
[----:B------:R-:W-:Y:S01]  /*37b0*/  HMMA.16816.F32.BF16 R8, R8, R106, R96 ;  /* 0x0000006a0808723c */ /* 0x000fe20000041860 */
[----:B------:R-:W2:Y:S04]  /*37c0*/  LDSM.16.M88.4 R96, [R216+0x9800] ;  /* 0x00980000d860783b */ /* 0x000ea80000000200 */
[----:B------:R-:W2:Y:S03]  /*37d0*/  LDSM.16.M88.4 R104, [R216+0xa000] ;  /* 0x00a00000d868783b */ /* 0x000ea60000000200 */
[C---:B-1----:R-:W-:Y:S08]  /*37e0*/  HMMA.16816.F32.BF16 R84, R4.reuse, R40, R56 ;  /* 0x000000280454723c */ /* 0x042ff00000041838 */
[C---:B---3--:R-:W-:Y:S01]  /*37f0*/  HMMA.16816.F32.BF16 R56, R4.reuse, R32, R16 ;  /* 0x000000200438723c */ /* 0x048fe20000041810 */
[----:B------:R-:W-:Y:S07]  /*3800*/  LDSM.16.M88.4 R16, [R216+0xb000] ;  /* 0x00b00000d810783b */ /* 0x000fee0000000200 */
[C---:B------:R-:W-:Y:S01]  /*3810*/  HMMA.16816.F32.BF16 R32, R4.reuse, R34, R8 ;  /* 0x000000220420723c */ /* 0x040fe20000041808 */
[----:B------:R-:W1:Y:S07]  /*3820*/  LDSM.16.M88.4 R8, [R216+0xa800] ;  /* 0x00a80000d808783b */ /* 0x000e6e0000000200 */
[C---:B------:R-:W-:Y:S08]  /*3830*/  HMMA.16816.F32.BF16 R52, R4.reuse, R92, R88 ;  /* 0x0000005c0434723c */ /* 0x040ff00000041858 */
[C---:B----4-:R-:W-:Y:S08]  /*3840*/  HMMA.16816.F32.BF16 R68, R4.reuse, R48, R80 ;  /* 0x000000300444723c */ /* 0x050ff00000041850 */
[C---:B------:R-:W-:Y:S08]  /*3850*/  HMMA.16816.F32.BF16 R64, R4.reuse, R94, R64 ;  /* 0x0000005e0440723c */ /* 0x040ff00000041840 */
[C---:B------:R-:W-:Y:S08]  /*3860*/  HMMA.16816.F32.BF16 R48, R4.reuse, R50, R76 ;  /* 0x000000320430723c */ /* 0x040ff0000004184c */
[C---:B-----5:R-:W-:Y:S08]  /*3870*/  HMMA.16816.F32.BF16 R88, R4.reuse, R44, R72 ;  /* 0x0000002c0458723c */ /* 0x060ff00000041848 */
[C---:B------:R-:W-:Y:S01]  /*3880*/  HMMA.16816.F32.BF16 R92, R4.reuse, R46, R60 ;  /* 0x0000002e045c723c */ /* 0x040fe2000004183c */
[----:B------:R-:W-:Y:S04]  /*3890*/  LDSM.16.M88.4 R44, [R232] ;  /* 0x00000000e82c783b */ /* 0x000fe80000000200 */
[----:B------:R-:W-:Y:S03]  /*38a0*/  LDSM.16.M88.4 R60, [R231] ;  /* 0x00000000e73c783b */ /* 0x000fe60000000200 */
[C---:B------:R-:W-:Y:S08]  /*38b0*/  HMMA.16816.F32.BF16 R76, R4.reuse, R36, R24 ;  /* 0x00000024044c723c */ /* 0x040ff00000041818 */
[C---:B------:R-:W-:Y:S01]  /*38c0*/  HMMA.16816.F32.BF16 R72, R4.reuse, R38, R20 ;  /* 0x000000260448723c */ /* 0x040fe20000041814 */
[----:B------:R-:W3:Y:S07]  /*38d0*/  LDSM.16.M88.4 R36, [R216+0xb800] ;  /* 0x00b80000d824783b */ /* 0x000eee0000000200 */
[----:B------:R-:W-:Y:S01]  /*38e0*/  HMMA.16816.F32.BF16 R80, R4, R42, R28 ;  /* 0x0000002a0450723c */ /* 0x000fe2000004181c */
[----:B------:R-:W-:Y:S04]  /*38f0*/  LDSM.16.M88.4 R4, [R224+0xc000] ;  /* 0x00c00000e004783b */ /* 0x000fe80000000200 */
[----:B------:R-:W4:Y:S03]  /*3900*/  LDSM.16.M88.4 R28, [R233] ;  /* 0x00000000e91c783b */ /* 0x000f260000000200 */
[C---:B--2---:R-:W-:Y:S08]  /*3910*/  HMMA.16816.F32.BF16 R24, R12.reuse, R100, R52 ;  /* 0x000000640c18723c */ /* 0x044ff00000041834 */
[C---:B------:R-:W-:Y:S01]  /*3920*/  HMMA.16816.F32.BF16 R20, R12.reuse, R102, R64 ;  /* 0x000000660c14723c */ /* 0x040fe20000041840 */
[----:B------:R-:W2:Y:S07]  /*3930*/  LDSM.16.M88.4 R100, [R230] ;  /* 0x00000000e664783b */ /* 0x000eae0000000200 */
[C---:B------:R-:W-:Y:S08]  /*3940*/  HMMA.16816.F32.BF16 R40, R12.reuse, R96, R68 ;  /* 0x000000600c28723c */ /* 0x040ff00000041844 */
[C---:B------:R-:W-:Y:S01]  /*3950*/  HMMA.16816.F32.BF16 R48, R12.reuse, R98, R48 ;  /* 0x000000620c30723c */ /* 0x040fe20000041830 */
[----:B------:R-:W-:Y:S07]  /*3960*/  LDSM.16.M88.4 R96, [R222+0xb000] ;  /* 0x00b00000de60783b */ /* 0x000fee0000000200 */
[C---:B------:R-:W-:Y:S01]  /*3970*/  HMMA.16816.F32.BF16 R68, R12.reuse, R106, R92 ;  /* 0x0000006a0c44723c */ /* 0x040fe2000004185c */
[----:B------:R-:W5:Y:S07]  /*3980*/  LDSM.16.M88.4 R92, [R229] ;  /* 0x00000000e55c783b */ /* 0x000f6e0000000200 */
[C---:B-1----:R-:W-:Y:S08]  /*3990*/  HMMA.16816.F32.BF16 R84, R12.reuse, R8, R84 ;  /* 0x000000080c54723c */ /* 0x042ff00000041854 */
[C---:B------:R-:W-:Y:S01]  /*39a0*/  HMMA.16816.F32.BF16 R80, R12.reuse, R10, R80 ;  /* 0x0000000a0c50723c */ /* 0x040fe20000041850 */
[----:B------:R-:W1:Y:S07]  /*39b0*/  LDSM.16.M88.4 R8, [R226+0xc000] ;  /* 0x00c00000e208783b */ /* 0x000e6e0000000200 */
[C---:B------:R-:W-:Y:S01]  /*39c0*/  HMMA.16816.F32.BF16 R52, R12.reuse, R104, R88 ;  /* 0x000000680c34723c */ /* 0x040fe20000041858 */
[----:B------:R-:W-:Y:S07]  /*39d0*/  LDSM.16.M88.4 R104, [R222+0xb800] ;  /* 0x00b80000de68783b */ /* 0x000fee0000000200 */
[C---:B------:R-:W-:Y:S08]  /*39e0*/  HMMA.16816.F32.BF16 R88, R12.reuse, R16, R76 ;  /* 0x000000100c58723c */ /* 0x040ff0000004184c */
[C---:B------:R-:W-:Y:S08]  /*39f0*/  HMMA.16816.F32.BF16 R76, R12.reuse, R18, R72 ;  /* 0x000000120c4c723c */ /* 0x040ff00000041848 */
[C---:B---3--:R-:W-:Y:S08]  /*3a00*/  HMMA.16816.F32.BF16 R72, R12.reuse, R36, R56 ;  /* 0x000000240c48723c */ /* 0x048ff00000041838 */
[----:B------:R-:W-:Y:S01]  /*3a10*/  HMMA.16816.F32.BF16 R64, R12, R38, R32 ;  /* 0x000000260c40723c */ /* 0x000fe20000041820 */
[----:B------:R-:W3:Y:S04]  /*3a20*/  LDSM.16.M88.4 R36, [R222+0x9800] ;  /* 0x00980000de24783b */ /* 0x000ee80000000200 */
[----:B------:R-:W1:Y:S03]  /*3a30*/  LDSM.16.M88.4 R32, [R222+0xa000] ;  /* 0x00a00000de20783b */ /* 0x000e660000000200 */
[C---:B----4-:R-:W-:Y:S08]  /*3a40*/  HMMA.16816.F32.BF16 R56, R4.reuse, R28, R24 ;  /* 0x0000001c0438723c */ /* 0x050ff00000041818 */
[C---:B------:R-:W-:Y:S08]  /*3a50*/  HMMA.16816.F32.BF16 R28, R4.reuse, R30, R20 ;  /* 0x0000001e041c723c */ /* 0x040ff00000041814 */
[C---:B------:R-:W-:Y:S08]  /*3a60*/  HMMA.16816.F32.BF16 R24, R4.reuse, R44, R40 ;  /* 0x0000002c0418723c */ /* 0x040ff00000041828 */
[C---:B------:R-:W-:Y:S01]  /*3a70*/  HMMA.16816.F32.BF16 R20, R4.reuse, R46, R48 ;  /* 0x0000002e0414723c */ /* 0x040fe20000041830 */
[----:B------:R-:W4:Y:S07]  /*3a80*/  LDSM.16.M88.4 R44, [R222+0xa800] ;  /* 0x00a80000de2c783b */ /* 0x000f2e0000000200 */
[C---:B------:R-:W-:Y:S08]  /*3a90*/  HMMA.16816.F32.BF16 R16, R4.reuse, R60, R52 ;  /* 0x0000003c0410723c */ /* 0x040ff00000041834 */
[C---:B------:R-:W-:Y:S01]  /*3aa0*/  HMMA.16816.F32.BF16 R12, R4.reuse, R62, R68 ;  /* 0x0000003e040c723c */ /* 0x040fe20000041844 */
[----:B------:R-:W-:Y:S07]  /*3ab0*/  LDSM.16.M88.4 R68, [R219+0x9800] ;  /* 0x00980000db44783b */ /* 0x000fee0000000200 */
[C---:B--2---:R-:W-:Y:S08]  /*3ac0*/  HMMA.16816.F32.BF16 R40, R4.reuse, R100, R84 ;  /* 0x000000640428723c */ /* 0x044ff00000041854 */
[C---:B------:R-:W-:Y:S01]  /*3ad0*/  HMMA.16816.F32.BF16 R52, R4.reuse, R102, R80 ;  /* 0x000000660434723c */ /* 0x040fe20000041850 */
[----:B------:R-:W-:Y:S07]  /*3ae0*/  LDSM.16.M88.4 R100, [R219+0xa800] ;  /* 0x00a80000db64783b */ /* 0x000fee0000000200 */
[C---:B-----5:R-:W-:Y:S08]  /*3af0*/  HMMA.16816.F32.BF16 R88, R4.reuse, R92, R88 ;  /* 0x0000005c0458723c */ /* 0x060ff00000041858 */
[C---:B------:R-:W-:Y:S01]  /*3b00*/  HMMA.16816.F32.BF16 R84, R4.reuse, R94, R76 ;  /* 0x0000005e0454723c */ /* 0x040fe2000004184c */
[----:B------:R-:W-:Y:S04]  /*3b10*/  LDSM.16.M88.4 R92, [R219+0xa000] ;  /* 0x00a00000db5c783b */ /* 0x000fe80000000200 */
[----:B------:R-:W-:Y:S03]  /*3b20*/  LDSM.16.M88.4 R76, [R219+0x9000] ;  /* 0x00900000db4c783b */ /* 0x000fe60000000200 */
[C---:B------:R-:W-:Y:S08]  /*3b30*/  HMMA.16816.F32.BF16 R80, R4.reuse, R108, R72 ;  /* 0x0000006c0450723c */ /* 0x040ff00000041848 */
[----:B------:R-:W-:Y:S01]  /*3b40*/  HMMA.16816.F32.BF16 R72, R4, R110, R64 ;  /* 0x0000006e0448723c */ /* 0x000fe20000041840 */
[----:B------:R-:W2:Y:S04]  /*3b50*/  LDSM.16.M88.4 R4, [R225+0xc000] ;  /* 0x00c00000e104783b */ /* 0x000ea80000000200 */
[----:B------:R-:W5:Y:S03]  /*3b60*/  LDSM.16.M88.4 R108, [R219+0xb000] ;  /* 0x00b00000db6c783b */ /* 0x000f660000000200 */
[C---:B-1----:R-:W-:Y:S08]  /*3b70*/  HMMA.16816.F32.BF16 R64, R8.reuse, R112, R56 ;  /* 0x000000700840723c */ /* 0x042ff00000041838 */
[----:B------:R-:W-:Y:S01]  /*3b80*/  HMMA.16816.F32.BF16 R60, R8, R114, R28 ;  /* 0x00000072083c723c */ /* 0x000fe2000004181c */
[----:B------:R-:W1:Y:S01]  /*3b90*/  LDSM.16.M88.4 R112, [R219+0xb800] ;  /* 0x00b80000db70783b */ /* 0x000e620000000200 */
[----:B------:R-:W-:-:S06]  /*3ba0*/  DEPBAR.LE SB0, 0x0 ;  /* 0x000080000000791a */ /* 0x000fcc0000000000 */
[C---:B---3--:R-:W-:Y:S08]  /*3bb0*/  HMMA.16816.F32.BF16 R56, R8.reuse, R36, R24 ;  /* 0x000000240838723c */ /* 0x048ff00000041818 */
        /* <DEDUP_REMOVED lines=8> */
[----:B------:R-:W-:Y:S01]  /*3c40*/  HMMA.16816.F32.BF16 R8, R8, R106, R72 ;  /* 0x0000006a0808723c */ /* 0x000fe20000041848 */
[----:B------:R-:W-:-:S05]  /*3c50*/  IMAD.MOV.U32 R105, RZ, RZ, R126 ;  /* 0x000000ffff697224 */ /* 0x000fca00078e007e */
[----:B------:R-:W-:Y:S01]  /*3c60*/  ISETP.GE.AND P0, PT, R105, 0x2, PT ;  /* 0x000000026900780c */ /* 0x000fe20003f06270 */
[----:B------:R-:W-:Y:S01]  /*3c70*/  BSSY B0, `(.L_x_1283) ;  /* 0x0000038000007945 */ /* 0x000fe20003800000 */
        /* <DEDUP_REMOVED lines=10> */
[C---:B-1----:R-:W-:Y:S08]  /*3d20*/  HMMA.16816.F32.BF16 R52, R4.reuse, R112, R12 ;  /* 0x000000700434723c */ /* 0x042ff0000004180c */
[----:B------:R-:W-:Y:S01]  /*3d30*/  HMMA.16816.F32.BF16 R44, R4, R114, R8 ;  /* 0x00000072042c723c */ /* 0x000fe20000041808 */
[----:B------:R-:W-:Y:S06]  /*3d40*/  BAR.SYNC.DEFER_BLOCKING 0x0 ;  /* 0x0000000000007b1d */ /* 0x000fec0000010000 */
[----:B------:R-:W-:Y:S01]  /*3d50*/  @!UPT UIADD3 URZ, URZ, URZ, URZ ;  /* 0x0000003f3f3ff290 */ /* 0x000fe2000fffe03f */
[----:B------:R-:W-:Y:S11]  /*3d60*/  @!P0 BRA `(.L_x_1284) ;  /* 0x0000028000008947 */ /* 0x000ff60003800000 */
[----:B------:R-:W-:Y:S01]  /*3d70*/  IADD3 R0, R105, -0x2, RZ ;  /* 0xfffffffe69007810 */ /* 0x000fe20007ffe0ff */
[----:B------:R-:W-:Y:S01]  /*3d80*/  IMAD.SHL.U32 R7, R121, 0x40, RZ ;  /* 0x0000004079077824 */ /* 0x000fe200078e00ff */
[----:B------:R-:W-:-:S02]  /*3d90*/  LOP3.LUT P3, RZ, R125, 0x2, RZ, 0xc0, !PT ;  /* 0x000000027dff7812 */ /* 0x000fc4000786c0ff */
[----:B------:R-:W-:Y:S02]  /*3da0*/  SHF.R.S32.HI R2, RZ, 0x1f, R0 ;  /* 0x0000001fff027819 */ /* 0x000fe40000011400 */
[----:B------:R-:W-:-:S03]  /*3db0*/  LOP3.LUT P4, RZ, R125, 0x1, RZ, 0xc0, !PT ;  /* 0x000000017dff7812 */ /* 0x000fc6000788c0ff */
[----:B------:R-:W-:Y:S02]  /*3dc0*/  IMAD R4, R2, c[0x0][0x1e0], RZ ;  /* 0x0000780002047a24 */ /* 0x000fe400078e02ff */
[----:B------:R-:W-:-:S04]  /*3dd0*/  IMAD.WIDE.U32 R2, R0, c[0x0][0x1e0], RZ ;  /* 0x0000780000027a25 */ /* 0x000fc800078e00ff */
[----:B------:R-:W-:Y:S02]  /*3de0*/  IMAD R0, R0, c[0x0][0x1e4], R4 ;  /* 0x0000790000007a24 */ /* 0x000fe400078e0204 */
[----:B------:R-:W-:-:S04]  /*3df0*/  IMAD.WIDE.U32 R4, R2, 0x60, R122 ;  /* 0x0000006002047825 */ /* 0x000fc800078e007a */
[----:B------:R-:W-:Y:S01]  /*3e00*/  IMAD.IADD R0, R3, 0x1, R0 ;  /* 0x0000000103007824 */ /* 0x000fe200078e0200 */
[----:B------:R-:W-:-:S03]  /*3e10*/  LEA R2, P0, R4, c[0x0][0x1c8], 0x1 ;  /* 0x0000720004027a11 */ /* 0x000fc600078008ff */
[----:B------:R-:W-:-:S04]  /*3e20*/  IMAD R0, R0, 0x60, RZ ;  /* 0x0000006000007824 */ /* 0x000fc800078e02ff */
        /* <DEDUP_REMOVED lines=28> */
.L_x_1284:
[----:B------:R-:W-:Y:S05]  /*3ff0*/  BSYNC B0 ;  /* 0x0000000000007941 */ /* 0x000fea0003800000 */
.L_x_1283:
[----:B-1----:R-:W2:Y:S04]  /*4000*/  LDL R2, [R1+0x58] ;  /* 0x0000580001027983 */ /* 0x002ea80000100800 */
[----:B------:R-:W2:Y:S04]  /*4010*/  LDL R0, [R1+0x8c] ;  /* 0x00008c0001007983 */ /* 0x000ea80000100800 */
[----:B------:R-:W3:Y:S01]  /*4020*/  LDL R6, [R1+0x54] ;  /* 0x0000540001067983 */ /* 0x000ee20000100800 */
[----:B------:R-:W-:-:S03]  /*4030*/  IMAD.MOV.U32 R3, RZ, RZ, c[0x0][0x2c4] ;  /* 0x0000b100ff037624 */ /* 0x000fc600078e00ff */
[----:B------:R-:W-:Y:S02]  /*4040*/  STL [R1+0xa4], R223 ;  /* 0x0000a4df01007387 */ /* 0x000fe40000100800 */
[----:B------:R-:W-:Y:S02]  /*4050*/  ISETP.NE.AND P2, PT, R3, 0x1, PT ;  /* 0x000000010300780c */ /* 0x000fe40003f45270 */
[----:B------:R-:W-:Y:S04]  /*4060*/  STL [R1+0xa0], R222 ;  /* 0x0000a0de01007387 */ /* 0x000fe80000100800 */
[----:B------:R-:W-:Y:S04]  /*4070*/  STL [R1+0x9c], R219 ;  /* 0x00009cdb01007387 */ /* 0x000fe80000100800 */
[----:B------:R-:W-:Y:S04]  /*4080*/  STL [R1+0x98], R216 ;  /* 0x000098d801007387 */ /* 0x000fe80000100800 */
[----:B------:R-:W0:Y:S01]  /*4090*/  LDGDEPBAR ;  /* 0x00000000000079af */ /* 0x000e220000000000 */
[----:B--2---:R-:W-:-:S04]  /*40a0*/  IMAD.IADD R0, R0, 0x1, R2 ;  /* 0x0000000100007824 */ /* 0x004fc800078e0202 */
[----:B------:R-:W-:-:S05]  /*40b0*/  @P2 IMAD.HI.U32 R2, R0, c[0x0][0x2c8], RZ ;  /* 0x0000b20000022a27 */ /* 0x000fca00078e00ff */
[----:B------:R-:W-:Y:S02]  /*40c0*/  @P2 SHF.R.U32.HI R0, RZ, c[0x0][0x2cc], R2 ;  /* 0x0000b300ff002a19 */ /* 0x000fe40000011602 */
[----:B------:R-:W-:-:S03]  /*40d0*/  IADD3 R2, R120, c[0x0][0x1d0], RZ ;  /* 0x0000740078027a10 */ /* 0x000fc60007ffe0ff */
[----:B------:R-:W1:Y:S01]  /*40e0*/  SHFL.IDX PT, R5, R0, RZ, 0x1c1f ;  /* 0x001c1fff00057589 */ /* 0x000e6200000e0000 */
[----:B---3--:R-:W-:-:S03]  /*40f0*/  IADD3 R3, -R6, 0x1, R2 ;  /* 0x0000000106037810 */ /* 0x008fc60007ffe102 */
[----:B------:R-:W2:Y:S01]  /*4100*/  SHFL.IDX PT, R0, R0, 0x1, 0x1c1f ;  /* 0x003c1f0000007f89 */ /* 0x000ea200000e0000 */
[----:B------:R-:W-:Y:S02]  /*4110*/  IADD3 R4, R3, -c[0x0][0x168], RZ ;  /* 0x80005a0003047a10 */ /* 0x000fe40007ffe0ff */
[----:B------:R-:W-:-:S03]  /*4120*/  IADD3 R3, -R6, R2, RZ ;  /* 0x0000000206037210 */ /* 0x000fc60007ffe1ff */
[C---:B-1----:R-:W-:Y:S02]  /*4130*/  IMAD.IADD R2, R4.reuse, 0x1, R5 ;  /* 0x0000000104027824 */ /* 0x042fe400078e0205 */
[----:B--2---:R-:W-:-:S03]  /*4140*/  IMAD.IADD R0, R4, 0x1, R0 ;  /* 0x0000000104007824 */ /* 0x004fc600078e0200 */
[----:B------:R-:W-:-:S04]  /*4150*/  IMNMX R2, R3, R2, PT ;  /* 0x0000000203027217 */ /* 0x000fc80003800200 */
[C---:B------:R-:W-:Y:S02]  /*4160*/  ISETP.GT.AND P0, PT, R2.reuse, RZ, PT ;  /* 0x000000ff0200720c */ /* 0x040fe40003f04270 */
[----:B------:R-:W-:Y:S02]  /*4170*/  ISETP.GT.AND P1, PT, R2, 0x1, PT ;  /* 0x000000010200780c */ /* 0x000fe40003f24270 */
[----:B------:R-:W-:Y:S02]  /*4180*/  FSEL R5, R64, -INF , P0 ;  /* 0xff80000040057808 */ /* 0x000fe40000000000 */
[C---:B------:R-:W-:Y:S02]  /*4190*/  ISETP.GT.AND P0, PT, R2.reuse, 0x8, PT ;  /* 0x000000080200780c */ /* 0x040fe40003f04270 */
[----:B------:R-:W-:Y:S02]  /*41a0*/  FSEL R6, R65, -INF , P1 ;  /* 0xff80000041067808 */ /* 0x000fe40000800000 */
[----:B------:R-:W-:-:S02]  /*41b0*/  ISETP.GT.AND P1, PT, R2, 0x9, PT ;  /* 0x000000090200780c */ /* 0x000fc40003f24270 */
[----:B------:R-:W-:Y:S02]  /*41c0*/  FSEL R7, R60, -INF , P0 ;  /* 0xff8000003c077808 */ /* 0x000fe40000000000 */
[C---:B------:R-:W-:Y:S02]  /*41d0*/  ISETP.GT.AND P0, PT, R2.reuse, 0x10, PT ;  /* 0x000000100200780c */ /* 0x040fe40003f04270 */
[----:B------:R-:W-:Y:S02]  /*41e0*/  FSEL R9, R61, -INF , P1 ;  /* 0xff8000003d097808 */ /* 0x000fe40000800000 */
[----:B------:R-:W-:Y:S02]  /*41f0*/  ISETP.GT.AND P1, PT, R2, 0x11, PT ;  /* 0x000000110200780c */ /* 0x000fe40003f24270 */
[----:B------:R-:W-:Y:S02]  /*4200*/  FSEL R10, R56, -INF , P0 ;  /* 0xff800000380a7808 */ /* 0x000fe40000000000 */
[----:B------:R-:W-:-:S02]  /*4210*/  ISETP.GT.AND P0, PT, R2, 0x18, PT ;  /* 0x000000180200780c */ /* 0x000fc40003f04270 */
[----:B------:R-:W-:Y:S02]  /*4220*/  FSEL R13, R57, -INF , P1 ;  /* 0xff800000390d7808 */ /* 0x000fe40000800000 */
        /* <DEDUP_REMOVED lines=11> */
[----:B------:R-:W-:Y:S02]  /*42e0*/  IMNMX R0, R3, R0, PT ;  /* 0x0000000003007217 */ /* 0x000fe40003800200 */
[----:B------:R-:W-:Y:S02]  /*42f0*/  FSEL R77, R33, -INF , P1 ;  /* 0xff800000214d7808 */ /* 0x000fe40000800000 */
[----:B------:R-:W-:Y:S02]  /*4300*/  FMNMX.FTZ R3, R5, R6, !PT ;  /* 0x0000000605037209 */ /* 0x000fe40007810000 */
[----:B------:R-:W-:Y:S02]  /*4310*/  ISETP.GT.AND P1, PT, R2, 0x31, PT ;  /* 0x000000310200780c */ /* 0x000fe40003f24270 */
[----:B------:R-:W-:Y:S02]  /*4320*/  FSEL R99, R28, -INF , P0 ;  /* 0xff8000001c637808 */ /* 0x000fe40000000000 */
[----:B------:R-:W-:-:S02]  /*4330*/  ISETP.GT.AND P0, PT, R2, 0x38, PT ;  /* 0x000000380200780c */ /* 0x000fc40003f04270 */
[----:B------:R-:W-:Y:S02]  /*4340*/  FMNMX.FTZ R3, R7, R3, !PT ;  /* 0x0000000307037209 */ /* 0x000fe40007810000 */
[----:B------:R-:W-:Y:S02]  /*4350*/  FSEL R252, R29, -INF , P1 ;  /* 0xff8000001dfc7808 */ /* 0x000fe40000800000 */
[----:B------:R-:W-:Y:S02]  /*4360*/  ISETP.GT.AND P1, PT, R2, 0x39, PT ;  /* 0x000000390200780c */ /* 0x000fe40003f24270 */
[----:B------:R-:W-:Y:S02]  /*4370*/  FSEL R215, R24, -INF , P0 ;  /* 0xff80000018d77808 */ /* 0x000fe40000000000 */
[----:B------:R-:W-:Y:S02]  /*4380*/  ISETP.GT.AND P0, PT, R2, 0x40, PT ;  /* 0x000000400200780c */ /* 0x000fe40003f04270 */
[----:B------:R-:W-:-:S02]  /*4390*/  FMNMX.FTZ R3, R9, R3, !PT ;  /* 0x0000000309037209 */ /* 0x000fc40007810000 */
[----:B------:R-:W-:Y:S02]  /*43a0*/  FSEL R214, R25, -INF , P1 ;  /* 0xff80000019d67808 */ /* 0x000fe40000800000 */
[----:B------:R-:W-:Y:S02]  /*43b0*/  ISETP.GT.AND P1, PT, R2, 0x41, PT ;  /* 0x000000410200780c */ /* 0x000fe40003f24270 */
[----:B------:R-:W-:Y:S02]  /*43c0*/  FSEL R95, R20, -INF , P0 ;  /* 0xff800000145f7808 */ /* 0x000fe40000000000 */
[----:B------:R-:W-:Y:S02]  /*43d0*/  ISETP.GT.AND P0, PT, R2, 0x48, PT ;  /* 0x000000480200780c */ /* 0x000fe40003f04270 */
[----:B------:R-:W-:Y:S02]  /*43e0*/  FMNMX.FTZ R3, R10, R3, !PT ;  /* 0x000000030a037209 */ /* 0x000fe40007810000 */
[----:B------:R-:W-:-:S02]  /*43f0*/  FSEL R107, R21, -INF , P1 ;  /* 0xff800000156b7808 */ /* 0x000fc40000800000 */
[----:B------:R-:W-:Y:S02]  /*4400*/  ISETP.GT.AND P1, PT, R0, RZ, PT ;  /* 0x000000ff0000720c */ /* 0x000fe40003f24270 */
[----:B------:R-:W-:Y:S02]  /*4410*/  FSEL R106, R36, -INF , P0 ;  /* 0xff800000246a7808 */ /* 0x000fe40000000000 */
[----:B------:R-:W-:Y:S02]  /*4420*/  FMNMX.FTZ R3, R13, R3, !PT ;  /* 0x000000030d037209 */ /* 0x000fe40007810000 */
[----:B------:R-:W-:Y:S02]  /*4430*/  ISETP.GT.AND P0, PT, R0, 0x1, PT ;  /* 0x000000010000780c */ /* 0x000fe40003f04270 */
[----:B------:R-:W-:Y:S02]  /*4440*/  FSEL R8, R66, -INF , P1 ;  /* 0xff80000042087808 */ /* 0x000fe40000800000 */
[----:B------:R-:W-:-:S02]  /*4450*/  FMNMX.FTZ R3, R17, R3, !PT ;  /* 0x0000000311037209 */ /* 0x000fc40007810000 */
[C---:B------:R-:W-:Y:S02]  /*4460*/  ISETP.GT.AND P1, PT, R0.reuse, 0x8, PT ;  /* 0x000000080000780c */ /* 0x040fe40003f24270 */
[----:B------:R-:W-:Y:S02]  /*4470*/  FSEL R12, R67, -INF , P0 ;  /* 0xff800000430c7808 */ /* 0x000fe40000000000 */
[----:B------:R-:W-:Y:S01]  /*4480*/  ISETP.GT.AND P0, PT, R0, 0x9, PT ;  /* 0x000000090000780c */ /* 0x000fe20003f04270 */
[----:B------:R-:W-:Y:S01]  /*4490*/  LDSM.16.MT88.4 R64, [R221+0x6000] ;  /* 0x00600000dd40783b */ /* 0x000fe20000004200 */
[----:B------:R-:W-:Y:S02]  /*44a0*/  FMNMX.FTZ R3, R18, R3, !PT ;  /* 0x0000000312037209 */ /* 0x000fe40007810000 */
[----:B------:R-:W-:Y:S02]  /*44b0*/  FSEL R11, R62, -INF , P1 ;  /* 0xff8000003e0b7808 */ /* 0x000fe40000800000 */
[----:B------:R-:W-:-:S02]  /*44c0*/  FMNMX.FTZ R4, R8, R12, !PT ;  /* 0x0000000c08047209 */ /* 0x000fc40007810000 */
[----:B------:R-:W-:Y:S02]  /*44d0*/  FSEL R14, R63, -INF , P0 ;  /* 0xff8000003f0e7808 */ /* 0x000fe40000000000 */
[----:B------:R-:W-:Y:S01]  /*44e0*/  ISETP.GT.AND P0, PT, R0, 0x11, PT ;  /* 0x000000110000780c */ /* 0x000fe20003f04270 */
[----:B------:R-:W-:Y:S01]  /*44f0*/  LDSM.16.MT88.4 R60, [R220+0x800] ;  /* 0x00080000dc3c783b */ /* 0x000fe20000004200 */
[----:B------:R-:W-:Y:S02]  /*4500*/  FMNMX.FTZ R3, R76, R3, !PT ;  /* 0x000000034c037209 */ /* 0x000fe40007810000 */
[----:B------:R-:W-:Y:S02]  /*4510*/  ISETP.GT.AND P1, PT, R0, 0x10, PT ;  /* 0x000000100000780c */ /* 0x000fe40003f24270 */
[----:B------:R-:W-:Y:S02]  /*4520*/  FMNMX.FTZ R4, R11, R4, !PT ;  /* 0x000000040b047209 */ /* 0x000fe40007810000 */
[----:B------:R-:W-:-:S02]  /*4530*/  FSEL R19, R59, -INF , P0 ;  /* 0xff8000003b137808 */ /* 0x000fc40000000000 */
[----:B------:R-:W-:Y:S02]  /*4540*/  ISETP.GT.AND P0, PT, R0, 0x19, PT ;  /* 0x000000190000780c */ /* 0x000fe40003f04270 */
[----:B------:R-:W-:Y:S02]  /*4550*/  FMNMX.FTZ R3, R79, R3, !PT ;  /* 0x000000034f037209 */ /* 0x000fe40007810000 */
[----:B------:R-:W-:Y:S02]  /*4560*/  FSEL R16, R58, -INF , P1 ;  /* 0xff8000003a107808 */ /* 0x000fe40000800000 */
[----:B------:R-:W-:Y:S01]  /*4570*/  FMNMX.FTZ R4, R14, R4, !PT ;  /* 0x000000040e047209 */ /* 0x000fe20007810000 */
[----:B------:R-:W-:Y:S01]  /*4580*/  LDSM.16.MT88.4 R56, [R217+0x3000] ;  /* 0x00300000d938783b */ /* 0x000fe20000004200 */
[----:B------:R-:W-:Y:S02]  /*4590*/  FSEL R25, R51, -INF , P0 ;  /* 0xff80000033197808 */ /* 0x000fe40000000000 */
[----:B------:R-:W-:-:S02]  /*45a0*/  FMNMX.FTZ R3, R78, R3, !PT ;  /* 0x000000034e037209 */ /* 0x000fc40007810000 */
[C---:B------:R-:W-:Y:S02]  /*45b0*/  ISETP.GT.AND P1, PT, R0.reuse, 0x18, PT ;  /* 0x000000180000780c */ /* 0x040fe40003f24270 */
[----:B------:R-:W-:Y:S02]  /*45c0*/  ISETP.GT.AND P0, PT, R0, 0x20, PT ;  /* 0x000000200000780c */ /* 0x000fe40003f04270 */
[----:B------:R-:W-:Y:S02]  /*45d0*/  FMNMX.FTZ R4, R16, R4, !PT ;  /* 0x0000000410047209 */ /* 0x000fe40007810000 */
[----:B------:R-:W-:Y:S02]  /*45e0*/  FMNMX.FTZ R3, R77, R3, !PT ;  /* 0x000000034d037209 */ /* 0x000fe40007810000 */
[----:B------:R-:W-:Y:S02]  /*45f0*/  FSEL R24, R50, -INF , P1 ;  /* 0xff80000032187808 */ /* 0x000fe40000800000 */
[----:B------:R-:W-:Y:S01]  /*4600*/  FSEL R75, R42, -INF , P0 ;  /* 0xff8000002a4b7808 */ /* 0x000fe20000000000 */
[----:B------:R-:W-:Y:S01]  /*4610*/  LDSM.16.MT88.4 R48, [R221+0x800] ;  /* 0x00080000dd30783b */ /* 0x000fe20000004200 */
[----:B------:R-:W-:-:S02]  /*4620*/  FMNMX.FTZ R4, R19, R4, !PT ;  /* 0x0000000413047209 */ /* 0x000fc40007810000 */
[C---:B------:R-:W-:Y:S02]  /*4630*/  ISETP.GT.AND P0, PT, R2.reuse, 0x50, PT ;  /* 0x000000500200780c */ /* 0x040fe40003f04270 */
[----:B------:R-:W-:Y:S02]  /*4640*/  ISETP.GT.AND P1, PT, R2, 0x49, PT ;  /* 0x000000490200780c */ /* 0x000fe40003f24270 */
[----:B------:R-:W-:Y:S02]  /*4650*/  FMNMX.FTZ R3, R99, R3, !PT ;  /* 0x0000000363037209 */ /* 0x000fe40007810000 */
[----:B------:R-:W-:Y:S02]  /*4660*/  FMNMX.FTZ R4, R24, R4, !PT ;  /* 0x0000000418047209 */ /* 0x000fe40007810000 */
[----:B------:R-:W-:Y:S02]  /*4670*/  FSEL R93, R52, -INF , P0 ;  /* 0xff800000345d7808 */ /* 0x000fe40000000000 */
[----:B------:R-:W-:-:S02]  /*4680*/  ISETP.GT.AND P0, PT, R0, 0x28, PT ;  /* 0x000000280000780c */ /* 0x000fc40003f04270 */
[----:B------:R-:W-:Y:S02]  /*4690*/  FSEL R104, R37, -INF , P1 ;  /* 0xff80000025687808 */ /* 0x000fe40000800000 */
[----:B------:R-:W-:Y:S02]  /*46a0*/  FMNMX.FTZ R3, R252, R3, !PT ;  /* 0x00000003fc037209 */ /* 0x000fe40007810000 */
[----:B------:R-:W-:Y:S02]  /*46b0*/  ISETP.GT.AND P1, PT, R0, 0x21, PT ;  /* 0x000000210000780c */ /* 0x000fe40003f24270 */
[----:B------:R-:W-:Y:S02]  /*46c0*/  FMNMX.FTZ R4, R25, R4, !PT ;  /* 0x0000000419047209 */ /* 0x000fe40007810000 */
[----:B------:R-:W-:Y:S02]  /*46d0*/  FSEL R73, R34, -INF , P0 ;  /* 0xff80000022497808 */ /* 0x000fe40000000000 */
[----:B------:R-:W-:-:S02]  /*46e0*/  ISETP.GT.AND P0, PT, R2, 0x51, PT ;  /* 0x000000510200780c */ /* 0x000fc40003f04270 */
[----:B------:R-:W-:Y:S02]  /*46f0*/  FMNMX.FTZ R3, R215, R3, !PT ;  /* 0x00000003d7037209 */ /* 0x000fe40007810000 */
[----:B------:R-:W-:Y:S02]  /*4700*/  FSEL R74, R43, -INF , P1 ;  /* 0xff8000002b4a7808 */ /* 0x000fe40000800000 */
[----:B------:R-:W-:Y:S01]  /*4710*/  FMNMX.FTZ R4, R75, R4, !PT ;  /* 0x000000044b047209 */ /* 0x000fe20007810000 */
[----:B------:R-:W-:Y:S01]  /*4720*/  LDSM.16.MT88.4 R40, [R221] ;  /* 0x00000000dd28783b */ /* 0x000fe20000004200 */
[----:B------:R-:W-:Y:S02]  /*4730*/  FSEL R92, R53, -INF , P0 ;  /* 0xff800000355c7808 */ /* 0x000fe40000000000 */
[----:B------:R-:W-:Y:S02]  /*4740*/  FMNMX.FTZ R3, R214, R3, !PT ;  /* 0x00000003d6037209 */ /* 0x000fe40007810000 */
[----:B------:R-:W-:-:S02]  /*4750*/  ISETP.GT.AND P1, PT, R0, 0x29, PT ;  /* 0x000000290000780c */ /* 0x000fc40003f24270 */
[----:B------:R-:W-:Y:S02]  /*4760*/  ISETP.GT.AND P0, PT, R0, 0x30, PT ;  /* 0x000000300000780c */ /* 0x000fe40003f04270 */
[----:B------:R-:W-:Y:S02]  /*4770*/  FMNMX.FTZ R4, R74, R4, !PT ;  /* 0x000000044a047209 */ /* 0x000fe40007810000 */
[----:B------:R-:W-:Y:S02]  /*4780*/  FMNMX.FTZ R3, R95, R3, !PT ;  /* 0x000000035f037209 */ /* 0x000fe40007810000 */
[----:B------:R-:W-:Y:S02]  /*4790*/  FSEL R72, R35, -INF , P1 ;  /* 0xff80000023487808 */ /* 0x000fe40000800000 */
[----:B------:R-:W-:Y:S01]  /*47a0*/  FSEL R211, R30, -INF , P0 ;  /* 0xff8000001ed37808 */ /* 0x000fe20000000000 */
[----:B------:R-:W-:Y:S01]  /*47b0*/  LDSM.16.MT88.4 R32, [R218+0x800] ;  /* 0x00080000da20783b */ /* 0x000fe20000004200 */
[----:B------:R-:W-:-:S02]  /*47c0*/  FMNMX.FTZ R4, R73, R4, !PT ;  /* 0x0000000449047209 */ /* 0x000fc40007810000 */
[----:B------:R-:W-:Y:S02]  /*47d0*/  ISETP.GT.AND P0, PT, R2, 0x58, PT ;  /* 0x000000580200780c */ /* 0x000fe40003f04270 */
[----:B------:R-:W-:Y:S02]  /*47e0*/  FMNMX.FTZ R3, R107, R3, !PT ;  /* 0x000000036b037209 */ /* 0x000fe40007810000 */
[----:B------:R-:W-:Y:S02]  /*47f0*/  ISETP.GT.AND P1, PT, R0, 0x31, PT ;  /* 0x000000310000780c */ /* 0x000fe40003f24270 */
[----:B------:R-:W-:Y:S02]  /*4800*/  FMNMX.FTZ R4, R72, R4, !PT ;  /* 0x0000000448047209 */ /* 0x000fe40007810000 */
[----:B------:R-:W-:Y:S02]  /*4810*/  FSEL R223, R44, -INF , P0 ;  /* 0xff8000002cdf7808 */ /* 0x000fe40000000000 */
[----:B------:R-:W-:-:S02]  /*4820*/  ISETP.GT.AND P0, PT, R0, 0x38, PT ;  /* 0x000000380000780c */ /* 0x000fc40003f04270 */
[----:B------:R-:W-:Y:S02]  /*4830*/  FMNMX.FTZ R173, R106, R3, !PT ;  /* 0x000000036aad7209 */ /* 0x000fe40007810000 */
[----:B------:R-:W-:Y:S02]  /*4840*/  FSEL R213, R31, -INF , P1 ;  /* 0xff8000001fd57808 */ /* 0x000fe40000800000 */
[----:B------:R-:W-:Y:S02]  /*4850*/  FMNMX.FTZ R3, R211, R4, !PT ;  /* 0x00000004d3037209 */ /* 0x000fe40007810000 */
[----:B------:R-:W-:Y:S02]  /*4860*/  FSEL R212, R26, -INF , P0 ;  /* 0xff8000001ad47808 */ /* 0x000fe40000000000 */
[----:B------:R-:W-:Y:S02]  /*4870*/  ISETP.GT.AND P1, PT, R0, 0x39, PT ;  /* 0x000000390000780c */ /* 0x000fe40003f24270 */
[----:B------:R-:W-:-:S02]  /*4880*/  ISETP.GT.AND P0, PT, R2, 0x59, PT ;  /* 0x000000590200780c */ /* 0x000fc40003f04270 */
[----:B------:R-:W-:Y:S02]  /*4890*/  FMNMX.FTZ R173, R104, R173, !PT ;  /* 0x000000ad68ad7209 */ /* 0x000fe40007810000 */
[----:B------:R-:W-:Y:S02]  /*48a0*/  FMNMX.FTZ R2, R213, R3, !PT ;  /* 0x00000003d5027209 */ /* 0x000fe40007810000 */
[----:B------:R-:W-:Y:S02]  /*48b0*/  FSEL R210, R27, -INF , P1 ;  /* 0xff8000001bd27808 */ /* 0x000fe40000800000 */
[----:B------:R-:W-:Y:S02]  /*48c0*/  FMNMX.FTZ R173, R93, R173, !PT ;  /* 0x000000ad5dad7209 */ /* 0x000fe40007810000 */
[----:B------:R-:W-:Y:S02]  /*48d0*/  ISETP.GT.AND P1, PT, R0, 0x40, PT ;  /* 0x000000400000780c */ /* 0x000fe40003f24270 */
[----:B------:R-:W-:-:S02]  /*48e0*/  FMNMX.FTZ R2, R212, R2, !PT ;  /* 0x00000002d4027209 */ /* 0x000fc40007810000 */
[----:B------:R-:W-:Y:S02]  /*48f0*/  FSEL R100, R45, -INF , P0 ;  /* 0xff8000002d647808 */ /* 0x000fe40000000000 */
[----:B------:R-:W-:Y:S02]  /*4900*/  FMNMX.FTZ R173, R92, R173, !PT ;  /* 0x000000ad5cad7209 */ /* 0x000fe40007810000 */
[----:B------:R-:W-:Y:S02]  /*4910*/  ISETP.GT.AND P0, PT, R0, 0x41, PT ;  /* 0x000000410000780c */ /* 0x000fe40003f04270 */
[----:B------:R-:W-:Y:S02]  /*4920*/  FSEL R96, R22, -INF , P1 ;  /* 0xff80000016607808 */ /* 0x000fe40000800000 */
[----:B------:R-:W-:Y:S02]  /*4930*/  FMNMX.FTZ R2, R210, R2, !PT ;  /* 0x00000002d2027209 */ /* 0x000fe40007810000 */
[----:B------:R-:W-:-:S02]  /*4940*/  FMNMX.FTZ R173, R223, R173, !PT ;  /* 0x000000addfad7209 */ /* 0x000fc40007810000 */
[----:B------:R-:W-:Y:S02]  /*4950*/  FSEL R111, R23, -INF , P0 ;  /* 0xff800000176f7808 */ /* 0x000fe40000000000 */
[----:B------:R-:W-:Y:S02]  /*4960*/  ISETP.GT.AND P1, PT, R0, 0x48, PT ;  /* 0x000000480000780c */ /* 0x000fe40003f24270 */
[----:B------:R-:W-:Y:S02]  /*4970*/  FMNMX.FTZ R2, R96, R2, !PT ;  /* 0x0000000260027209 */ /* 0x000fe40007810000 */
[----:B------:R-:W-:Y:S02]  /*4980*/  FMNMX.FTZ R173, R100, R173, !PT ;  /* 0x000000ad64ad7209 */ /* 0x000fe40007810000 */
[----:B------:R-:W-:Y:S02]  /*4990*/  ISETP.GT.AND P0, PT, R0, 0x49, PT ;  /* 0x000000490000780c */ /* 0x000fe40003f04270 */
[----:B------:R-:W-:Y:S01]  /*49a0*/  FSEL R216, R38, -INF , P1 ;  /* 0xff80000026d87808 */ /* 0x000fe20000800000 */
[----:B------:R-:W1:Y:S01]  /*49b0*/  SHFL.BFLY PT, R3, R173, 0x2, 0x1f ;  /* 0x0c401f00ad037f89 */ /* 0x000e6200000e0000 */
[----:B------:R-:W-:-:S02]  /*49c0*/  FMNMX.FTZ R2, R111, R2, !PT ;  /* 0x000000026f027209 */ /* 0x000fc40007810000 */
[----:B------:R-:W-:Y:S02]  /*49d0*/  FSEL R109, R39, -INF , P0 ;  /* 0xff800000276d7808 */ /* 0x000fe40000000000 */
[----:B------:R-:W-:Y:S01]  /*49e0*/  ISETP.GT.AND P1, PT, R0, 0x50, PT ;  /* 0x000000500000780c */ /* 0x000fe20003f24270 */
[----:B------:R-:W-:Y:S01]  /*49f0*/  LDSM.16.MT88.4 R36, [R217+0x800] ;  /* 0x00080000d924783b */ /* 0x000fe20000004200 */
[----:B------:R-:W-:Y:S02]  /*4a00*/  FMNMX.FTZ R2, R216, R2, !PT ;  /* 0x00000002d8027209 */ /* 0x000fe40007810000 */
[----:B------:R-:W-:Y:S02]  /*4a10*/  ISETP.GT.AND P0, PT, R0, 0x51, PT ;  /* 0x000000510000780c */ /* 0x000fe40003f04270 */
[----:B------:R-:W-:Y:S02]  /*4a20*/  FSEL R103, R54, -INF , P1 ;  /* 0xff80000036677808 */ /* 0x000fe40000800000 */
[----:B------:R-:W-:-:S02]  /*4a30*/  FMNMX.FTZ R2, R109, R2, !PT ;  /* 0x000000026d027209 */ /* 0x000fc40007810000 */
[----:B------:R-:W-:Y:S02]  /*4a40*/  FSEL R108, R55, -INF , P0 ;  /* 0xff800000376c7808 */ /* 0x000fe40000000000 */
[C---:B------:R-:W-:Y:S01]  /*4a50*/  ISETP.GT.AND P1, PT, R0.reuse, 0x58, PT ;  /* 0x000000580000780c */ /* 0x040fe20003f24270 */
[----:B------:R-:W-:Y:S01]  /*4a60*/  LDSM.16.MT88.4 R52, [R218+0x3800] ;  /* 0x00380000da34783b */ /* 0x000fe20000004200 */
[----:B------:R-:W-:Y:S02]  /*4a70*/  FMNMX.FTZ R2, R103, R2, !PT ;  /* 0x0000000267027209 */ /* 0x000fe40007810000 */
[----:B------:R-:W-:Y:S02]  /*4a80*/  ISETP.GT.AND P0, PT, R0, 0x59, PT ;  /* 0x000000590000780c */ /* 0x000fe40003f04270 */
[----:B------:R-:W-:Y:S02]  /*4a90*/  FSEL R97, R46, -INF , P1 ;  /* 0xff8000002e617808 */ /* 0x000fe40000800000 */
[----:B------:R-:W-:-:S02]  /*4aa0*/  FMNMX.FTZ R0, R108, R2, !PT ;  /* 0x000000026c007209 */ /* 0x000fc40007810000 */
[----:B------:R-:W-:Y:S02]  /*4ab0*/  FSEL R98, R47, -INF , P0 ;  /* 0xff8000002f627808 */ /* 0x000fe40000000000 */
[----:B------:R-:W-:Y:S01]  /*4ac0*/  FMNMX.FTZ R0, R97, R0, !PT ;  /* 0x0000000061007209 */ /* 0x000fe20007810000 */
[----:B------:R-:W-:Y:S01]  /*4ad0*/  LDSM.16.MT88.4 R44, [R220] ;  /* 0x00000000dc2c783b */ /* 0x000fe20000004200 */
[----:B-1----:R-:W-:Y:S02]  /*4ae0*/  FMNMX.FTZ R173, R173, R3, !PT ;  /* 0x00000003adad7209 */ /* 0x002fe40007810000 */
        /* <DEDUP_REMOVED lines=17> */
[----:B-1----:R-:W-:-:S05]  /*4c00*/  FMUL.FTZ R0, R172, c[0x0][0x2d0] ;  /* 0x0000b400ac007a20 */ /* 0x002fca0000410000 */
[----:B------:R-:W-:Y:S01]  /*4c10*/  FSEL R0, R0, RZ, P0 ;  /* 0x000000ff00007208 */ /* 0x000fe20000000000 */
[----:B--2---:R-:W-:Y:S02]  /*4c20*/  FFMA.FTZ R3, R7, c[0x0][0x2d0], -R2 ;  /* 0x0000b40007037a23 */ /* 0x004fe40000010802 */
[----:B------:R-:W1:Y:S01]  /*4c30*/  LDSM.16.MT88.4 R4, [R217] ;  /* 0x00000000d904783b */ /* 0x000e620000004200 */
[----:B---3--:R-:W-:Y:S01]  /*4c40*/  FADD.FTZ R123, R71, R70 ;  /* 0x00000046477b7221 */ /* 0x008fe20000010000 */
[----:B------:R2:W3:Y:S02]  /*4c50*/  MUFU.EX2 R207, R3 ;  /* 0x0000000300cf7308 */ /* 0x0004e40000000800 */
[----:B--2---:R-:W-:Y:S01]  /*4c60*/  FFMA.FTZ R3, R10, c[0x0][0x2d0], -R2 ;  /* 0x0000b4000a037a23 */ /* 0x004fe20000010802 */
[----:B---3--:R-:W-:-:S05]  /*4c70*/  F2FP.BF16.PACK_AB R10, R206, R207 ;  /* 0x000000cfce0a723e */ /* 0x008fca00000010ff */
[----:B------:R2:W-:Y:S02]  /*4c80*/  MUFU.EX2 R209, R3 ;  /* 0x0000000300d17308 */ /* 0x0005e40000000800 */
[----:B--2---:R-:W-:-:S06]  /*4c90*/  FFMA.FTZ R3, R13, c[0x0][0x2d0], -R2 ;  /* 0x0000b4000d037a23 */ /* 0x004fcc0000010802 */
[----:B------:R2:W-:Y:S02]  /*4ca0*/  MUFU.EX2 R208, R3 ;  /* 0x0000000300d07308 */ /* 0x0005e40000000800 */
[----:B--2---:R-:W-:Y:S01]  /*4cb0*/  FFMA.FTZ R3, R8, c[0x0][0x2d0], -R0 ;  /* 0x0000b40008037a23 */ /* 0x004fe20000010800 */
[----:B------:R-:W-:-:S05]  /*4cc0*/  F2FP.BF16.PACK_AB R8, R70, R71 ;  /* 0x000000474608723e */ /* 0x000fca00000010ff */
[----:B------:R2:W-:Y:S02]  /*4cd0*/  MUFU.EX2 R69, R3 ;  /* 0x0000000300457308 */ /* 0x0005e40000000800 */
[----:B--2---:R-:W-:-:S06]  /*4ce0*/  FFMA.FTZ R3, R12, c[0x0][0x2d0], -R0 ;  /* 0x0000b4000c037a23 */ /* 0x004fcc0000010800 */
[----:B------:R2:W3:Y:S02]  /*4cf0*/  MUFU.EX2 R68, R3 ;  /* 0x0000000300447308 */ /* 0x0004e40000000800 */
[----:B--2---:R-:W-:Y:S01]  /*4d00*/  FFMA.FTZ R3, R11, c[0x0][0x2d0], -R0 ;  /* 0x0000b4000b037a23 */ /* 0x004fe20000010800 */
[----:B---3--:R-:W-:Y:S01]  /*4d10*/  F2FP.BF16.PACK_AB R9, R68, R69 ;  /* 0x000000454409723e */ /* 0x008fe200000010ff */
[----:B------:R-:W-:Y:S01]  /*4d20*/  FADD.FTZ R122, R69, R68 ;  /* 0x00000044457a7221 */ /* 0x000fe20000010000 */
[----:B------:R-:W-:-:S03]  /*4d30*/  MOV R68, R93 ;  /* 0x0000005d00447202 */ /* 0x000fc60000000f00 */
[----:B------:R2:W-:Y:S01]  /*4d40*/  MUFU.EX2 R174, R3 ;  /* 0x0000000300ae7308 */ /* 0x0005e20000000800 */
[----:B------:R-:W-:Y:S02]  /*4d50*/  IMAD.MOV.U32 R69, RZ, RZ, R92 ;  /* 0x000000ffff457224 */ /* 0x000fe400078e005c */
[----:B--2---:R-:W-:Y:S02]  /*4d60*/  FFMA.FTZ R3, R14, c[0x0][0x2d0], -R0 ;  /* 0x0000b4000e037a23 */ /* 0x004fe40000010800 */
[----:B------:R-:W2:Y:S03]  /*4d70*/  LDSM.16.MT88.4 R12, [R218] ;  /* 0x00000000da0c783b */ /* 0x000ea60000004200 */
[----:B------:R3:W4:Y:S02]  /*4d80*/  MUFU.EX2 R204, R3 ;  /* 0x0000000300cc7308 */ /* 0x0007240000000800 */
[----:B---3--:R-:W-:Y:S01]  /*4d90*/  FFMA.FTZ R3, R17, c[0x0][0x2d0], -R2 ;  /* 0x0000b40011037a23 */ /* 0x008fe20000010802 */
[----:B----4-:R-:W-:-:S05]  /*4da0*/  F2FP.BF16.PACK_AB R11, R204, R174 ;  /* 0x000000aecc0b723e */ /* 0x010fca00000010ff */
[----:B------:R3:W-:Y:S02]  /*4db0*/  MUFU.EX2 R110, R3 ;  /* 0x00000003006e7308 */ /* 0x0007e40000000800 */
[C---:B-1----:R-:W-:Y:S07]  /*4dc0*/  HMMA.16816.F32.BF16 R28, R8.reuse, R4, RZ ;  /* 0x00000004081c723c */ /* 0x042fee00000418ff */
[----:B------:R-:W-:Y:S01]  /*4dd0*/  F2FP.BF16.PACK_AB R4, R208, R209 ;  /* 0x000000d1d004723e */ /* 0x000fe200000010ff */
[----:B------:R-:W-:Y:S01]  /*4de0*/  HMMA.16816.F32.BF16 R20, R8, R6, RZ ;  /* 0x000000060814723c */ /* 0x000fe200000418ff */
[----:B---3--:R-:W-:-:S04]  /*4df0*/  FFMA.FTZ R3, R18, c[0x0][0x2d0], -R2 ;  /* 0x0000b40012037a23 */ /* 0x008fc80000010802 */
[----:B------:R1:W3:Y:S02]  /*4e00*/  MUFU.EX2 R101, R3 ;  /* 0x0000000300657308 */ /* 0x0002e40000000800 */
[----:B-1----:R-:W-:Y:S01]  /*4e10*/  FFMA.FTZ R3, R16, c[0x0][0x2d0], -R0 ;  /* 0x0000b40010037a23 */ /* 0x002fe20000010800 */
[----:B---3--:R-:W-:-:S05]  /*4e20*/  F2FP.BF16.PACK_AB R6, R101, R110 ;  /* 0x0000006e6506723e */ /* 0x008fca00000010ff */
[----:B------:R1:W-:Y:S02]  /*4e30*/  MUFU.EX2 R205, R3 ;  /* 0x0000000300cd7308 */ /* 0x0003e40000000800 */
[--C-:B-1----:R-:W-:Y:S02]  /*4e40*/  FFMA.FTZ R3, R19, c[0x0][0x2d0], -R0.reuse ;  /* 0x0000b40013037a23 */ /* 0x102fe40000010800 */
[C---:B--2---:R-:W-:Y:S04]  /*4e50*/  HMMA.16816.F32.BF16 R16, R8.reuse, R12, RZ ;  /* 0x0000000c0810723c */ /* 0x044fe800000418ff */
[----:B------:R1:W2:Y:S04]  /*4e60*/  MUFU.EX2 R175, R3 ;  /* 0x0000000300af7308 */ /* 0x0002a80000000800 */
[----:B------:R-:W-:Y:S01]  /*4e70*/  HMMA.16816.F32.BF16 R12, R8, R14, RZ ;  /* 0x0000000e080c723c */ /* 0x000fe200000418ff */
[----:B-1----:R-:W-:Y:S01]  /*4e80*/  FFMA.FTZ R3, R24, c[0x0][0x2d0], -R0 ;  /* 0x0000b40018037a23 */ /* 0x002fe20000010800 */
[----:B--2---:R-:W-:-:S03]  /*4e90*/  F2FP.BF16.PACK_AB R5, R175, R205 ;  /* 0x000000cdaf05723e */ /* 0x004fc600000010ff */
[----:B------:R1:W2:Y:S02]  /*4ea0*/  MUFU.EX2 R94, R3 ;  /* 0x00000003005e7308 */ /* 0x0002a40000000800 */
[----:B-1----:R-:W-:Y:S02]  /*4eb0*/  FFMA.FTZ R3, R25, c[0x0][0x2d0], -R0 ;  /* 0x0000b40019037a23 */ /* 0x002fe40000010800 */
[----:B------:R-:W-:Y:S01]  /*4ec0*/  HMMA.16816.F32.BF16 R24, R8, R40, RZ ;  /* 0x000000280818723c */ /* 0x000fe200000418ff */
[----:B--2---:R-:W-:-:S03]  /*4ed0*/  IMAD.MOV.U32 R70, RZ, RZ, R94 ;  /* 0x000000ffff467224 */ /* 0x004fc600078e005e */
[----:B------:R-:W1:Y:S02]  /*4ee0*/  MUFU.EX2 R102, R3 ;  /* 0x0000000300667308 */ /* 0x000e640000000800 */
[----:B-1----:R-:W-:Y:S01]  /*4ef0*/  F2FP.BF16.PACK_AB R7, R102, R94 ;  /* 0x0000005e6607723e */ /* 0x002fe200000010ff */
[----:B------:R-:W-:-:S05]  /*4f00*/  FFMA.FTZ R3, R76, c[0x0][0x2d0], -R2 ;  /* 0x0000b4004c037a23 */ /* 0x000fca0000010802 */
[----:B------:R1:W-:Y:S01]  /*4f10*/  MUFU.EX2 R121, R3 ;  /* 0x0000000300797308 */ /* 0x0003e20000000800 */
[C---:B------:R-:W-:Y:S08]  /*4f20*/  HMMA.16816.F32.BF16 R200, R4.reuse, R32, R16 ;  /* 0x0000002004c8723c */ /* 0x040ff00000041810 */
[----:B------:R-:W-:Y:S01]  /*4f30*/  HMMA.16816.F32.BF16 R88, R4, R36, R28 ;  /* 0x000000240458723c */ /* 0x000fe2000004181c */
[----:B------:R-:W2:Y:S01]  /*4f40*/  LDSM.16.MT88.4 R28, [R218+0x3000] ;  /* 0x00300000da1c783b */ /* 0x000ea20000004200 */
[----:B-1----:R-:W-:-:S06]  /*4f50*/  FFMA.FTZ R3, R79, c[0x0][0x2d0], -R2 ;  /* 0x0000b4004f037a23 */ /* 0x002fcc0000010802 */
[----:B------:R-:W-:Y:S01]  /*4f60*/  HMMA.16816.F32.BF16 R16, R8, R42, RZ ;  /* 0x0000002a0810723c */ /* 0x000fe200000418ff */
[----:B------:R-:W-:Y:S07]  /*4f70*/  LDSM.16.MT88.4 R40, [R221+0x3000] ;  /* 0x00300000dd28783b */ /* 0x000fee0000004200 */
[----:B------:R-:W-:Y:S01]  /*4f80*/  HMMA.16816.F32.BF16 R196, R4, R34, R12 ;  /* 0x0000002204c4723c */ /* 0x000fe2000004180c */
[----:B------:R-:W1:Y:S07]  /*4f90*/  LDSM.16.MT88.4 R32, [R217+0x3800] ;  /* 0x00380000d920783b */ /* 0x000e6e0000004200 */
[----:B------:R-:W-:Y:S08]  /*4fa0*/  HMMA.16816.F32.BF16 R12, R8, R44, RZ ;  /* 0x0000002c080c723c */ /* 0x000ff000000418ff */
[C---:B------:R-:W-:Y:S01]  /*4fb0*/  HMMA.16816.F32.BF16 R84, R4.reuse, R38, R20 ;  /* 0x000000260454723c */ /* 0x040fe20000041814 */
[----:B------:R-:W-:Y:S07]  /*4fc0*/  LDSM.16.MT88.4 R36, [R217+0x6000] ;  /* 0x00600000d924783b */ /* 0x000fee0000004200 */
[C---:B------:R-:W-:Y:S08]  /*4fd0*/  HMMA.16816.F32.BF16 R80, R4.reuse, R48, R24 ;  /* 0x000000300450723c */ /* 0x040ff00000041818 */
[----:B------:R-:W-:Y:S01]  /*4fe0*/  HMMA.16816.F32.BF16 R188, R4, R50, R16 ;  /* 0x0000003204bc723c */ /* 0x000fe20000041810 */
[----:B------:R-:W-:Y:S07]  /*4ff0*/  LDSM.16.MT88.4 R48, [R221+0x3800] ;  /* 0x00380000dd30783b */ /* 0x000fee0000004200 */
[C---:B------:R-:W-:Y:S01]  /*5000*/  HMMA.16816.F32.BF16 R24, R8.reuse, R46, RZ ;  /* 0x0000002e0818723c */ /* 0x040fe200000418ff */
[----:B------:R-:W3:Y:S07]  /*5010*/  LDSM.16.MT88.4 R44, [R220+0x3000] ;  /* 0x00300000dc2c783b */ /* 0x000eee0000004200 */
[C---:B------:R-:W-:Y:S08]  /*5020*/  HMMA.16816.F32.BF16 R20, R8.reuse, R56, RZ ;  /* 0x000000380814723c */ /* 0x040ff000000418ff */
[----:B------:R-:W-:Y:S01]  /*5030*/  HMMA.16816.F32.BF16 R16, R8, R58, RZ ;  /* 0x0000003a0810723c */ /* 0x000fe200000418ff */
[----:B------:R-:W-:Y:S07]  /*5040*/  LDSM.16.MT88.4 R56, [R218+0x6000] ;  /* 0x00600000da38783b */ /* 0x000fee0000004200 */
[----:B------:R-:W-:Y:S08]  /*5050*/  HMMA.16816.F32.BF16 R192, R4, R60, R12 ;  /* 0x0000003c04c0723c */ /* 0x000ff0000004180c */
[----:B--2---:R-:W-:Y:S08]  /*5060*/  HMMA.16816.F32.BF16 R12, R8, R28, RZ ;  /* 0x0000001c080c723c */ /* 0x004ff000000418ff */
[C---:B-1----:R-:W-:Y:S08]  /*5070*/  HMMA.16816.F32.BF16 R180, R4.reuse, R32, R20 ;  /* 0x0000002004b4723c */ /* 0x042ff00000041814 */
[----:B------:R-:W-:Y:S01]  /*5080*/  HMMA.16816.F32.BF16 R168, R4, R34, R16 ;  /* 0x0000002204a8723c */ /* 0x000fe20000041810 */
[----:B------:R-:W1:Y:S07]  /*5090*/  LDSM.16.MT88.4 R32, [R220+0x3800] ;  /* 0x00380000dc20783b */ /* 0x000e6e0000004200 */
[----:B------:R-:W-:Y:S08]  /*50a0*/  HMMA.16816.F32.BF16 R28, R8, R30, RZ ;  /* 0x0000001e081c723c */ /* 0x000ff000000418ff */
[----:B------:R-:W-:Y:S01]  /*50b0*/  HMMA.16816.F32.BF16 R184, R4, R62, R24 ;  /* 0x0000003e04b8723c */ /* 0x000fe20000041818 */
[----:B------:R-:W2:Y:S07]  /*50c0*/  LDSM.16.MT88.4 R60, [R217+0x6800] ;  /* 0x00680000d93c783b */ /* 0x000eae0000004200 */
[----:B------:R-:W-:Y:S08]  /*50d0*/  HMMA.16816.F32.BF16 R24, R8, R40, RZ ;  /* 0x000000280818723c */ /* 0x000ff000000418ff */
[----:B------:R-:W-:Y:S08]  /*50e0*/  HMMA.16816.F32.BF16 R164, R4, R52, R12 ;  /* 0x0000003404a4723c */ /* 0x000ff0000004180c */
[C---:B---3--:R-:W-:Y:S08]  /*50f0*/  HMMA.16816.F32.BF16 R16, R8.reuse, R44, RZ ;  /* 0x0000002c0810723c */ /* 0x048ff000000418ff */
[C---:B------:R-:W-:Y:S01]  /*5100*/  HMMA.16816.F32.BF16 R12, R8.reuse, R46, RZ ;  /* 0x0000002e080c723c */ /* 0x040fe200000418ff */
[----:B------:R-:W-:Y:S07]  /*5110*/  LDSM.16.MT88.4 R44, [R220+0x6000] ;  /* 0x00600000dc2c783b */ /* 0x000fee0000004200 */
[----:B------:R-:W-:Y:S01]  /*5120*/  HMMA.16816.F32.BF16 R20, R8, R42, RZ ;  /* 0x0000002a0814723c */ /* 0x000fe200000418ff */
[----:B------:R-:W-:Y:S07]  /*5130*/  LDSM.16.MT88.4 R40, [R218+0x6800] ;  /* 0x00680000da28783b */ /* 0x000fee0000004200 */
[----:B------:R-:W-:Y:S01]  /*5140*/  HMMA.16816.F32.BF16 R156, R4, R54, R28 ;  /* 0x00000036049c723c */ /* 0x000fe2000004181c */
[----:B------:R-:W3:Y:S07]  /*5150*/  LDSM.16.MT88.4 R52, [R221+0x6800] ;  /* 0x00680000dd34783b */ /* 0x000eee0000004200 */
[----:B------:R-:W-:Y:S08]  /*5160*/  HMMA.16816.F32.BF16 R28, R8, R36, RZ ;  /* 0x00000024081c723c */ /* 0x000ff000000418ff */
[----:B------:R-:W-:Y:S08]  /*5170*/  HMMA.16816.F32.BF16 R160, R4, R48, R24 ;  /* 0x0000003004a0723c */ /* 0x000ff00000041818 */
[----:B------:R-:W-:Y:S01]  /*5180*/  HMMA.16816.F32.BF16 R24, R8, R38, RZ ;  /* 0x000000260818723c */ /* 0x000fe200000418ff */
[----:B------:R-:W-:Y:S07]  /*5190*/  LDSM.16.MT88.4 R36, [R218+0x9000] ;  /* 0x00900000da24783b */ /* 0x000fee0000004200 */
[C---:B-1----:R-:W-:Y:S08]  /*51a0*/  HMMA.16816.F32.BF16 R152, R4.reuse, R32, R16 ;  /* 0x000000200498723c */ /* 0x042ff00000041810 */
[C---:B------:R-:W-:Y:S01]  /*51b0*/  HMMA.16816.F32.BF16 R144, R4.reuse, R34, R12 ;  /* 0x000000220490723c */ /* 0x040fe2000004180c */
[----:B------:R-:W1:Y:S07]  /*51c0*/  LDSM.16.MT88.4 R32, [R220+0x6800] ;  /* 0x00680000dc20783b */ /* 0x000e6e0000004200 */
[----:B------:R-:W-:Y:S08]  /*51d0*/  HMMA.16816.F32.BF16 R148, R4, R50, R20 ;  /* 0x000000320494723c */ /* 0x000ff00000041814 */
[C---:B------:R-:W-:Y:S08]  /*51e0*/  HMMA.16816.F32.BF16 R16, R8.reuse, R58, RZ ;  /* 0x0000003a0810723c */ /* 0x040ff000000418ff */
[C---:B------:R-:W-:Y:S07]  /*51f0*/  HMMA.16816.F32.BF16 R12, R8.reuse, R64, RZ ;  /* 0x00000040080c723c */ /* 0x040fee00000418ff */
[----:B------:R-:W-:Y:S01]  /*5200*/  MOV R65, R99 ;  /* 0x0000006300417202 */ /* 0x000fe20000000f00 */
[----:B------:R-:W-:Y:S08]  /*5210*/  HMMA.16816.F32.BF16 R20, R8, R56, RZ ;  /* 0x000000380814723c */ /* 0x000ff000000418ff */
[C---:B--2---:R-:W-:Y:S01]  /*5220*/  HMMA.16816.F32.BF16 R56, R4.reuse, R60, R28 ;  /* 0x0000003c0438723c */ /* 0x044fe2000004181c */
[----:B------:R-:W2:Y:S06]  /*5230*/  LDSM.16.MT88.4 R28, [R217+0x9000] ;  /* 0x00900000d91c783b */ /* 0x000eac0000004200 */
[----:B------:R-:W-:Y:S01]  /*5240*/  IMAD.MOV.U32 R61, RZ, RZ, R98 ;  /* 0x000000ffff3d7224 */ /* 0x000fe200078e0062 */
[C---:B------:R-:W-:Y:S01]  /*5250*/  HMMA.16816.F32.BF16 R140, R4.reuse, R62, R24 ;  /* 0x0000003e048c723c */ /* 0x040fe20000041818 */
[----:B------:R-:W-:Y:S01]  /*5260*/  IMAD.MOV.U32 R60, RZ, RZ, R97 ;  /* 0x000000ffff3c7224 */ /* 0x000fe200078e0061 */
[----:B------:R-:W4:Y:S01]  /*5270*/  LDSM.16.MT88.4 R24, [R217+0x9800] ;  /* 0x00980000d918783b */ /* 0x000f220000004200 */
[----:B------:R1:W1:Y:S04]  /*5280*/  MUFU.EX2 R63, R3 ;  /* 0x00000003003f7308 */ /* 0x0002680000000800 */
[----:B------:R-:W-:Y:S01]  /*5290*/  MOV R62, R96 ;  /* 0x00000060003e7202 */ /* 0x000fe20000000f00 */
[C---:B---3--:R-:W-:Y:S08]  /*52a0*/  HMMA.16816.F32.BF16 R136, R4.reuse, R52, R12 ;  /* 0x000000340488723c */ /* 0x048ff0000004180c */
[----:B------:R-:W-:Y:S01]  /*52b0*/  HMMA.16816.F32.BF16 R96, R4, R42, R16 ;  /* 0x0000002a0460723c */ /* 0x000fe20000041810 */
[----:B-1----:R-:W-:-:S04]  /*52c0*/  FFMA.FTZ R3, R78, c[0x0][0x2d0], -R2 ;  /* 0x0000b4004e037a23 */ /* 0x002fc80000010802 */
[----:B------:R1:W-:Y:S03]  /*52d0*/  MUFU.EX2 R222, R3 ;  /* 0x0000000300de7308 */ /* 0x0003e60000000800 */
[----:B------:R-:W-:Y:S08]  /*52e0*/  HMMA.16816.F32.BF16 R176, R4, R40, R20 ;  /* 0x0000002804b0723c */ /* 0x000ff00000041814 */
[----:B------:R-:W-:Y:S01]  /*52f0*/  HMMA.16816.F32.BF16 R16, R8, R44, RZ ;  /* 0x0000002c0810723c */ /* 0x000fe200000418ff */
[----:B-1----:R-:W-:-:S07]  /*5300*/  FFMA.FTZ R3, R77, c[0x0][0x2d0], -R2 ;  /* 0x0000b4004d037a23 */ /* 0x002fce0000010802 */
[C---:B------:R-:W-:Y:S01]  /*5310*/  HMMA.16816.F32.BF16 R12, R8.reuse, R46, RZ ;  /* 0x0000002e080c723c */ /* 0x040fe200000418ff */
[----:B------:R1:W-:Y:S07]  /*5320*/  MUFU.EX2 R64, R3 ;  /* 0x0000000300407308 */ /* 0x0003ee0000000800 */
[----:B------:R-:W-:Y:S07]  /*5330*/  HMMA.16816.F32.BF16 R20, R8, R66, RZ ;  /* 0x000000420814723c */ /* 0x000fee00000418ff */
[----:B------:R-:W-:Y:S01]  /*5340*/  IMAD.MOV.U32 R67, RZ, RZ, R111 ;  /* 0x000000ffff437224 */ /* 0x000fe200078e006f */
[----:B------:R-:W-:Y:S01]  /*5350*/  HMMA.16816.F32.BF16 R128, R4, R32, R16 ;  /* 0x000000200480723c */ /* 0x000fe20000041810 */
[----:B------:R-:W-:-:S02]  /*5360*/  IMAD.MOV.U32 R66, RZ, RZ, R110 ;  /* 0x000000ffff427224 */ /* 0x000fc400078e006e */
[----:B-1----:R-:W-:-:S04]  /*5370*/  FFMA.FTZ R3, R75, c[0x0][0x2d0], -R0 ;  /* 0x0000b4004b037a23 */ /* 0x002fc80000010800 */
[----:B------:R1:W-:Y:S01]  /*5380*/  MUFU.EX2 R120, R3 ;  /* 0x0000000300787308 */ /* 0x0003e20000000800 */
[C---:B------:R-:W-:Y:S01]  /*5390*/  HMMA.16816.F32.BF16 R124, R4.reuse, R34, R12 ;  /* 0x00000022047c723c */ /* 0x040fe2000004180c */
[----:B------:R-:W3:Y:S07]  /*53a0*/  LDSM.16.MT88.4 R32, [R218+0x9800] ;  /* 0x00980000da20783b */ /* 0x000eee0000004200 */
[----:B------:R-:W-:Y:S01]  /*53b0*/  HMMA.16816.F32.BF16 R132, R4, R54, R20 ;  /* 0x000000360484723c */ /* 0x000fe20000041814 */
[----:B-1----:R-:W-:-:S07]  /*53c0*/  FFMA.FTZ R3, R74, c[0x0][0x2d0], -R0 ;  /* 0x0000b4004a037a23 */ /* 0x002fce0000010800 */
[C---:B--2---:R-:W-:Y:S01]  /*53d0*/  HMMA.16816.F32.BF16 R20, R8.reuse, R28, RZ ;  /* 0x0000001c0814723c */ /* 0x044fe200000418ff */
[----:B------:R1:W2:Y:S06]  /*53e0*/  MUFU.EX2 R219, R3 ;  /* 0x0000000300db7308 */ /* 0x0002ac0000000800 */
[----:B------:R-:W-:Y:S01]  /*53f0*/  MOV R29, R109 ;  /* 0x0000006d001d7202 */ /* 0x000fe20000000f00 */
[----:B------:R-:W-:Y:S01]  /*5400*/  HMMA.16816.F32.BF16 R12, R8, R36, RZ ;  /* 0x00000024080c723c */ /* 0x000fe200000418ff */
[----:B------:R-:W-:-:S07]  /*5410*/  IMAD.MOV.U32 R28, RZ, RZ, R108 ;  /* 0x000000ffff1c7224 */ /* 0x000fce00078e006c */
[----:B------:R-:W-:Y:S01]  /*5420*/  HMMA.16816.F32.BF16 R16, R8, R30, RZ ;  /* 0x0000001e0810723c */ /* 0x000fe200000418ff */
[----:B-1----:R-:W-:-:S06]  /*5430*/  FFMA.FTZ R3, R73, c[0x0][0x2d0], -R0 ;  /* 0x0000b40049037a23 */ /* 0x002fcc0000010800 */
[----:B------:R-:W-:Y:S01]  /*5440*/  IMAD.MOV.U32 R31, RZ, RZ, R107 ;  /* 0x000000ffff1f7224 */ /* 0x000fe200078e006b */
[----:B----4-:R-:W-:Y:S01]  /*5450*/  HMMA.16816.F32.BF16 R116, R4, R24, R20 ;  /* 0x000000180474723c */ /* 0x010fe20000041814 */
[----:B------:R-:W1:Y:S01]  /*5460*/  LDSM.16.MT88.4 R20, [R221+0x9000] ;  /* 0x00900000dd14783b */ /* 0x000e620000004200 */
[----:B------:R-:W-:-:S05]  /*5470*/  MOV R30, R106 ;  /* 0x0000006a001e7202 */ /* 0x000fca0000000f00 */
[----:B------:R-:W-:Y:S01]  /*5480*/  IMAD.MOV.U32 R25, RZ, RZ, R104 ;  /* 0x000000ffff197224 */ /* 0x000fe200078e0068 */
[----:B---3--:R-:W-:Y:S01]  /*5490*/  HMMA.16816.F32.BF16 R108, R4, R32, R12 ;  /* 0x00000020046c723c */ /* 0x008fe2000004180c */
[----:B------:R-:W-:-:S06]  /*54a0*/  IMAD.MOV.U32 R24, RZ, RZ, R103 ;  /* 0x000000ffff187224 */ /* 0x000fcc00078e0067 */
[----:B------:R-:W-:Y:S01]  /*54b0*/  IMAD.MOV.U32 R33, RZ, RZ, R102 ;  /* 0x000000ffff217224 */ /* 0x000fe200078e0066 */
[----:B------:R-:W-:Y:S01]  /*54c0*/  HMMA.16816.F32.BF16 R12, R8, R38, RZ ;  /* 0x00000026080c723c */ /* 0x000fe200000418ff */
[----:B------:R-:W-:-:S07]  /*54d0*/  IMAD.MOV.U32 R32, RZ, RZ, R101 ;  /* 0x000000ffff207224 */ /* 0x000fce00078e0065 */
[----:B------:R-:W-:Y:S01]  /*54e0*/  HMMA.16816.F32.BF16 R112, R4, R26, R16 ;  /* 0x0000001a0470723c */ /* 0x000fe20000041810 */
[----:B------:R-:W3:Y:S01]  /*54f0*/  LDSM.16.MT88.4 R16, [R221+0x9800] ;  /* 0x00980000dd10783b */ /* 0x000ee20000004200 */
[----:B------:R4:W-:Y:S05]  /*5500*/  MUFU.EX2 R27, R3 ;  /* 0x00000003001b7308 */ /* 0x0009ea0000000800 */
[----:B------:R-:W-:-:S09]  /*5510*/  MOV R26, R105 ;  /* 0x00000069001a7202 */ /* 0x000fd20000000f00 */
[----:B------:R-:W-:Y:S01]  /*5520*/  HMMA.16816.F32.BF16 R104, R4, R34, R12 ;  /* 0x000000220468723c */ /* 0x000fe2000004180c */
[----:B----4-:R-:W-:-:S04]  /*5530*/  FFMA.FTZ R3, R72, c[0x0][0x2d0], -R0 ;  /* 0x0000b40048037a23 */ /* 0x010fc80000010800 */
[----:B------:R4:W2:Y:S02]  /*5540*/  MUFU.EX2 R71, R3 ;  /* 0x0000000300477308 */ /* 0x0008a40000000800 */
[----:B------:R-:W-:Y:S01]  /*5550*/  MOV R35, R100 ;  /* 0x0000006400237202 */ /* 0x000fe20000000f00 */
[----:B-1----:R-:W-:Y:S01]  /*5560*/  HMMA.16816.F32.BF16 R12, R8, R20, RZ ;  /* 0x00000014080c723c */ /* 0x002fe200000418ff */
[----:B------:R-:W-:Y:S02]  /*5570*/  IMAD.MOV.U32 R34, RZ, RZ, R95 ;  /* 0x000000ffff227224 */ /* 0x000fe400078e005f */
[----:B----4-:R-:W-:-:S04]  /*5580*/  IMAD.MOV.U32 R3, RZ, RZ, R65 ;  /* 0x000000ffff037224 */ /* 0x010fc800078e0041 */
[----:B------:R-:W-:Y:S11]  /*5590*/  FFMA.FTZ R3, R3, c[0x0][0x2d0], -R2 ;  /* 0x0000b40003037a23 */ /* 0x000ff60000010802 */
[----:B------:R-:W-:Y:S06]  /*55a0*/  @!UPT UIADD3 URZ, URZ, URZ, URZ ;  /* 0x0000003f3f3ff290 */ /* 0x000fec000fffe03f */
[----:B---3--:R-:W-:Y:S08]  /*55b0*/  HMMA.16816.F32.BF16 R100, R4, R16, R12 ;  /* 0x000000100464723c */ /* 0x008ff0000004180c */
        /* <DEDUP_REMOVED lines=9> */
[C---:B-1----:R-:W-:Y:S08]  /*5650*/  HMMA.16816.F32.BF16 R52, R4.reuse, R12, R16 ;  /* 0x0000000c0434723c */ /* 0x042ff00000041810 */
[----:B------:R-:W-:Y:S01]  /*5660*/  HMMA.16816.F32.BF16 R12, R4, R14, R8 ;  /* 0x0000000e040c723c */ /* 0x000fe20000041808 */
[----:B------:R-:W1:Y:S06]  /*5670*/  LDSM.16.MT88.4 R8, [R217+0x1000] ;  /* 0x00100000d908783b */ /* 0x000e6c0000004200 */
[----:B------:R-:W-:-:S02]  /*5680*/  F2FP.BF16.PACK_AB R4, R63, R121 ;  /* 0x000000793f04723e */ /* 0x000fc400000010ff */
[----:B--2---:R-:W-:Y:S02]  /*5690*/  F2FP.BF16.PACK_AB R5, R219, R120 ;  /* 0x00000078db05723e */ /* 0x004fe400000010ff */
[----:B------:R-:W-:Y:S02]  /*56a0*/  F2FP.BF16.PACK_AB R6, R64, R222 ;  /* 0x000000de4006723e */ /* 0x000fe400000010ff */
[----:B------:R-:W-:-:S07]  /*56b0*/  F2FP.BF16.PACK_AB R7, R71, R27 ;  /* 0x0000001b4707723e */ /* 0x000fce00000010ff */
[C---:B-1----:R-:W-:Y:S08]  /*56c0*/  HMMA.16816.F32.BF16 R88, R4.reuse, R8, R88 ;  /* 0x000000080458723c */ /* 0x042ff00000041858 */
[C---:B------:R-:W-:Y:S01]  /*56d0*/  HMMA.16816.F32.BF16 R48, R4.reuse, R10, R84 ;  /* 0x0000000a0430723c */ /* 0x040fe20000041854 */
[----:B------:R-:W1:Y:S07]  /*56e0*/  LDSM.16.MT88.4 R8, [R218+0x1000] ;  /* 0x00100000da08783b */ /* 0x000e6e0000004200 */
[C---:B-1----:R-:W-:Y:S07]  /*56f0*/  HMMA.16816.F32.BF16 R84, R4.reuse, R8, R200 ;  /* 0x000000080454723c */ /* 0x042fee00000418c8 */
[----:B------:R-:W-:Y:S01]  /*5700*/  MOV R203, R64 ;  /* 0x0000004000cb7202 */ /* 0x000fe20000000f00 */
[----:B------:R-:W-:Y:S01]  /*5710*/  HMMA.16816.F32.BF16 R44, R4, R10, R196 ;  /* 0x0000000a042c723c */ /* 0x000fe200000418c4 */
[----:B------:R-:W1:Y:S01]  /*5720*/  LDSM.16.MT88.4 R8, [R221+0x1000] ;  /* 0x00100000dd08783b */ /* 0x000e620000004200 */
[----:B------:R-:W-:Y:S01]  /*5730*/  MOV R200, R63 ;  /* 0x0000003f00c87202 */ /* 0x000fe20000000f00 */
[----:B------:R-:W-:-:S02]  /*5740*/  IMAD.MOV.U32 R201, RZ, RZ, R60 ;  /* 0x000000ffffc97224 */ /* 0x000fc400078e003c */
[----:B------:R-:W-:Y:S02]  /*5750*/  IMAD.MOV.U32 R202, RZ, RZ, R61 ;  /* 0x000000ffffca7224 */ /* 0x000fe400078e003d */
[----:B------:R-:W-:Y:S01]  /*5760*/  MOV R199, R34 ;  /* 0x0000002200c77202 */ /* 0x000fe20000000f00 */
[----:B------:R-:W-:Y:S01]  /*5770*/  IMAD.MOV.U32 R197, RZ, RZ, R71 ;  /* 0x000000ffffc57224 */ /* 0x000fe200078e0047 */
[----:B------:R-:W-:Y:S01]  /*5780*/  MOV R196, R68 ;  /* 0x0000004400c47202 */ /* 0x000fe20000000f00 */
[----:B------:R-:W-:Y:S01]  /*5790*/  IMAD.MOV.U32 R198, RZ, RZ, R70 ;  /* 0x000000ffffc67224 */ /* 0x000fe200078e0046 */
[C---:B-1----:R-:W-:Y:S08]  /*57a0*/  HMMA.16816.F32.BF16 R80, R4.reuse, R8, R80 ;  /* 0x000000080450723c */ /* 0x042ff00000041850 */
[----:B------:R-:W-:Y:S01]  /*57b0*/  HMMA.16816.F32.BF16 R40, R4, R10, R188 ;  /* 0x0000000a0428723c */ /* 0x000fe200000418bc */
[----:B------:R-:W1:Y:S06]  /*57c0*/  LDSM.16.MT88.4 R8, [R220+0x1000] ;  /* 0x00100000dc08783b */ /* 0x000e6c0000004200 */
[----:B------:R-:W-:Y:S01]  /*57d0*/  IMAD.MOV.U32 R188, RZ, RZ, R29 ;  /* 0x000000ffffbc7224 */ /* 0x000fe200078e001d */
[----:B------:R-:W-:Y:S01]  /*57e0*/  MOV R189, R66 ;  /* 0x0000004200bd7202 */ /* 0x000fe20000000f00 */
[----:B------:R-:W-:-:S02]  /*57f0*/  IMAD.MOV.U32 R190, RZ, RZ, R67 ;  /* 0x000000ffffbe7224 */ /* 0x000fc400078e0043 */
[----:B------:R-:W-:Y:S01]  /*5800*/  IMAD.MOV.U32 R191, RZ, RZ, R62 ;  /* 0x000000ffffbf7224 */ /* 0x000fe200078e003e */
[C---:B-1----:R-:W-:Y:S07]  /*5810*/  HMMA.16816.F32.BF16 R76, R4.reuse, R8, R192 ;  /* 0x00000008044c723c */ /* 0x042fee00000418c0 */
[----:B------:R-:W-:Y:S01]  /*5820*/  IMAD.MOV.U32 R193, RZ, RZ, R30 ;  /* 0x000000ffffc17224 */ /* 0x000fe200078e001e */
[----:B------:R-:W-:Y:S01]  /*5830*/  HMMA.16816.F32.BF16 R36, R4, R10, R184 ;  /* 0x0000000a0424723c */ /* 0x000fe200000418b8 */
[----:B------:R-:W1:Y:S01]  /*5840*/  LDSM.16.MT88.4 R8, [R217+0x4000] ;  /* 0x00400000d908783b */ /* 0x000e620000004200 */
[----:B------:R-:W-:Y:S01]  /*5850*/  MOV R194, R31 ;  /* 0x0000001f00c27202 */ /* 0x000fe20000000f00 */
[----:B------:R-:W-:-:S02]  /*5860*/  IMAD.MOV.U32 R195, RZ, RZ, R28 ;  /* 0x000000ffffc37224 */ /* 0x000fc400078e001c */
[----:B------:R-:W-:Y:S02]  /*5870*/  IMAD.MOV.U32 R192, RZ, RZ, R25 ;  /* 0x000000ffffc07224 */ /* 0x000fe400078e0019 */
[----:B------:R-:W-:Y:S01]  /*5880*/  IMAD.MOV.U32 R186, RZ, RZ, R35 ;  /* 0x000000ffffba7224 */ /* 0x000fe200078e0023 */
[----:B------:R-:W-:Y:S01]  /*5890*/  MOV R184, R33 ;  /* 0x0000002100b87202 */ /* 0x000fe20000000f00 */
[----:B------:R-:W-:Y:S02]  /*58a0*/  IMAD.MOV.U32 R185, RZ, RZ, R32 ;  /* 0x000000ffffb97224 */ /* 0x000fe400078e0020 */
[----:B------:R-:W-:Y:S01]  /*58b0*/  IMAD.MOV.U32 R187, RZ, RZ, R69 ;  /* 0x000000ffffbb7224 */ /* 0x000fe200078e0045 */
[C---:B-1----:R-:W-:Y:S07]  /*58c0*/  HMMA.16816.F32.BF16 R72, R4.reuse, R8, R180 ;  /* 0x000000080448723c */ /* 0x042fee00000418b4 */
[----:B------:R-:W-:Y:S01]  /*58d0*/  IMAD.MOV.U32 R181, RZ, RZ, R26 ;  /* 0x000000ffffb57224 */ /* 0x000fe200078e001a */
[----:B------:R-:W-:Y:S01]  /*58e0*/  HMMA.16816.F32.BF16 R32, R4, R10, R168 ;  /* 0x0000000a0420723c */ /* 0x000fe200000418a8 */
[----:B------:R-:W1:Y:S01]  /*58f0*/  LDSM.16.MT88.4 R8, [R218+0x4000] ;  /* 0x00400000da08783b */ /* 0x000e620000004200 */
[----:B------:R-:W-:Y:S01]  /*5900*/  IMAD.MOV.U32 R182, RZ, RZ, R27 ;  /* 0x000000ffffb67224 */ /* 0x000fe200078e001b */
[----:B------:R-:W-:Y:S01]  /*5910*/  MOV R183, R24 ;  /* 0x0000001800b77202 */ /* 0x000fe20000000f00 */
[----:B------:R-:W-:Y:S01]  /*5920*/  IMAD.MOV.U32 R180, RZ, RZ, R184 ;  /* 0x000000ffffb47224 */ /* 0x000fe200078e00b8 */
[----:B------:R-:W-:Y:S01]  /*5930*/  MOV R184, R185 ;  /* 0x000000b900b87202 */ /* 0x000fe20000000f00 */
[----:B------:R-:W-:-:S02]  /*5940*/  IMAD.MOV.U32 R185, RZ, RZ, R186 ;  /* 0x000000ffffb97224 */ /* 0x000fc400078e00ba */
[----:B------:R-:W-:Y:S01]  /*5950*/  IMAD.MOV.U32 R186, RZ, RZ, R223 ;  /* 0x000000ffffba7224 */ /* 0x000fe200078e00df */
        /* <DEDUP_REMOVED lines=19> */
[----:B------:R-:W-:Y:S01]  /*5a90*/  IMAD.MOV.U32 R131, RZ, RZ, R180 ;  /* 0x000000ffff837224 */ /* 0x000fe200078e00b4 */
[----:B------:R-:W-:Y:S01]  /*5aa0*/  HMMA.16816.F32.BF16 R140, R4, R10, R124 ;  /* 0x0000000a048c723c */ /* 0x000fe2000004187c */
[----:B------:R-:W1:Y:S01]  /*5ab0*/  LDSM.16.MT88.4 R8, [R217+0xa000] ;  /* 0x00a00000d908783b */ /* 0x000e620000004200 */
[----:B------:R-:W-:Y:S01]  /*5ac0*/  IMAD.MOV.U32 R130, RZ, RZ, R181 ;  /* 0x000000ffff827224 */ /* 0x000fe200078e00b5 */
[----:B------:R-:W-:-:S02]  /*5ad0*/  MOV R129, R182 ;  /* 0x000000b600817202 */ /* 0x000fc40000000f00 */
[----:B------:R-:W-:Y:S02]  /*5ae0*/  MOV R128, R200 ;  /* 0x000000c800807202 */ /* 0x000fe40000000f00 */
        /* <DEDUP_REMOVED lines=10> */
[----:B------:R-:W-:-:S04]  /*5b90*/  IMAD.MOV.U32 R119, RZ, RZ, R194 ;  /* 0x000000ffff777224 */ /* 0x000fc800078e00c2 */
[C---:B-1----:R-:W-:Y:S08]  /*5ba0*/  HMMA.16816.F32.BF16 R156, R4.reuse, R8, R108 ;  /* 0x00000008049c723c */ /* 0x042ff0000004186c */
[----:B------:R-:W-:Y:S01]  /*5bb0*/  HMMA.16816.F32.BF16 R132, R4, R10, R104 ;  /* 0x0000000a0484723c */ /* 0x000fe20000041868 */
[----:B------:R-:W1:Y:S01]  /*5bc0*/  LDSM.16.MT88.4 R8, [R221+0xa000] ;  /* 0x00a00000dd08783b */ /* 0x000e620000004200 */
[----:B------:R2:W-:Y:S02]  /*5bd0*/  MUFU.EX2 R105, R3 ;  /* 0x0000000300697308 */ /* 0x0005e40000000800 */
[----:B--2---:R-:W-:-:S02]  /*5be0*/  FFMA.FTZ R3, R252, c[0x0][0x2d0], -R2 ;  /* 0x0000b400fc037a23 */ /* 0x004fc40000010802 */
[----:B------:R-:W-:Y:S02]  /*5bf0*/  IMAD.MOV.U32 R252, RZ, RZ, R127 ;  /* 0x000000fffffc7224 */ /* 0x000fe400078e007f */
[C---:B-1----:R-:W-:Y:S08]  /*5c00*/  HMMA.16816.F32.BF16 R152, R4.reuse, R8, R100 ;  /* 0x000000080498723c */ /* 0x042ff00000041864 */
[----:B------:R-:W-:Y:S01]  /*5c10*/  HMMA.16816.F32.BF16 R100, R4, R10, R92 ;  /* 0x0000000a0464723c */ /* 0x000fe2000004185c */
[----:B------:R-:W1:Y:S01]  /*5c20*/  LDSM.16.MT88.4 R8, [R220+0xa000] ;  /* 0x00a00000dc08783b */ /* 0x000e620000004200 */
[----:B------:R2:W3:Y:S02]  /*5c30*/  MUFU.EX2 R95, R3 ;  /* 0x00000003005f7308 */ /* 0x0004e40000000800 */
[----:B--2---:R-:W-:-:S04]  /*5c40*/  FFMA.FTZ R3, R215, c[0x0][0x2d0], -R2 ;  /* 0x0000b400d7037a23 */ /* 0x004fc80000010802 */
[C---:B-1----:R-:W-:Y:S08]  /*5c50*/  HMMA.16816.F32.BF16 R148, R4.reuse, R8, R52 ;  /* 0x000000080494723c */ /* 0x042ff00000041834 */
[----:B------:R-:W-:Y:S01]  /*5c60*/  HMMA.16816.F32.BF16 R12, R4, R10, R12 ;  /* 0x0000000a040c723c */ /* 0x000fe2000004180c */
[----:B------:R1:W-:Y:S01]  /*5c70*/  MUFU.EX2 R6, R3 ;  /* 0x0000000300067308 */ /* 0x0003e20000000800 */
[----:B------:R-:W2:Y:S05]  /*5c80*/  LDSM.16.MT88.4 R8, [R217+0x1800] ;  /* 0x00180000d908783b */ /* 0x000eaa0000004200 */
[----:B------:R-:W-:-:S02]  /*5c90*/  FFMA.FTZ R4, R211, c[0x0][0x2d0], -R0 ;  /* 0x0000b400d3047a23 */ /* 0x000fc40000010800 */
[----:B------:R-:W-:Y:S01]  /*5ca0*/  FADD.FTZ R5, R174, R122 ;  /* 0x0000007aae057221 */ /* 0x000fe20000010000 */
[----:B------:R-:W-:Y:S01]  /*5cb0*/  MOV R122, R129 ;  /* 0x00000081007a7202 */ /* 0x000fe20000000f00 */
[----:B------:R-:W-:Y:S02]  /*5cc0*/  MUFU.EX2 R106, R4 ;  /* 0x00000004006a7308 */ /* 0x000fe40000000800 */
[----:B------:R-:W-:Y:S02]  /*5cd0*/  FADD.FTZ R5, R204, R5 ;  /* 0x00000005cc057221 */ /* 0x000fe40000010000 */
[----:B-1----:R-:W-:-:S04]  /*5ce0*/  FFMA.FTZ R3, R214, c[0x0][0x2d0], -R2 ;  /* 0x0000b400d6037a23 */ /* 0x002fc80000010802 */
[----:B------:R1:W-:Y:S02]  /*5cf0*/  MUFU.EX2 R104, R3 ;  /* 0x0000000300687308 */ /* 0x0003e40000000800 */
[----:B-1----:R-:W-:Y:S02]  /*5d00*/  FADD.FTZ R3, R207, R123 ;  /* 0x0000007bcf037221 */ /* 0x002fe40000010000 */
[----:B------:R-:W-:Y:S02]  /*5d10*/  IMAD.MOV.U32 R123, RZ, RZ, R128 ;  /* 0x000000ffff7b7224 */ /* 0x000fe400078e0080 */
[----:B------:R-:W-:Y:S02]  /*5d20*/  FADD.FTZ R4, R206, R3 ;  /* 0x00000003ce047221 */ /* 0x000fe40000010000 */
[----:B------:R-:W-:Y:S02]  /*5d30*/  FFMA.FTZ R3, R213, c[0x0][0x2d0], -R0 ;  /* 0x0000b400d5037a23 */ /* 0x000fe40000010800 */
[----:B------:R-:W-:-:S02]  /*5d40*/  FADD.FTZ R4, R209, R4 ;  /* 0x00000004d1047221 */ /* 0x000fc40000010000 */
[----:B------:R1:W4:Y:S02]  /*5d50*/  MUFU.EX2 R94, R3 ;  /* 0x00000003005e7308 */ /* 0x0003240000000800 */
[----:B------:R-:W-:Y:S01]  /*5d60*/  FADD.FTZ R92, R208, R4 ;  /* 0x00000004d05c7221 */ /* 0x000fe20000010000 */
[----:B---3--:R-:W-:Y:S01]  /*5d70*/  F2FP.BF16.PACK_AB R4, R95, R105 ;  /* 0x000000695f04723e */ /* 0x008fe200000010ff */
[----:B-1----:R-:W-:-:S04]  /*5d80*/  FFMA.FTZ R3, R212, c[0x0][0x2d0], -R0 ;  /* 0x0000b400d4037a23 */ /* 0x002fc80000010800 */
[----:B------:R1:W-:Y:S02]  /*5d90*/  MUFU.EX2 R223, R3 ;  /* 0x0000000300df7308 */ /* 0x0003e40000000800 */
[----:B-1----:R-:W-:-:S06]  /*5da0*/  FFMA.FTZ R3, R210, c[0x0][0x2d0], -R0 ;  /* 0x0000b400d2037a23 */ /* 0x002fcc0000010800 */
[----:B------:R1:W3:Y:S02]  /*5db0*/  MUFU.EX2 R174, R3 ;  /* 0x0000000300ae7308 */ /* 0x0002e40000000800 */
[----:B-1----:R-:W-:Y:S01]  /*5dc0*/  FADD.FTZ R3, R205, R5 ;  /* 0x00000005cd037221 */ /* 0x002fe20000010000 */
[----:B----4-:R-:W-:Y:S02]  /*5dd0*/  F2FP.BF16.PACK_AB R5, R94, R106 ;  /* 0x0000006a5e05723e */ /* 0x010fe400000010ff */
[----:B---3--:R-:W-:Y:S01]  /*5de0*/  F2FP.BF16.PACK_AB R7, R174, R223 ;  /* 0x000000dfae07723e */ /* 0x008fe200000010ff */
[----:B------:R-:W-:Y:S01]  /*5df0*/  FADD.FTZ R93, R175, R3 ;  /* 0x00000003af5d7221 */ /* 0x000fe20000010000 */
[----:B------:R-:W-:-:S04]  /*5e00*/  MOV R175, R6 ;  /* 0x0000000600af7202 */ /* 0x000fc80000000f00 */
[----:B------:R-:W-:-:S07]  /*5e10*/  F2FP.BF16.PACK_AB R6, R104, R175 ;  /* 0x000000af6806723e */ /* 0x000fce00000010ff */
[C---:B--2---:R-:W-:Y:S08]  /*5e20*/  HMMA.16816.F32.BF16 R180, R4.reuse, R8, R88 ;  /* 0x0000000804b4723c */ /* 0x044ff00000041858 */
[C---:B------:R-:W-:Y:S01]  /*5e30*/  HMMA.16816.F32.BF16 R192, R4.reuse, R10, R48 ;  /* 0x0000000a04c0723c */ /* 0x040fe20000041830 */
[----:B------:R-:W1:Y:S07]  /*5e40*/  LDSM.16.MT88.4 R8, [R218+0x1800] ;  /* 0x00180000da08783b */ /* 0x000e6e0000004200 */
[C---:B-1----:R-:W-:Y:S07]  /*5e50*/  HMMA.16816.F32.BF16 R52, R4.reuse, R8, R84 ;  /* 0x000000080434723c */ /* 0x042fee0000041854 */
[----:B------:R-:W-:Y:S01]  /*5e60*/  IMAD.MOV.U32 R84, RZ, RZ, R198 ;  /* 0x000000ffff547224 */ /* 0x000fe200078e00c6 */
[----:B------:R-:W-:Y:S01]  /*5e70*/  HMMA.16816.F32.BF16 R212, R4, R10, R44 ;  /* 0x0000000a04d4723c */ /* 0x000fe2000004182c */
[----:B------:R-:W1:Y:S01]  /*5e80*/  LDSM.16.MT88.4 R8, [R221+0x1800] ;  /* 0x00180000dd08783b */ /* 0x000e620000004200 */
[----:B------:R-:W-:Y:S01]  /*5e90*/  MOV R87, R106 ;  /* 0x0000006a00577202 */ /* 0x000fe20000000f00 */
[----:B------:R-:W-:Y:S01]  /*5ea0*/  IMAD.MOV.U32 R86, RZ, RZ, R104 ;  /* 0x000000ffff567224 */ /* 0x000fe200078e0068 */
[----:B------:R-:W-:-:S03]  /*5eb0*/  MOV R85, R105 ;  /* 0x0000006900557202 */ /* 0x000fc60000000f00 */
[----:B------:R-:W-:Y:S01]  /*5ec0*/  IMAD.MOV.U32 R47, RZ, RZ, R189 ;  /* 0x000000ffff2f7224 */ /* 0x000fe200078e00bd */
[----:B------:R-:W-:Y:S01]  /*5ed0*/  MOV R46, R190 ;  /* 0x000000be002e7202 */ /* 0x000fe20000000f00 */
[----:B------:R-:W-:Y:S02]  /*5ee0*/  IMAD.MOV.U32 R45, RZ, RZ, R191 ;  /* 0x000000ffff2d7224 */ /* 0x000fe400078e00bf */
[----:B------:R-:W-:-:S05]  /*5ef0*/  IMAD.MOV.U32 R44, RZ, RZ, R197 ;  /* 0x000000ffff2c7224 */ /* 0x000fca00078e00c5 */
[----:B------:R-:W-:Y:S01]  /*5f00*/  IMAD.MOV.U32 R3, RZ, RZ, R52 ;  /* 0x000000ffff037224 */ /* 0x000fe200078e0034 */
[----:B------:R-:W-:Y:S01]  /*5f10*/  MOV R48, R53 ;  /* 0x0000003500307202 */ /* 0x000fe20000000f00 */
[----:B------:R-:W-:Y:S02]  /*5f20*/  IMAD.MOV.U32 R52, RZ, RZ, R188 ;  /* 0x000000ffff347224 */ /* 0x000fe400078e00bc */
[----:B------:R-:W-:Y:S02]  /*5f30*/  IMAD.MOV.U32 R50, RZ, RZ, R54 ;  /* 0x000000ffff327224 */ /* 0x000fe400078e0036 */
[----:B------:R-:W-:Y:S01]  /*5f40*/  IMAD.MOV.U32 R49, RZ, RZ, R55 ;  /* 0x000000ffff317224 */ /* 0x000fe200078e0037 */
[----:B------:R-:W-:Y:S01]  /*5f50*/  MOV R55, R117 ;  /* 0x0000007500377202 */ /* 0x000fe20000000f00 */
[----:B------:R-:W-:Y:S02]  /*5f60*/  IMAD.MOV.U32 R54, RZ, RZ, R118 ;  /* 0x000000ffff367224 */ /* 0x000fe400078e0076 */
[----:B------:R-:W-:Y:S01]  /*5f70*/  IMAD.MOV.U32 R53, RZ, RZ, R119 ;  /* 0x000000ffff357224 */ /* 0x000fe200078e0077 */
[C---:B-1----:R-:W-:Y:S07]  /*5f80*/  HMMA.16816.F32.BF16 R208, R4.reuse, R8, R80 ;  /* 0x0000000804d0723c */ /* 0x042fee0000041850 */
[----:B------:R-:W-:Y:S01]  /*5f90*/  MOV R80, R185 ;  /* 0x000000b900507202 */ /* 0x000fe20000000f00 */
[----:B------:R-:W-:Y:S01]  /*5fa0*/  HMMA.16816.F32.BF16 R204, R4, R10, R40 ;  /* 0x0000000a04cc723c */ /* 0x000fe20000041828 */
[----:B------:R-:W1:Y:S01]  /*5fb0*/  LDSM.16.MT88.4 R8, [R220+0x1800] ;  /* 0x00180000dc08783b */ /* 0x000e620000004200 */
[----:B------:R-:W-:Y:S01]  /*5fc0*/  IMAD.MOV.U32 R81, RZ, RZ, R186 ;  /* 0x000000ffff517224 */ /* 0x000fe200078e00ba */
[----:B------:R-:W-:Y:S01]  /*5fd0*/  MOV R83, R196 ;  /* 0x000000c400537202 */ /* 0x000fe20000000f00 */
[----:B------:R-:W-:-:S03]  /*5fe0*/  IMAD.MOV.U32 R82, RZ, RZ, R187 ;  /* 0x000000ffff527224 */ /* 0x000fc600078e00bb */
[----:B------:R-:W-:Y:S01]  /*5ff0*/  MOV R41, R3 ;  /* 0x0000000300297202 */ /* 0x000fe20000000f00 */
[----:B------:R-:W-:Y:S02]  /*6000*/  IMAD.MOV.U32 R43, RZ, RZ, R184 ;  /* 0x000000ffff2b7224 */ /* 0x000fe400078e00b8 */
[----:B------:R-:W-:Y:S02]  /*6010*/  IMAD.MOV.U32 R3, RZ, RZ, R199 ;  /* 0x000000ffff037224 */ /* 0x000fe400078e00c7 */
[----:B------:R-:W-:Y:S02]  /*6020*/  IMAD.MOV.U32 R42, RZ, RZ, R131 ;  /* 0x000000ffff2a7224 */ /* 0x000fe400078e0083 */
[----:B------:R-:W-:Y:S02]  /*6030*/  IMAD.MOV.U32 R40, RZ, RZ, R48 ;  /* 0x000000ffff287224 */ /* 0x000fe400078e0030 */
[----:B------:R-:W-:Y:S01]  /*6040*/  FFMA.FTZ R3, R3, c[0x0][0x2d0], -R2 ;  /* 0x0000b40003037a23 */ /* 0x000fe20000010802 */
[C---:B-1----:R-:W-:Y:S07]  /*6050*/  HMMA.16816.F32.BF16 R200, R4.reuse, R8, R76 ;  /* 0x0000000804c8723c */ /* 0x042fee000004184c */
[----:B------:R-:W-:Y:S01]  /*6060*/  MOV R76, R124 ;  /* 0x0000007c004c7202 */ /* 0x000fe20000000f00 */
[----:B------:R-:W-:Y:S01]  /*6070*/  HMMA.16816.F32.BF16 R188, R4, R10, R36 ;  /* 0x0000000a04bc723c */ /* 0x000fe20000041824 */
[----:B------:R-:W1:Y:S01]  /*6080*/  LDSM.16.MT88.4 R8, [R217+0x4800] ;  /* 0x00480000d908783b */ /* 0x000e620000004200 */
[----:B------:R-:W-:Y:S01]  /*6090*/  IMAD.MOV.U32 R77, RZ, RZ, R116 ;  /* 0x000000ffff4d7224 */ /* 0x000fe200078e0074 */
[----:B------:R-:W-:Y:S01]  /*60a0*/  MOV R79, R49 ;  /* 0x00000031004f7202 */ /* 0x000fe20000000f00 */
[----:B------:R-:W-:-:S03]  /*60b0*/  IMAD.MOV.U32 R78, RZ, RZ, R50 ;  /* 0x000000ffff4e7224 */ /* 0x000fc600078e0032 */
[----:B------:R-:W-:Y:S02]  /*60c0*/  IMAD.MOV.U32 R39, RZ, RZ, R125 ;  /* 0x000000ffff277224 */ /* 0x000fe400078e007d */
[----:B------:R-:W-:Y:S02]  /*60d0*/  IMAD.MOV.U32 R38, RZ, RZ, R126 ;  /* 0x000000ffff267224 */ /* 0x000fe400078e007e */
        /* <DEDUP_REMOVED lines=22> */
[C---:B------:R-:W-:Y:S01]  /*6240*/  HMMA.16816.F32.BF16 R60, R4.reuse, R10, R16 ;  /* 0x0000000a043c723c */ /* 0x040fe20000041810 */
[----:B------:R-:W1:Y:S06]  /*6250*/  LDSM.16.MT88.4 R8, [R218+0x7800] ;  /* 0x00780000da08783b */ /* 0x000e6c0000004200 */
[----:B------:R-:W-:Y:S01]  /*6260*/  IMAD.MOV.U32 R18, RZ, RZ, R85 ;  /* 0x000000ffff127224 */ /* 0x000fe200078e0055 */
[----:B------:R-:W-:Y:S01]  /*6270*/  MOV R16, R86 ;  /* 0x0000005600107202 */ /* 0x000fe20000000f00 */
[----:B------:R-:W-:Y:S01]  /*6280*/  IMAD.MOV.U32 R19, RZ, RZ, R87 ;  /* 0x000000ffff137224 */ /* 0x000fe200078e0057 */
[----:B------:R-:W-:Y:S01]  /*6290*/  MOV R17, R44 ;  /* 0x0000002c00117202 */ /* 0x000fe20000000f00 */
[C---:B-1----:R-:W-:Y:S07]  /*62a0*/  HMMA.16816.F32.BF16 R48, R4.reuse, R8, R176 ;  /* 0x000000080430723c */ /* 0x042fee00000418b0 */
[----:B------:R-:W-:Y:S01]  /*62b0*/  MOV R178, R37 ;  /* 0x0000002500b27202 */ /* 0x000fe20000000f00 */
[----:B------:R-:W-:Y:S01]  /*62c0*/  IMAD.MOV.U32 R176, RZ, RZ, R78 ;  /* 0x000000ffffb07224 */ /* 0x000fe200078e004e */
[----:B------:R-:W-:Y:S01]  /*62d0*/  HMMA.16816.F32.BF16 R36, R4, R10, R96 ;  /* 0x0000000a0424723c */ /* 0x000fe20000041860 */
[----:B------:R-:W1:Y:S01]  /*62e0*/  LDSM.16.MT88.4 R8, [R221+0x7800] ;  /* 0x00780000dd08783b */ /* 0x000e620000004200 */
[----:B------:R-:W-:Y:S01]  /*62f0*/  MOV R177, R79 ;  /* 0x0000004f00b17202 */ /* 0x000fe20000000f00 */
[----:B------:R-:W-:-:S04]  /*6300*/  IMAD.MOV.U32 R179, RZ, RZ, R84 ;  /* 0x000000ffffb37224 */ /* 0x000fc800078e0054 */
[----:B------:R-:W-:Y:S01]  /*6310*/  MOV R97, R42 ;  /* 0x0000002a00617202 */ /* 0x000fe20000000f00 */
[----:B------:R-:W-:Y:S02]  /*6320*/  IMAD.MOV.U32 R96, RZ, RZ, R43 ;  /* 0x000000ffff607224 */ /* 0x000fe400078e002b */
[----:B------:R-:W-:Y:S02]  /*6330*/  IMAD.MOV.U32 R98, RZ, RZ, R41 ;  /* 0x000000ffff627224 */ /* 0x000fe400078e0029 */
        /* <DEDUP_REMOVED lines=8> */
[----:B------:R-:W-:Y:S01]  /*63c0*/  MOV R145, R53 ;  /* 0x0000003500917202 */ /* 0x000fe20000000f00 */
        /* <DEDUP_REMOVED lines=16> */
[----:B------:R-:W-:Y:S02]  /*64d0*/  IMAD.MOV.U32 R178, RZ, RZ, R174 ;  /* 0x000000ffffb27224 */ /* 0x000fe400078e00ae */
[----:B------:R2:W-:Y:S01]  /*64e0*/  MUFU.EX2 R174, R3 ;  /* 0x0000000300ae7308 */ /* 0x0005e20000000800 */
[C---:B-1----:R-:W-:Y:S07]  /*64f0*/  HMMA.16816.F32.BF16 R68, R4.reuse, R8, R164 ;  /* 0x000000080444723c */ /* 0x042fee00000418a4 */
[----:B------:R-:W-:Y:S01]  /*6500*/  MOV R167, R145 ;  /* 0x0000009100a77202 */ /* 0x000fe20000000f00 */
[----:B------:R-:W-:Y:S01]  /*6510*/  HMMA.16816.F32.BF16 R56, R4, R10, R140 ;  /* 0x0000000a0438723c */ /* 0x000fe2000004188c */
[----:B------:R-:W1:Y:S01]  /*6520*/  LDSM.16.MT88.4 R8, [R217+0xa800] ;  /* 0x00a80000d908783b */ /* 0x000e620000004200 */
[----:B--2---:R-:W-:-:S02]  /*6530*/  FFMA.FTZ R3, R144, c[0x0][0x2d0], -R2 ;  /* 0x0000b40090037a23 */ /* 0x004fc40000010802 */
        /* <DEDUP_REMOVED lines=8> */
[C---:B-1----:R-:W-:Y:S08]  /*65c0*/  HMMA.16816.F32.BF16 R44, R4.reuse, R8, R160 ;  /* 0x00000008042c723c */ /* 0x042ff000000418a0 */
[----:B------:R-:W-:Y:S01]  /*65d0*/  HMMA.16816.F32.BF16 R32, R4, R10, R136 ;  /* 0x0000000a0420723c */ /* 0x000fe20000041888 */
[----:B------:R-:W1:Y:S01]  /*65e0*/  LDSM.16.MT88.4 R8, [R218+0xa800] ;  /* 0x00a80000da08783b */ /* 0x000e620000004200 */
[----:B------:R2:W-:Y:S01]  /*65f0*/  MUFU.EX2 R177, R3 ;  /* 0x0000000300b17308 */ /* 0x0005e20000000800 */
[----:B------:R-:W-:Y:S01]  /*6600*/  IMAD.MOV.U32 R96, RZ, RZ, R97 ;  /* 0x000000ffff607224 */ /* 0x000fe200078e0061 */
[----:B------:R-:W-:Y:S01]  /*6610*/  MOV R97, R98 ;  /* 0x0000006200617202 */ /* 0x000fe20000000f00 */
[----:B------:R-:W-:-:S02]  /*6620*/  IMAD.MOV.U32 R98, RZ, RZ, R99 ;  /* 0x000000ffff627224 */ /* 0x000fc400078e0063 */
[----:B------:R-:W-:Y:S02]  /*6630*/  IMAD.MOV.U32 R99, RZ, RZ, R176 ;  /* 0x000000ffff637224 */ /* 0x000fe400078e00b0 */
[----:B------:R-:W-:Y:S02]  /*6640*/  IMAD.MOV.U32 R176, RZ, RZ, R178 ;  /* 0x000000ffffb07224 */ /* 0x000fe400078e00b2 */
[----:B------:R-:W-:Y:S01]  /*6650*/  IMAD.MOV.U32 R178, RZ, RZ, R16 ;  /* 0x000000ffffb27224 */ /* 0x000fe200078e0010 */
[----:B------:R-:W-:Y:S01]  /*6660*/  MOV R16, R223 ;  /* 0x000000df00107202 */ /* 0x000fe20000000f00 */
[--C-:B------:R-:W-:Y:S01]  /*6670*/  FFMA.FTZ R26, R26, c[0x0][0x2d0], -R2.reuse ;  /* 0x0000b4001a1a7a23 */ /* 0x100fe20000010802 */
[----:B------:R3:W5:Y:S01]  /*6680*/  LDL.LU R223, [R1+0xa4] ;  /* 0x0000a40001df7983 */ /* 0x0007620000300800 */
[C---:B-1----:R-:W-:Y:S08]  /*6690*/  HMMA.16816.F32.BF16 R80, R4.reuse, R8, R156 ;  /* 0x000000080450723c */ /* 0x042ff0000004189c */
[----:B------:R-:W-:Y:S01]  /*66a0*/  HMMA.16816.F32.BF16 R72, R4, R10, R132 ;  /* 0x0000000a0448723c */ /* 0x000fe20000041884 */
[----:B------:R-:W1:Y:S01]  /*66b0*/  LDSM.16.MT88.4 R8, [R221+0xa800] ;  /* 0x00a80000dd08783b */ /* 0x000e620000004200 */
[----:B--2---:R-:W-:-:S02]  /*66c0*/  FFMA.FTZ R3, R167, c[0x0][0x2d0], -R2 ;  /* 0x0000b400a7037a23 */ /* 0x004fc40000010802 */
[----:B------:R-:W-:Y:S02]  /*66d0*/  IMAD.MOV.U32 R167, RZ, RZ, R144 ;  /* 0x000000ffffa77224 */ /* 0x000fe400078e0090 */
[----:B------:R-:W-:Y:S01]  /*66e0*/  IMAD.MOV.U32 R144, RZ, RZ, R145 ;  /* 0x000000ffff907224 */ /* 0x000fe200078e0091 */
[----:B------:R-:W-:Y:S01]  /*66f0*/  MOV R145, R146 ;  /* 0x0000009200917202 */ /* 0x000fe20000000f00 */
[----:B------:R-:W-:Y:S02]  /*6700*/  IMAD.MOV.U32 R146, RZ, RZ, R147 ;  /* 0x000000ffff927224 */ /* 0x000fe400078e0093 */
[----:B------:R-:W-:Y:S01]  /*6710*/  IMAD.MOV.U32 R147, RZ, RZ, R168 ;  /* 0x000000ffff937224 */ /* 0x000fe200078e00a8 */
[----:B------:R-:W-:Y:S01]  /*6720*/  MOV R168, R169 ;  /* 0x000000a900a87202 */ /* 0x000fe20000000f00 */
[----:B------:R-:W-:Y:S01]  /*6730*/  IMAD.MOV.U32 R169, RZ, RZ, R170 ;  /* 0x000000ffffa97224 */ /* 0x000fe200078e00aa */
[C---:B-1----:R-:W-:Y:S08]  /*6740*/  HMMA.16816.F32.BF16 R64, R4.reuse, R8, R152 ;  /* 0x000000080440723c */ /* 0x042ff00000041898 */
[----:B------:R-:W-:Y:S01]  /*6750*/  HMMA.16816.F32.BF16 R52, R4, R10, R100 ;  /* 0x0000000a0434723c */ /* 0x000fe20000041864 */
[----:B------:R-:W1:Y:S01]  /*6760*/  LDSM.16.MT88.4 R8, [R220+0xa800] ;  /* 0x00a80000dc08783b */ /* 0x000e620000004200 */
[----:B------:R-:W-:Y:S01]  /*6770*/  IMAD.MOV.U32 R170, RZ, RZ, R171 ;  /* 0x000000ffffaa7224 */ /* 0x000fe200078e00ab */
[----:B------:R-:W-:Y:S01]  /*6780*/  MOV R171, R176 ;  /* 0x000000b000ab7202 */ /* 0x000fe20000000f00 */
[----:B------:R-:W-:-:S02]  /*6790*/  IMAD.MOV.U32 R176, RZ, RZ, R178 ;  /* 0x000000ffffb07224 */ /* 0x000fc400078e00b2 */
[----:B------:R2:W-:Y:S02]  /*67a0*/  MUFU.EX2 R178, R3 ;  /* 0x0000000300b27308 */ /* 0x0005e40000000800 */
[----:B--2---:R-:W-:Y:S02]  /*67b0*/  FFMA.FTZ R3, R167, c[0x0][0x2d0], -R2 ;  /* 0x0000b400a7037a23 */ /* 0x004fe40000010802 */
        /* <DEDUP_REMOVED lines=14> */
[----:B------:R-:W1:Y:S01]  /*68a0*/  LDSM.16.MT88.4 R12, [R221+0x2000] ;  /* 0x00200000dd0c783b */ /* 0x000e620000004200 */
[----:B------:R2:W4:Y:S01]  /*68b0*/  MUFU.EX2 R136, R3 ;  /* 0x0000000300887308 */ /* 0x0005220000000800 */
[----:B------:R-:W-:-:S02]  /*68c0*/  IMAD.MOV.U32 R144, RZ, RZ, R146 ;  /* 0x000000ffff907224 */ /* 0x000fc400078e0092 */
[----:B------:R-:W-:Y:S01]  /*68d0*/  IMAD.MOV.U32 R146, RZ, RZ, R168 ;  /* 0x000000ffff927224 */ /* 0x000fe200078e00a8 */
[----:B------:R-:W-:Y:S01]  /*68e0*/  MOV R168, R170 ;  /* 0x000000aa00a87202 */ /* 0x000fe20000000f00 */
[----:B------:R-:W-:Y:S01]  /*68f0*/  IMAD.MOV.U32 R122, RZ, RZ, R222 ;  /* 0x000000ffff7a7224 */ /* 0x000fe200078e00de */
[----:B------:R-:W-:Y:S01]  /*6900*/  HMMA.16816.F32.BF16 R40, R4, R8, R148 ;  /* 0x000000080428723c */ /* 0x000fe20000041894 */
[----:B------:R-:W-:Y:S01]  /*6910*/  IMAD.MOV.U32 R170, RZ, RZ, R176 ;  /* 0x000000ffffaa7224 */ /* 0x000fe200078e00b0 */
[----:B------:R-:W1:Y:S01]  /*6920*/  LDSM.16.MT88.4 R8, [R217+0x2000] ;  /* 0x00200000d908783b */ /* 0x000e620000004200 */
[----:B------:R-:W-:Y:S02]  /*6930*/  IMAD.MOV.U32 R176, RZ, RZ, R175 ;  /* 0x000000ffffb07224 */ /* 0x000fe400078e00af */
[----:B------:R-:W-:Y:S01]  /*6940*/  FFMA.FTZ R25, R25, c[0x0][0x2d0], -R2 ;  /* 0x0000b40019197a23 */ /* 0x000fe20000010802 */
[----:B------:R3:W5:Y:S01]  /*6950*/  LDL.LU R222, [R1+0xa0] ;  /* 0x0000a00001de7983 */ /* 0x0007620000300800 */
[----:B------:R-:W-:-:S02]  /*6960*/  FFMA.FTZ R4, R166, c[0x0][0x2d0], -R0 ;  /* 0x0000b400a6047a23 */ /* 0x000fc40000010800 */
[----:B--2---:R-:W-:Y:S02]  /*6970*/  FFMA.FTZ R3, R167, c[0x0][0x2d0], -R0 ;  /* 0x0000b400a7037a23 */ /* 0x004fe40000010800 */
[----:B------:R-:W-:Y:S01]  /*6980*/  IMAD.MOV.U32 R167, RZ, RZ, R145 ;  /* 0x000000ffffa77224 */ /* 0x000fe200078e0091 */
[----:B------:R-:W-:Y:S01]  /*6990*/  MOV R145, R147 ;  /* 0x0000009300917202 */ /* 0x000fe20000000f00 */
[----:B------:R-:W-:Y:S01]  /*69a0*/  IMAD.MOV.U32 R147, RZ, RZ, R169 ;  /* 0x000000ffff937224 */ /* 0x000fe200078e00a9 */
[----:B------:R-:W-:Y:S01]  /*69b0*/  MOV R166, R144 ;  /* 0x0000009000a67202 */ /* 0x000fe20000000f00 */
        /* <DEDUP_REMOVED lines=11> */
[----:B------:R2:W-:Y:S01]  /*6a70*/  MUFU.EX2 R175, R3 ;  /* 0x0000000300af7308 */ /* 0x0005e20000000800 */
[----:B------:R-:W-:Y:S02]  /*6a80*/  IMAD.MOV.U32 R147, RZ, RZ, R169 ;  /* 0x000000ffff937224 */ /* 0x000fe400078e00a9 */
[----:B------:R-:W-:Y:S01]  /*6a90*/  IMAD.MOV.U32 R169, RZ, RZ, R171 ;  /* 0x000000ffffa97224 */ /* 0x000fe200078e00ab */
[----:B------:R-:W-:Y:S01]  /*6aa0*/  MOV R171, R16 ;  /* 0x0000001000ab7202 */ /* 0x000fe20000000f00 */
[----:B------:R-:W-:-:S03]  /*6ab0*/  IMAD.MOV.U32 R16, RZ, RZ, R122 ;  /* 0x000000ffff107224 */ /* 0x000fc600078e007a */
[----:B------:R1:W1:Y:S01]  /*6ac0*/  MUFU.EX2 R176, R4 ;  /* 0x0000000400b07308 */ /* 0x0002620000000800 */
[----:B------:R-:W-:Y:S02]  /*6ad0*/  IMAD.MOV.U32 R122, RZ, RZ, R252 ;  /* 0x000000ffff7a7224 */ /* 0x000fe400078e00fc */
[----:B------:R-:W-:Y:S02]  /*6ae0*/  FADD.FTZ R5, R179, R93 ;  /* 0x0000005db3057221 */ /* 0x000fe40000010000 */
[----:B--2---:R-:W-:-:S04]  /*6af0*/  FFMA.FTZ R3, R216, c[0x0][0x2d0], -R0 ;  /* 0x0000b400d8037a23 */ /* 0x004fc80000010800 */
[----:B------:R-:W-:Y:S01]  /*6b00*/  MUFU.EX2 R252, R3 ;  /* 0x0000000300fc7308 */ /* 0x000fe20000000800 */
[----:B-1----:R-:W-:-:S07]  /*6b10*/  FFMA.FTZ R4, R166, c[0x0][0x2d0], -R0 ;  /* 0x0000b400a6047a23 */ /* 0x002fce0000010800 */
[----:B------:R1:W2:Y:S01]  /*6b20*/  MUFU.EX2 R179, R4 ;  /* 0x0000000400b37308 */ /* 0x0002a20000000800 */
[--C-:B------:R-:W-:Y:S02]  /*6b30*/  FFMA.FTZ R24, R24, c[0x0][0x2d0], -R2.reuse ;  /* 0x0000b40018187a23 */ /* 0x100fe40000010802 */
[----:B------:R-:W-:Y:S01]  /*6b40*/  FFMA.FTZ R23, R23, c[0x0][0x2d0], -R2 ;  /* 0x0000b40017177a23 */ /* 0x000fe20000010802 */
[----:B----4-:R-:W-:Y:S01]  /*6b50*/  F2FP.BF16.PACK_AB R6, R136, R178 ;  /* 0x000000b28806723e */ /* 0x010fe200000010ff */
[----:B------:R-:W-:Y:S01]  /*6b60*/  FADD.FTZ R2, R144, R5 ;  /* 0x0000000590027221 */ /* 0x000fe20000010000 */
[----:B------:R-:W-:Y:S02]  /*6b70*/  F2FP.BF16.PACK_AB R5, R176, R175 ;  /* 0x000000afb005723e */ /* 0x000fe400000010ff */
[----:B-1----:R-:W-:Y:S02]  /*6b80*/  F2FP.BF16.PACK_AB R4, R177, R174 ;  /* 0x000000aeb104723e */ /* 0x002fe400000010ff */
[----:B--2---:R-:W-:-:S07]  /*6b90*/  F2FP.BF16.PACK_AB R7, R179, R252 ;  /* 0x000000fcb307723e */ /* 0x004fce00000010ff */
[C---:B------:R-:W-:Y:S08]  /*6ba0*/  HMMA.16816.F32.BF16 R140, R4.reuse, R12, R208 ;  /* 0x0000000c048c723c */ /* 0x040ff000000418d0 */
[----:B------:R-:W-:Y:S01]  /*6bb0*/  HMMA.16816.F32.BF16 R100, R4, R14, R204 ;  /* 0x0000000e0464723c */ /* 0x000fe200000418cc */
[----:B------:R-:W1:Y:S01]  /*6bc0*/  LDSM.16.MT88.4 R12, [R218+0x5000] ;  /* 0x00500000da0c783b */ /* 0x000e620000004200 */
[----:B------:R-:W-:-:S02]  /*6bd0*/  FADD.FTZ R3, R165, R92 ;  /* 0x0000005ca5037221 */ /* 0x000fc40000010000 */
[----:B------:R-:W-:Y:S02]  /*6be0*/  IMAD.MOV.U32 R166, RZ, RZ, R146 ;  /* 0x000000ffffa67224 */ /* 0x000fe400078e0092 */
[----:B------:R-:W-:Y:S01]  /*6bf0*/  IMAD.MOV.U32 R165, RZ, RZ, R147 ;  /* 0x000000ffffa57224 */ /* 0x000fe200078e0093 */
[----:B------:R-:W-:Y:S01]  /*6c00*/  MOV R147, R170 ;  /* 0x000000aa00937202 */ /* 0x000fe20000000f00 */
[----:B------:R-:W-:Y:S01]  /*6c10*/  IMAD.MOV.U32 R146, RZ, RZ, R171 ;  /* 0x000000ffff927224 */ /* 0x000fe200078e00ab */
[----:B------:R-:W-:Y:S01]  /*6c20*/  MOV R171, R95 ;  /* 0x0000005f00ab7202 */ /* 0x000fe20000000f00 */
[----:B------:R-:W-:Y:S01]  /*6c30*/  IMAD.MOV.U32 R170, RZ, RZ, R94 ;  /* 0x000000ffffaa7224 */ /* 0x000fe200078e005e */
[C---:B------:R-:W-:Y:S08]  /*6c40*/  HMMA.16816.F32.BF16 R180, R4.reuse, R8, R180 ;  /* 0x0000000804b4723c */ /* 0x040ff000000418b4 */
[----:B------:R-:W-:Y:S01]  /*6c50*/  HMMA.16816.F32.BF16 R92, R4, R10, R192 ;  /* 0x0000000a045c723c */ /* 0x000fe200000418c0 */
[----:B------:R-:W2:Y:S01]  /*6c60*/  LDSM.16.MT88.4 R8, [R220+0x2000] ;  /* 0x00200000dc08783b */ /* 0x000ea20000004200 */
[----:B------:R-:W-:Y:S01]  /*6c70*/  FADD.FTZ R3, R167, R3 ;  /* 0x00000003a7037221 */ /* 0x000fe20000010000 */
[----:B------:R-:W-:Y:S01]  /*6c80*/  MOV R167, R145 ;  /* 0x0000009100a77202 */ /* 0x000fe20000000f00 */
[----:B------:R-:W-:-:S02]  /*6c90*/  IMAD.MOV.U32 R163, RZ, RZ, R18 ;  /* 0x000000ffffa37224 */ /* 0x000fc400078e0012 */
[----:B------:R-:W-:Y:S01]  /*6ca0*/  IMAD.MOV.U32 R164, RZ, RZ, R19 ;  /* 0x000000ffffa47224 */ /* 0x000fe200078e0013 */
[----:B------:R-:W-:Y:S01]  /*6cb0*/  MOV R162, R166 ;  /* 0x000000a600a27202 */ /* 0x000fe20000000f00 */
[----:B------:R-:W-:Y:S01]  /*6cc0*/  IMAD.MOV.U32 R137, RZ, RZ, R167 ;  /* 0x000000ffff897224 */ /* 0x000fe200078e00a7 */
[----:B------:R-:W-:Y:S01]  /*6cd0*/  MOV R139, R163 ;  /* 0x000000a3008b7202 */ /* 0x000fe20000000f00 */
[----:B------:R-:W-:Y:S02]  /*6ce0*/  IMAD.MOV.U32 R138, RZ, RZ, R164 ;  /* 0x000000ffff8a7224 */ /* 0x000fe400078e00a4 */
[----:B------:R-:W-:Y:S02]  /*6cf0*/  IMAD.MOV.U32 R163, RZ, RZ, R165 ;  /* 0x000000ffffa37224 */ /* 0x000fe400078e00a5 */
[C---:B-1----:R-:W-:Y:S08]  /*6d00*/  HMMA.16816.F32.BF16 R164, R4.reuse, R12, R128 ;  /* 0x0000000c04a4723c */ /* 0x042ff00000041880 */
[C---:B------:R-:W-:Y:S01]  /*6d10*/  HMMA.16816.F32.BF16 R192, R4.reuse, R14, R124 ;  /* 0x0000000e04c0723c */ /* 0x040fe2000004187c */
[----:B------:R-:W1:Y:S07]  /*6d20*/  LDSM.16.MT88.4 R12, [R217+0x8000] ;  /* 0x00800000d90c783b */ /* 0x000e6e0000004200 */
[C---:B--2---:R-:W-:Y:S08]  /*6d30*/  HMMA.16816.F32.BF16 R148, R4.reuse, R8, R200 ;  /* 0x000000080494723c */ /* 0x044ff000000418c8 */
[C---:B------:R-:W-:Y:S01]  /*6d40*/  HMMA.16816.F32.BF16 R156, R4.reuse, R10, R188 ;  /* 0x0000000a049c723c */ /* 0x040fe200000418bc */
[----:B------:R-:W2:Y:S07]  /*6d50*/  LDSM.16.MT88.4 R8, [R221+0x5000] ;  /* 0x00500000dd08783b */ /* 0x000eae0000004200 */
[C---:B-1----:R-:W-:Y:S08]  /*6d60*/  HMMA.16816.F32.BF16 R88, R4.reuse, R12, R88 ;  /* 0x0000000c0458723c */ /* 0x042ff00000041858 */
[----:B------:R-:W-:Y:S01]  /*6d70*/  HMMA.16816.F32.BF16 R12, R4, R14, R60 ;  /* 0x0000000e040c723c */ /* 0x000fe2000004183c */
[----:B------:R-:W-:Y:S01]  /*6d80*/  IMAD.MOV.U32 R145, RZ, RZ, R16 ;  /* 0x000000ffff917224 */ /* 0x000fe200078e0010 */
[----:B------:R-:W-:-:S02]  /*6d90*/  MOV R144, R17 ;  /* 0x0000001100907202 */ /* 0x000fc40000000f00 */
[----:B------:R-:W1:Y:S04]  /*6da0*/  LDSM.16.MT88.4 R16, [R218+0x2000] ;  /* 0x00200000da10783b */ /* 0x000e680000004200 */
[C---:B--2---:R-:W-:Y:S08]  /*6db0*/  HMMA.16816.F32.BF16 R116, R4.reuse, R8, R116 ;  /* 0x000000080474723c */ /* 0x044ff00000041874 */
[----:B------:R-:W-:Y:S01]  /*6dc0*/  HMMA.16816.F32.BF16 R108, R4, R10, R108 ;  /* 0x0000000a046c723c */ /* 0x000fe2000004186c */
[----:B------:R-:W2:Y:S07]  /*6dd0*/  LDSM.16.MT88.4 R8, [R218+0x8000] ;  /* 0x00800000da08783b */ /* 0x000eae0000004200 */
[----:B------:R-:W-:Y:S01]  /*6de0*/  MOV R153, R12 ;  /* 0x0000000c00997202 */ /* 0x000fe20000000f00 */
[----:B------:R-:W-:Y:S01]  /*6df0*/  IMAD.MOV.U32 R152, RZ, RZ, R13 ;  /* 0x000000ffff987224 */ /* 0x000fe200078e000d */
[----:B------:R-:W-:Y:S01]  /*6e00*/  MOV R60, R15 ;  /* 0x0000000f003c7202 */ /* 0x000fe20000000f00 */
[----:B------:R-:W-:-:S02]  /*6e10*/  IMAD.MOV.U32 R61, RZ, RZ, R14 ;  /* 0x000000ffff3d7224 */ /* 0x000fc400078e000e */
[----:B------:R-:W4:Y:S01]  /*6e20*/  LDSM.16.MT88.4 R12, [R220+0x8000] ;  /* 0x00800000dc0c783b */ /* 0x000f220000004200 */
[C---:B-1----:R-:W-:Y:S08]  /*6e30*/  HMMA.16816.F32.BF16 R132, R4.reuse, R16, R96 ;  /* 0x000000100484723c */ /* 0x042ff00000041860 */
[C---:B------:R-:W-:Y:S01]  /*6e40*/  HMMA.16816.F32.BF16 R96, R4.reuse, R18, R212 ;  /* 0x000000120460723c */ /* 0x040fe200000418d4 */
[----:B------:R-:W1:Y:S07]  /*6e50*/  LDSM.16.MT88.4 R16, [R217+0x5000] ;  /* 0x00500000d910783b */ /* 0x000e6e0000004200 */
[C---:B--2---:R-:W-:Y:S08]  /*6e60*/  HMMA.16816.F32.BF16 R212, R4.reuse, R8, R48 ;  /* 0x0000000804d4723c */ /* 0x044ff00000041830 */
[C---:B------:R-:W-:Y:S01]  /*6e70*/  HMMA.16816.F32.BF16 R204, R4.reuse, R10, R36 ;  /* 0x0000000a04cc723c */ /* 0x040fe20000041824 */
[----:B------:R-:W-:Y:S01]  /*6e80*/  IMAD.MOV.U32 R123, RZ, RZ, R219 ;  /* 0x000000ffff7b7224 */ /* 0x000fe200078e00db */
[----:B------:R-:W-:Y:S01]  /*6e90*/  MOV R160, R157 ;  /* 0x0000009d00a07202 */ /* 0x000fe20000000f00 */
[----:B------:R-:W-:Y:S01]  /*6ea0*/  IMAD.MOV.U32 R161, RZ, RZ, R156 ;  /* 0x000000ffffa17224 */ /* 0x000fe200078e009c */
[----:B------:R3:W5:Y:S04]  /*6eb0*/  LDL.LU R219, [R1+0x9c] ;  /* 0x00009c0001db7983 */ /* 0x0007680000300800 */
[----:B----4-:R-:W-:Y:S01]  /*6ec0*/  HMMA.16816.F32.BF16 R48, R4, R12, R68 ;  /* 0x0000000c0430723c */ /* 0x010fe20000041844 */
[----:B------:R-:W-:Y:S01]  /*6ed0*/  IMAD.MOV.U32 R155, RZ, RZ, R158 ;  /* 0x000000ffff9b7224 */ /* 0x000fe200078e009e */
[----:B------:R3:W5:Y:S01]  /*6ee0*/  LDL.LU R216, [R1+0x98] ;  /* 0x0000980001d87983 */ /* 0x0007620000300800 */
[----:B------:R-:W-:-:S03]  /*6ef0*/  IMAD.MOV.U32 R154, RZ, RZ, R159 ;  /* 0x000000ffff9a7224 */ /* 0x000fc600078e009f */
[----:B------:R-:W-:Y:S02]  /*6f00*/  LDSM.16.MT88.4 R8, [R217+0xb000] ;  /* 0x00b00000d908783b */ /* 0x000fe40000004200 */
[C---:B------:R-:W-:Y:S02]  /*6f10*/  HMMA.16816.F32.BF16 R36, R4.reuse, R14, R56 ;  /* 0x0000000e0424723c */ /* 0x040fe40000041838 */
[----:B------:R-:W2:Y:S01]  /*6f20*/  LDSM.16.MT88.4 R12, [R221+0xb000] ;  /* 0x00b00000dd0c783b */ /* 0x000ea20000004200 */
[--C-:B------:R-:W-:Y:S02]  /*6f30*/  FFMA.FTZ R22, R22, c[0x0][0x2d0], -R0.reuse ;  /* 0x0000b40016167a23 */ /* 0x100fe40000010800 */
[--C-:B------:R-:W-:Y:S02]  /*6f40*/  FFMA.FTZ R21, R21, c[0x0][0x2d0], -R0.reuse ;  /* 0x0000b40015157a23 */ /* 0x100fe40000010800 */
[--C-:B------:R-:W-:Y:S02]  /*6f50*/  FFMA.FTZ R20, R20, c[0x0][0x2d0], -R0.reuse ;  /* 0x0000b40014147a23 */ /* 0x100fe40000010800 */
[----:B------:R-:W-:Y:S01]  /*6f60*/  FFMA.FTZ R27, R27, c[0x0][0x2d0], -R0 ;  /* 0x0000b4001b1b7a23 */ /* 0x000fe20000010800 */
[C---:B-1----:R-:W-:Y:S01]  /*6f70*/  HMMA.16816.F32.BF16 R156, R4.reuse, R16, R196 ;  /* 0x00000010049c723c */ /* 0x042fe200000418c4 */
[----:B------:R-:W-:Y:S01]  /*6f80*/  FADD.FTZ R2, R120, R2 ;  /* 0x0000000278027221 */ /* 0x000fe20000010000 */
[----:B------:R-:W-:Y:S01]  /*6f90*/  MOV R62, R122 ;  /* 0x0000007a003e7202 */ /* 0x000fe20000000f00 */
[----:B------:R-:W-:Y:S01]  /*6fa0*/  IMAD.MOV.U32 R63, RZ, RZ, R144 ;  /* 0x000000ffff3f7224 */ /* 0x000fe200078e0090 */
[----:B------:R-:W-:Y:S01]  /*6fb0*/  MOV R130, R89 ;  /* 0x0000005900827202 */ /* 0x000fe20000000f00 */
[----:B------:R-:W-:Y:S01]  /*6fc0*/  IMAD.MOV.U32 R128, RZ, RZ, R91 ;  /* 0x000000ffff807224 */ /* 0x000fe200078e005b */
[----:B------:R-:W-:Y:S02]  /*6fd0*/  LDSM.16.MT88.4 R56, [R221+0x5800] ;  /* 0x00580000dd38783b */ /* 0x000fe40000004200 */
[C---:B--2---:R-:W-:Y:S02]  /*6fe0*/  HMMA.16816.F32.BF16 R196, R4.reuse, R14, R52 ;  /* 0x0000000e04c4723c */ /* 0x044fe40000041834 */
[----:B------:R-:W2:Y:S06]  /*6ff0*/  LDL R15, [R1+0x58] ;  /* 0x00005800010f7983 */ /* 0x000eac0000100800 */
[----:B------:R-:W-:Y:S01]  /*7000*/  HMMA.16816.F32.BF16 R208, R4, R18, R184 ;  /* 0x0000001204d0723c */ /* 0x000fe200000418b8 */
[----:B------:R-:W1:Y:S01]  /*7010*/  LDSM.16.MT88.4 R16, [R220+0x5000] ;  /* 0x00500000dc10783b */ /* 0x000e620000004200 */
[----:B------:R-:W-:-:S06]  /*7020*/  FADD.FTZ R0, R121, R3 ;  /* 0x0000000379007221 */ /* 0x000fcc0000010000 */
[C---:B------:R-:W-:Y:S08]  /*7030*/  HMMA.16816.F32.BF16 R44, R4.reuse, R8, R44 ;  /* 0x00000008042c723c */ /* 0x040ff0000004182c */
[C---:B------:R-:W-:Y:S01]  /*7040*/  HMMA.16816.F32.BF16 R188, R4.reuse, R10, R32 ;  /* 0x0000000a04bc723c */ /* 0x040fe20000041820 */
[----:B------:R-:W-:Y:S01]  /*7050*/  IMAD.MOV.U32 R131, RZ, RZ, R88 ;  /* 0x000000ffff837224 */ /* 0x000fe200078e0058 */
[----:B------:R-:W-:Y:S01]  /*7060*/  LDSM.16.MT88.4 R8, [R220+0xb000] ;  /* 0x00b00000dc08783b */ /* 0x000fe20000004200 */
[----:B------:R-:W-:Y:S01]  /*7070*/  IMAD.MOV.U32 R129, RZ, RZ, R90 ;  /* 0x000000ffff817224 */ /* 0x000fe200078e005a */
[----:B------:R-:W-:Y:S01]  /*7080*/  MOV R89, R138 ;  /* 0x0000008a00597202 */ /* 0x000fe20000000f00 */
[----:B------:R-:W-:Y:S01]  /*7090*/  IMAD.MOV.U32 R91, RZ, RZ, R137 ;  /* 0x000000ffff5b7224 */ /* 0x000fe200078e0089 */
[----:B------:R-:W-:Y:S01]  /*70a0*/  MOV R69, R130 ;  /* 0x0000008200457202 */ /* 0x000fe20000000f00 */
[----:B------:R-:W-:Y:S01]  /*70b0*/  LDSM.16.MT88.4 R184, [R217+0x2800] ;  /* 0x00280000d9b8783b */ /* 0x000fe20000004200 */
[C---:B-1----:R-:W-:Y:S08]  /*70c0*/  HMMA.16816.F32.BF16 R112, R4.reuse, R16, R112 ;  /* 0x000000100470723c */ /* 0x042ff00000041870 */
[----:B------:R-:W-:Y:S01]  /*70d0*/  HMMA.16816.F32.BF16 R104, R4, R18, R104 ;  /* 0x000000120468723c */ /* 0x000fe20000041868 */
[----:B------:R-:W1:Y:S01]  /*70e0*/  LDSM.16.MT88.4 R16, [R221+0x8000] ;  /* 0x00800000dd10783b */ /* 0x000e620000004200 */
[----:B------:R-:W-:-:S04]  /*70f0*/  IMAD.MOV.U32 R3, RZ, RZ, R123 ;  /* 0x000000ffff037224 */ /* 0x000fc800078e007b */
[----:B------:R-:W-:Y:S02]  /*7100*/  FADD.FTZ R3, R3, R2 ;  /* 0x0000000203037221 */ /* 0x000fe40000010000 */
[----:B------:R-:W-:Y:S01]  /*7110*/  IMAD.MOV.U32 R90, RZ, RZ, R136 ;  /* 0x000000ffff5a7224 */ /* 0x000fe200078e0088 */
[C---:B-1----:R-:W-:Y:S08]  /*7120*/  HMMA.16816.F32.BF16 R84, R4.reuse, R16, R84 ;  /* 0x000000100454723c */ /* 0x042ff00000041854 */
[----:B------:R-:W-:Y:S01]  /*7130*/  HMMA.16816.F32.BF16 R120, R4, R18, R76 ;  /* 0x000000120478723c */ /* 0x000fe2000004184c */
[----:B------:R-:W1:Y:S06]  /*7140*/  LDSM.16.MT88.4 R16, [R218+0xb000] ;  /* 0x00b00000da10783b */ /* 0x000e6c0000004200 */
[----:B------:R-:W-:Y:S01]  /*7150*/  IMAD.MOV.U32 R77, RZ, RZ, R145 ;  /* 0x000000ffff4d7224 */ /* 0x000fe200078e0091 */
[----:B------:R-:W-:Y:S01]  /*7160*/  MOV R78, R146 ;  /* 0x00000092004e7202 */ /* 0x000fe20000000f00 */
[----:B------:R-:W-:-:S02]  /*7170*/  IMAD.MOV.U32 R79, RZ, RZ, R147 ;  /* 0x000000ffff4f7224 */ /* 0x000fc400078e0093 */
[----:B------:R-:W-:Y:S02]  /*7180*/  FADD.FTZ R0, R77, R0 ;  /* 0x000000004d007221 */ /* 0x000fe40000010000 */
[----:B------:R-:W-:Y:S01]  /*7190*/  IMAD.MOV.U32 R88, RZ, RZ, R139 ;  /* 0x000000ffff587224 */ /* 0x000fe200078e008b */
[C---:B------:R-:W-:Y:S01]  /*71a0*/  HMMA.16816.F32.BF16 R32, R4.reuse, R12, R64 ;  /* 0x0000000c0420723c */ /* 0x040fe20000041840 */
[----:B------:R-:W-:Y:S01]  /*71b0*/  FADD.FTZ R0, R78, R0 ;  /* 0x000000004e007221 */ /* 0x000fe20000010000 */
[----:B------:R-:W-:Y:S01]  /*71c0*/  MOV R71, R128 ;  /* 0x0000008000477202 */ /* 0x000fe20000000f00 */
[----:B------:R-:W-:Y:S01]  /*71d0*/  FADD.FTZ R3, R79, R3 ;  /* 0x000000034f037221 */ /* 0x000fe20000010000 */
[----:B------:R4:W-:Y:S01]  /*71e0*/  MUFU.EX2 R12, R23 ;  /* 0x00000017000c7308 */ /* 0x0009e20000000800 */
[----:B------:R-:W-:Y:S01]  /*71f0*/  FADD.FTZ R2, R62, R0 ;  /* 0x000000003e027221 */ /* 0x000fe20000010000 */
[----:B------:R-:W3:Y:S01]  /*7200*/  LDSM.16.MT88.4 R136, [R218+0x2800] ;  /* 0x00280000da88783b */ /* 0x000ee20000004200 */
[----:B------:R-:W-:Y:S01]  /*7210*/  FADD.FTZ R0, R63, R3 ;  /* 0x000000033f007221 */ /* 0x000fe20000010000 */
[----:B------:R-:W-:Y:S01]  /*7220*/  MOV R78, R91 ;  /* 0x0000005b004e7202 */ /* 0x000fe20000000f00 */
[----:B------:R-:W-:Y:S01]  /*7230*/  FADD.FTZ R2, R88, R2 ;  /* 0x0000000258027221 */ /* 0x000fe20000010000 */
[----:B------:R-:W-:Y:S01]  /*7240*/  HMMA.16816.F32.BF16 R40, R4, R8, R40 ;  /* 0x000000080428723c */ /* 0x000fe20000041828 */
[----:B------:R-:W-:Y:S01]  /*7250*/  FADD.FTZ R3, R89, R0 ;  /* 0x0000000059037221 */ /* 0x000fe20000010000 */
[----:B------:R-:W-:Y:S01]  /*7260*/  LDSM.16.MT88.4 R64, [R220+0x5800] ;  /* 0x00580000dc40783b */ /* 0x000fe20000004200 */
[----:B------:R-:W-:Y:S01]  /*7270*/  IMAD.MOV.U32 R79, RZ, RZ, R90 ;  /* 0x000000ffff4f7224 */ /* 0x000fe200078e005a */
[----:B------:R-:W-:Y:S01]  /*7280*/  MOV R90, R170 ;  /* 0x000000aa005a7202 */ /* 0x000fe20000000f00 */
[----:B------:R-:W-:Y:S01]  /*7290*/  IMAD.MOV.U32 R88, RZ, RZ, R168 ;  /* 0x000000ffff587224 */ /* 0x000fe200078e00a8 */
[----:B------:R-:W-:Y:S01]  /*72a0*/  LDSM.16.MT88.4 R144, [R221+0x2800] ;  /* 0x00280000dd90783b */ /* 0x000fe20000004200 */
[----:B------:R-:W-:-:S02]  /*72b0*/  IMAD.MOV.U32 R89, RZ, RZ, R169 ;  /* 0x000000ffff597224 */ /* 0x000fc400078e00a9 */
[----:B------:R-:W-:Y:S01]  /*72c0*/  IMAD.MOV.U32 R91, RZ, RZ, R171 ;  /* 0x000000ffff5b7224 */ /* 0x000fe200078e00ab */
[----:B------:R-:W-:Y:S01]  /*72d0*/  HMMA.16816.F32.BF16 R28, R4, R10, R28 ;  /* 0x0000000a041c723c */ /* 0x000fe2000004181c */
[----:B------:R3:W-:Y:S01]  /*72e0*/  MUFU.EX2 R11, R24 ;  /* 0x00000018000b7308 */ /* 0x0007e20000000800 */
[----:B----4-:R-:W-:-:S06]  /*72f0*/  IMAD.MOV.U32 R23, RZ, RZ, R90 ;  /* 0x000000ffff177224 */ /* 0x010fcc00078e005a */
[C---:B-1----:R-:W-:Y:S08]  /*7300*/  HMMA.16816.F32.BF16 R200, R4.reuse, R16, R80 ;  /* 0x0000001004c8723c */ /* 0x042ff00000041850 */
[----:B------:R-:W-:Y:S01]  /*7310*/  HMMA.16816.F32.BF16 R124, R4, R18, R72 ;  /* 0x00000012047c723c */ /* 0x000fe20000041848 */
[----:B------:R1:W-:Y:S01]  /*7320*/  MUFU.EX2 R5, R22 ;  /* 0x0000001600057308 */ /* 0x0003e20000000800 */
[----:B------:R-:W-:Y:S01]  /*7330*/  MOV R82, R155 ;  /* 0x0000009b00527202 */ /* 0x000fe20000000f00 */
[----:B------:R-:W-:Y:S01]  /*7340*/  IMAD.MOV.U32 R83, RZ, RZ, R154 ;  /* 0x000000ffff537224 */ /* 0x000fe200078e009a */
[----:B------:R-:W-:Y:S01]  /*7350*/  MOV R17, R152 ;  /* 0x0000009800117202 */ /* 0x000fe20000000f00 */
[----:B------:R-:W-:Y:S01]  /*7360*/  IMAD.MOV.U32 R16, RZ, RZ, R153 ;  /* 0x000000ffff107224 */ /* 0x000fe200078e0099 */
[----:B------:R-:W-:Y:S01]  /*7370*/  LDSM.16.MT88.4 R72, [R217+0x8800] ;  /* 0x00880000d948783b */ /* 0x000fe20000004200 */
[----:B---3--:R-:W-:Y:S01]  /*7380*/  IMAD.MOV.U32 R24, RZ, RZ, R88 ;  /* 0x000000ffff187224 */ /* 0x008fe200078e0058 */
[----:B------:R-:W-:-:S02]  /*7390*/  MOV R4, R89 ;  /* 0x0000005900047202 */ /* 0x000fc40000000f00 */
[----:B------:R-:W3:Y:S01]  /*73a0*/  LDSM.16.MT88.4 R152, [R220+0x2800] ;  /* 0x00280000dc98783b */ /* 0x000ee20000004200 */
[----:B------:R4:W-:Y:S01]  /*73b0*/  MUFU.EX2 R9, R26 ;  /* 0x0000001a00097308 */ /* 0x0009e20000000800 */
[----:B------:R-:W-:Y:S01]  /*73c0*/  IMAD.MOV.U32 R62, RZ, RZ, R162 ;  /* 0x000000ffff3e7224 */ /* 0x000fe200078e00a2 */
[----:B------:R-:W-:Y:S01]  /*73d0*/  MOV R63, R163 ;  /* 0x000000a3003f7202 */ /* 0x000fe20000000f00 */
[----:B------:R-:W-:-:S05]  /*73e0*/  IMAD.MOV.U32 R68, RZ, RZ, R131 ;  /* 0x000000ffff447224 */ /* 0x000fca00078e0083 */
[----:B------:R-:W-:Y:S01]  /*73f0*/  MUFU.EX2 R8, R20 ;  /* 0x0000001400087308 */ /* 0x000fe20000000800 */
[----:B-1----:R-:W-:Y:S01]  /*7400*/  MOV R22, R91 ;  /* 0x0000005b00167202 */ /* 0x002fe20000000f00 */
[----:B------:R-:W-:Y:S01]  /*7410*/  IMAD.MOV.U32 R70, RZ, RZ, R129 ;  /* 0x000000ffff467224 */ /* 0x000fe200078e0081 */
[----:B------:R-:W1:Y:S01]  /*7420*/  LDSM.16.MT88.4 R88, [R221+0x8800] ;  /* 0x00880000dd58783b */ /* 0x000e620000004200 */
[----:B------:R-:W-:Y:S01]  /*7430*/  FADD.FTZ R3, R23, R3 ;  /* 0x0000000317037221 */ /* 0x000fe20000010000 */
[----:B------:R-:W-:Y:S02]  /*7440*/  MOV R14, R79 ;  /* 0x0000004f000e7202 */ /* 0x000fe40000000f00 */
[----:B------:R-:W-:Y:S01]  /*7450*/  LDSM.16.MT88.4 R168, [R218+0x5800] ;  /* 0x00580000daa8783b */ /* 0x000fe20000004200 */
[----:B------:R4:W3:Y:S01]  /*7460*/  MUFU.EX2 R10, R25 ;  /* 0x00000019000a7308 */ /* 0x0008e20000000800 */
[----:B------:R-:W-:-:S07]  /*7470*/  FADD.FTZ R0, R22, R2 ;  /* 0x0000000216007221 */ /* 0x000fce0000010000 */
[----:B------:R-:W3:Y:S08]  /*7480*/  MUFU.EX2 R7, R21 ;  /* 0x0000001500077308 */ /* 0x000ef00000000800 */
[----:B------:R-:W1:Y:S01]  /*7490*/  MUFU.EX2 R6, R27 ;  /* 0x0000001b00067308 */ /* 0x000e620000000800 */
[----:B----4-:R-:W-:Y:S01]  /*74a0*/  IMAD.MOV.U32 R26, RZ, RZ, R62 ;  /* 0x000000ffff1a7224 */ /* 0x010fe200078e003e */
[----:B------:R-:W-:Y:S01]  /*74b0*/  MOV R25, R63 ;  /* 0x0000003f00197202 */ /* 0x000fe20000000f00 */
[----:B------:R-:W-:-:S02]  /*74c0*/  FADD.FTZ R3, R24, R3 ;  /* 0x0000000318037221 */ /* 0x000fc40000010000 */
[----:B------:R-:W-:Y:S02]  /*74d0*/  FADD.FTZ R4, R4, R0 ;  /* 0x0000000004047221 */ /* 0x000fe40000010000 */
[----:B------:R-:W-:Y:S01]  /*74e0*/  FADD.FTZ R3, R26, R3 ;  /* 0x000000031a037221 */ /* 0x000fe20000010000 */
[----:B---3--:R-:W-:Y:S01]  /*74f0*/  F2FP.BF16.PACK_AB R128, R10, R9 ;  /* 0x000000090a80723e */ /* 0x008fe200000010ff */
[----:B------:R-:W-:Y:S01]  /*7500*/  IMAD.MOV.U32 R80, RZ, RZ, R161 ;  /* 0x000000ffff507224 */ /* 0x000fe200078e00a1 */
[----:B------:R-:W-:Y:S01]  /*7510*/  F2FP.BF16.PACK_AB R129, R7, R5 ;  /* 0x000000050781723e */ /* 0x000fe200000010ff */
[----:B------:R-:W-:Y:S01]  /*7520*/  FADD.FTZ R3, R175, R3 ;  /* 0x00000003af037221 */ /* 0x000fe20000010000 */
[----:B------:R-:W-:Y:S01]  /*7530*/  F2FP.BF16.PACK_AB R130, R12, R11 ;  /* 0x0000000b0c82723e */ /* 0x000fe200000010ff */
[----:B------:R-:W-:Y:S01]  /*7540*/  IMAD.MOV.U32 R81, RZ, RZ, R160 ;  /* 0x000000ffff517224 */ /* 0x000fe200078e00a0 */
[----:B------:R-:W-:Y:S02]  /*7550*/  MOV R19, R60 ;  /* 0x0000003c00137202 */ /* 0x000fe40000000f00 */
[----:B-1----:R-:W-:Y:S01]  /*7560*/  F2FP.BF16.PACK_AB R131, R6, R8 ;  /* 0x000000080683723e */ /* 0x002fe200000010ff */
[----:B------:R-:W-:Y:S01]  /*7570*/  IMAD.MOV.U32 R18, RZ, RZ, R61 ;  /* 0x000000ffff127224 */ /* 0x000fe200078e003d */
[----:B------:R-:W-:Y:S01]  /*7580*/  LDSM.16.MT88.4 R160, [R217+0x5800] ;  /* 0x00580000d9a0783b */ /* 0x000fe20000004200 */
[----:B------:R-:W-:-:S04]  /*7590*/  FADD.FTZ R3, R176, R3 ;  /* 0x00000003b0037221 */ /* 0x000fc80000010000 */
[C---:B------:R-:W-:Y:S08]  /*75a0*/  HMMA.16816.F32.BF16 R132, R128.reuse, R136, R132 ;  /* 0x000000888084723c */ /* 0x040ff00000041884 */
[C---:B------:R-:W-:Y:S08]  /*75b0*/  HMMA.16816.F32.BF16 R148, R128.reuse, R152, R148 ;  /* 0x000000988094723c */ /* 0x040ff00000041894 */
[C---:B------:R-:W-:Y:S01]  /*75c0*/  HMMA.16816.F32.BF16 R60, R128.reuse, R64, R112 ;  /* 0x00000040803c723c */ /* 0x040fe20000041870 */
[----:B------:R-:W1:Y:S07]  /*75d0*/  LDSM.16.MT88.4 R112, [R218+0xb800] ;  /* 0x00b80000da70783b */ /* 0x000e6e0000004200 */
[C---:B------:R-:W-:Y:S08]  /*75e0*/  HMMA.16816.F32.BF16 R84, R128.reuse, R88, R84 ;  /* 0x000000588054723c */ /* 0x040ff00000041854 */
[C---:B------:R-:W-:Y:S01]  /*75f0*/  HMMA.16816.F32.BF16 R136, R128.reuse, R138, R96 ;  /* 0x0000008a8088723c */ /* 0x040fe20000041860 */
[----:B------:R-:W-:Y:S07]  /*7600*/  LDSM.16.MT88.4 R96, [R220+0x8800] ;  /* 0x00880000dc60783b */ /* 0x000fee0000004200 */
[C---:B------:R-:W-:Y:S01]  /*7610*/  HMMA.16816.F32.BF16 R152, R128.reuse, R154, R80 ;  /* 0x0000009a8098723c */ /* 0x040fe20000041850 */
[----:B------:R-:W3:Y:S07]  /*7620*/  LDSM.16.MT88.4 R80, [R218+0x8800] ;  /* 0x00880000da50783b */ /* 0x000eee0000004200 */
[C---:B------:R-:W-:Y:S01]  /*7630*/  HMMA.16816.F32.BF16 R64, R128.reuse, R66, R104 ;  /* 0x000000428040723c */ /* 0x040fe20000041868 */
[----:B------:R-:W4:Y:S07]  /*7640*/  LDSM.16.MT88.4 R104, [R217+0xb800] ;  /* 0x00b80000d968783b */ /* 0x000f2e0000004200 */
[----:B------:R-:W-:Y:S01]  /*7650*/  HMMA.16816.F32.BF16 R68, R128, R72, R68 ;  /* 0x000000488044723c */ /* 0x000fe20000041844 */
[----:B--2---:R-:W-:-:S04]  /*7660*/  @P2 IMAD.HI.U32 R2, R15, c[0x0][0x2c8], RZ ;  /* 0x0000b2000f022a27 */ /* 0x004fc800078e00ff */
[----:B------:R-:W-:Y:S01]  /*7670*/  IMAD.MOV.U32 R0, RZ, RZ, R15 ;  /* 0x000000ffff007224 */ /* 0x000fe200078e000f */
[----:B------:R-:W-:Y:S01]  /*7680*/  @P2 SHF.R.U32.HI R0, RZ, c[0x0][0x2cc], R2 ;  /* 0x0000b300ff002a19 */ /* 0x000fe20000011602 */
[----:B------:R-:W-:Y:S01]  /*7690*/  FADD.FTZ R2, R25, R4 ;  /* 0x0000000419027221 */ /* 0x000fe20000010000 */
[----:B------:R-:W-:-:S03]  /*76a0*/  MOV R4, c[0x0][0x168] ;  /* 0x00005a0000047a02 */ /* 0x000fc60000000f00 */
[----:B------:R-:W-:Y:S01]  /*76b0*/  FADD.FTZ R2, R174, R2 ;  /* 0x00000002ae027221 */ /* 0x000fe20000010000 */
[----:B------:R-:W-:-:S03]  /*76c0*/  IADD3 R0, R0, c[0x0][0x1d0], -R4 ;  /* 0x0000740000007a10 */ /* 0x000fc60007ffe804 */
[----:B------:R-:W-:Y:S01]  /*76d0*/  FADD.FTZ R2, R177, R2 ;  /* 0x00000002b1027221 */ /* 0x000fe20000010000 */
[C---:B------:R-:W-:Y:S01]  /*76e0*/  HMMA.16816.F32.BF16 R88, R128.reuse, R90, R120 ;  /* 0x0000005a8058723c */ /* 0x040fe20000041878 */
[----:B------:R-:W-:Y:S01]  /*76f0*/  IMAD.HI R4, R0, 0x2aaaaaab, RZ ;  /* 0x2aaaaaab00047827 */ /* 0x000fe200078e02ff */
[----:B------:R-:W2:Y:S03]  /*7700*/  LDSM.16.MT88.4 R120, [R221+0xb800] ;  /* 0x00b80000dd78783b */ /* 0x000ea60000004200 */
[----:B------:R-:W-:Y:S02]  /*7710*/  FADD.FTZ R0, R252, R3 ;  /* 0x00000003fc007221 */ /* 0x000fe40000010000 */
[----:B------:R-:W-:Y:S01]  /*7720*/  FADD.FTZ R2, R178, R2 ;  /* 0x00000002b2027221 */ /* 0x000fe20000010000 */
[----:B------:R-:W-:Y:S01]  /*7730*/  HMMA.16816.F32.BF16 R72, R128, R74, R16 ;  /* 0x0000004a8048723c */ /* 0x000fe20000041810 */
[----:B------:R-:W1:Y:S01]  /*7740*/  LDSM.16.MT88.4 R16, [R220+0xb800] ;  /* 0x00b80000dc10783b */ /* 0x000e620000004200 */
[----:B------:R-:W-:-:S02]  /*7750*/  FADD.FTZ R0, R179, R0 ;  /* 0x00000000b3007221 */ /* 0x000fc40000010000 */
[----:B------:R-:W-:Y:S02]  /*7760*/  FADD.FTZ R2, R14, R2 ;  /* 0x000000020e027221 */ /* 0x000fe40000010000 */
[----:B------:R-:W-:Y:S02]  /*7770*/  FADD.FTZ R0, R5, R0 ;  /* 0x0000000005007221 */ /* 0x000fe40000010000 */
[----:B------:R-:W-:Y:S01]  /*7780*/  FADD.FTZ R2, R9, R2 ;  /* 0x0000000209027221 */ /* 0x000fe20000010000 */
[----:B------:R-:W-:Y:S01]  /*7790*/  SHF.R.U32.HI R3, RZ, 0x1f, R4 ;  /* 0x0000001fff037819 */ /* 0x000fe20000011604 */
[----:B------:R-:W-:Y:S02]  /*77a0*/  FADD.FTZ R0, R7, R0 ;  /* 0x0000000007007221 */ /* 0x000fe40000010000 */
[----:B------:R-:W-:Y:S01]  /*77b0*/  FADD.FTZ R2, R10, R2 ;  /* 0x000000020a027221 */ /* 0x000fe20000010000 */
[----:B------:R-:W-:Y:S01]  /*77c0*/  LEA.HI.SX32 R3, R4, R3, 0x1c ;  /* 0x0000000304037211 */ /* 0x000fe200078fe2ff */
[----:B------:R-:W-:-:S02]  /*77d0*/  FADD.FTZ R0, R8, R0 ;  /* 0x0000000008007221 */ /* 0x000fc40000010000 */
[----:B------:R-:W-:Y:S01]  /*77e0*/  FADD.FTZ R2, R11, R2 ;  /* 0x000000020b027221 */ /* 0x000fe20000010000 */
[----:B------:R-:W-:Y:S01]  /*77f0*/  IMNMX R3, RZ, R3, !PT ;  /* 0x00000003ff037217 */ /* 0x000fe20007800200 */
[----:B------:R-:W-:Y:S02]  /*7800*/  FADD.FTZ R0, R6, R0 ;  /* 0x0000000006007221 */ /* 0x000fe40000010000 */
[----:B------:R-:W-:Y:S02]  /*7810*/  FADD.FTZ R2, R12, R2 ;  /* 0x000000020c027221 */ /* 0x000fe40000010000 */
[----:B------:R-:W-:Y:S01]  /*7820*/  IMAD.MOV.U32 R13, RZ, RZ, R78 ;  /* 0x000000ffff0d7224 */ /* 0x000fe200078e004e */
[----:B------:R1:W-:Y:S04]  /*7830*/  STL [R1+0x10], R3 ;  /* 0x0000100301007387 */ /* 0x0003e80000100800 */
[----:B------:R1:W-:Y:S01]  /*7840*/  STL [R1+0x8], R0 ;  /* 0x0000080001007387 */ /* 0x0003e20000100800 */
[----:B------:R-:W-:-:S03]  /*7850*/  IADD3 R252, R13, -0x2, RZ ;  /* 0xfffffffe0dfc7810 */ /* 0x000fc60007ffe0ff */
[----:B------:R1:W-:Y:S01]  /*7860*/  STL [R1+0x4], R2 ;  /* 0x0000040201007387 */ /* 0x0003e20000100800 */
[----:B------:R-:W-:Y:S01]  /*7870*/  ISETP.GE.AND P0, PT, R252, R3, PT ;  /* 0x00000003fc00720c */ /* 0x000fe20003f06270 */
        /* <DEDUP_REMOVED lines=11> */
[C---:B----4-:R-:W-:Y:S08]  /*7930*/  HMMA.16816.F32.BF16 R100, R128.reuse, R104, R44 ;  /* 0x000000688064723c */ /* 0x050ff0000004182c */
        /* <DEDUP_REMOVED lines=11> */
[----:B------:R-:W2:Y:S01]  /*79f0*/  LDL R13, [R1+0x8c] ;  /* 0x00008c00010d7983 */ /* 0x000ea20000100800 */
[----:B------:R-:W-:Y:S01]  /*7a00*/  IMAD.MOV.U32 R176, RZ, RZ, R172 ;  /* 0x000000ffffb07224 */ /* 0x000fe200078e00ac */
[----:B------:R-:W-:-:S02]  /*7a10*/  MOV R175, R173 ;  /* 0x000000ad00af7202 */ /* 0x000fc40000000f00 */
[----:B------:R-:W-:Y:S01]  /*7a20*/  MOV R201, R252 ;  /* 0x000000fc00c97202 */ /* 0x000fe20000000f00 */
[----:B--2---:R-:W-:-:S05]  /*7a30*/  IMAD.IADD R0, R13, 0x1, R15 ;  /* 0x000000010d007824 */ /* 0x004fca00078e020f */
[----:B------:R1:W-:Y:S02]  /*7a40*/  STL [R1+0xc], R0 ;  /* 0x00000c0001007387 */ /* 0x0003e40000100800 */
[----:B-1----:R-:W-:-:S05]  /*7a50*/  @P2 IMAD.HI.U32 R0, R0, c[0x0][0x2c8], RZ ;  /* 0x0000b20000002a27 */ /* 0x002fca00078e00ff */
[----:B------:R-:W-:-:S05]  /*7a60*/  @P2 SHF.R.U32.HI R0, RZ, c[0x0][0x2cc], R0 ;  /* 0x0000b300ff002a19 */ /* 0x000fca0000011600 */
[----:B------:R1:W-:Y:S02]  /*7a70*/  @P2 STL [R1+0x14], R0 ;  /* 0x0000140001002387 */ /* 0x0003e40000100800 */
.L_x_1286:
[----:B------:R-:W-:Y:S04]  /*7a80*/  DEPBAR.LE SB0, 0x0 ;  /* 0x000080000000791a */ /* 0x000fe80000000000 */
[----:B------:R-:W-:Y:S01]  /*7a90*/  WARPSYNC 0xffffffff ;  /* 0xffffffff00007948 */ /* 0x000fe20003800000 */
[----:B------:R-:W-:Y:S01]  /*7aa0*/  BAR.SYNC.DEFER_BLOCKING 0x0 ;  /* 0x0000000000007b1d */ /* 0x000fe20000010000 */
[C---:B------:R-:W-:Y:S02]  /*7ab0*/  ISETP.GE.AND P0, PT, R201.reuse, RZ, PT ;  /* 0x000000ffc900720c */ /* 0x040fe40003f06270 */
[----:B------:R-:W-:Y:S02]  /*7ac0*/  MOV R196, c[0x0][0x2c4] ;  /* 0x0000b10000c47a02 */ /* 0x000fe40000000f00 */
[C---:B------:R-:W-:Y:S09]  /*7ad0*/  IADD3 R252, R201.reuse, -0x1, RZ ;  /* 0xffffffffc9fc7810 */ /* 0x040ff20007ffe0ff */
[----:B-1----:R-:W-:Y:S01]  /*7ae0*/  @P0 SHF.R.S32.HI R0, RZ, 0x1f, R201 ;  /* 0x0000001fff000819 */ /* 0x002fe200000114c9 */
[C---:B------:R-:W-:Y:S04]  /*7af0*/  @P0 IMAD.WIDE.U32 R2, R201.reuse, c[0x0][0x208], RZ ;  /* 0x00008200c9020a25 */ /* 0x040fe800078e00ff */
[----:B------:R-:W-:Y:S04]  /*7b00*/  @P0 IMAD R0, R0, c[0x0][0x208], RZ ;  /* 0x0000820000000a24 */ /* 0x000fe800078e02ff */
[----:B------:R-:W-:Y:S01]  /*7b10*/  @P0 IMAD R0, R201, c[0x0][0x20c], R0 ;  /* 0x00008300c9000a24 */ /* 0x000fe200078e0200 */
[----:B-----5:R-:W-:Y:S04]  /*7b20*/  LDSM.16.M88.4 R48, [R223] ;  /* 0x00000000df30783b */ /* 0x020fe80000000200 */
[----:B------:R-:W-:Y:S02]  /*7b30*/  @P0 IADD3 R0, R3, R0, RZ ;  /* 0x0000000003000210 */ /* 0x000fe40007ffe0ff */
[----:B------:R-:W1:Y:S03]  /*7b40*/  LDSM.16.M88.4 R8, [R216] ;  /* 0x00000000d808783b */ /* 0x000e660000000200 */
[----:B------:R-:W-:Y:S03]  /*7b50*/  @P0 IMAD R0, R0, 0x60, RZ ;  /* 0x0000006000000824 */ /* 0x000fe600078e02ff */
[----:B------:R-:W2:Y:S06]  /*7b60*/  LDSM.16.M88.4 R16, [R216+0x800] ;  /* 0x00080000d810783b */ /* 0x000eac0000000200 */
[----:B------:R-:W3:Y:S06]  /*7b70*/  LDL R174, [R1+0x30] ;  /* 0x0000300001ae7983 */ /* 0x000eec0000100800 */
[----:B------:R-:W4:Y:S06]  /*7b80*/  LDL.64 R172, [R1+0x28] ;  /* 0x0000280001ac7983 */ /* 0x000f2c0000100a00 */
[----:B------:R-:W2:Y:S06]  /*7b90*/  LDSM.16.M88.4 R24, [R216+0x1000] ;  /* 0x00100000d818783b */ /* 0x000eac0000000200 */
[----:B------:R2:W-:Y:S06]  /*7ba0*/  STL [R1+0x98], R220 ;  /* 0x000098dc01007387 */ /* 0x0005ec0000100800 */
[----:B------:R-:W2:Y:S01]  /*7bb0*/  LDSM.16.M88.4 R32, [R216+0x1800] ;  /* 0x00180000d820783b */ /* 0x000ea20000000200 */
[C---:B-1----:R-:W-:Y:S05]  /*7bc0*/  HMMA.16816.F32.BF16 R4, R48.reuse, R8, RZ ;  /* 0x000000083004723c */ /* 0x042fea00000418ff */
[----:B------:R-:W1:Y:S03]  /*7bd0*/  LDSM.16.M88.4 R40, [R216+0x2000] ;  /* 0x00200000d828783b */ /* 0x000e660000000200 */
[C---:B------:R-:W-:Y:S03]  /*7be0*/  HMMA.16816.F32.BF16 R8, R48.reuse, R10, RZ ;  /* 0x0000000a3008723c */ /* 0x040fe600000418ff */
[----:B------:R-:W1:Y:S06]  /*7bf0*/  LDSM.16.M88.4 R188, [R216+0x2800] ;  /* 0x00280000d8bc783b */ /* 0x000e6c0000000200 */
[----:B--2---:R-:W2:Y:S01]  /*7c00*/  LDL R220, [R1] ;  /* 0x0000000001dc7983 */ /* 0x004ea20000100800 */
[C---:B------:R-:W-:Y:S05]  /*7c10*/  HMMA.16816.F32.BF16 R12, R48.reuse, R16, RZ ;  /* 0x00000010300c723c */ /* 0x040fea00000418ff */
[----:B------:R-:W-:Y:S03]  /*7c20*/  LDSM.16.M88.4 R192, [R227] ;  /* 0x00000000e3c0783b */ /* 0x000fe60000000200 */
[C---:B------:R-:W-:Y:S03]  /*7c30*/  HMMA.16816.F32.BF16 R16, R48.reuse, R18, RZ ;  /* 0x000000123010723c */ /* 0x040fe600000418ff */
[----:B------:R-:W2:Y:S05]  /*7c40*/  LDL R177, [R1+0x14] ;  /* 0x0000140001b17983 */ /* 0x000eaa0000100800 */
[C---:B------:R-:W-:Y:S08]  /*7c50*/  HMMA.16816.F32.BF16 R20, R48.reuse, R24, RZ ;  /* 0x000000183014723c */ /* 0x040ff000000418ff */
[C---:B------:R-:W-:Y:S08]  /*7c60*/  HMMA.16816.F32.BF16 R24, R48.reuse, R26, RZ ;  /* 0x0000001a3018723c */ /* 0x040ff000000418ff */
[C---:B------:R-:W-:Y:S08]  /*7c70*/  HMMA.16816.F32.BF16 R28, R48.reuse, R32, RZ ;  /* 0x00000020301c723c */ /* 0x040ff000000418ff */
[C---:B------:R-:W-:Y:S08]  /*7c80*/  HMMA.16816.F32.BF16 R32, R48.reuse, R34, RZ ;  /* 0x000000223020723c */ /* 0x040ff000000418ff */
[C---:B-1----:R-:W-:Y:S08]  /*7c90*/  HMMA.16816.F32.BF16 R36, R48.reuse, R40, RZ ;  /* 0x000000283024723c */ /* 0x042ff000000418ff */
[C---:B------:R-:W-:Y:S08]  /*7ca0*/  HMMA.16816.F32.BF16 R40, R48.reuse, R42, RZ ;  /* 0x0000002a3028723c */ /* 0x040ff000000418ff */
[C---:B------:R-:W-:Y:S08]  /*7cb0*/  HMMA.16816.F32.BF16 R44, R48.reuse, R188, RZ ;  /* 0x000000bc302c723c */ /* 0x040ff000000418ff */
[----:B------:R-:W-:Y:S01]  /*7cc0*/  HMMA.16816.F32.BF16 R48, R48, R190, RZ ;  /* 0x000000be3030723c */ /* 0x000fe200000418ff */
        /* <DEDUP_REMOVED lines=9> */
[----:B------:R-:W1:Y:S03]  /*7d60*/  LDSM.16.M88.4 R192, [R248] ;  /* 0x00000000f8c0783b */ /* 0x000e660000000200 */
[----:B---3--:R-:W-:Y:S03]  /*7d70*/  @P0 MOV R179, R174 ;  /* 0x000000ae00b30202 */ /* 0x008fe60000000f00 */
[----:B------:R-:W3:Y:S01]  /*7d80*/  LDL R174, [R1+0x54] ;  /* 0x0000540001ae7983 */ /* 0x000ee20000100800 */
[C---:B-1----:R-:W-:Y:S04]  /*7d90*/  HMMA.16816.F32.BF16 R28, R188.reuse, R192, R28 ;  /* 0x000000c0bc1c723c */ /* 0x042fe8000004181c */
[----:B----4-:R-:W-:Y:S04]  /*7da0*/  @P0 IMAD.MOV.U32 R178, RZ, RZ, R172 ;  /* 0x000000ffffb20224 */ /* 0x010fe800078e00ac */
[----:B------:R-:W-:Y:S01]  /*7db0*/  @P0 IMAD.WIDE.U32 R178, R2, 0x60, R178 ;  /* 0x0000006002b20825 */ /* 0x000fe200078e00b2 */
[C---:B------:R-:W-:Y:S01]  /*7dc0*/  HMMA.16816.F32.BF16 R32, R188.reuse, R194, R32 ;  /* 0x000000c2bc20723c */ /* 0x040fe20000041820 */
[----:B------:R-:W1:Y:S02]  /*7dd0*/  LDSM.16.M88.4 R192, [R247] ;  /* 0x00000000f7c0783b */ /* 0x000e640000000200 */
[----:B------:R-:W-:Y:S01]  /*7de0*/  @P0 IMAD.SHL.U32 R172, R178, 0x2, RZ ;  /* 0x00000002b2ac0824 */ /* 0x000fe200078e00ff */
[----:B------:R-:W-:Y:S04]  /*7df0*/  @P0 IADD3 R0, R179, R0, RZ ;  /* 0x00000000b3000210 */ /* 0x000fe80007ffe0ff */
[----:B------:R-:W-:Y:S04]  /*7e00*/  @P0 IADD3 R2, P1, R172, c[0x0][0x1f8], RZ ;  /* 0x00007e00ac020a10 */ /* 0x000fe80007f3e0ff */
[----:B------:R-:W-:Y:S02]  /*7e10*/  @P0 SHF.L.U64.HI R0, R178, 0x1, R0 ;  /* 0x00000001b2000819 */ /* 0x000fe40000010200 */
[----:B------:R-:W-:Y:S02]  /*7e20*/  @P0 IADD3 R178, P2, R172, 0x80, RZ ;  /* 0x00000080acb20810 */ /* 0x000fe40007f5e0ff */
[----:B------:R-:W-:Y:S02]  /*7e30*/  @P0 IADD3.X R3, R0, c[0x0][0x1fc], RZ, P1, !PT ;  /* 0x00007f0000030a10 */ /* 0x000fe40000ffe4ff */
[----:B------:R-:W-:Y:S04]  /*7e40*/  @P0 IADD3 R178, P1, R178, c[0x0][0x1f8], RZ ;  /* 0x00007e00b2b20a10 */ /* 0x000fe80007f3e0ff */
[--C-:B------:R-:W-:Y:S02]  /*7e50*/  @P0 IADD3.X R179, RZ, c[0x0][0x1fc], R0.reuse, P1, P2 ;  /* 0x00007f00ffb30a10 */ /* 0x100fe40000fe4400 */
[C---:B--2---:R-:W-:Y:S02]  /*7e60*/  LOP3.LUT P4, RZ, R220.reuse, 0x2, RZ, 0xc0, !PT ;  /* 0x00000002dcff7812 */ /* 0x044fe4000788c0ff */
[----:B------:R-:W-:Y:S01]  /*7e70*/  LOP3.LUT P3, RZ, R220, 0x1, RZ, 0xc0, !PT ;  /* 0x00000001dcff7812 */ /* 0x000fe2000786c0ff */
[C---:B-1----:R-:W-:Y:S08]  /*7e80*/  HMMA.16816.F32.BF16 R36, R188.reuse, R192, R36 ;  /* 0x000000c0bc24723c */ /* 0x042ff00000041824 */
[C---:B------:R-:W-:Y:S01]  /*7e90*/  HMMA.16816.F32.BF16 R40, R188.reuse, R194, R40 ;  /* 0x000000c2bc28723c */ /* 0x040fe20000041828 */
[----:B------:R-:W1:Y:S06]  /*7ea0*/  LDSM.16.M88.4 R192, [R246] ;  /* 0x00000000f6c0783b */ /* 0x000e6c0000000200 */
[----:B------:R-:W-:Y:S01]  /*7eb0*/  @!PT LDS RZ, [RZ] ;  /* 0x00000000fffff984 */ /* 0x000fe20000000800 */
[----:B------:R-:W-:Y:S01]  /*7ec0*/  @!PT LDS RZ, [RZ] ;  /* 0x00000000fffff984 */ /* 0x000fe20000000800 */
[----:B------:R-:W-:Y:S01]  /*7ed0*/  @!PT LDS RZ, [RZ] ;  /* 0x00000000fffff984 */ /* 0x000fe20000000800 */
[----:B------:R2:W-:Y:S06]  /*7ee0*/  @P0 LDGSTS.E.BYPASS.LTC128B.128 [R251+0x100], [R2.64], !P4 ;  /* 0x0010000002fb0fae */ /* 0x0005ec000e101d48 */
[----:B------:R4:W-:Y:S02]  /*7ef0*/  @P0 LDGSTS.E.BYPASS.LTC128B.128 [R251+0x3100], [R178.64], !P3 ;  /* 0x03100000b2fb0fae */ /* 0x0009e4000d901d48 */
[----:B----4-:R-:W-:Y:S01]  /*7f00*/  @P0 IADD3 R178, P2, R172, 0x100, RZ ;  /* 0x00000100acb20810 */ /* 0x010fe20007f5e0ff */
[C---:B-1----:R-:W-:Y:S03]  /*7f10*/  HMMA.16816.F32.BF16 R44, R188.reuse, R192, R44 ;  /* 0x000000c0bc2c723c */ /* 0x042fe6000004182c */
[----:B------:R-:W-:Y:S04]  /*7f20*/  @P0 IADD3 R178, P1, R178, c[0x0][0x1f8], RZ ;  /* 0x00007e00b2b20a10 */ /* 0x000fe80007f3e0ff */
[--C-:B------:R-:W-:Y:S01]  /*7f30*/  @P0 IADD3.X R179, RZ, c[0x0][0x1fc], R0.reuse, P1, P2 ;  /* 0x00007f00ffb30a10 */ /* 0x100fe20000fe4400 */
[----:B------:R-:W-:Y:S04]  /*7f40*/  HMMA.16816.F32.BF16 R48, R188, R194, R48 ;  /* 0x000000c2bc30723c */ /* 0x000fe80000041830 */
[----:B------:R-:W-:Y:S01]  /*7f50*/  @P0 IADD3 R172, P2, R172, 0x180, RZ ;  /* 0x00000180acac0810 */ /* 0x000fe20007f5e0ff */
[----:B------:R1:W-:Y:S03]  /*7f60*/  @P0 LDGSTS.E.BYPASS.LTC128B.128 [R251+0x6100], [R178.64], !P6 ;  /* 0x06100000b2fb0fae */ /* 0x0003e6000f101d48 */
[----:B------:R-:W-:Y:S04]  /*7f70*/  @P0 IADD3 R172, P1, R172, c[0x0][0x1f8], RZ ;  /* 0x00007e00acac0a10 */ /* 0x000fe80007f3e0ff */
[----:B------:R-:W-:Y:S01]  /*7f80*/  @P0 IADD3.X R173, RZ, c[0x0][0x1fc], R0, P1, P2 ;  /* 0x00007f00ffad0a10 */ /* 0x000fe20000fe4400 */
[----:B------:R-:W-:Y:S04]  /*7f90*/  @P0 IMAD.MOV.U32 R0, RZ, RZ, c[0x0][0x208] ;  /* 0x00008200ff000624 */ /* 0x000fe800078e00ff */
[----:B------:R4:W-:Y:S02]  /*7fa0*/  @P0 LDGSTS.E.BYPASS.LTC128B.128 [R251+0x9100], [R172.64], !P5 ;  /* 0x09100000acfb0fae */ /* 0x0009e4000e901d48 */
[C---:B----4-:R-:W-:Y:S01]  /*7fb0*/  @P0 IMAD.SHL.U32 R172, R0.reuse, 0x40, RZ ;  /* 0x0000004000ac0824 */ /* 0x050fe200078e00ff */
[----:B------:R-:W-:Y:S04]  /*7fc0*/  @P0 MOV R173, 0x6 ;  /* 0x0000000600ad0802 */ /* 0x000fe80000000f00 */
[----:B------:R-:W-:Y:S02]  /*7fd0*/  @P0 SHF.L.U64.HI R0, R0, R173, c[0x0][0x20c] ;  /* 0x0000830000000619 */ /* 0x000fe400000102ad */
[----:B--2---:R-:W-:Y:S04]  /*7fe0*/  @P0 IADD3 R2, P1, R2, R172, RZ ;  /* 0x000000ac02020210 */ /* 0x004fe80007f3e0ff */
[----:B------:R-:W-:Y:S02]  /*7ff0*/  @P0 IADD3.X R3, R3, R0, RZ, P1, !PT ;  /* 0x0000000003030210 */ /* 0x000fe40000ffe4ff */
[----:B------:R-:W-:Y:S03]  /*8000*/  @P0 IADD3 R172, P1, R172, R2, RZ ;  /* 0x00000002acac0210 */ /* 0x000fe60007f3e0ff */
[----:B------:R2:W-:Y:S02]  /*8010*/  @P0 LDGSTS.E.BYPASS.LTC128B.128 [R251+0x1100], [R2.64], !P4 ;  /* 0x0110000002fb0fae */ /* 0x0005e4000e101d48 */
[----:B------:R-:W-:Y:S01]  /*8020*/  @P0 IMAD.X R173, R0, 0x1, R3, P1 ;  /* 0x0000000100ad0824 */ /* 0x000fe200008e0603 */
[----:B------:R-:W-:Y:S03]  /*8030*/  ISETP.NE.AND P1, PT, R196, 0x1, PT ;  /* 0x00000001c400780c */ /* 0x000fe60003f25270 */
[----:B------:R2:W-:Y:S06]  /*8040*/  @P0 LDGSTS.E.BYPASS.LTC128B.128 [R251+0x4100], [R2.64+0x80], !P3 ;  /* 0x0410008002fb0fae */ /* 0x0005ec000d901d48 */
[----:B------:R2:W-:Y:S06]  /*8050*/  @P0 LDGSTS.E.BYPASS.LTC128B.128 [R251+0x7100], [R2.64+0x100], !P6 ;  /* 0x0710010002fb0fae */ /* 0x0005ec000f101d48 */
[----:B------:R2:W-:Y:S06]  /*8060*/  @P0 LDGSTS.E.BYPASS.LTC128B.128 [R251+0xa100], [R2.64+0x180], !P5 ;  /* 0x0a10018002fb0fae */ /* 0x0005ec000e901d48 */
[----:B------:R4:W-:Y:S06]  /*8070*/  @P0 LDGSTS.E.BYPASS.LTC128B.128 [R251+0x2100], [R172.64], !P4 ;  /* 0x02100000acfb0fae */ /* 0x0009ec000e101d48 */
[----:B------:R4:W-:Y:S06]  /*8080*/  @P0 LDGSTS.E.BYPASS.LTC128B.128 [R251+0x5100], [R172.64+0x80], !P3 ;  /* 0x05100080acfb0fae */ /* 0x0009ec000d901d48 */
[----:B------:R4:W-:Y:S06]  /*8090*/  @P0 LDGSTS.E.BYPASS.LTC128B.128 [R251+0x8100], [R172.64+0x100], !P6 ;  /* 0x08100100acfb0fae */ /* 0x0009ec000f101d48 */
[----:B------:R4:W-:Y:S06]  /*80a0*/  @P0 LDGSTS.E.BYPASS.LTC128B.128 [R251+0xb100], [R172.64+0x180], !P5 ;  /* 0x0b100180acfb0fae */ /* 0x0009ec000e901d48 */
[----:B------:R-:W-:Y:S06]  /*80b0*/  LDSM.16.M88.4 R188, [R226] ;  /* 0x00000000e2bc783b */ /* 0x000fec0000000200 */
[----:B------:R-:W1:Y:S06]  /*80c0*/  LDSM.16.M88.4 R192, [R222] ;  /* 0x00000000dec0783b */ /* 0x000e6c0000000200 */
[----:B------:R-:W0:Y:S06]  /*80d0*/  LDGDEPBAR ;  /* 0x00000000000079af */ /* 0x000e2c0000000000 */
[----:B------:R1:W2:Y:S02]  /*80e0*/  LDL R0, [R1+0xc] ;  /* 0x00000c0001007983 */ /* 0x0002a40000100800 */
        /* <DEDUP_REMOVED lines=17> */
[----:B------:R-:W-:Y:S06]  /*8200*/  LDSM.16.M88.4 R188, [R225] ;  /* 0x00000000e1bc783b */ /* 0x000fec0000000200 */
[----:B------:R-:W1:Y:S01]  /*8210*/  LDSM.16.M88.4 R192, [R219] ;  /* 0x00000000dbc0783b */ /* 0x000e620000000200 */
[----:B--2---:R-:W-:Y:S05]  /*8220*/  @P1 MOV R0, R177 ;  /* 0x000000b100001202 */ /* 0x004fea0000000f00 */
[----:B------:R-:W2:Y:S06]  /*8230*/  SHFL.IDX PT, R2, R0, RZ, 0x1c1f ;  /* 0x001c1fff00027589 */ /* 0x000eac00000e0000 */
[----:B------:R2:W3:Y:S01]  /*8240*/  SHFL.IDX PT, R3, R0, 0x1, 0x1c1f ;  /* 0x003c1f0000037f89 */ /* 0x0004e200000e0000 */
[C---:B-1----:R-:W-:Y:S03]  /*8250*/  HMMA.16816.F32.BF16 R4, R188.reuse, R192, R4 ;  /* 0x000000c0bc04723c */ /* 0x042fe60000041804 */
[----:B--2---:R-:W-:Y:S05]  /*8260*/  IMAD R0, R201, -0x60, RZ ;  /* 0xffffffa0c9007824 */ /* 0x004fea00078e02ff */
[C---:B------:R-:W-:Y:S01]  /*8270*/  HMMA.16816.F32.BF16 R8, R188.reuse, R194, R8 ;  /* 0x000000c2bc08723c */ /* 0x040fe20000041808 */
[----:B------:R-:W1:Y:S03]  /*8280*/  LDSM.16.M88.4 R192, [R219+0x800] ;  /* 0x00080000dbc0783b */ /* 0x000e660000000200 */
[----:B---3--:R-:W-:Y:S04]  /*8290*/  IADD3 R0, -R174, 0x1, R0 ;  /* 0x00000001ae007810 */ /* 0x008fe80007ffe100 */
[----:B------:R-:W-:Y:S04]  /*82a0*/  IADD3 R0, R0, c[0x0][0x1d0], RZ ;  /* 0x0000740000007a10 */ /* 0x000fe80007ffe0ff */
[----:B------:R-:W-:Y:S05]  /*82b0*/  IADD3 R0, R0, -c[0x0][0x168], RZ ;  /* 0x80005a0000007a10 */ /* 0x000fea0007ffe0ff */
[C---:B------:R-:W-:Y:S01]  /*82c0*/  IMAD.IADD R2, R0.reuse, 0x1, R2 ;  /* 0x0000000100027824 */ /* 0x040fe200078e0202 */
[----:B------:R-:W-:Y:S04]  /*82d0*/  IADD3 R0, R0, R3, RZ ;  /* 0x0000000300007210 */ /* 0x000fe80007ffe0ff */
[----:B------:R-:W-:Y:S02]  /*82e0*/  ISETP.GT.AND P1, PT, R0, RZ, PT ;  /* 0x000000ff0000720c */ /* 0x000fe40003f24270 */
[C---:B------:R-:W-:Y:S02]  /*82f0*/  ISETP.GT.AND P2, PT, R2.reuse, 0x1, PT ;  /* 0x000000010200780c */ /* 0x040fe40003f44270 */
[----:B------:R-:W-:Y:S01]  /*8300*/  ISETP.GT.AND P0, PT, R2, RZ, PT ;  /* 0x000000ff0200720c */ /* 0x000fe20003f04270 */
        /* <DEDUP_REMOVED lines=14> */
[----:B------:R-:W-:Y:S06]  /*83f0*/  LDSM.16.M88.4 R188, [R223+0x4000] ;  /* 0x00400000dfbc783b */ /* 0x000fec0000000200 */
[----:B------:R-:W1:Y:S02]  /*8400*/  LDSM.16.M88.4 R192, [R216+0x3000] ;  /* 0x00300000d8c0783b */ /* 0x000e640000000200 */
        /* <DEDUP_REMOVED lines=18> */
[----:B------:R-:W1:Y:S02]  /*8530*/  LDSM.16.M88.4 R192, [R245] ;  /* 0x00000000f5c0783b */ /* 0x000e640000000200 */
        /* <DEDUP_REMOVED lines=192> */
[----:B------:R-:W1:Y:S11]  /*9140*/  LDSM.16.M88.4 R192, [R219+0x9800] ;  /* 0x00980000dbc0783b */ /* 0x000e760000000200 */
[----:B------:R-:W-:Y:S04]  /*9150*/  @!UPT UIADD3 URZ, URZ, URZ, URZ ;  /* 0x0000003f3f3ff290 */ /* 0x000fe8000fffe03f */
[----:B------:R-:W-:Y:S02]  /*9160*/  FSEL R179, R5, -INF , P2 ;  /* 0xff80000005b37808 */ /* 0x000fe40001000000 */
[----:B------:R-:W-:Y:S02]  /*9170*/  FSEL R177, R6, -INF , P1 ;  /* 0xff80000006b17808 */ /* 0x000fe40000800000 */
[----:B------:R-:W-:Y:S02]  /*9180*/  ISETP.GT.AND P1, PT, R2, 0x8, PT ;  /* 0x000000080200780c */ /* 0x000fe40003f24270 */
[----:B------:R-:W-:Y:S02]  /*9190*/  FSEL R178, R4, -INF , P0 ;  /* 0xff80000004b27808 */ /* 0x000fe40000000000 */
[----:B------:R-:W-:Y:S02]  /*91a0*/  ISETP.GT.AND P0, PT, R0, 0x1, PT ;  /* 0x000000010000780c */ /* 0x000fe40003f04270 */
[----:B------:R-:W-:Y:S02]  /*91b0*/  FMNMX.FTZ R3, R177, R176, !PT ;  /* 0x000000b0b1037209 */ /* 0x000fe40007810000 */
[----:B----4-:R-:W-:Y:S02]  /*91c0*/  FMNMX.FTZ R173, R178, R175, !PT ;  /* 0x000000afb2ad7209 */ /* 0x010fe40007810000 */
[C---:B------:R-:W-:Y:S02]  /*91d0*/  ISETP.GT.AND P2, PT, R2.reuse, 0x39, PT ;  /* 0x000000390200780c */ /* 0x040fe40003f44270 */
[----:B------:R-:W-:Y:S01]  /*91e0*/  FMNMX.FTZ R173, R179, R173, !PT ;  /* 0x000000adb3ad7209 */ /* 0x000fe20007810000 */
        /* <DEDUP_REMOVED lines=8> */
[----:B------:R-:W1:Y:S11]  /*9270*/  LDSM.16.M88.4 R192, [R219+0xb000] ;  /* 0x00b00000dbc0783b */ /* 0x000e760000000200 */
[----:B------:R-:W-:Y:S11]  /*9280*/  @!UPT UIADD3 URZ, URZ, URZ, URZ ;  /* 0x0000003f3f3ff290 */ /* 0x000ff6000fffe03f */
[----:B------:R-:W-:Y:S01]  /*9290*/  @!UPT UIADD3 URZ, URZ, URZ, URZ ;  /* 0x0000003f3f3ff290 */ /* 0x000fe2000fffe03f */
[----:B------:R-:W-:Y:S02]  /*92a0*/  FSEL R213, R33, -INF , P2 ;  /* 0xff80000021d57808 */ /* 0x000fe40001000000 */
[C---:B------:R-:W-:Y:S01]  /*92b0*/  ISETP.GT.AND P2, PT, R2.reuse, 0x41, PT ;  /* 0x000000410200780c */ /* 0x040fe20003f44270 */
[C---:B-1----:R-:W-:Y:S08]  /*92c0*/  HMMA.16816.F32.BF16 R36, R188.reuse, R192, R36 ;  /* 0x000000c0bc24723c */ /* 0x042ff00000041824 */
[C---:B------:R-:W-:Y:S01]  /*92d0*/  HMMA.16816.F32.BF16 R40, R188.reuse, R194, R40 ;  /* 0x000000c2bc28723c */ /* 0x040fe20000041828 */
[----:B------:R-:W1:Y:S01]  /*92e0*/  LDSM.16.M88.4 R192, [R219+0xb800] ;  /* 0x00b80000dbc0783b */ /* 0x000e620000000200 */
[----:B------:R-:W-:Y:S05]  /*92f0*/  DEPBAR.LE SB0, 0x0 ;  /* 0x000080000000791a */ /* 0x000fea0000000000 */
[----:B------:R-:W-:Y:S09]  /*9300*/  BAR.SYNC.DEFER_BLOCKING 0x0 ;  /* 0x0000000000007b1d */ /* 0x000ff20000010000 */
[----:B------:R-:W-:Y:S02]  /*9310*/  FSEL R37, R37, -INF , P2 ;  /* 0xff80000025257808 */ /* 0x000fe40001000000 */
[----:B------:R-:W-:Y:S06]  /*9320*/  ISETP.GT.AND P2, PT, R2, 0x49, PT ;  /* 0x000000490200780c */ /* 0x000fec0003f44270 */
[----:B------:R-:W-:Y:S02]  /*9330*/  FSEL R41, R41, -INF , P2 ;  /* 0xff80000029297808 */ /* 0x000fe40001000000 */
[----:B------:R-:W-:Y:S11]  /*9340*/  ISETP.GE.AND P2, PT, R201, 0x1, PT ;  /* 0x00000001c900780c */ /* 0x000ff60003f46270 */
[----:B------:R-:W-:Y:S02]  /*9350*/  @!UPT UIADD3 URZ, URZ, URZ, URZ ;  /* 0x0000003f3f3ff290 */ /* 0x000fe4000fffe03f */
[----:B------:R-:W-:Y:S01]  /*9360*/  @P2 SHF.R.S32.HI R6, RZ, 0x1f, R252 ;  /* 0x0000001fff062819 */ /* 0x000fe200000114fc */
[C---:B-1----:R-:W-:Y:S05]  /*9370*/  HMMA.16816.F32.BF16 R44, R188.reuse, R192, R44 ;  /* 0x000000c0bc2c723c */ /* 0x042fea000004182c */
[----:B------:R-:W-:Y:S03]  /*9380*/  @P2 IMAD R6, R6, c[0x0][0x1e0], RZ ;  /* 0x0000780006062a24 */ /* 0x000fe600078e02ff */
[----:B------:R-:W-:Y:S01]  /*9390*/  HMMA.16816.F32.BF16 R48, R188, R194, R48 ;  /* 0x000000c2bc30723c */ /* 0x000fe20000041830 */
[----:B------:R-:W2:Y:S06]  /*93a0*/  LDL R191, [R1+0x18] ;  /* 0x0000180001bf7983 */ /* 0x000eac0000100800 */
[----:B------:R-:W-:Y:S02]  /*93b0*/  FSEL R188, R7, -INF , P0 ;  /* 0xff80000007bc7808 */ /* 0x000fe40000000000 */
[----:B------:R-:W-:Y:S03]  /*93c0*/  ISETP.GT.AND P0, PT, R2, 0x9, PT ;  /* 0x000000090200780c */ /* 0x000fe60003f04270 */
[----:B------:R-:W-:Y:S02]  /*93d0*/  FSEL R189, R8, -INF , P1 ;  /* 0xff80000008bd7808 */ /* 0x000fe40000800000 */
[----:B------:R-:W-:Y:S02]  /*93e0*/  FSEL R190, R9, -INF , P0 ;  /* 0xff80000009be7808 */ /* 0x000fe40000000000 */
[----:B------:R-:W3:Y:S01]  /*93f0*/  LDL.64 R8, [R1+0x20] ;  /* 0x0000200001087983 */ /* 0x000ee20000100a00 */
[C---:B------:R-:W-:Y:S02]  /*9400*/  ISETP.GT.AND P0, PT, R0.reuse, 0x9, PT ;  /* 0x000000090000780c */ /* 0x040fe40003f04270 */
[----:B------:R-:W-:Y:S02]  /*9410*/  ISETP.GT.AND P1, PT, R0, 0x8, PT ;  /* 0x000000080000780c */ /* 0x000fe40003f24270 */
[----:B------:R-:W-:Y:S02]  /*9420*/  FSEL R192, R11, -INF , P0 ;  /* 0xff8000000bc07808 */ /* 0x000fe40000000000 */
[----:B------:R-:W-:Y:S01]  /*9430*/  FSEL R10, R10, -INF , P1 ;  /* 0xff8000000a0a7808 */ /* 0x000fe20000800000 */
[----:B------:R-:W4:Y:S01]  /*9440*/  LDL.LU R11, [R1+0x4] ;  /* 0x00000400010b7983 */ /* 0x000f220000300800 */
[C---:B------:R-:W-:Y:S02]  /*9450*/  ISETP.GT.AND P1, PT, R2.reuse, 0x10, PT ;  /* 0x000000100200780c */ /* 0x040fe40003f24270 */
[----:B------:R-:W-:Y:S02]  /*9460*/  ISETP.GT.AND P0, PT, R2, 0x11, PT ;  /* 0x000000110200780c */ /* 0x000fe40003f04270 */
[----:B------:R-:W-:Y:S02]  /*9470*/  FMNMX.FTZ R3, R188, R3, !PT ;  /* 0x00000003bc037209 */ /* 0x000fe40007810000 */
[----:B------:R-:W-:Y:S02]  /*9480*/  FSEL R193, R12, -INF , P1 ;  /* 0xff8000000cc17808 */ /* 0x000fe40000800000 */
[----:B------:R-:W-:Y:S02]  /*9490*/  FSEL R194, R13, -INF , P0 ;  /* 0xff8000000dc27808 */ /* 0x000fe40000000000 */
[----:B------:R-:W-:Y:S02]  /*94a0*/  ISETP.GT.AND P0, PT, R0, 0x11, PT ;  /* 0x000000110000780c */ /* 0x000fe40003f04270 */
[----:B------:R-:W-:Y:S02]  /*94b0*/  FMNMX.FTZ R3, R10, R3, !PT ;  /* 0x000000030a037209 */ /* 0x000fe40007810000 */
        /* <DEDUP_REMOVED lines=10> */
[C---:B------:R-:W-:Y:S02]  /*9560*/  ISETP.GT.AND P1, PT, R0.reuse, 0x18, PT ;  /* 0x000000180000780c */ /* 0x040fe40003f24270 */
[----:B------:R-:W-:Y:S02]  /*9570*/  ISETP.GT.AND P0, PT, R0, 0x19, PT ;  /* 0x000000190000780c */ /* 0x000fe40003f04270 */
[----:B------:R-:W-:Y:S02]  /*9580*/  FMNMX.FTZ R3, R195, R3, !PT ;  /* 0x00000003c3037209 */ /* 0x000fe40007810000 */
[----:B------:R-:W-:Y:S02]  /*9590*/  FMNMX.FTZ R173, R193, R173, !PT ;  /* 0x000000adc1ad7209 */ /* 0x000fe40007810000 */
[----:B------:R-:W-:Y:S02]  /*95a0*/  FSEL R199, R18, -INF , P1 ;  /* 0xff80000012c77808 */ /* 0x000fe40000800000 */
[----:B------:R-:W-:Y:S02]  /*95b0*/  FSEL R200, R19, -INF , P0 ;  /* 0xff80000013c87808 */ /* 0x000fe40000000000 */
[----:B------:R-:W-:Y:S02]  /*95c0*/  FMNMX.FTZ R3, R196, R3, !PT ;  /* 0x00000003c4037209 */ /* 0x000fe40007810000 */
[C---:B------:R-:W-:Y:S02]  /*95d0*/  ISETP.GT.AND P1, PT, R2.reuse, 0x20, PT ;  /* 0x000000200200780c */ /* 0x040fe40003f24270 */
[----:B------:R-:W-:Y:S02]  /*95e0*/  ISETP.GT.AND P0, PT, R2, 0x21, PT ;  /* 0x000000210200780c */ /* 0x000fe40003f04270 */
[----:B------:R-:W-:Y:S02]  /*95f0*/  FMNMX.FTZ R173, R194, R173, !PT ;  /* 0x000000adc2ad7209 */ /* 0x000fe40007810000 */
[----:B------:R-:W-:Y:S02]  /*9600*/  FSEL R202, R20, -INF , P1 ;  /* 0xff80000014ca7808 */ /* 0x000fe40000800000 */
[C---:B------:R-:W-:Y:S02]  /*9610*/  ISETP.GT.AND P1, PT, R0.reuse, 0x20, PT ;  /* 0x000000200000780c */ /* 0x040fe40003f24270 */
[----:B------:R-:W-:Y:S02]  /*9620*/  FSEL R203, R21, -INF , P0 ;  /* 0xff80000015cb7808 */ /* 0x000fe40000000000 */
[----:B------:R-:W-:Y:S02]  /*9630*/  ISETP.GT.AND P0, PT, R0, 0x21, PT ;  /* 0x000000210000780c */ /* 0x000fe40003f04270 */
[----:B------:R-:W-:Y:S02]  /*9640*/  FMNMX.FTZ R3, R199, R3, !PT ;  /* 0x00000003c7037209 */ /* 0x000fe40007810000 */
        /* <DEDUP_REMOVED lines=8> */
[----:B------:R-:W-:Y:S02]  /*96d0*/  ISETP.GT.AND P1, PT, R0, 0x28, PT ;  /* 0x000000280000780c */ /* 0x000fe40003f24270 */
[----:B------:R-:W-:Y:S02]  /*96e0*/  FSEL R207, R25, -INF , P0 ;  /* 0xff80000019cf7808 */ /* 0x000fe40000000000 */
[----:B------:R-:W-:Y:S02]  /*96f0*/  FMNMX.FTZ R3, R204, R3, !PT ;  /* 0x00000003cc037209 */ /* 0x000fe40007810000 */
[----:B------:R-:W-:Y:S02]  /*9700*/  ISETP.GT.AND P0, PT, R0, 0x29, PT ;  /* 0x000000290000780c */ /* 0x000fe40003f04270 */
[----:B------:R-:W-:Y:S02]  /*9710*/  FMNMX.FTZ R173, R202, R173, !PT ;  /* 0x000000adcaad7209 */ /* 0x000fe40007810000 */
[----:B------:R-:W-:Y:S02]  /*9720*/  FSEL R208, R26, -INF , P1 ;  /* 0xff8000001ad07808 */ /* 0x000fe40000800000 */
[----:B------:R-:W-:Y:S02]  /*9730*/  FMNMX.FTZ R3, R205, R3, !PT ;  /* 0x00000003cd037209 */ /* 0x000fe40007810000 */
[----:B------:R-:W-:Y:S02]  /*9740*/  FSEL R209, R27, -INF , P0 ;  /* 0xff8000001bd17808 */ /* 0x000fe40000000000 */
[C---:B------:R-:W-:Y:S02]  /*9750*/  ISETP.GT.AND P1, PT, R2.reuse, 0x30, PT ;  /* 0x000000300200780c */ /* 0x040fe40003f24270 */
[----:B------:R-:W-:Y:S02]  /*9760*/  ISETP.GT.AND P0, PT, R2, 0x31, PT ;  /* 0x000000310200780c */ /* 0x000fe40003f04270 */
[----:B------:R-:W-:Y:S02]  /*9770*/  FMNMX.FTZ R173, R203, R173, !PT ;  /* 0x000000adcbad7209 */ /* 0x000fe40007810000 */
[----:B------:R-:W-:Y:S02]  /*9780*/  FMNMX.FTZ R3, R208, R3, !PT ;  /* 0x00000003d0037209 */ /* 0x000fe40007810000 */
[----:B------:R-:W-:Y:S02]  /*9790*/  FSEL R211, R28, -INF , P1 ;  /* 0xff8000001cd37808 */ /* 0x000fe40000800000 */
[----:B------:R-:W-:Y:S02]  /*97a0*/  FSEL R29, R29, -INF , P0 ;  /* 0xff8000001d1d7808 */ /* 0x000fe40000000000 */
[C---:B------:R-:W-:Y:S02]  /*97b0*/  ISETP.GT.AND P1, PT, R0.reuse, 0x30, PT ;  /* 0x000000300000780c */ /* 0x040fe40003f24270 */
[----:B------:R-:W-:Y:S02]  /*97c0*/  ISETP.GT.AND P0, PT, R0, 0x31, PT ;  /* 0x000000310000780c */ /* 0x000fe40003f04270 */
[----:B------:R-:W-:Y:S02]  /*97d0*/  FMNMX.FTZ R173, R206, R173, !PT ;  /* 0x000000adcead7209 */ /* 0x000fe40007810000 */
[----:B------:R-:W-:Y:S02]  /*97e0*/  FSEL R30, R30, -INF , P1 ;  /* 0xff8000001e1e7808 */ /* 0x000fe40000800000 */
[----:B------:R-:W-:Y:S02]  /*97f0*/  FSEL R31, R31, -INF , P0 ;  /* 0xff8000001f1f7808 */ /* 0x000fe40000000000 */
[----:B------:R-:W-:Y:S02]  /*9800*/  ISETP.GT.AND P0, PT, R2, 0x38, PT ;  /* 0x000000380200780c */ /* 0x000fe40003f04270 */
[----:B------:R-:W-:Y:S02]  /*9810*/  FMNMX.FTZ R3, R209, R3, !PT ;  /* 0x00000003d1037209 */ /* 0x000fe40007810000 */
[----:B------:R-:W-:Y:S02]  /*9820*/  FMNMX.FTZ R173, R207, R173, !PT ;  /* 0x000000adcfad7209 */ /* 0x000fe40007810000 */
[----:B------:R-:W-:Y:S02]  /*9830*/  FSEL R214, R32, -INF , P0 ;  /* 0xff80000020d67808 */ /* 0x000fe40000000000 */
[----:B------:R-:W-:Y:S02]  /*9840*/  FMNMX.FTZ R3, R30, R3, !PT ;  /* 0x000000031e037209 */ /* 0x000fe40007810000 */
        /* <DEDUP_REMOVED lines=21> */
[----:B------:R-:W-:Y:S02]  /*99a0*/  ISETP.GT.AND P1, PT, R0, 0x48, PT ;  /* 0x000000480000780c */ /* 0x000fe40003f24270 */
        /* <DEDUP_REMOVED lines=14> */
[----:B------:R-:W-:Y:S02]  /*9a90*/  FSEL R212, R48, -INF , P1 ;  /* 0xff80000030d47808 */ /* 0x000fe40000800000 */
[----:B------:R-:W-:Y:S02]  /*9aa0*/  ISETP.GT.AND P0, PT, R0, 0x51, PT ;  /* 0x000000510000780c */ /* 0x000fe40003f04270 */
        /* <DEDUP_REMOVED lines=8> */
[----:B------:R-:W-:Y:S02]  /*9b30*/  ISETP.GT.AND P0, PT, R0, 0x59, PT ;  /* 0x000000590000780c */ /* 0x000fe40003f04270 */
[----:B------:R-:W-:Y:S02]  /*9b40*/  FSEL R50, R50, -INF , P1 ;  /* 0xff80000032327808 */ /* 0x000fe40000800000 */
[----:B------:R-:W-:Y:S02]  /*9b50*/  FMNMX.FTZ R0, R47, R2, !PT ;  /* 0x000000022f007209 */ /* 0x000fe40007810000 */
[----:B------:R-:W-:Y:S02]  /*9b60*/  FMNMX.FTZ R173, R45, R173, !PT ;  /* 0x000000ad2dad7209 */ /* 0x000fe40007810000 */
[----:B------:R-:W-:Y:S02]  /*9b70*/  FSEL R174, R51, -INF , P0 ;  /* 0xff80000033ae7808 */ /* 0x000fe40000000000 */
[----:B------:R-:W-:Y:S02]  /*9b80*/  FMNMX.FTZ R0, R50, R0, !PT ;  /* 0x0000000032007209 */ /* 0x000fe40007810000 */
[----:B------:R-:W-:Y:S02]  /*9b90*/  FMNMX.FTZ R173, R212, R173, !PT ;  /* 0x000000add4ad7209 */ /* 0x000fe40007810000 */
[----:B------:R-:W-:Y:S02]  /*9ba0*/  FMNMX.FTZ R0, R174, R0, !PT ;  /* 0x00000000ae007209 */ /* 0x000fe40007810000 */
[----:B------:R-:W-:Y:S03]  /*9bb0*/  FMNMX.FTZ R173, R210, R173, !PT ;  /* 0x000000add2ad7209 */ /* 0x000fe60007810000 */
[----:B------:R-:W1:Y:S06]  /*9bc0*/  SHFL.BFLY PT, R2, R0, 0x2, 0x1f ;  /* 0x0c401f0000027f89 */ /* 0x000e6c00000e0000 */
[----:B------:R-:W1:Y:S02]  /*9bd0*/  SHFL.BFLY PT, R3, R173, 0x2, 0x1f ;  /* 0x0c401f00ad037f89 */ /* 0x000e6400000e0000 */
[----:B-1----:R-:W-:Y:S02]  /*9be0*/  FMNMX.FTZ R0, R0, R2, !PT ;  /* 0x0000000200007209 */ /* 0x002fe40007810000 */
[----:B------:R-:W-:Y:S03]  /*9bf0*/  FMNMX.FTZ R173, R173, R3, !PT ;  /* 0x00000003adad7209 */ /* 0x000fe60007810000 */
[----:B------:R-:W1:Y:S01]  /*9c00*/  SHFL.BFLY PT, R3, R0, 0x1, 0x1f ;  /* 0x0c201f0000037f89 */ /* 0x000e6200000e0000 */
[----:B--2---:R-:W-:Y:S05]  /*9c10*/  @P2 MOV R7, R191 ;  /* 0x000000bf00072202 */ /* 0x004fea0000000f00 */
[----:B------:R-:W2:Y:S01]  /*9c20*/  SHFL.BFLY PT, R4, R173, 0x1, 0x1f ;  /* 0x0c201f00ad047f89 */ /* 0x000ea200000e0000 */
[----:B-1----:R-:W-:Y:S04]  /*9c30*/  FMNMX.FTZ R172, R0, R3, !PT ;  /* 0x0000000300ac7209 */ /* 0x002fe80007810000 */
[----:B------:R-:W-:Y:S02]  /*9c40*/  FSETP.NEU.FTZ.AND P0, PT, R172, -INF , PT ;  /* 0xff800000ac00780b */ /* 0x000fe40003f1d000 */
[----:B--2---:R-:W-:Y:S01]  /*9c50*/  FMNMX.FTZ R173, R173, R4, !PT ;  /* 0x00000004adad7209 */ /* 0x004fe20007810000 */
[----:B------:R-:W-:Y:S01]  /*9c60*/  @P2 IMAD.WIDE.U32 R4, R252, c[0x0][0x1e0], RZ ;  /* 0x00007800fc042a25 */ /* 0x000fe200078e00ff */
[----:B------:R-:W-:Y:S02]  /*9c70*/  FSEL R0, R172, RZ, P0 ;  /* 0x000000ffac007208 */ /* 0x000fe40000000000 */
[C---:B------:R-:W-:Y:S03]  /*9c80*/  FSETP.NEU.FTZ.AND P1, PT, R173.reuse, -INF , PT ;  /* 0xff800000ad00780b */ /* 0x040fe60003f3d000 */
[----:B------:R-:W-:Y:S01]  /*9c90*/  FADD.FTZ R3, -R0, R176 ;  /* 0x000000b000037221 */ /* 0x000fe20000010100 */
[----:B------:R-:W-:Y:S01]  /*9ca0*/  FSEL R2, R173, RZ, P1 ;  /* 0x000000ffad027208 */ /* 0x000fe20000800000 */
[----:B------:R-:W-:Y:S02]  /*9cb0*/  @P2 IMAD R0, R252, c[0x0][0x1e4], R6 ;  /* 0x00007900fc002a24 */ /* 0x000fe400078e0206 */
[----:B---3--:R-:W-:Y:S02]  /*9cc0*/  @P2 IMAD.MOV.U32 R6, RZ, RZ, R8 ;  /* 0x000000ffff062224 */ /* 0x008fe400078e0008 */
[----:B------:R-:W-:Y:S01]  /*9cd0*/  FADD.FTZ R2, -R2, R175 ;  /* 0x000000af02027221 */ /* 0x000fe20000010100 */
[----:B------:R-:W-:Y:S01]  /*9ce0*/  @P2 IADD3 R0, R5, R0, RZ ;  /* 0x0000000005002210 */ /* 0x000fe20007ffe0ff */
[----:B------:R-:W-:Y:S04]  /*9cf0*/  @P2 IMAD.WIDE.U32 R6, R4, 0x60, R6 ;  /* 0x0000006004062825 */ /* 0x000fe800078e0006 */
[----:B------:R-:W-:Y:S02]  /*9d00*/  @P2 IMAD R0, R0, 0x60, RZ ;  /* 0x0000006000002824 */ /* 0x000fe400078e02ff */
[----:B------:R-:W-:Y:S02]  /*9d10*/  FMUL.FTZ R175, R173, c[0x0][0x2d0] ;  /* 0x0000b400adaf7a20 */ /* 0x000fe40000410000 */
[----:B------:R-:W-:Y:S01]  /*9d20*/  FMUL.FTZ R176, R172, c[0x0][0x2d0] ;  /* 0x0000b400acb07a20 */ /* 0x000fe20000410000 */
[----:B------:R-:W-:Y:S02]  /*9d30*/  @P2 IADD3 R0, R7, R0, RZ ;  /* 0x0000000007002210 */ /* 0x000fe40007ffe0ff */
[----:B------:R-:W-:Y:S02]  /*9d40*/  FSEL R175, R175, RZ, P1 ;  /* 0x000000ffafaf7208 */ /* 0x000fe40000800000 */
[C---:B------:R-:W-:Y:S01]  /*9d50*/  @P2 SHF.L.U64.HI R0, R6.reuse, 0x1, R0 ;  /* 0x0000000106002819 */ /* 0x040fe20000010200 */
[----:B------:R-:W-:Y:S01]  /*9d60*/  @P2 IMAD.SHL.U32 R6, R6, 0x2, RZ ;  /* 0x0000000206062824 */ /* 0x000fe200078e00ff */
[----:B------:R-:W-:Y:S01]  /*9d70*/  FSEL R176, R176, RZ, P0 ;  /* 0x000000ffb0b07208 */ /* 0x000fe20000000000 */
[--C-:B------:R-:W-:Y:S03]  /*9d80*/  FFMA.FTZ R190, R190, c[0x0][0x2d0], -R175.reuse ;  /* 0x0000b400bebe7a23 */ /* 0x100fe600000108af */
[----:B------:R-:W-:Y:S03]  /*9d90*/  @P2 IADD3 R4, P3, R6, c[0x0][0x1c8], RZ ;  /* 0x0000720006042a10 */ /* 0x000fe60007f7e0ff */
[----:B------:R-:W-:Y:S01]  /*9da0*/  MUFU.EX2 R190, R190 ;  /* 0x000000be00be7308 */ /* 0x000fe20000000800 */
[----:B------:R-:W-:Y:S05]  /*9db0*/  @P2 IADD3.X R5, R0, c[0x0][0x1cc], RZ, P3, !PT ;  /* 0x0000730000052a10 */ /* 0x000fea0001ffe4ff */
[----:B------:R1:W-:Y:S01]  /*9dc0*/  @P2 LDGSTS.E.BYPASS.LTC128B.128 [R251+0xc100], [R4.64], !P4 ;  /* 0x0c10000004fb2fae */ /* 0x0003e2000e101d48 */
[----:B------:R-:W-:Y:S04]  /*9dd0*/  @P2 IADD3 R8, P4, R6, 0x80, RZ ;  /* 0x0000008006082810 */ /* 0x000fe80007f9e0ff */
[----:B------:R-:W-:Y:S04]  /*9de0*/  @P2 IADD3 R8, P3, R8, c[0x0][0x1c8], RZ ;  /* 0x0000720008082a10 */ /* 0x000fe80007f7e0ff */
[--C-:B------:R-:W-:Y:S02]  /*9df0*/  @P2 IADD3.X R9, RZ, c[0x0][0x1cc], R0.reuse, P3, P4 ;  /* 0x00007300ff092a10 */ /* 0x100fe40001fe8400 */
[----:B------:R-:W-:Y:S11]  /*9e00*/  LOP3.LUT P4, RZ, R220, 0x1, RZ, 0xc0, !PT ;  /* 0x00000001dcff7812 */ /* 0x000ff6000788c0ff */
[----:B------:R-:W-:Y:S02]  /*9e10*/  @!UPT UIADD3 URZ, URZ, URZ, URZ ;  /* 0x0000003f3f3ff290 */ /* 0x000fe4000fffe03f */
[----:B------:R2:W-:Y:S02]  /*9e20*/  @P2 LDGSTS.E.BYPASS.LTC128B.128 [R251+0xf100], [R8.64], !P4 ;  /* 0x0f10000008fb2fae */ /* 0x0005e4000e101d48 */
[----:B--2---:R-:W-:Y:S04]  /*9e30*/  @P2 IADD3 R8, P4, R6, 0x100, RZ ;  /* 0x0000010006082810 */ /* 0x004fe80007f9e0ff */
[----:B------:R-:W-:Y:S04]  /*9e40*/  @P2 IADD3 R8, P3, R8, c[0x0][0x1c8], RZ ;  /* 0x0000720008082a10 */ /* 0x000fe80007f7e0ff */
[--C-:B------:R-:W-:Y:S02]  /*9e50*/  @P2 IADD3.X R9, RZ, c[0x0][0x1cc], R0.reuse, P3, P4 ;  /* 0x00007300ff092a10 */ /* 0x100fe40001fe8400 */
[----:B------:R-:W-:Y:S03]  /*9e60*/  @P2 IADD3 R6, P4, R6, 0x180, RZ ;  /* 0x0000018006062810 */ /* 0x000fe60007f9e0ff */
[----:B------:R2:W-:Y:S01]  /*9e70*/  @P2 LDGSTS.E.BYPASS.LTC128B.128 [R251+0x12100], [R8.64], !P6 ;  /* 0x1210000008fb2fae */ /* 0x0005e2000f101d48 */
[----:B------:R-:W-:Y:S04]  /*9e80*/  @P2 IADD3 R6, P3, R6, c[0x0][0x1c8], RZ ;  /* 0x0000720006062a10 */ /* 0x000fe80007f7e0ff */
[----:B------:R-:W-:Y:S01]  /*9e90*/  @P2 IADD3.X R7, RZ, c[0x0][0x1cc], R0, P3, P4 ;  /* 0x00007300ff072a10 */ /* 0x000fe20001fe8400 */
[--C-:B------:R-:W-:Y:S01]  /*9ea0*/  FFMA.FTZ R0, R178, c[0x0][0x2d0], -R175.reuse ;  /* 0x0000b400b2007a23 */ /* 0x100fe200000108af */
[----:B------:R-:W-:Y:S03]  /*9eb0*/  LOP3.LUT P4, RZ, R220, 0x1, RZ, 0xc0, !PT ;  /* 0x00000001dcff7812 */ /* 0x000fe6000788c0ff */
[----:B------:R3:W-:Y:S01]  /*9ec0*/  @P2 LDGSTS.E.BYPASS.LTC128B.128 [R251+0x15100], [R6.64], !P5 ;  /* 0x1510000006fb2fae */ /* 0x0007e2000e901d48 */
[----:B------:R1:W-:Y:S02]  /*9ed0*/  MUFU.EX2 R178, R0 ;  /* 0x0000000000b27308 */ /* 0x0003e40000000800 */
[--C-:B-1----:R-:W-:Y:S01]  /*9ee0*/  FFMA.FTZ R0, R177, c[0x0][0x2d0], -R176.reuse ;  /* 0x0000b400b1007a23 */ /* 0x102fe200000108b0 */
[----:B---3--:R-:W-:Y:S02]  /*9ef0*/  @P2 MOV R6, c[0x0][0x1e0] ;  /* 0x0000780000062a02 */ /* 0x008fe40000000f00 */
[----:B------:R-:W-:Y:S05]  /*9f00*/  @P2 MOV R7, 0x6 ;  /* 0x0000000600072802 */ /* 0x000fea0000000f00 */
[----:B------:R1:W-:Y:S01]  /*9f10*/  MUFU.EX2 R191, R0 ;  /* 0x0000000000bf7308 */ /* 0x0003e20000000800 */
[C---:B------:R-:W-:Y:S01]  /*9f20*/  @P2 SHF.L.U64.HI R7, R6.reuse, R7, c[0x0][0x1e4] ;  /* 0x0000790006072619 */ /* 0x040fe20000010207 */
[----:B------:R-:W-:Y:S05]  /*9f30*/  @P2 IMAD.SHL.U32 R6, R6, 0x40, RZ ;  /* 0x0000004006062824 */ /* 0x000fea00078e00ff */
[----:B------:R-:W-:Y:S04]  /*9f40*/  @P2 IADD3 R4, P3, R4, R6, RZ ;  /* 0x0000000604042210 */ /* 0x000fe80007f7e0ff */
[C---:B------:R-:W-:Y:S02]  /*9f50*/  @P2 IADD3.X R5, R7.reuse, R5, RZ, P3, !PT ;  /* 0x0000000507052210 */ /* 0x040fe40001ffe4ff */
[----:B------:R-:W-:Y:S02]  /*9f60*/  LOP3.LUT P3, RZ, R220, 0x2, RZ, 0xc0, !PT ;  /* 0x00000002dcff7812 */ /* 0x000fe4000786c0ff */
[----:B------:R-:W3:Y:S01]  /*9f70*/  LDL.LU R220, [R1+0x98] ;  /* 0x0000980001dc7983 */ /* 0x000ee20000300800 */
[----:B------:R-:W-:Y:S04]  /*9f80*/  @P2 IADD3 R6, P0, R6, R4, RZ ;  /* 0x0000000406062210 */ /* 0x000fe80007f1e0ff */
[----:B------:R-:W-:Y:S01]  /*9f90*/  @P2 IADD3.X R7, R7, R5, RZ, P0, !PT ;  /* 0x0000000507072210 */ /* 0x000fe200007fe4ff */
[--C-:B-1----:R-:W-:Y:S04]  /*9fa0*/  FFMA.FTZ R0, R179, c[0x0][0x2d0], -R175.reuse ;  /* 0x0000b400b3007a23 */ /* 0x102fe800000108af */
[----:B------:R1:W-:Y:S01]  /*9fb0*/  MUFU.EX2 R177, R0 ;  /* 0x0000000000b17308 */ /* 0x0003e20000000800 */
[----:B------:R2:W-:Y:S06]  /*9fc0*/  @P2 LDGSTS.E.BYPASS.LTC128B.128 [R251+0xd100], [R4.64], !P3 ;  /* 0x0d10000004fb2fae */ /* 0x0005ec000d901d48 */
[----:B------:R2:W-:Y:S06]  /*9fd0*/  @P2 LDGSTS.E.BYPASS.LTC128B.128 [R251+0x10100], [R4.64+0x80], !P4 ;  /* 0x1010008004fb2fae */ /* 0x0005ec000e101d48 */
[----:B------:R2:W-:Y:S06]  /*9fe0*/  @P2 LDGSTS.E.BYPASS.LTC128B.128 [R251+0x13100], [R4.64+0x100], !P6 ;  /* 0x1310010004fb2fae */ /* 0x0005ec000f101d48 */
[----:B------:R2:W-:Y:S01]  /*9ff0*/  @P2 LDGSTS.E.BYPASS.LTC128B.128 [R251+0x16100], [R4.64+0x180], !P5 ;  /* 0x1610018004fb2fae */ /* 0x0005e2000e901d48 */
[----:B-1----:R-:W-:Y:S05]  /*a000*/  FMUL.FTZ R0, R2, c[0x0][0x2d0] ;  /* 0x0000b40002007a20 */ /* 0x002fea0000410000 */
[----:B------:R1:W-:Y:S01]  /*a010*/  @P2 LDGSTS.E.BYPASS.LTC128B.128 [R251+0xe100], [R6.64], !P3 ;  /* 0x0e10000006fb2fae */ /* 0x0003e2000d901d48 */
[----:B------:R-:W-:Y:S04]  /*a020*/  FFMA.FTZ R2, R188, c[0x0][0x2d0], -R176 ;  /* 0x0000b400bc027a23 */ /* 0x000fe800000108b0 */
[----:B------:R1:W-:Y:S01]  /*a030*/  MUFU.EX2 R188, R2 ;  /* 0x0000000200bc7308 */ /* 0x0003e20000000800 */
[----:B------:R2:W-:Y:S06]  /*a040*/  @P2 LDGSTS.E.BYPASS.LTC128B.128 [R251+0x11100], [R6.64+0x80], !P4 ;  /* 0x1110008006fb2fae */ /* 0x0005ec000e101d48 */
[----:B------:R2:W-:Y:S03]  /*a050*/  @P2 LDGSTS.E.BYPASS.LTC128B.128 [R251+0x14100], [R6.64+0x100], !P6 ;  /* 0x1410010006fb2fae */ /* 0x0005e6000f101d48 */
[----:B------:R-:W2:Y:S03]  /*a060*/  MUFU.EX2 R0, R0 ;  /* 0x0000000000007308 */ /* 0x000ea60000000800 */
[----:B------:R4:W-:Y:S06]  /*a070*/  @P2 LDGSTS.E.BYPASS.LTC128B.128 [R251+0x17100], [R6.64+0x180], !P5 ;  /* 0x1710018006fb2fae */ /* 0x0009ec000e901d48 */
[----:B------:R-:W0:Y:S01]  /*a080*/  LDGDEPBAR ;  /* 0x00000000000079af */ /* 0x000e220000000000 */
[----:B-1----:R-:W-:Y:S01]  /*a090*/  FFMA.FTZ R2, R189, c[0x0][0x2d0], -R175 ;  /* 0x0000b400bd027a23 */ /* 0x002fe200000108af */
[----:B------:R-:W-:Y:S03]  /*a0a0*/  MOV R189, R38 ;  /* 0x0000002600bd7202 */ /* 0x000fe60000000f00 */
[----:B------:R1:W-:Y:S01]  /*a0b0*/  MUFU.EX2 R179, R2 ;  /* 0x0000000200b37308 */ /* 0x0003e20000000800 */
[C---:B--2---:R-:W-:Y:S01]  /*a0c0*/  FMUL.FTZ R20, R0.reuse, R140 ;  /* 0x0000008c00147220 */ /* 0x044fe20000410000 */
[----:B------:R-:W-:Y:S01]  /*a0d0*/  MOV R140, R40 ;  /* 0x00000028008c7202 */ /* 0x000fe20000000f00 */
[C---:B------:R-:W-:Y:S02]  /*a0e0*/  FMUL.FTZ R4, R0.reuse, R180 ;  /* 0x000000b400047220 */ /* 0x040fe40000410000 */
[C---:B------:R-:W-:Y:S01]  /*a0f0*/  FMUL.FTZ R5, R0.reuse, R181 ;  /* 0x000000b500057220 */ /* 0x040fe20000410000 */
[----:B------:R-:W-:Y:S01]  /*a100*/  MOV R181, R47 ;  /* 0x0000002f00b57202 */ /* 0x000fe20000000f00 */
[C---:B------:R-:W-:Y:S01]  /*a110*/  FMUL.FTZ R8, R0.reuse, R184 ;  /* 0x000000b800087220 */ /* 0x040fe20000410000 */
[----:B------:R-:W-:Y:S01]  /*a120*/  MOV R184, R46 ;  /* 0x0000002e00b87202 */ /* 0x000fe20000000f00 */
[C---:B------:R-:W-:Y:S02]  /*a130*/  FMUL.FTZ R9, R0.reuse, R185 ;  /* 0x000000b900097220 */ /* 0x040fe40000410000 */
[C---:B------:R-:W-:Y:S02]  /*a140*/  FMUL.FTZ R12, R0.reuse, R132 ;  /* 0x00000084000c7220 */ /* 0x040fe40000410000 */
[----:B------:R-:W-:Y:S02]  /*a150*/  IMAD.MOV.U32 R132, RZ, RZ, R29 ;  /* 0x000000ffff847224 */ /* 0x000fe400078e001d */
[C---:B------:R-:W-:Y:S01]  /*a160*/  FMUL.FTZ R13, R0.reuse, R133 ;  /* 0x00000085000d7220 */ /* 0x040fe20000410000 */
[----:B------:R-:W-:Y:S01]  /*a170*/  MOV R133, R30 ;  /* 0x0000001e00857202 */ /* 0x000fe20000000f00 */
[C---:B------:R-:W-:Y:S02]  /*a180*/  FMUL.FTZ R16, R0.reuse, R136 ;  /* 0x0000008800107220 */ /* 0x040fe40000410000 */
[----:B-1----:R-:W-:Y:S02]  /*a190*/  FMUL.FTZ R2, R3, c[0x0][0x2d0] ;  /* 0x0000b40003027a20 */ /* 0x002fe40000410000 */
[----:B------:R-:W-:Y:S02]  /*a1a0*/  IMAD.MOV.U32 R136, RZ, RZ, R36 ;  /* 0x000000ffff887224 */ /* 0x000fe400078e0024 */
[C---:B------:R-:W-:Y:S02]  /*a1b0*/  FMUL.FTZ R36, R0.reuse, R156 ;  /* 0x0000009c00247220 */ /* 0x040fe40000410000 */
[----:B------:R-:W1:Y:S01]  /*a1c0*/  MUFU.EX2 R2, R2 ;  /* 0x0000000200027308 */ /* 0x000e620000000800 */
[C---:B------:R-:W-:Y:S01]  /*a1d0*/  FMUL.FTZ R17, R0.reuse, R137 ;  /* 0x0000008900117220 */ /* 0x040fe20000410000 */
[----:B------:R-:W-:Y:S01]  /*a1e0*/  MOV R137, R37 ;  /* 0x0000002500897202 */ /* 0x000fe20000000f00 */
[C---:B------:R-:W-:Y:S01]  /*a1f0*/  FMUL.FTZ R21, R0.reuse, R141 ;  /* 0x0000008d00157220 */ /* 0x040fe20000410000 */
[----:B------:R-:W2:Y:S01]  /*a200*/  LDL.LU R156, [R1+0x8] ;  /* 0x00000800019c7983 */ /* 0x000ea20000300800 */
[----:B------:R-:W-:Y:S02]  /*a210*/  IMAD.MOV.U32 R141, RZ, RZ, R41 ;  /* 0x000000ffff8d7224 */ /* 0x000fe400078e0029 */
        /* <DEDUP_REMOVED lines=8> */
[C---:B------:R-:W-:Y:S02]  /*a2a0*/  FMUL.FTZ R32, R0.reuse, R152 ;  /* 0x0000009800207220 */ /* 0x040fe40000410000 */
[C---:B------:R-:W-:Y:S01]  /*a2b0*/  FMUL.FTZ R33, R0.reuse, R153 ;  /* 0x0000009900217220 */ /* 0x040fe20000410000 */
[----:B------:R-:W-:Y:S01]  /*a2c0*/  MOV R153, R35 ;  /* 0x0000002300997202 */ /* 0x000fe20000000f00 */
[C---:B------:R-:W-:Y:S01]  /*a2d0*/  FMUL.FTZ R37, R0.reuse, R157 ;  /* 0x0000009d00257220 */ /* 0x040fe20000410000 */
[----:B------:R-:W-:Y:S01]  /*a2e0*/  MOV R157, R149 ;  /* 0x00000095009d7202 */ /* 0x000fe20000000f00 */
[C---:B------:R-:W-:Y:S01]  /*a2f0*/  FMUL.FTZ R40, R0.reuse, R160 ;  /* 0x000000a000287220 */ /* 0x040fe20000410000 */
[----:B------:R-:W-:Y:S01]  /*a300*/  MOV R149, R141 ;  /* 0x0000008d00957202 */ /* 0x000fe20000000f00 */
[C---:B------:R-:W-:Y:S02]  /*a310*/  FMUL.FTZ R41, R0.reuse, R161 ;  /* 0x000000a100297220 */ /* 0x040fe40000410000 */
[C---:B------:R-:W-:Y:S02]  /*a320*/  FMUL.FTZ R44, R0.reuse, R164 ;  /* 0x000000a4002c7220 */ /* 0x040fe40000410000 */
[C---:B------:R-:W-:Y:S01]  /*a330*/  FMUL.FTZ R45, R0.reuse, R165 ;  /* 0x000000a5002d7220 */ /* 0x040fe20000410000 */
[----:B------:R-:W-:Y:S01]  /*a340*/  MOV R165, R148 ;  /* 0x0000009400a57202 */ /* 0x000fe20000000f00 */
[C---:B------:R-:W-:Y:S02]  /*a350*/  FMUL.FTZ R48, R0.reuse, R168 ;  /* 0x000000a800307220 */ /* 0x040fe40000410000 */
[C---:B------:R-:W-:Y:S01]  /*a360*/  FMUL.FTZ R49, R0.reuse, R169 ;  /* 0x000000a900317220 */ /* 0x040fe20000410000 */
[----:B------:R-:W-:Y:S01]  /*a370*/  MOV R169, R144 ;  /* 0x0000009000a97202 */ /* 0x000fe20000000f00 */
        /* <DEDUP_REMOVED lines=40> */
[----:B----4-:R-:W-:Y:S02]  /*a600*/  FFMA.FTZ R3, R0, R11, R178 ;  /* 0x0000000b00037223 */ /* 0x010fe400000100b2 */
[----:B------:R-:W-:Y:S02]  /*a610*/  FFMA.FTZ R0, R10, c[0x0][0x2d0], -R176 ;  /* 0x0000b4000a007a23 */ /* 0x000fe400000108b0 */
[C---:B-1----:R-:W-:Y:S02]  /*a620*/  FMUL.FTZ R6, R2.reuse, R182 ;  /* 0x000000b602067220 */ /* 0x042fe40000410000 */
[----:B------:R-:W-:Y:S02]  /*a630*/  IMAD.MOV.U32 R182, RZ, RZ, R140 ;  /* 0x000000ffffb67224 */ /* 0x000fe400078e008c */
[----:B------:R1:W-:Y:S01]  /*a640*/  MUFU.EX2 R140, R0 ;  /* 0x00000000008c7308 */ /* 0x0003e20000000800 */
[C---:B------:R-:W-:Y:S02]  /*a650*/  FMUL.FTZ R18, R2.reuse, R138 ;  /* 0x0000008a02127220 */ /* 0x040fe40000410000 */
[C---:B------:R-:W-:Y:S02]  /*a660*/  FMUL.FTZ R19, R2.reuse, R139 ;  /* 0x0000008b02137220 */ /* 0x040fe40000410000 */
[C---:B------:R-:W-:Y:S01]  /*a670*/  FMUL.FTZ R7, R2.reuse, R183 ;  /* 0x000000b702077220 */ /* 0x040fe20000410000 */
[----:B------:R-:W-:Y:S01]  /*a680*/  MOV R183, R137 ;  /* 0x0000008900b77202 */ /* 0x000fe20000000f00 */
[C---:B------:R-:W-:Y:S01]  /*a690*/  FMUL.FTZ R10, R2.reuse, R186 ;  /* 0x000000ba020a7220 */ /* 0x040fe20000410000 */
[----:B------:R-:W-:Y:S01]  /*a6a0*/  MOV R186, R136 ;  /* 0x0000008800ba7202 */ /* 0x000fe20000000f00 */
[C---:B------:R-:W-:Y:S01]  /*a6b0*/  FMUL.FTZ R27, R2.reuse, R147 ;  /* 0x00000093021b7220 */ /* 0x040fe20000410000 */
[----:B------:R-:W4:Y:S01]  /*a6c0*/  LDSM.16.MT88.4 R136, [R217] ;  /* 0x00000000d988783b */ /* 0x000f220000004200 */
[----:B------:R-:W-:Y:S02]  /*a6d0*/  IMAD.MOV.U32 R180, RZ, RZ, R50 ;  /* 0x000000ffffb47224 */ /* 0x000fe400078e0032 */
[C---:B------:R-:W-:Y:S02]  /*a6e0*/  FMUL.FTZ R11, R2.reuse, R187 ;  /* 0x000000bb020b7220 */ /* 0x040fe40000410000 */
[----:B------:R-:W-:Y:S01]  /*a6f0*/  FMUL.FTZ R14, R2, R134 ;  /* 0x00000086020e7220 */ /* 0x000fe20000410000 */
[----:B------:R-:W-:Y:S01]  /*a700*/  F2FP.BF16.PACK_AB R134, R190, R179 ;  /* 0x000000b3be86723e */ /* 0x000fe200000010ff */
[C---:B------:R-:W-:Y:S02]  /*a710*/  FMUL.FTZ R15, R2.reuse, R135 ;  /* 0x00000087020f7220 */ /* 0x040fe40000410000 */
[C---:B------:R-:W-:Y:S01]  /*a720*/  FMUL.FTZ R50, R2.reuse, R170 ;  /* 0x000000aa02327220 */ /* 0x040fe20000410000 */
[----:B------:R-:W-:Y:S01]  /*a730*/  MOV R170, R132 ;  /* 0x0000008400aa7202 */ /* 0x000fe20000000f00 */
[----:B------:R-:W-:Y:S01]  /*a740*/  IMAD.MOV.U32 R187, RZ, RZ, R133 ;  /* 0x000000ffffbb7224 */ /* 0x000fe200078e0085 */
[----:B------:R-:W-:Y:S01]  /*a750*/  F2FP.BF16.PACK_AB R132, R177, R178 ;  /* 0x000000b2b184723e */ /* 0x000fe200000010ff */
[----:B------:R-:W-:Y:S01]  /*a760*/  FMUL.FTZ R22, R2, R142 ;  /* 0x0000008e02167220 */ /* 0x000fe20000410000 */
[----:B------:R-:W-:Y:S01]  /*a770*/  F2FP.BF16.PACK_AB R133, R188, R191 ;  /* 0x000000bfbc85723e */ /* 0x000fe200000010ff */
[--C-:B-1----:R-:W-:Y:S02]  /*a780*/  FFMA.FTZ R0, R192, c[0x0][0x2d0], -R176.reuse ;  /* 0x0000b400c0007a23 */ /* 0x102fe400000108b0 */
[C---:B------:R-:W-:Y:S02]  /*a790*/  FMUL.FTZ R23, R2.reuse, R143 ;  /* 0x0000008f02177220 */ /* 0x040fe40000410000 */
[----:B------:R-:W1:Y:S01]  /*a7a0*/  MUFU.EX2 R147, R0 ;  /* 0x0000000000937308 */ /* 0x000e620000000800 */
[C---:B------:R-:W-:Y:S02]  /*a7b0*/  FMUL.FTZ R26, R2.reuse, R146 ;  /* 0x00000092021a7220 */ /* 0x040fe40000410000 */
[C---:B------:R-:W-:Y:S02]  /*a7c0*/  FMUL.FTZ R30, R2.reuse, R150 ;  /* 0x00000096021e7220 */ /* 0x040fe40000410000 */
[----:B------:R-:W-:Y:S02]  /*a7d0*/  IMAD.MOV.U32 R152, RZ, RZ, R31 ;  /* 0x000000ffff987224 */ /* 0x000fe400078e001f */
[C---:B------:R-:W-:Y:S02]  /*a7e0*/  FMUL.FTZ R31, R2.reuse, R151 ;  /* 0x00000097021f7220 */ /* 0x040fe40000410000 */
[C---:B------:R-:W-:Y:S02]  /*a7f0*/  FMUL.FTZ R34, R2.reuse, R154 ;  /* 0x0000009a02227220 */ /* 0x040fe40000410000 */
[C---:B------:R-:W-:Y:S02]  /*a800*/  FMUL.FTZ R35, R2.reuse, R155 ;  /* 0x0000009b02237220 */ /* 0x040fe40000410000 */
[C---:B------:R-:W-:Y:S02]  /*a810*/  FMUL.FTZ R38, R2.reuse, R158 ;  /* 0x0000009e02267220 */ /* 0x040fe40000410000 */
[C---:B------:R-:W-:Y:S02]  /*a820*/  FMUL.FTZ R39, R2.reuse, R159 ;  /* 0x0000009f02277220 */ /* 0x040fe40000410000 */
[----:B------:R-:W-:Y:S02]  /*a830*/  IMAD.MOV.U32 R185, RZ, RZ, R43 ;  /* 0x000000ffffb97224 */ /* 0x000fe400078e002b */
[C---:B------:R-:W-:Y:S02]  /*a840*/  FMUL.FTZ R42, R2.reuse, R162 ;  /* 0x000000a2022a7220 */ /* 0x040fe40000410000 */
[C---:B------:R-:W-:Y:S02]  /*a850*/  FMUL.FTZ R43, R2.reuse, R163 ;  /* 0x000000a3022b7220 */ /* 0x040fe40000410000 */
[C---:B------:R-:W-:Y:S01]  /*a860*/  FMUL.FTZ R46, R2.reuse, R166 ;  /* 0x000000a6022e7220 */ /* 0x040fe20000410000 */
[----:B-1----:R-:W-:Y:S01]  /*a870*/  F2FP.BF16.PACK_AB R135, R147, R140 ;  /* 0x0000008c9387723e */ /* 0x002fe200000010ff */
[C---:B------:R-:W-:Y:S01]  /*a880*/  FMUL.FTZ R51, R2.reuse, R171 ;  /* 0x000000ab02337220 */ /* 0x040fe20000410000 */
[----:B------:R-:W-:Y:S01]  /*a890*/  MOV R166, R153 ;  /* 0x0000009900a67202 */ /* 0x000fe20000000f00 */
[--C-:B------:R-:W-:Y:S02]  /*a8a0*/  FFMA.FTZ R149, R149, c[0x0][0x2d0], -R175.reuse ;  /* 0x0000b40095957a23 */ /* 0x100fe400000108af */
[C---:B------:R-:W-:Y:S02]  /*a8b0*/  FMUL.FTZ R47, R2.reuse, R167 ;  /* 0x000000a7022f7220 */ /* 0x040fe40000410000 */
[C---:B----4-:R-:W-:Y:S05]  /*a8c0*/  HMMA.16816.F32.BF16 R4, R132.reuse, R136, R4 ;  /* 0x000000888404723c */ /* 0x050fea0000041804 */
        /* <DEDUP_REMOVED lines=29> */
[----:B------:R-:W-:Y:S02]  /*aaa0*/  FFMA.FTZ R0, R193, c[0x0][0x2d0], -R175 ;  /* 0x0000b400c1007a23 */ /* 0x000fe400000108af */
[C---:B------:R-:W-:Y:S02]  /*aab0*/  FMUL.FTZ R102, R2.reuse, R102 ;  /* 0x0000006602667220 */ /* 0x040fe40000410000 */
[----:B------:R4:W-:Y:S02]  /*aac0*/  MUFU.EX2 R146, R0 ;  /* 0x0000000000927308 */ /* 0x0009e40000000800 */
[C---:B------:R-:W-:Y:S02]  /*aad0*/  FMUL.FTZ R103, R2.reuse, R103 ;  /* 0x0000006702677220 */ /* 0x040fe40000410000 */
        /* <DEDUP_REMOVED lines=8> */
[C---:B------:R-:W-:Y:S02]  /*ab60*/  FMUL.FTZ R119, R2.reuse, R119 ;  /* 0x0000007702777220 */ /* 0x040fe40000410000 */
[----:B------:R-:W-:Y:S02]  /*ab70*/  FMUL.FTZ R122, R2, R122 ;  /* 0x0000007a027a7220 */ /* 0x000fe40000410000 */
[----:B----4-:R-:W-:Y:S02]  /*ab80*/  FFMA.FTZ R0, R194, c[0x0][0x2d0], -R175 ;  /* 0x0000b400c2007a23 */ /* 0x010fe400000108af */
[C---:B------:R-:W-:Y:S02]  /*ab90*/  FMUL.FTZ R123, R2.reuse, R123 ;  /* 0x0000007b027b7220 */ /* 0x040fe40000410000 */
[----:B------:R4:W-:Y:S01]  /*aba0*/  MUFU.EX2 R145, R0 ;  /* 0x0000000000917308 */ /* 0x0009e20000000800 */
[C---:B------:R-:W-:Y:S01]  /*abb0*/  FMUL.FTZ R126, R2.reuse, R126 ;  /* 0x0000007e027e7220 */ /* 0x040fe20000410000 */
[C---:B-1----:R-:W-:Y:S03]  /*abc0*/  HMMA.16816.F32.BF16 R20, R132.reuse, R136, R20 ;  /* 0x000000888414723c */ /* 0x042fe60000041814 */
[C---:B------:R-:W-:Y:S02]  /*abd0*/  FMUL.FTZ R127, R2.reuse, R127 ;  /* 0x0000007f027f7220 */ /* 0x040fe40000410000 */
[C---:B------:R-:W-:Y:S02]  /*abe0*/  FMUL.FTZ R130, R2.reuse, R130 ;  /* 0x0000008202827220 */ /* 0x040fe40000410000 */
[C---:B------:R-:W-:Y:S01]  /*abf0*/  FMUL.FTZ R131, R2.reuse, R131 ;  /* 0x0000008302837220 */ /* 0x040fe20000410000 */
[C---:B------:R-:W-:Y:S01]  /*ac00*/  HMMA.16816.F32.BF16 R24, R132.reuse, R138, R24 ;  /* 0x0000008a8418723c */ /* 0x040fe20000041818 */
[----:B---3--:R-:W1:Y:S03]  /*ac10*/  LDSM.16.MT88.4 R136, [R220] ;  /* 0x00000000dc88783b */ /* 0x008e660000004200 */
[----:B------:R-:W-:Y:S02]  /*ac20*/  FADD.FTZ R177, R177, R3 ;  /* 0x00000003b1b17221 */ /* 0x000fe40000010000 */
[----:B------:R-:W-:Y:S02]  /*ac30*/  FFMA.FTZ R3, R199, c[0x0][0x2d0], -R176 ;  /* 0x0000b400c7037a23 */ /* 0x000fe400000108b0 */
[----:B------:R-:W-:Y:S02]  /*ac40*/  IMAD.MOV.U32 R167, RZ, RZ, R152 ;  /* 0x000000ffffa77224 */ /* 0x000fe400078e0098 */
[----:B------:R3:W-:Y:S02]  /*ac50*/  MUFU.EX2 R152, R3 ;  /* 0x0000000300987308 */ /* 0x0007e40000000800 */
[----:B----4-:R-:W-:Y:S02]  /*ac60*/  FFMA.FTZ R0, R195, c[0x0][0x2d0], -R176 ;  /* 0x0000b400c3007a23 */ /* 0x010fe400000108b0 */
[----:B--2---:R-:W-:Y:S06]  /*ac70*/  FFMA.FTZ R2, R2, R156, R191 ;  /* 0x0000009c02027223 */ /* 0x004fec00000100bf */
[----:B------:R2:W4:Y:S01]  /*ac80*/  MUFU.EX2 R144, R0 ;  /* 0x0000000000907308 */ /* 0x0005220000000800 */
[----:B------:R-:W-:Y:S04]  /*ac90*/  FADD.FTZ R2, R188, R2 ;  /* 0x00000002bc027221 */ /* 0x000fe80000010000 */
[----:B------:R-:W-:Y:S02]  /*aca0*/  FADD.FTZ R2, R140, R2 ;  /* 0x000000028c027221 */ /* 0x000fe40000010000 */
[----:B------:R-:W-:Y:S02]  /*acb0*/  LDSM.16.MT88.4 R140, [R218+0x1000] ;  /* 0x00100000da8c783b */ /* 0x000fe40000004200 */
[----:B------:R-:W-:Y:S02]  /*acc0*/  FADD.FTZ R2, R147, R2 ;  /* 0x0000000293027221 */ /* 0x000fe40000010000 */
[--C-:B---3--:R-:W-:Y:S02]  /*acd0*/  FFMA.FTZ R3, R208, c[0x0][0x2d0], -R176.reuse ;  /* 0x0000b400d0037a23 */ /* 0x108fe400000108b0 */
[----:B------:R-:W3:Y:S02]  /*ace0*/  LDL R208, [R1+0x10] ;  /* 0x0000100001d07983 */ /* 0x000ee40000100800 */
[----:B------:R4:W-:Y:S01]  /*acf0*/  MUFU.EX2 R159, R3 ;  /* 0x00000003009f7308 */ /* 0x0009e20000000800 */
[C---:B-1----:R-:W-:Y:S03]  /*ad00*/  HMMA.16816.F32.BF16 R28, R132.reuse, R136, R28 ;  /* 0x00000088841c723c */ /* 0x042fe6000004181c */
[----:B--2---:R-:W-:Y:S06]  /*ad10*/  FFMA.FTZ R0, R196, c[0x0][0x2d0], -R176 ;  /* 0x0000b400c4007a23 */ /* 0x004fec00000108b0 */
[----:B------:R-:W-:Y:S01]  /*ad20*/  MUFU.EX2 R196, R149 ;  /* 0x0000009500c47308 */ /* 0x000fe20000000800 */
[C---:B------:R-:W-:Y:S01]  /*ad30*/  HMMA.16816.F32.BF16 R32, R132.reuse, R138, R32 ;  /* 0x0000008a8420723c */ /* 0x040fe20000041820 */
[----:B------:R-:W1:Y:S08]  /*ad40*/  LDSM.16.MT88.4 R136, [R217+0x3000] ;  /* 0x00300000d988783b */ /* 0x000e700000004200 */
[----:B------:R2:W-:Y:S03]  /*ad50*/  MUFU.EX2 R148, R0 ;  /* 0x0000000000947308 */ /* 0x0005e60000000800 */
[----:B----4-:R-:W-:Y:S02]  /*ad60*/  FADD.FTZ R3, R144, R2 ;  /* 0x0000000290037221 */ /* 0x010fe40000010000 */
[--C-:B------:R-:W-:Y:S02]  /*ad70*/  FFMA.FTZ R2, R170, c[0x0][0x2d0], -R175.reuse ;  /* 0x0000b400aa027a23 */ /* 0x100fe400000108af */
[--C-:B--2---:R-:W-:Y:S04]  /*ad80*/  FFMA.FTZ R0, R197, c[0x0][0x2d0], -R175.reuse ;  /* 0x0000b400c5007a23 */ /* 0x104fe800000108af */
[----:B------:R2:W4:Y:S01]  /*ad90*/  MUFU.EX2 R151, R0 ;  /* 0x0000000000977308 */ /* 0x0005220000000800 */
[C---:B-1----:R-:W-:Y:S08]  /*ada0*/  HMMA.16816.F32.BF16 R36, R132.reuse, R136, R36 ;  /* 0x000000888424723c */ /* 0x042ff00000041824 */
[C---:B------:R-:W-:Y:S01]  /*adb0*/  HMMA.16816.F32.BF16 R40, R132.reuse, R138, R40 ;  /* 0x0000008a8428723c */ /* 0x040fe20000041828 */
[----:B------:R-:W1:Y:S03]  /*adc0*/  LDSM.16.MT88.4 R136, [R218+0x3000] ;  /* 0x00300000da88783b */ /* 0x000e660000004200 */
[----:B--2---:R-:W-:Y:S04]  /*add0*/  FFMA.FTZ R0, R198, c[0x0][0x2d0], -R175 ;  /* 0x0000b400c6007a23 */ /* 0x004fe800000108af */
[----:B------:R2:W1:Y:S04]  /*ade0*/  MUFU.EX2 R156, R0 ;  /* 0x00000000009c7308 */ /* 0x0004680000000800 */
[----:B--2---:R-:W-:Y:S01]  /*adf0*/  FFMA.FTZ R0, R200, c[0x0][0x2d0], -R176 ;  /* 0x0000b400c8007a23 */ /* 0x004fe200000108b0 */
[C---:B-1----:R-:W-:Y:S05]  /*ae00*/  HMMA.16816.F32.BF16 R44, R132.reuse, R136, R44 ;  /* 0x00000088842c723c */ /* 0x042fea000004182c */
[----:B------:R1:W-:Y:S03]  /*ae10*/  MUFU.EX2 R155, R0 ;  /* 0x00000000009b7308 */ /* 0x0003e60000000800 */
[C---:B------:R-:W-:Y:S01]  /*ae20*/  HMMA.16816.F32.BF16 R48, R132.reuse, R138, R48 ;  /* 0x0000008a8430723c */ /* 0x040fe20000041830 */
[----:B------:R-:W2:Y:S03]  /*ae30*/  LDSM.16.MT88.4 R136, [R221+0x3000] ;  /* 0x00300000dd88783b */ /* 0x000ea60000004200 */
[----:B-1----:R-:W-:Y:S04]  /*ae40*/  FADD.FTZ R0, R179, R177 ;  /* 0x000000b1b3007221 */ /* 0x002fe80000010000 */
[----:B------:R-:W-:Y:S04]  /*ae50*/  FADD.FTZ R190, R190, R0 ;  /* 0x00000000bebe7221 */ /* 0x000fe80000010000 */
[--C-:B------:R-:W-:Y:S04]  /*ae60*/  FFMA.FTZ R0, R202, c[0x0][0x2d0], -R175.reuse ;  /* 0x0000b400ca007a23 */ /* 0x100fe800000108af */
[----:B------:R1:W1:Y:S01]  /*ae70*/  MUFU.EX2 R154, R0 ;  /* 0x00000000009a7308 */ /* 0x0002620000000800 */
[C---:B--2---:R-:W-:Y:S08]  /*ae80*/  HMMA.16816.F32.BF16 R52, R132.reuse, R136, R52 ;  /* 0x000000888434723c */ /* 0x044ff00000041834 */
[C---:B------:R-:W-:Y:S01]  /*ae90*/  HMMA.16816.F32.BF16 R56, R132.reuse, R138, R56 ;  /* 0x0000008a8438723c */ /* 0x040fe20000041838 */
[----:B------:R-:W2:Y:S03]  /*aea0*/  LDSM.16.MT88.4 R136, [R220+0x3000] ;  /* 0x00300000dc88783b */ /* 0x000ea60000004200 */
[--C-:B-1----:R-:W-:Y:S04]  /*aeb0*/  FFMA.FTZ R0, R203, c[0x0][0x2d0], -R175.reuse ;  /* 0x0000b400cb007a23 */ /* 0x102fe800000108af */
[----:B------:R1:W1:Y:S04]  /*aec0*/  MUFU.EX2 R163, R0 ;  /* 0x0000000000a37308 */ /* 0x0002680000000800 */
[--C-:B-1----:R-:W-:Y:S06]  /*aed0*/  FFMA.FTZ R0, R204, c[0x0][0x2d0], -R176.reuse ;  /* 0x0000b400cc007a23 */ /* 0x102fec00000108b0 */
[----:B------:R1:W-:Y:S01]  /*aee0*/  MUFU.EX2 R153, R0 ;  /* 0x0000000000997308 */ /* 0x0003e20000000800 */
[C---:B--2---:R-:W-:Y:S08]  /*aef0*/  HMMA.16816.F32.BF16 R60, R132.reuse, R136, R60 ;  /* 0x00000088843c723c */ /* 0x044ff0000004183c */
[C---:B------:R-:W-:Y:S01]  /*af00*/  HMMA.16816.F32.BF16 R64, R132.reuse, R138, R64 ;  /* 0x0000008a8440723c */ /* 0x040fe20000041840 */
[----:B------:R-:W2:Y:S03]  /*af10*/  LDSM.16.MT88.4 R136, [R217+0x6000] ;  /* 0x00600000d988783b */ /* 0x000ea60000004200 */
[----:B-1----:R-:W-:Y:S04]  /*af20*/  FFMA.FTZ R0, R205, c[0x0][0x2d0], -R176 ;  /* 0x0000b400cd007a23 */ /* 0x002fe800000108b0 */
[----:B------:R1:W-:Y:S04]  /*af30*/  MUFU.EX2 R161, R0 ;  /* 0x0000000000a17308 */ /* 0x0003e80000000800 */
[--C-:B-1----:R-:W-:Y:S01]  /*af40*/  FFMA.FTZ R0, R206, c[0x0][0x2d0], -R175.reuse ;  /* 0x0000b400ce007a23 */ /* 0x102fe200000108af */
[C---:B--2---:R-:W-:Y:S05]  /*af50*/  HMMA.16816.F32.BF16 R68, R132.reuse, R136, R68 ;  /* 0x000000888444723c */ /* 0x044fea0000041844 */
[----:B------:R-:W-:Y:S03]  /*af60*/  MUFU.EX2 R206, R2 ;  /* 0x0000000200ce7308 */ /* 0x000fe60000000800 */
[C---:B------:R-:W-:Y:S01]  /*af70*/  HMMA.16816.F32.BF16 R72, R132.reuse, R138, R72 ;  /* 0x0000008a8448723c */ /* 0x040fe20000041848 */
[----:B------:R-:W1:Y:S06]  /*af80*/  LDSM.16.MT88.4 R136, [R218+0x6000] ;  /* 0x00600000da88783b */ /* 0x000e6c0000004200 */
[----:B------:R2:W1:Y:S02]  /*af90*/  MUFU.EX2 R162, R0 ;  /* 0x0000000000a27308 */ /* 0x0004640000000800 */
[--C-:B--2---:R-:W-:Y:S08]  /*afa0*/  FFMA.FTZ R0, R207, c[0x0][0x2d0], -R175.reuse ;  /* 0x0000b400cf007a23 */ /* 0x104ff000000108af */
[----:B------:R2:W2:Y:S01]  /*afb0*/  MUFU.EX2 R164, R0 ;  /* 0x0000000000a47308 */ /* 0x0004a20000000800 */
[C---:B-1----:R-:W-:Y:S03]  /*afc0*/  HMMA.16816.F32.BF16 R76, R132.reuse, R136, R76 ;  /* 0x00000088844c723c */ /* 0x042fe6000004184c */
[----:B---3--:R-:W-:Y:S01]  /*afd0*/  ISETP.GT.AND P0, PT, R201, R208, PT ;  /* 0x000000d0c900720c */ /* 0x008fe20003f04270 */
[----:B------:R-:W-:Y:S04]  /*afe0*/  IMAD.MOV.U32 R201, RZ, RZ, R252 ;  /* 0x000000ffffc97224 */ /* 0x000fe800078e00fc */
[C---:B------:R-:W-:Y:S01]  /*aff0*/  HMMA.16816.F32.BF16 R80, R132.reuse, R138, R80 ;  /* 0x0000008a8450723c */ /* 0x040fe20000041850 */
[----:B------:R-:W1:Y:S03]  /*b000*/  LDSM.16.MT88.4 R136, [R221+0x6000] ;  /* 0x00600000dd88783b */ /* 0x000e660000004200 */
[----:B--2---:R-:W-:Y:S04]  /*b010*/  FFMA.FTZ R0, R209, c[0x0][0x2d0], -R176 ;  /* 0x0000b400d1007a23 */ /* 0x004fe800000108b0 */
[----:B------:R2:W-:Y:S04]  /*b020*/  MUFU.EX2 R160, R0 ;  /* 0x0000000000a07308 */ /* 0x0005e80000000800 */
[----:B--2---:R-:W-:Y:S02]  /*b030*/  FADD.FTZ R0, R146, R190 ;  /* 0x000000be92007221 */ /* 0x004fe40000010000 */
[----:B------:R-:W-:Y:S02]  /*b040*/  FFMA.FTZ R190, R181, c[0x0][0x2d0], -R176 ;  /* 0x0000b400b5be7a23 */ /* 0x000fe400000108b0 */
[----:B------:R-:W-:Y:S02]  /*b050*/  FADD.FTZ R150, R145, R0 ;  /* 0x0000000091967221 */ /* 0x000fe40000010000 */
[----:B------:R-:W-:Y:S01]  /*b060*/  FFMA.FTZ R0, R211, c[0x0][0x2d0], -R175 ;  /* 0x0000b400d3007a23 */ /* 0x000fe200000108af */
[C---:B-1----:R-:W-:Y:S01]  /*b070*/  HMMA.16816.F32.BF16 R84, R132.reuse, R136, R84 ;  /* 0x000000888454723c */ /* 0x042fe20000041854 */
[----:B------:R-:W-:Y:S02]  /*b080*/  MUFU.EX2 R190, R190 ;  /* 0x000000be00be7308 */ /* 0x000fe40000000800 */
[----:B----4-:R-:W-:Y:S05]  /*b090*/  FADD.FTZ R150, R151, R150 ;  /* 0x0000009697967221 */ /* 0x010fea0000010000 */
[C---:B------:R-:W-:Y:S01]  /*b0a0*/  HMMA.16816.F32.BF16 R88, R132.reuse, R138, R88 ;  /* 0x0000008a8458723c */ /* 0x040fe20000041858 */
[----:B------:R-:W1:Y:S02]  /*b0b0*/  LDSM.16.MT88.4 R136, [R220+0x6000] ;  /* 0x00600000dc88783b */ /* 0x000e640000004200 */
[----:B------:R2:W3:Y:S02]  /*b0c0*/  MUFU.EX2 R158, R0 ;  /* 0x00000000009e7308 */ /* 0x0004e40000000800 */
[----:B--2---:R-:W-:Y:S01]  /*b0d0*/  FFMA.FTZ R0, R187, c[0x0][0x2d0], -R176 ;  /* 0x0000b400bb007a23 */ /* 0x004fe200000108b0 */
[----:B------:R-:W-:Y:S01]  /*b0e0*/  MOV R187, R186 ;  /* 0x000000ba00bb7202 */ /* 0x000fe20000000f00 */
[----:B------:R-:W-:Y:S01]  /*b0f0*/  IMAD.MOV.U32 R186, RZ, RZ, R183 ;  /* 0x000000ffffba7224 */ /* 0x000fe200078e00b7 */
[----:B------:R-:W-:Y:S04]  /*b100*/  MOV R183, R182 ;  /* 0x000000b600b77202 */ /* 0x000fe80000000f00 */
[----:B------:R-:W-:Y:S01]  /*b110*/  MOV R182, R169 ;  /* 0x000000a900b67202 */ /* 0x000fe20000000f00 */
[--C-:B------:R-:W-:Y:S02]  /*b120*/  FFMA.FTZ R2, R187, c[0x0][0x2d0], -R175.reuse ;  /* 0x0000b400bb027a23 */ /* 0x100fe400000108af */
[----:B------:R-:W-:Y:S01]  /*b130*/  IMAD.MOV.U32 R169, RZ, RZ, R168 ;  /* 0x000000ffffa97224 */ /* 0x000fe200078e00a8 */
[----:B------:R-:W-:Y:S01]  /*b140*/  MOV R168, R157 ;  /* 0x0000009d00a87202 */ /* 0x000fe20000000f00 */
[----:B------:R2:W-:Y:S01]  /*b150*/  MUFU.EX2 R200, R2 ;  /* 0x0000000200c87308 */ /* 0x0005e20000000800 */
[--C-:B------:R-:W-:Y:S02]  /*b160*/  FFMA.FTZ R191, R182, c[0x0][0x2d0], -R175.reuse ;  /* 0x0000b400b6bf7a23 */ /* 0x100fe400000108af */
[--C-:B------:R-:W-:Y:S01]  /*b170*/  FFMA.FTZ R192, R169, c[0x0][0x2d0], -R175.reuse ;  /* 0x0000b400a9c07a23 */ /* 0x100fe200000108af */
[C---:B-1----:R-:W-:Y:S03]  /*b180*/  HMMA.16816.F32.BF16 R92, R132.reuse, R136, R92 ;  /* 0x00000088845c723c */ /* 0x042fe6000004185c */
[----:B------:R-:W-:Y:S01]  /*b190*/  MOV R169, R189 ;  /* 0x000000bd00a97202 */ /* 0x000fe20000000f00 */
[--C-:B------:R-:W-:Y:S02]  /*b1a0*/  FFMA.FTZ R189, R212, c[0x0][0x2d0], -R175.reuse ;  /* 0x0000b400d4bd7a23 */ /* 0x100fe400000108af */
[----:B------:R1:W-:Y:S02]  /*b1b0*/  MUFU.EX2 R157, R0 ;  /* 0x00000000009d7308 */ /* 0x0003e40000000800 */
[C---:B------:R-:W-:Y:S01]  /*b1c0*/  HMMA.16816.F32.BF16 R96, R132.reuse, R138, R96 ;  /* 0x0000008a8460723c */ /* 0x040fe20000041860 */
[----:B------:R-:W4:Y:S07]  /*b1d0*/  LDSM.16.MT88.4 R136, [R217+0x9000] ;  /* 0x00900000d988783b */ /* 0x000f2e0000004200 */
[----:B------:R-:W-:Y:S01]  /*b1e0*/  MUFU.EX2 R191, R191 ;  /* 0x000000bf00bf7308 */ /* 0x000fe20000000800 */
[----:B--2---:R-:W-:Y:S04]  /*b1f0*/  FADD.FTZ R2, R156, R150 ;  /* 0x000000969c027221 */ /* 0x004fe80000010000 */
[----:B------:R-:W-:Y:S05]  /*b200*/  FADD.FTZ R2, R154, R2 ;  /* 0x000000029a027221 */ /* 0x000fea0000010000 */
[----:B------:R-:W-:Y:S01]  /*b210*/  MUFU.EX2 R192, R192 ;  /* 0x000000c000c07308 */ /* 0x000fe20000000800 */
[----:B------:R-:W-:Y:S02]  /*b220*/  FADD.FTZ R2, R163, R2 ;  /* 0x00000002a3027221 */ /* 0x000fe40000010000 */
[----:B-1----:R-:W-:Y:S02]  /*b230*/  FFMA.FTZ R0, R167, c[0x0][0x2d0], -R176 ;  /* 0x0000b400a7007a23 */ /* 0x002fe400000108b0 */
[----:B------:R-:W-:Y:S05]  /*b240*/  FADD.FTZ R2, R162, R2 ;  /* 0x00000002a2027221 */ /* 0x000fea0000010000 */
[----:B------:R1:W-:Y:S01]  /*b250*/  MUFU.EX2 R204, R0 ;  /* 0x0000000000cc7308 */ /* 0x0003e20000000800 */
[----:B------:R-:W-:Y:S04]  /*b260*/  FADD.FTZ R2, R164, R2 ;  /* 0x00000002a4027221 */ /* 0x000fe80000010000 */
[----:B---3--:R-:W-:Y:S04]  /*b270*/  FADD.FTZ R2, R158, R2 ;  /* 0x000000029e027221 */ /* 0x008fe80000010000 */
[----:B------:R-:W-:Y:S01]  /*b280*/  FADD.FTZ R2, R206, R2 ;  /* 0x00000002ce027221 */ /* 0x000fe20000010000 */
[----:B------:R-:W-:Y:S01]  /*b290*/  MUFU.EX2 R189, R189 ;  /* 0x000000bd00bd7308 */ /* 0x000fe20000000800 */
[C---:B----4-:R-:W-:Y:S08]  /*b2a0*/  HMMA.16816.F32.BF16 R100, R132.reuse, R136, R100 ;  /* 0x000000888464723c */ /* 0x050ff00000041864 */
[C---:B------:R-:W-:Y:S01]  /*b2b0*/  HMMA.16816.F32.BF16 R104, R132.reuse, R138, R104 ;  /* 0x0000008a8468723c */ /* 0x040fe20000041868 */
[----:B------:R-:W2:Y:S03]  /*b2c0*/  LDSM.16.MT88.4 R136, [R218+0x9000] ;  /* 0x00900000da88783b */ /* 0x000ea60000004200 */
[--C-:B-1----:R-:W-:Y:S04]  /*b2d0*/  FFMA.FTZ R0, R214, c[0x0][0x2d0], -R175.reuse ;  /* 0x0000b400d6007a23 */ /* 0x102fe800000108af */
[----:B------:R1:W3:Y:S04]  /*b2e0*/  MUFU.EX2 R205, R0 ;  /* 0x0000000000cd7308 */ /* 0x0002e80000000800 */
[----:B-1----:R-:W-:Y:S02]  /*b2f0*/  FFMA.FTZ R0, R213, c[0x0][0x2d0], -R175 ;  /* 0x0000b400d5007a23 */ /* 0x002fe400000108af */
[----:B---3--:R-:W-:Y:S04]  /*b300*/  FADD.FTZ R2, R205, R2 ;  /* 0x00000002cd027221 */ /* 0x008fe80000010000 */
[----:B------:R1:W3:Y:S01]  /*b310*/  MUFU.EX2 R207, R0 ;  /* 0x0000000000cf7308 */ /* 0x0002e20000000800 */
[C---:B--2---:R-:W-:Y:S08]  /*b320*/  HMMA.16816.F32.BF16 R108, R132.reuse, R136, R108 ;  /* 0x00000088846c723c */ /* 0x044ff0000004186c */
[C---:B------:R-:W-:Y:S01]  /*b330*/  HMMA.16816.F32.BF16 R112, R132.reuse, R138, R112 ;  /* 0x0000008a8470723c */ /* 0x040fe20000041870 */
[----:B------:R-:W2:Y:S03]  /*b340*/  LDSM.16.MT88.4 R136, [R221+0x9000] ;  /* 0x00900000dd88783b */ /* 0x000ea60000004200 */
[----:B-1----:R-:W-:Y:S02]  /*b350*/  FFMA.FTZ R0, R215, c[0x0][0x2d0], -R176 ;  /* 0x0000b400d7007a23 */ /* 0x002fe400000108b0 */
[----:B---3--:R-:W-:Y:S02]  /*b360*/  FADD.FTZ R2, R207, R2 ;  /* 0x00000002cf027221 */ /* 0x008fe40000010000 */
[----:B------:R1:W-:Y:S04]  /*b370*/  MUFU.EX2 R203, R0 ;  /* 0x0000000000cb7308 */ /* 0x0003e80000000800 */
[----:B------:R-:W-:Y:S02]  /*b380*/  FADD.FTZ R2, R200, R2 ;  /* 0x00000002c8027221 */ /* 0x000fe40000010000 */
[--C-:B-1----:R-:W-:Y:S01]  /*b390*/  FFMA.FTZ R0, R166, c[0x0][0x2d0], -R176.reuse ;  /* 0x0000b400a6007a23 */ /* 0x102fe200000108b0 */
[C---:B--2---:R-:W-:Y:S03]  /*b3a0*/  HMMA.16816.F32.BF16 R116, R132.reuse, R136, R116 ;  /* 0x000000888474723c */ /* 0x044fe60000041874 */
[----:B------:R1:W-:Y:S05]  /*b3b0*/  MUFU.EX2 R202, R0 ;  /* 0x0000000000ca7308 */ /* 0x0003ea0000000800 */
[C---:B------:R-:W-:Y:S01]  /*b3c0*/  HMMA.16816.F32.BF16 R120, R132.reuse, R138, R120 ;  /* 0x0000008a8478723c */ /* 0x040fe20000041878 */
[----:B------:R-:W2:Y:S03]  /*b3d0*/  LDSM.16.MT88.4 R136, [R220+0x9000] ;  /* 0x00900000dc88783b */ /* 0x000ea60000004200 */
[----:B-1----:R-:W-:Y:S02]  /*b3e0*/  FADD.FTZ R0, R148, R3 ;  /* 0x0000000394007221 */ /* 0x002fe40000010000 */
[--C-:B------:R-:W-:Y:S04]  /*b3f0*/  FFMA.FTZ R3, R186, c[0x0][0x2d0], -R175.reuse ;  /* 0x0000b400ba037a23 */ /* 0x100fe800000108af */
[----:B------:R1:W3:Y:S01]  /*b400*/  MUFU.EX2 R199, R3 ;  /* 0x0000000300c77308 */ /* 0x0002e20000000800 */
[C---:B--2---:R-:W-:Y:S08]  /*b410*/  HMMA.16816.F32.BF16 R124, R132.reuse, R136, R124 ;  /* 0x00000088847c723c */ /* 0x044ff0000004187c */
[----:B------:R-:W-:Y:S01]  /*b420*/  HMMA.16816.F32.BF16 R128, R132, R138, R128 ;  /* 0x0000008a8480723c */ /* 0x000fe20000041880 */
[----:B------:R-:W2:Y:S03]  /*b430*/  LDSM.16.MT88.4 R136, [R217+0x800] ;  /* 0x00080000d988783b */ /* 0x000ea60000004200 */
[----:B-1----:R-:W-:Y:S02]  /*b440*/  FFMA.FTZ R3, R184, c[0x0][0x2d0], -R176 ;  /* 0x0000b400b8037a23 */ /* 0x002fe400000108b0 */
[----:B---3--:R-:W-:Y:S01]  /*b450*/  FADD.FTZ R2, R199, R2 ;  /* 0x00000002c7027221 */ /* 0x008fe20000010000 */
[----:B------:R-:W-:Y:S02]  /*b460*/  F2FP.BF16.PACK_AB R132, R145, R146 ;  /* 0x000000929184723e */ /* 0x000fe400000010ff */
[----:B------:R-:W-:Y:S01]  /*b470*/  F2FP.BF16.PACK_AB R133, R148, R144 ;  /* 0x000000909485723e */ /* 0x000fe200000010ff */
[----:B------:R-:W1:Y:S01]  /*b480*/  MUFU.EX2 R3, R3 ;  /* 0x0000000300037308 */ /* 0x000e620000000800 */
[----:B------:R-:W-:Y:S01]  /*b490*/  LDSM.16.MT88.4 R144, [R221+0x1800] ;  /* 0x00180000dd90783b */ /* 0x000fe20000004200 */
[----:B------:R-:W-:Y:S01]  /*b4a0*/  F2FP.BF16.PACK_AB R134, R156, R151 ;  /* 0x000000979c86723e */ /* 0x000fe200000010ff */
[--C-:B------:R-:W-:Y:S01]  /*b4b0*/  FFMA.FTZ R148, R183, c[0x0][0x2d0], -R175.reuse ;  /* 0x0000b400b7947a23 */ /* 0x100fe200000108af */
[----:B------:R-:W-:Y:S01]  /*b4c0*/  F2FP.BF16.PACK_AB R135, R155, R152 ;  /* 0x000000989b87723e */ /* 0x000fe200000010ff */
[----:B------:R-:W-:Y:S02]  /*b4d0*/  FADD.FTZ R152, R152, R0 ;  /* 0x0000000098987221 */ /* 0x000fe40000010000 */
[--C-:B------:R-:W-:Y:S02]  /*b4e0*/  FFMA.FTZ R0, R169, c[0x0][0x2d0], -R176.reuse ;  /* 0x0000b400a9007a23 */ /* 0x100fe400000108b0 */
[----:B------:R-:W-:Y:S01]  /*b4f0*/  FFMA.FTZ R156, R180, c[0x0][0x2d0], -R176 ;  /* 0x0000b400b49c7a23 */ /* 0x000fe200000108b0 */
[----:B------:R3:W4:Y:S01]  /*b500*/  MUFU.EX2 R198, R148 ;  /* 0x0000009400c67308 */ /* 0x0007220000000800 */
[----:B------:R-:W-:Y:S09]  /*b510*/  FFMA.FTZ R175, R210, c[0x0][0x2d0], -R175 ;  /* 0x0000b400d2af7a23 */ /* 0x000ff200000108af */
[----:B------:R4:W-:Y:S01]  /*b520*/  MUFU.EX2 R195, R0 ;  /* 0x0000000000c37308 */ /* 0x0009e20000000800 */
[----:B-1----:R-:W-:Y:S09]  /*b530*/  F2FP.BF16.PACK_AB R177, R190, R3 ;  /* 0x00000003beb1723e */ /* 0x002ff200000010ff */
[----:B------:R-:W1:Y:S01]  /*b540*/  MUFU.EX2 R188, R175 ;  /* 0x000000af00bc7308 */ /* 0x000e620000000800 */
[C---:B--2---:R-:W-:Y:S01]  /*b550*/  HMMA.16816.F32.BF16 R4, R132.reuse, R136, R4 ;  /* 0x000000888404723c */ /* 0x044fe20000041804 */
[----:B---3--:R-:W-:Y:S02]  /*b560*/  LDSM.16.MT88.4 R148, [R221+0x2000] ;  /* 0x00200000dd94783b */ /* 0x008fe40000004200 */
[----:B----4-:R-:W-:Y:S05]  /*b570*/  FADD.FTZ R2, R198, R2 ;  /* 0x00000002c6027221 */ /* 0x010fea0000010000 */
[C---:B------:R-:W-:Y:S01]  /*b580*/  HMMA.16816.F32.BF16 R8, R132.reuse, R138, R8 ;  /* 0x0000008a8408723c */ /* 0x040fe20000041808 */
[----:B------:R-:W2:Y:S01]  /*b590*/  LDSM.16.MT88.4 R136, [R218+0x800] ;  /* 0x00080000da88783b */ /* 0x000ea20000004200 */
[----:B------:R-:W-:Y:S02]  /*b5a0*/  MUFU.EX2 R175, R156 ;  /* 0x0000009c00af7308 */ /* 0x000fe40000000800 */
[----:B------:R-:W-:Y:S02]  /*b5b0*/  FADD.FTZ R2, R196, R2 ;  /* 0x00000002c4027221 */ /* 0x000fe40000010000 */
[----:B------:R-:W-:Y:S02]  /*b5c0*/  FFMA.FTZ R0, R168, c[0x0][0x2d0], -R176 ;  /* 0x0000b400a8007a23 */ /* 0x000fe400000108b0 */
[----:B------:R-:W-:Y:S01]  /*b5d0*/  LDSM.16.MT88.4 R168, [R218+0x5800] ;  /* 0x00580000daa8783b */ /* 0x000fe20000004200 */
[----:B------:R-:W-:Y:S03]  /*b5e0*/  FADD.FTZ R2, R191, R2 ;  /* 0x00000002bf027221 */ /* 0x000fe60000010000 */
[----:B------:R3:W-:Y:S01]  /*b5f0*/  MUFU.EX2 R197, R0 ;  /* 0x0000000000c57308 */ /* 0x0007e20000000800 */
[----:B-1----:R-:W-:Y:S01]  /*b600*/  F2FP.BF16.PACK_AB R178, R188, R189 ;  /* 0x000000bdbcb2723e */ /* 0x002fe200000010ff */
[--C-:B---3--:R-:W-:Y:S08]  /*b610*/  FFMA.FTZ R0, R165, c[0x0][0x2d0], -R176.reuse ;  /* 0x0000b400a5007a23 */ /* 0x108ff000000108b0 */
[----:B------:R1:W-:Y:S01]  /*b620*/  MUFU.EX2 R194, R0 ;  /* 0x0000000000c27308 */ /* 0x0003e20000000800 */
[C---:B--2---:R-:W-:Y:S08]  /*b630*/  HMMA.16816.F32.BF16 R12, R132.reuse, R136, R12 ;  /* 0x00000088840c723c */ /* 0x044ff0000004180c */
[C---:B------:R-:W-:Y:S01]  /*b640*/  HMMA.16816.F32.BF16 R16, R132.reuse, R138, R16 ;  /* 0x0000008a8410723c */ /* 0x040fe20000041810 */
[----:B------:R-:W2:Y:S03]  /*b650*/  LDSM.16.MT88.4 R136, [R221+0x800] ;  /* 0x00080000dd88783b */ /* 0x000ea60000004200 */
[--C-:B-1----:R-:W-:Y:S03]  /*b660*/  FFMA.FTZ R0, R185, c[0x0][0x2d0], -R176.reuse ;  /* 0x0000b400b9007a23 */ /* 0x102fe600000108b0 */
[----:B------:R-:W-:Y:S01]  /*b670*/  LDSM.16.MT88.4 R184, [R217+0x2800] ;  /* 0x00280000d9b8783b */ /* 0x000fe20000004200 */
[----:B------:R-:W-:Y:S01]  /*b680*/  FFMA.FTZ R176, R174, c[0x0][0x2d0], -R176 ;  /* 0x0000b400aeb07a23 */ /* 0x000fe200000108b0 */
[----:B------:R1:W-:Y:S10]  /*b690*/  MUFU.EX2 R193, R0 ;  /* 0x0000000000c17308 */ /* 0x0003f40000000800 */
[----:B------:R3:W4:Y:S01]  /*b6a0*/  MUFU.EX2 R174, R176 ;  /* 0x000000b000ae7308 */ /* 0x0007220000000800 */
[C---:B--2---:R-:W-:Y:S03]  /*b6b0*/  HMMA.16816.F32.BF16 R20, R132.reuse, R136, R20 ;  /* 0x000000888414723c */ /* 0x044fe60000041814 */
[----:B-1----:R-:W-:Y:S04]  /*b6c0*/  FADD.FTZ R0, R155, R152 ;  /* 0x000000989b007221 */ /* 0x002fe80000010000 */
[----:B------:R-:W-:Y:S01]  /*b6d0*/  FADD.FTZ R0, R153, R0 ;  /* 0x0000000099007221 */ /* 0x000fe20000010000 */
[C---:B------:R-:W-:Y:S01]  /*b6e0*/  HMMA.16816.F32.BF16 R24, R132.reuse, R138, R24 ;  /* 0x0000008a8418723c */ /* 0x040fe20000041818 */
[----:B------:R-:W1:Y:S03]  /*b6f0*/  LDSM.16.MT88.4 R136, [R220+0x800] ;  /* 0x00080000dc88783b */ /* 0x000e660000004200 */
[----:B------:R-:W-:Y:S01]  /*b700*/  FADD.FTZ R0, R161, R0 ;  /* 0x00000000a1007221 */ /* 0x000fe20000010000 */
[----:B---3--:R-:W-:Y:S02]  /*b710*/  F2FP.BF16.PACK_AB R176, R192, R191 ;  /* 0x000000bfc0b0723e */ /* 0x008fe400000010ff */
[----:B----4-:R-:W-:Y:S01]  /*b720*/  F2FP.BF16.PACK_AB R179, R174, R175 ;  /* 0x000000afaeb3723e */ /* 0x010fe200000010ff */
[----:B------:R-:W-:Y:S04]  /*b730*/  FADD.FTZ R0, R159, R0 ;  /* 0x000000009f007221 */ /* 0x000fe80000010000 */
[----:B------:R-:W-:Y:S04]  /*b740*/  FADD.FTZ R0, R160, R0 ;  /* 0x00000000a0007221 */ /* 0x000fe80000010000 */
[----:B------:R-:W-:Y:S04]  /*b750*/  FADD.FTZ R0, R157, R0 ;  /* 0x000000009d007221 */ /* 0x000fe80000010000 */
[----:B------:R-:W-:Y:S04]  /*b760*/  FADD.FTZ R0, R204, R0 ;  /* 0x00000000cc007221 */ /* 0x000fe80000010000 */
[----:B------:R-:W-:Y:S04]  /*b770*/  FADD.FTZ R0, R203, R0 ;  /* 0x00000000cb007221 */ /* 0x000fe80000010000 */
[----:B------:R-:W-:Y:S04]  /*b780*/  FADD.FTZ R0, R202, R0 ;  /* 0x00000000ca007221 */ /* 0x000fe80000010000 */
[----:B------:R-:W-:Y:S04]  /*b790*/  FADD.FTZ R0, R195, R0 ;  /* 0x00000000c3007221 */ /* 0x000fe80000010000 */
[----:B------:R-:W-:Y:S04]  /*b7a0*/  FADD.FTZ R0, R197, R0 ;  /* 0x00000000c5007221 */ /* 0x000fe80000010000 */
[----:B------:R-:W-:Y:S01]  /*b7b0*/  FADD.FTZ R0, R194, R0 ;  /* 0x00000000c2007221 */ /* 0x000fe20000010000 */
[C---:B-1----:R-:W-:Y:S03]  /*b7c0*/  HMMA.16816.F32.BF16 R28, R132.reuse, R136, R28 ;  /* 0x00000088841c723c */ /* 0x042fe6000004181c */
[----:B------:R-:W-:Y:S04]  /*b7d0*/  FADD.FTZ R0, R193, R0 ;  /* 0x00000000c1007221 */ /* 0x000fe80000010000 */
[----:B------:R-:W-:Y:S01]  /*b7e0*/  FADD.FTZ R3, R3, R0 ;  /* 0x0000000003037221 */ /* 0x000fe20000010000 */
[C---:B------:R-:W-:Y:S01]  /*b7f0*/  HMMA.16816.F32.BF16 R32, R132.reuse, R138, R32 ;  /* 0x0000008a8420723c */ /* 0x040fe20000041820 */
[----:B------:R-:W1:Y:S03]  /*b800*/  LDSM.16.MT88.4 R136, [R217+0x3800] ;  /* 0x00380000d988783b */ /* 0x000e660000004200 */
[----:B------:R-:W-:Y:S02]  /*b810*/  FADD.FTZ R0, R192, R2 ;  /* 0x00000002c0007221 */ /* 0x000fe40000010000 */
[----:B------:R-:W-:Y:S02]  /*b820*/  FADD.FTZ R3, R190, R3 ;  /* 0x00000003be037221 */ /* 0x000fe40000010000 */
[----:B------:R-:W-:Y:S04]  /*b830*/  FADD.FTZ R2, R189, R0 ;  /* 0x00000000bd027221 */ /* 0x000fe80000010000 */
[----:B------:R-:W-:Y:S02]  /*b840*/  FADD.FTZ R2, R188, R2 ;  /* 0x00000002bc027221 */ /* 0x000fe40000010000 */
[----:B------:R-:W-:Y:S01]  /*b850*/  FADD.FTZ R0, R175, R3 ;  /* 0x00000003af007221 */ /* 0x000fe20000010000 */
[----:B------:R-:W-:Y:S02]  /*b860*/  MOV R175, R173 ;  /* 0x000000ad00af7202 */ /* 0x000fe40000000f00 */
[----:B------:R-:W-:Y:S01]  /*b870*/  STL [R1+0x4], R2 ;  /* 0x0000040201007387 */ /* 0x000fe20000100800 */
[----:B------:R-:W-:Y:S05]  /*b880*/  FADD.FTZ R0, R174, R0 ;  /* 0x00000000ae007221 */ /* 0x000fea0000010000 */
[----:B------:R-:W-:Y:S01]  /*b890*/  STL [R1+0x8], R0 ;  /* 0x0000080001007387 */ /* 0x000fe20000100800 */
        /* <DEDUP_REMOVED lines=36> */
[----:B------:R-:W-:Y:S02]  /*bae0*/  F2FP.BF16.PACK_AB R132, R163, R154 ;  /* 0x0000009aa384723e */ /* 0x000fe400000010ff */
[----:B------:R-:W-:Y:S02]  /*baf0*/  F2FP.BF16.PACK_AB R133, R161, R153 ;  /* 0x00000099a185723e */ /* 0x000fe400000010ff */
[----:B------:R-:W-:Y:S01]  /*bb00*/  LDSM.16.MT88.4 R152, [R218+0x5000] ;  /* 0x00500000da98783b */ /* 0x000fe20000004200 */
[----:B------:R-:W-:Y:S02]  /*bb10*/  F2FP.BF16.PACK_AB R134, R164, R162 ;  /* 0x000000a2a486723e */ /* 0x000fe400000010ff */
[----:B------:R-:W-:Y:S03]  /*bb20*/  F2FP.BF16.PACK_AB R135, R160, R159 ;  /* 0x0000009fa087723e */ /* 0x000fe600000010ff */
[----:B------:R-:W-:Y:S04]  /*bb30*/  LDSM.16.MT88.4 R160, [R217+0x5800] ;  /* 0x00580000d9a0783b */ /* 0x000fe80000004200 */
[C---:B-1----:R-:W-:Y:S08]  /*bb40*/  HMMA.16816.F32.BF16 R4, R132.reuse, R136, R4 ;  /* 0x000000888404723c */ /* 0x042ff00000041804 */
[C---:B------:R-:W-:Y:S01]  /*bb50*/  HMMA.16816.F32.BF16 R8, R132.reuse, R138, R8 ;  /* 0x0000008a8408723c */ /* 0x040fe20000041808 */
[----:B------:R-:W1:Y:S07]  /*bb60*/  LDSM.16.MT88.4 R136, [R221+0x1000] ;  /* 0x00100000dd88783b */ /* 0x000e6e0000004200 */
        /* <DEDUP_REMOVED lines=46> */
[----:B------:R-:W-:Y:S03]  /*be50*/  F2FP.BF16.PACK_AB R133, R204, R157 ;  /* 0x0000009dcc85723e */ /* 0x000fe600000010ff */
[----:B------:R-:W-:Y:S02]  /*be60*/  F2FP.BF16.PACK_AB R134, R207, R205 ;  /* 0x000000cdcf86723e */ /* 0x000fe400000010ff */
[----:B------:R-:W-:Y:S07]  /*be70*/  F2FP.BF16.PACK_AB R135, R202, R203 ;  /* 0x000000cbca87723e */ /* 0x000fee00000010ff */
        /* <DEDUP_REMOVED lines=46> */
[----:B------:R-:W-:Y:S01]  /*c160*/  HMMA.16816.F32.BF16 R128, R132, R138, R128 ;  /* 0x0000008a8480723c */ /* 0x000fe20000041880 */
[----:B------:R-:W1:Y:S06]  /*c170*/  LDSM.16.MT88.4 R136, [R220+0x2000] ;  /* 0x00200000dc88783b */ /* 0x000e6c0000004200 */
[----:B------:R-:W-:Y:S02]  /*c180*/  F2FP.BF16.PACK_AB R132, R199, R200 ;  /* 0x000000c8c784723e */ /* 0x000fe400000010ff */
[----:B------:R-:W-:Y:S03]  /*c190*/  F2FP.BF16.PACK_AB R133, R197, R195 ;  /* 0x000000c3c585723e */ /* 0x000fe600000010ff */
[----:B------:R-:W-:Y:S02]  /*c1a0*/  F2FP.BF16.PACK_AB R134, R196, R198 ;  /* 0x000000c6c486723e */ /* 0x000fe400000010ff */
[----:B------:R-:W-:Y:S07]  /*c1b0*/  F2FP.BF16.PACK_AB R135, R193, R194 ;  /* 0x000000c2c187723e */ /* 0x000fee00000010ff */
        /* <DEDUP_REMOVED lines=17> */
[----:B------:R-:W2:Y:S07]  /*c2d0*/  LDSM.16.MT88.4 R152, [R221+0x8000] ;  /* 0x00800000dd98783b */ /* 0x000eae0000004200 */
        /* <DEDUP_REMOVED lines=22> */
[C---:B------:R-:W-:Y:S08]  /*c440*/  HMMA.16816.F32.BF16 R112, R132.reuse, R150, R112 ;  /* 0x000000968470723c */ /* 0x040ff00000041870 */
[C---:B--2---:R-:W-:Y:S08]  /*c450*/  HMMA.16816.F32.BF16 R116, R132.reuse, R140, R116 ;  /* 0x0000008c8474723c */ /* 0x044ff00000041874 */
[C---:B------:R-:W-:Y:S08]  /*c460*/  HMMA.16816.F32.BF16 R120, R132.reuse, R142, R120 ;  /* 0x0000008e8478723c */ /* 0x040ff00000041878 */
[C---:B----4-:R-:W-:Y:S08]  /*c470*/  HMMA.16816.F32.BF16 R124, R132.reuse, R152, R124 ;  /* 0x00000098847c723c */ /* 0x050ff0000004187c */
[----:B------:R-:W-:Y:S01]  /*c480*/  HMMA.16816.F32.BF16 R128, R132, R154, R128 ;  /* 0x0000009a8480723c */ /* 0x000fe20000041880 */
[----:B------:R-:W2:Y:S07]  /*c490*/  LDSM.16.MT88.4 R152, [R220+0x2800] ;  /* 0x00280000dc98783b */ /* 0x000eae0000004200 */
[C---:B------:R-:W-:Y:S01]  /*c4a0*/  HMMA.16816.F32.BF16 R180, R176.reuse, R184, R4 ;  /* 0x000000b8b0b4723c */ /* 0x040fe20000041804 */
[----:B------:R-:W3:Y:S07]  /*c4b0*/  LDSM.16.MT88.4 R4, [R221+0x5800] ;  /* 0x00580000dd04783b */ /* 0x000eee0000004200 */
[C---:B------:R-:W-:Y:S01]  /*c4c0*/  HMMA.16816.F32.BF16 R184, R176.reuse, R186, R8 ;  /* 0x000000bab0b8723c */ /* 0x040fe20000041808 */
[----:B------:R-:W4:Y:S07]  /*c4d0*/  LDSM.16.MT88.4 R8, [R220+0x5800] ;  /* 0x00580000dc08783b */ /* 0x000f2e0000004200 */
[C---:B-1----:R-:W-:Y:S01]  /*c4e0*/  HMMA.16816.F32.BF16 R132, R176.reuse, R136, R12 ;  /* 0x00000088b084723c */ /* 0x042fe2000004180c */
[----:B------:R-:W1:Y:S07]  /*c4f0*/  LDSM.16.MT88.4 R12, [R217+0x8800] ;  /* 0x00880000d90c783b */ /* 0x000e6e0000004200 */
[C---:B------:R-:W-:Y:S01]  /*c500*/  HMMA.16816.F32.BF16 R136, R176.reuse, R138, R16 ;  /* 0x0000008ab088723c */ /* 0x040fe20000041810 */
[----:B------:R-:W1:Y:S07]  /*c510*/  LDSM.16.MT88.4 R16, [R218+0x8800] ;  /* 0x00880000da10783b */ /* 0x000e6e0000004200 */
[C---:B------:R-:W-:Y:S01]  /*c520*/  HMMA.16816.F32.BF16 R140, R176.reuse, R144, R20 ;  /* 0x00000090b08c723c */ /* 0x040fe20000041814 */
[----:B------:R-:W-:Y:S07]  /*c530*/  LDSM.16.MT88.4 R20, [R220+0x8800] ;  /* 0x00880000dc14783b */ /* 0x000fee0000004200 */
[C---:B------:R-:W-:Y:S01]  /*c540*/  HMMA.16816.F32.BF16 R144, R176.reuse, R146, R24 ;  /* 0x00000092b090723c */ /* 0x040fe20000041818 */
[----:B------:R-:W-:Y:S07]  /*c550*/  LDSM.16.MT88.4 R24, [R217+0xb800] ;  /* 0x00b80000d918783b */ /* 0x000fee0000004200 */
[C---:B--2---:R-:W-:Y:S01]  /*c560*/  HMMA.16816.F32.BF16 R148, R176.reuse, R152, R28 ;  /* 0x00000098b094723c */ /* 0x044fe2000004181c */
[----:B------:R-:W-:Y:S07]  /*c570*/  LDSM.16.MT88.4 R28, [R221+0xb800] ;  /* 0x00b80000dd1c783b */ /* 0x000fee0000004200 */
[C---:B------:R-:W-:Y:S08]  /*c580*/  HMMA.16816.F32.BF16 R152, R176.reuse, R154, R32 ;  /* 0x0000009ab098723c */ /* 0x040ff00000041820 */
[C---:B------:R-:W-:Y:S08]  /*c590*/  HMMA.16816.F32.BF16 R156, R176.reuse, R160, R36 ;  /* 0x000000a0b09c723c */ /* 0x040ff00000041824 */
[C---:B------:R-:W-:Y:S08]  /*c5a0*/  HMMA.16816.F32.BF16 R160, R176.reuse, R162, R40 ;  /* 0x000000a2b0a0723c */ /* 0x040ff00000041828 */
[C---:B------:R-:W-:Y:S08]  /*c5b0*/  HMMA.16816.F32.BF16 R164, R176.reuse, R168, R44 ;  /* 0x000000a8b0a4723c */ /* 0x040ff0000004182c */
        /* <DEDUP_REMOVED lines=23> */
[----:B------:R-:W-:Y:S07]  /*c730*/  HMMA.16816.F32.BF16 R128, R176, R14, R128 ;  /* 0x0000000eb080723c */ /* 0x000fee0000041880 */
[----:B------:R-:W-:Y:S01]  /*c740*/  MOV R176, R172 ;  /* 0x000000ac00b07202 */ /* 0x000fe20000000f00 */
[----:B------:R-:W-:-:S05]  /*c750*/  @P0 BRA `(.L_x_1286) ;  /* 0xffffb32000000947 */ /* 0x000fca000383ffff */
.L_x_1285:
[----:B------:R-:W-:-:S13]  /*c760*/  ISETP.GE.AND P0, PT, R252, RZ, PT ;  /* 0x000000fffc00720c */ /* 0x000fda0003f06270 */
[----:B------:R-:W-:Y:S05]  /*c770*/  @!P0 BRA `(.L_x_1287) ;  /* 0x000042f000008947 */ /* 0x000fea0003800000 */
[----:B------:R-:W-:Y:S02]  /*c780*/  MOV R175, R172 ;  /* 0x000000ac00af7202 */ /* 0x000fe40000000f00 */
[----:B------:R-:W-:Y:S02]  /*c790*/  MOV R174, R173 ;  /* 0x000000ad00ae7202 */ /* 0x000fe40000000f00 */
.L_x_1288:
[----:B------:R-:W2:Y:S01]  /*c7a0*/  LDL R0, [R1] ;  /* 0x0000000001007983 */ /* 0x000ea20000100800 */
[----:B------:R-:W-:Y:S04]  /*c7b0*/  DEPBAR.LE SB0, 0x0 ;  /* 0x000080000000791a */ /* 0x000fe80000000000 */
[----:B------:R-:W-:Y:S01]  /*c7c0*/  WARPSYNC 0xffffffff ;  /* 0xffffffff00007948 */ /* 0x000fe20003800000 */
[----:B------:R-:W3:Y:S01]  /*c7d0*/  LDL R14, [R1+0x30] ;  /* 0x00003000010e7983 */ /* 0x000ee20000100800 */
[----:B------:R-:W-:Y:S05]  /*c7e0*/  IMAD.WIDE.U32 R12, R252, c[0x0][0x208], RZ ;  /* 0x00008200fc0c7a25 */ /* 0x000fea00078e00ff */
[----:B------:R-:W3:Y:S06]  /*c7f0*/  LDL.64 R2, [R1+0x28] ;  /* 0x0000280001027983 */ /* 0x000eec0000100a00 */
[----:B------:R-:W-:Y:S06]  /*c800*/  BAR.SYNC.DEFER_BLOCKING 0x0 ;  /* 0x0000000000007b1d */ /* 0x000fec0000010000 */
[----:B-----5:R-:W-:Y:S06]  /*c810*/  LDSM.16.M88.4 R48, [R223] ;  /* 0x00000000df30783b */ /* 0x020fec0000000200 */
[----:B------:R-:W1:Y:S06]  /*c820*/  LDSM.16.M88.4 R8, [R216] ;  /* 0x00000000d808783b */ /* 0x000e6c0000000200 */
[----:B------:R-:W4:Y:S06]  /*c830*/  LDSM.16.M88.4 R16, [R216+0x800] ;  /* 0x00080000d810783b */ /* 0x000f2c0000000200 */
[----:B------:R-:W2:Y:S06]  /*c840*/  LDSM.16.M88.4 R24, [R216+0x1000] ;  /* 0x00100000d818783b */ /* 0x000eac0000000200 */
        /* <DEDUP_REMOVED lines=12> */
[C---:B--2---:R-:W-:Y:S02]  /*c910*/  LOP3.LUT P4, RZ, R0.reuse, 0x2, RZ, 0xc0, !PT ;  /* 0x0000000200ff7812 */ /* 0x044fe4000788c0ff */
[----:B------:R-:W-:Y:S02]  /*c920*/  LOP3.LUT P3, RZ, R0, 0x1, RZ, 0xc0, !PT ;  /* 0x0000000100ff7812 */ /* 0x000fe4000786c0ff */
[----:B------:R-:W-:Y:S05]  /*c930*/  SHF.R.S32.HI R0, RZ, 0x1f, R252 ;  /* 0x0000001fff007819 */ /* 0x000fea00000114fc */
[----:B------:R-:W-:Y:S01]  /*c940*/  IMAD R0, R0, c[0x0][0x208], RZ ;  /* 0x0000820000007a24 */ /* 0x000fe200078e02ff */
[----:B---3--:R-:W-:Y:S03]  /*c950*/  MOV R3, R14 ;  /* 0x0000000e00037202 */ /* 0x008fe60000000f00 */
[----:B------:R-:W-:Y:S02]  /*c960*/  IMAD R0, R252, c[0x0][0x20c], R0 ;  /* 0x00008300fc007a24 */ /* 0x000fe400078e0200 */
[----:B------:R-:W-:Y:S03]  /*c970*/  IMAD.WIDE.U32 R2, R12, 0x60, R2 ;  /* 0x000000600c027825 */ /* 0x000fe600078e0002 */
[----:B------:R-:W-:Y:S02]  /*c980*/  IADD3 R0, R13, R0, RZ ;  /* 0x000000000d007210 */ /* 0x000fe40007ffe0ff */
[C---:B----4-:R-:W-:Y:S03]  /*c990*/  HMMA.16816.F32.BF16 R12, R48.reuse, R16, RZ ;  /* 0x00000010300c723c */ /* 0x050fe600000418ff */
[----:B------:R-:W-:Y:S05]  /*c9a0*/  IMAD R0, R0, 0x60, RZ ;  /* 0x0000006000007824 */ /* 0x000fea00078e02ff */
[C---:B------:R-:W-:Y:S01]  /*c9b0*/  HMMA.16816.F32.BF16 R16, R48.reuse, R18, RZ ;  /* 0x000000123010723c */ /* 0x040fe200000418ff */
[----:B------:R-:W-:Y:S03]  /*c9c0*/  IADD3 R3, R3, R0, RZ ;  /* 0x0000000003037210 */ /* 0x000fe60007ffe0ff */
[C---:B------:R-:W-:Y:S02]  /*c9d0*/  SHF.L.U32 R0, R2.reuse, 0x1, RZ ;  /* 0x0000000102007819 */ /* 0x040fe400000006ff */
[----:B------:R-:W-:Y:S02]  /*c9e0*/  SHF.L.U64.HI R2, R2, 0x1, R3 ;  /* 0x0000000102027819 */ /* 0x000fe40000010203 */
[C---:B------:R-:W-:Y:S01]  /*c9f0*/  HMMA.16816.F32.BF16 R20, R48.reuse, R24, RZ ;  /* 0x000000183014723c */ /* 0x040fe200000418ff */
[C---:B------:R-:W-:Y:S03]  /*ca00*/  IADD3 R172, P2, R0.reuse, c[0x0][0x1f8], RZ ;  /* 0x00007e0000ac7a10 */ /* 0x040fe60007f5e0ff */
[----:B------:R-:W-:Y:S02]  /*ca10*/  IADD3 R28, P1, R0, 0x80, RZ ;  /* 0x00000080001c7810 */ /* 0x000fe40007f3e0ff */
[----:B------:R-:W-:Y:S02]  /*ca20*/  IADD3.X R173, R2, c[0x0][0x1fc], RZ, P2, !PT ;  /* 0x00007f0002ad7a10 */ /* 0x000fe400017fe4ff */
[C---:B------:R-:W-:Y:S01]  /*ca30*/  HMMA.16816.F32.BF16 R24, R48.reuse, R26, RZ ;  /* 0x0000001a3018723c */ /* 0x040fe200000418ff */
[----:B------:R-:W-:Y:S02]  /*ca40*/  IADD3 R28, P0, R28, c[0x0][0x1f8], RZ ;  /* 0x00007e001c1c7a10 */ /* 0x000fe40007f1e0ff */
[----:B------:R-:W-:Y:S01]  /*ca50*/  @!PT LDS RZ, [RZ] ;  /* 0x00000000fffff984 */ /* 0x000fe20000000800 */
[----:B------:R-:W-:Y:S01]  /*ca60*/  @!PT LDS RZ, [RZ] ;  /* 0x00000000fffff984 */ /* 0x000fe20000000800 */
[----:B------:R-:W-:Y:S01]  /*ca70*/  @!PT LDS RZ, [RZ] ;  /* 0x00000000fffff984 */ /* 0x000fe20000000800 */
[----:B------:R2:W-:Y:S01]  /*ca80*/  LDGSTS.E.BYPASS.LTC128B.128 [R251+0x100], [R172.64], !P4 ;  /* 0x00100000acfb7fae */ /* 0x0005e2000e101d48 */
[----:B------:R-:W-:Y:S02]  /*ca90*/  IADD3 R38, P2, R0, 0x100, RZ ;  /* 0x0000010000267810 */ /* 0x000fe40007f5e0ff */
[--C-:B------:R-:W-:Y:S02]  /*caa0*/  IADD3.X R29, RZ, c[0x0][0x1fc], R2.reuse, P0, P1 ;  /* 0x00007f00ff1d7a10 */ /* 0x100fe400007e2402 */
[----:B------:R-:W-:Y:S03]  /*cab0*/  IADD3 R38, P0, R38, c[0x0][0x1f8], RZ ;  /* 0x00007e0026267a10 */ /* 0x000fe60007f1e0ff */
[----:B------:R3:W-:Y:S01]  /*cac0*/  LDGSTS.E.BYPASS.LTC128B.128 [R251+0x3100], [R28.64], !P3 ;  /* 0x031000001cfb7fae */ /* 0x0007e2000d901d48 */
[----:B------:R-:W-:Y:S02]  /*cad0*/  IADD3 R0, P1, R0, 0x180, RZ ;  /* 0x0000018000007810 */ /* 0x000fe40007f3e0ff */
[--C-:B------:R-:W-:Y:S02]  /*cae0*/  IADD3.X R39, RZ, c[0x0][0x1fc], R2.reuse, P0, P2 ;  /* 0x00007f00ff277a10 */ /* 0x100fe400007e4402 */
[----:B------:R-:W-:Y:S02]  /*caf0*/  IADD3 R36, P0, R0, c[0x0][0x1f8], RZ ;  /* 0x00007e0000247a10 */ /* 0x000fe40007f1e0ff */
[----:B------:R-:W-:Y:S01]  /*cb00*/  MOV R0, c[0x0][0x208] ;  /* 0x0000820000007a02 */ /* 0x000fe20000000f00 */
[----:B------:R4:W-:Y:S01]  /*cb10*/  LDGSTS.E.BYPASS.LTC128B.128 [R251+0x6100], [R38.64], !P6 ;  /* 0x0610000026fb7fae */ /* 0x0009e2000f101d48 */
[----:B------:R-:W-:Y:S02]  /*cb20*/  IADD3.X R37, RZ, c[0x0][0x1fc], R2, P0, P1 ;  /* 0x00007f00ff257a10 */ /* 0x000fe400007e2402 */
[----:B------:R-:W-:Y:S03]  /*cb30*/  SHF.L.U32 R3, R0, 0x6, RZ ;  /* 0x0000000600037819 */ /* 0x000fe600000006ff */
[----:B------:R4:W-:Y:S01]  /*cb40*/  LDGSTS.E.BYPASS.LTC128B.128 [R251+0x9100], [R36.64], !P5 ;  /* 0x0910000024fb7fae */ /* 0x0009e2000e901d48 */
[----:B------:R-:W-:Y:S04]  /*cb50*/  IADD3 R2, P1, R172, R3, RZ ;  /* 0x00000003ac027210 */ /* 0x000fe80007f3e0ff */
[----:B--2---:R-:W-:Y:S01]  /*cb60*/  IADD3 R172, P0, R3, R2, RZ ;  /* 0x0000000203ac7210 */ /* 0x004fe20007f1e0ff */
[C---:B---3--:R-:W-:Y:S08]  /*cb70*/  HMMA.16816.F32.BF16 R28, R48.reuse, R32, RZ ;  /* 0x00000020301c723c */ /* 0x048ff000000418ff */
[C---:B------:R-:W-:Y:S08]  /*cb80*/  HMMA.16816.F32.BF16 R32, R48.reuse, R34, RZ ;  /* 0x000000223020723c */ /* 0x040ff000000418ff */
[C---:B----4-:R-:W-:Y:S08]  /*cb90*/  HMMA.16816.F32.BF16 R36, R48.reuse, R40, RZ ;  /* 0x000000283024723c */ /* 0x050ff000000418ff */
[C---:B------:R-:W-:Y:S08]  /*cba0*/  HMMA.16816.F32.BF16 R40, R48.reuse, R42, RZ ;  /* 0x0000002a3028723c */ /* 0x040ff000000418ff */
[C---:B------:R-:W-:Y:S07]  /*cbb0*/  HMMA.16816.F32.BF16 R44, R48.reuse, R176, RZ ;  /* 0x000000b0302c723c */ /* 0x040fee00000418ff */
[----:B------:R-:W-:Y:S01]  /*cbc0*/  MOV R177, 0x6 ;  /* 0x0000000600b17802 */ /* 0x000fe20000000f00 */
[----:B------:R-:W-:Y:S04]  /*cbd0*/  HMMA.16816.F32.BF16 R48, R48, R178, RZ ;  /* 0x000000b23030723c */ /* 0x000fe800000418ff */
[----:B------:R-:W-:Y:S04]  /*cbe0*/  SHF.L.U64.HI R0, R0, R177, c[0x0][0x20c] ;  /* 0x0000830000007619 */ /* 0x000fe800000102b1 */
[C---:B-1----:R-:W-:Y:S05]  /*cbf0*/  HMMA.16816.F32.BF16 R4, R188.reuse, R192, R4 ;  /* 0x000000c0bc04723c */ /* 0x042fea0000041804 */
[----:B------:R-:W-:Y:S03]  /*cc00*/  IADD3.X R3, R173, R0, RZ, P1, !PT ;  /* 0x00000000ad037210 */ /* 0x000fe60000ffe4ff */
[C---:B------:R-:W-:Y:S02]  /*cc10*/  HMMA.16816.F32.BF16 R8, R188.reuse, R194, R8 ;  /* 0x000000c2bc08723c */ /* 0x040fe40000041808 */
[----:B------:R1:W-:Y:S02]  /*cc20*/  LDGSTS.E.BYPASS.LTC128B.128 [R251+0x1100], [R2.64], !P4 ;  /* 0x0110000002fb7fae */ /* 0x0003e4000e101d48 */
[----:B------:R-:W-:Y:S02]  /*cc30*/  IADD3.X R173, R0, R3, RZ, P0, !PT ;  /* 0x0000000300ad7210 */ /* 0x000fe400007fe4ff */
[C---:B------:R-:W-:Y:S02]  /*cc40*/  ISETP.GT.AND P0, PT, R252.reuse, RZ, PT ;  /* 0x000000fffc00720c */ /* 0x040fe40003f04270 */
[C---:B------:R-:W-:Y:S01]  /*cc50*/  HMMA.16816.F32.BF16 R12, R188.reuse, R196, R12 ;  /* 0x000000c4bc0c723c */ /* 0x040fe2000004180c */
[----:B------:R1:W-:Y:S03]  /*cc60*/  LDGSTS.E.BYPASS.LTC128B.128 [R251+0x4100], [R2.64+0x80], !P3 ;  /* 0x0410008002fb7fae */ /* 0x0003e6000d901d48 */
[----:B------:R-:W-:Y:S03]  /*cc70*/  IADD3 R252, R252, -0x1, RZ ;  /* 0xfffffffffcfc7810 */ /* 0x000fe60007ffe0ff */
[----:B------:R1:W-:Y:S01]  /*cc80*/  LDGSTS.E.BYPASS.LTC128B.128 [R251+0x7100], [R2.64+0x100], !P6 ;  /* 0x0710010002fb7fae */ /* 0x0003e2000f101d48 */
[C---:B------:R-:W-:Y:S05]  /*cc90*/  HMMA.16816.F32.BF16 R16, R188.reuse, R198, R16 ;  /* 0x000000c6bc10723c */ /* 0x040fea0000041810 */
[----:B------:R1:W-:Y:S03]  /*cca0*/  LDGSTS.E.BYPASS.LTC128B.128 [R251+0xa100], [R2.64+0x180], !P5 ;  /* 0x0a10018002fb7fae */ /* 0x0003e6000e901d48 */
[C---:B------:R-:W-:Y:S03]  /*ccb0*/  HMMA.16816.F32.BF16 R20, R188.reuse, R200, R20 ;  /* 0x000000c8bc14723c */ /* 0x040fe60000041814 */
[----:B------:R2:W-:Y:S05]  /*ccc0*/  LDGSTS.E.BYPASS.LTC128B.128 [R251+0x2100], [R172.64], !P4 ;  /* 0x02100000acfb7fae */ /* 0x0005ea000e101d48 */
[C---:B------:R-:W-:Y:S01]  /*ccd0*/  HMMA.16816.F32.BF16 R24, R188.reuse, R202, R24 ;  /* 0x000000cabc18723c */ /* 0x040fe20000041818 */
[----:B------:R2:W-:Y:S06]  /*cce0*/  LDGSTS.E.BYPASS.LTC128B.128 [R251+0x5100], [R172.64+0x80], !P3 ;  /* 0x05100080acfb7fae */ /* 0x0005ec000d901d48 */
[----:B------:R2:W-:Y:S01]  /*ccf0*/  LDGSTS.E.BYPASS.LTC128B.128 [R251+0x8100], [R172.64+0x100], !P6 ;  /* 0x08100100acfb7fae */ /* 0x0005e2000f101d48 */
[C---:B------:R-:W-:Y:S05]  /*cd00*/  HMMA.16816.F32.BF16 R28, R188.reuse, R204, R28 ;  /* 0x000000ccbc1c723c */ /* 0x040fea000004181c */
[----:B------:R2:W-:Y:S03]  /*cd10*/  LDGSTS.E.BYPASS.LTC128B.128 [R251+0xb100], [R172.64+0x180], !P5 ;  /* 0x0b100180acfb7fae */ /* 0x0005e6000e901d48 */
[C---:B------:R-:W-:Y:S03]  /*cd20*/  HMMA.16816.F32.BF16 R32, R188.reuse, R206, R32 ;  /* 0x000000cebc20723c */ /* 0x040fe60000041820 */
[----:B------:R-:W-:Y:S05]  /*cd30*/  LDSM.16.M88.4 R176, [R226] ;  /* 0x00000000e2b0783b */ /* 0x000fea0000000200 */
[C---:B------:R-:W-:Y:S01]  /*cd40*/  HMMA.16816.F32.BF16 R36, R188.reuse, R208, R36 ;  /* 0x000000d0bc24723c */ /* 0x040fe20000041824 */
[----:B------:R-:W3:Y:S06]  /*cd50*/  LDSM.16.M88.4 R192, [R222] ;  /* 0x00000000dec0783b */ /* 0x000eec0000000200 */
[----:B------:R-:W0:Y:S01]  /*cd60*/  LDGDEPBAR ;  /* 0x00000000000079af */ /* 0x000e220000000000 */
[C---:B------:R-:W-:Y:S05]  /*cd70*/  HMMA.16816.F32.BF16 R40, R188.reuse, R210, R40 ;  /* 0x000000d2bc28723c */ /* 0x040fea0000041828 */
[----:B------:R-:W4:Y:S03]  /*cd80*/  LDSM.16.M88.4 R196, [R222+0x800] ;  /* 0x00080000dec4783b */ /* 0x000f260000000200 */
[C---:B------:R-:W-:Y:S03]  /*cd90*/  HMMA.16816.F32.BF16 R44, R188.reuse, R212, R44 ;  /* 0x000000d4bc2c723c */ /* 0x040fe6000004182c */
[----:B------:R-:W1:Y:S05]  /*cda0*/  LDSM.16.M88.4 R200, [R222+0x1000] ;  /* 0x00100000dec8783b */ /* 0x000e6a0000000200 */
[----:B------:R-:W-:Y:S01]  /*cdb0*/  HMMA.16816.F32.BF16 R48, R188, R214, R48 ;  /* 0x000000d6bc30723c */ /* 0x000fe20000041830 */
[----:B------:R-:W2:Y:S06]  /*cdc0*/  LDL R215, [R1+0x18] ;  /* 0x0000180001d77983 */ /* 0x000eac0000100800 */
[----:B------:R-:W1:Y:S06]  /*cdd0*/  LDSM.16.M88.4 R204, [R222+0x1800] ;  /* 0x00180000decc783b */ /* 0x000e6c0000000200 */
[----:B------:R-:W1:Y:S01]  /*cde0*/  LDSM.16.M88.4 R188, [R222+0x2000] ;  /* 0x00200000debc783b */ /* 0x000e620000000200 */
[C---:B---3--:R-:W-:Y:S05]  /*cdf0*/  HMMA.16816.F32.BF16 R4, R176.reuse, R192, R4 ;  /* 0x000000c0b004723c */ /* 0x048fea0000041804 */
[----:B------:R-:W3:Y:S03]  /*ce00*/  LDSM.16.M88.4 R208, [R222+0x2800] ;  /* 0x00280000ded0783b */ /* 0x000ee60000000200 */
[C---:B------:R-:W-:Y:S03]  /*ce10*/  HMMA.16816.F32.BF16 R8, R176.reuse, R194, R8 ;  /* 0x000000c2b008723c */ /* 0x040fe60000041808 */
[----:B------:R-:W-:Y:S06]  /*ce20*/  LDSM.16.M88.4 R192, [R219] ;  /* 0x00000000dbc0783b */ /* 0x000fec0000000200 */
[----:B------:R-:W2:Y:S01]  /*ce30*/  LDL.64 R212, [R1+0x20] ;  /* 0x0000200001d47983 */ /* 0x000ea20000100a00 */
[C---:B----4-:R-:W-:Y:S08]  /*ce40*/  HMMA.16816.F32.BF16 R12, R176.reuse, R196, R12 ;  /* 0x000000c4b00c723c */ /* 0x050ff0000004180c */
[C---:B------:R-:W-:Y:S01]  /*ce50*/  HMMA.16816.F32.BF16 R16, R176.reuse, R198, R16 ;  /* 0x000000c6b010723c */ /* 0x040fe20000041810 */
[----:B------:R-:W-:Y:S07]  /*ce60*/  LDSM.16.M88.4 R196, [R219+0x800] ;  /* 0x00080000dbc4783b */ /* 0x000fee0000000200 */
        /* <DEDUP_REMOVED lines=9> */
[C---:B---3--:R-:W-:Y:S08]  /*cf00*/  HMMA.16816.F32.BF16 R44, R176.reuse, R208, R44 ;  /* 0x000000d0b02c723c */ /* 0x048ff0000004182c */
[----:B------:R-:W-:Y:S01]  /*cf10*/  HMMA.16816.F32.BF16 R48, R176, R210, R48 ;  /* 0x000000d2b030723c */ /* 0x000fe20000041830 */
[----:B------:R-:W3:Y:S06]  /*cf20*/  LDSM.16.M88.4 R176, [R219+0x2000] ;  /* 0x00200000dbb0783b */ /* 0x000eec0000000200 */
        /* <DEDUP_REMOVED lines=13> */
[C---:B---3--:R-:W-:Y:S08]  /*d000*/  HMMA.16816.F32.BF16 R36, R188.reuse, R176, R36 ;  /* 0x000000b0bc24723c */ /* 0x048ff00000041824 */
[C---:B------:R-:W-:Y:S01]  /*d010*/  HMMA.16816.F32.BF16 R40, R188.reuse, R178, R40 ;  /* 0x000000b2bc28723c */ /* 0x040fe20000041828 */
[----:B------:R-:W1:Y:S07]  /*d020*/  LDSM.16.M88.4 R176, [R223+0x4000] ;  /* 0x00400000dfb0783b */ /* 0x000e6e0000000200 */
[C---:B----4-:R-:W-:Y:S08]  /*d030*/  HMMA.16816.F32.BF16 R44, R188.reuse, R208, R44 ;  /* 0x000000d0bc2c723c */ /* 0x050ff0000004182c */
[----:B------:R-:W-:Y:S01]  /*d040*/  HMMA.16816.F32.BF16 R48, R188, R210, R48 ;  /* 0x000000d2bc30723c */ /* 0x000fe20000041830 */
[----:B------:R-:W3:Y:S06]  /*d050*/  LDSM.16.M88.4 R188, [R216+0x5000] ;  /* 0x00500000d8bc783b */ /* 0x000eec0000000200 */
        /* <DEDUP_REMOVED lines=13> */
[C---:B---3--:R-:W-:Y:S08]  /*d130*/  HMMA.16816.F32.BF16 R36, R176.reuse, R188, R36 ;  /* 0x000000bcb024723c */ /* 0x048ff00000041824 */
[C---:B------:R-:W-:Y:S01]  /*d140*/  HMMA.16816.F32.BF16 R40, R176.reuse, R190, R40 ;  /* 0x000000beb028723c */ /* 0x040fe20000041828 */
[----:B------:R-:W1:Y:S07]  /*d150*/  LDSM.16.M88.4 R188, [R224+0x4000] ;  /* 0x00400000e0bc783b */ /* 0x000e6e0000000200 */
[C---:B----4-:R-:W-:Y:S08]  /*d160*/  HMMA.16816.F32.BF16 R44, R176.reuse, R208, R44 ;  /* 0x000000d0b02c723c */ /* 0x050ff0000004182c */
[----:B------:R-:W-:Y:S01]  /*d170*/  HMMA.16816.F32.BF16 R48, R176, R210, R48 ;  /* 0x000000d2b030723c */ /* 0x000fe20000041830 */
[----:B------:R-:W3:Y:S03]  /*d180*/  LDSM.16.M88.4 R176, [R241] ;  /* 0x00000000f1b0783b */ /* 0x000ee60000000200 */
[----:B--2---:R-:W-:Y:S03]  /*d190*/  MOV R213, 0x6 ;  /* 0x0000000600d57802 */ /* 0x004fe60000000f00 */
[----:B------:R-:W2:Y:S01]  /*d1a0*/  LDSM.16.M88.4 R208, [R240] ;  /* 0x00000000f0d0783b */ /* 0x000ea20000000200 */
[C---:B-1----:R-:W-:Y:S08]  /*d1b0*/  HMMA.16816.F32.BF16 R4, R188.reuse, R192, R4 ;  /* 0x000000c0bc04723c */ /* 0x042ff00000041804 */
[C---:B------:R-:W-:Y:S01]  /*d1c0*/  HMMA.16816.F32.BF16 R8, R188.reuse, R194, R8 ;  /* 0x000000c2bc08723c */ /* 0x040fe20000041808 */
[----:B------:R-:W-:Y:S07]  /*d1d0*/  LDSM.16.M88.4 R192, [R226+0x4000] ;  /* 0x00400000e2c0783b */ /* 0x000fee0000000200 */
[C---:B------:R-:W-:Y:S08]  /*d1e0*/  HMMA.16816.F32.BF16 R12, R188.reuse, R196, R12 ;  /* 0x000000c4bc0c723c */ /* 0x040ff0000004180c */
[C---:B------:R-:W-:Y:S01]  /*d1f0*/  HMMA.16816.F32.BF16 R16, R188.reuse, R198, R16 ;  /* 0x000000c6bc10723c */ /* 0x040fe20000041810 */
[----:B------:R-:W1:Y:S07]  /*d200*/  LDSM.16.M88.4 R196, [R222+0x3000] ;  /* 0x00300000dec4783b */ /* 0x000e6e0000000200 */
[C---:B------:R-:W-:Y:S08]  /*d210*/  HMMA.16816.F32.BF16 R20, R188.reuse, R200, R20 ;  /* 0x000000c8bc14723c */ /* 0x040ff00000041814 */
[C---:B------:R-:W-:Y:S01]  /*d220*/  HMMA.16816.F32.BF16 R24, R188.reuse, R202, R24 ;  /* 0x000000cabc18723c */ /* 0x040fe20000041818 */
[----:B------:R-:W4:Y:S07]  /*d230*/  LDSM.16.M88.4 R200, [R222+0x3800] ;  /* 0x00380000dec8783b */ /* 0x000f2e0000000200 */
[C---:B------:R-:W-:Y:S08]  /*d240*/  HMMA.16816.F32.BF16 R28, R188.reuse, R204, R28 ;  /* 0x000000ccbc1c723c */ /* 0x040ff0000004181c */
[C---:B------:R-:W-:Y:S01]  /*d250*/  HMMA.16816.F32.BF16 R32, R188.reuse, R206, R32 ;  /* 0x000000cebc20723c */ /* 0x040fe20000041820 */
[----:B------:R-:W4:Y:S07]  /*d260*/  LDSM.16.M88.4 R204, [R222+0x4000] ;  /* 0x00400000decc783b */ /* 0x000f2e0000000200 */
[C---:B---3--:R-:W-:Y:S08]  /*d270*/  HMMA.16816.F32.BF16 R36, R188.reuse, R176, R36 ;  /* 0x000000b0bc24723c */ /* 0x048ff00000041824 */
[C---:B------:R-:W-:Y:S01]  /*d280*/  HMMA.16816.F32.BF16 R40, R188.reuse, R178, R40 ;  /* 0x000000b2bc28723c */ /* 0x040fe20000041828 */
[----:B------:R-:W3:Y:S07]  /*d290*/  LDSM.16.M88.4 R176, [R222+0x4800] ;  /* 0x00480000deb0783b */ /* 0x000eee0000000200 */
[C---:B--2---:R-:W-:Y:S08]  /*d2a0*/  HMMA.16816.F32.BF16 R44, R188.reuse, R208, R44 ;  /* 0x000000d0bc2c723c */ /* 0x044ff0000004182c */
[----:B------:R-:W-:Y:S01]  /*d2b0*/  HMMA.16816.F32.BF16 R48, R188, R210, R48 ;  /* 0x000000d2bc30723c */ /* 0x000fe20000041830 */
[----:B------:R-:W2:Y:S06]  /*d2c0*/  LDSM.16.M88.4 R188, [R222+0x5000] ;  /* 0x00500000debc783b */ /* 0x000eac0000000200 */
[----:B------:R-:W2:Y:S01]  /*d2d0*/  LDSM.16.M88.4 R208, [R222+0x5800] ;  /* 0x00580000ded0783b */ /* 0x000ea20000000200 */
[C---:B-1----:R-:W-:Y:S08]  /*d2e0*/  HMMA.16816.F32.BF16 R4, R192.reuse, R196, R4 ;  /* 0x000000c4c004723c */ /* 0x042ff00000041804 */
[C---:B------:R-:W-:Y:S01]  /*d2f0*/  HMMA.16816.F32.BF16 R8, R192.reuse, R198, R8 ;  /* 0x000000c6c008723c */ /* 0x040fe20000041808 */
[----:B------:R-:W-:Y:S07]  /*d300*/  LDSM.16.M88.4 R196, [R225+0x4000] ;  /* 0x00400000e1c4783b */ /* 0x000fee0000000200 */
[C---:B----4-:R-:W-:Y:S08]  /*d310*/  HMMA.16816.F32.BF16 R12, R192.reuse, R200, R12 ;  /* 0x000000c8c00c723c */ /* 0x050ff0000004180c */
[C---:B------:R-:W-:Y:S01]  /*d320*/  HMMA.16816.F32.BF16 R16, R192.reuse, R202, R16 ;  /* 0x000000cac010723c */ /* 0x040fe20000041810 */
[----:B------:R-:W1:Y:S07]  /*d330*/  LDSM.16.M88.4 R200, [R219+0x3000] ;  /* 0x00300000dbc8783b */ /* 0x000e6e0000000200 */
[C---:B------:R-:W-:Y:S08]  /*d340*/  HMMA.16816.F32.BF16 R20, R192.reuse, R204, R20 ;  /* 0x000000ccc014723c */ /* 0x040ff00000041814 */
[C---:B------:R-:W-:Y:S01]  /*d350*/  HMMA.16816.F32.BF16 R24, R192.reuse, R206, R24 ;  /* 0x000000cec018723c */ /* 0x040fe20000041818 */
[----:B------:R-:W4:Y:S07]  /*d360*/  LDSM.16.M88.4 R204, [R219+0x3800] ;  /* 0x00380000dbcc783b */ /* 0x000f2e0000000200 */
[C---:B---3--:R-:W-:Y:S08]  /*d370*/  HMMA.16816.F32.BF16 R28, R192.reuse, R176, R28 ;  /* 0x000000b0c01c723c */ /* 0x048ff0000004181c */
[C---:B------:R-:W-:Y:S01]  /*d380*/  HMMA.16816.F32.BF16 R32, R192.reuse, R178, R32 ;  /* 0x000000b2c020723c */ /* 0x040fe20000041820 */
[----:B------:R-:W3:Y:S07]  /*d390*/  LDSM.16.M88.4 R176, [R219+0x4000] ;  /* 0x00400000dbb0783b */ /* 0x000eee0000000200 */
[C---:B--2---:R-:W-:Y:S08]  /*d3a0*/  HMMA.16816.F32.BF16 R36, R192.reuse, R188, R36 ;  /* 0x000000bcc024723c */ /* 0x044ff00000041824 */
[C---:B------:R-:W-:Y:S01]  /*d3b0*/  HMMA.16816.F32.BF16 R40, R192.reuse, R190, R40 ;  /* 0x000000bec028723c */ /* 0x040fe20000041828 */
[----:B------:R-:W2:Y:S07]  /*d3c0*/  LDSM.16.M88.4 R188, [R219+0x4800] ;  /* 0x00480000dbbc783b */ /* 0x000eae0000000200 */
[C---:B------:R-:W-:Y:S08]  /*d3d0*/  HMMA.16816.F32.BF16 R44, R192.reuse, R208, R44 ;  /* 0x000000d0c02c723c */ /* 0x040ff0000004182c */
[----:B------:R-:W-:Y:S01]  /*d3e0*/  HMMA.16816.F32.BF16 R48, R192, R210, R48 ;  /* 0x000000d2c030723c */ /* 0x000fe20000041830 */
[----:B------:R-:W2:Y:S06]  /*d3f0*/  LDSM.16.M88.4 R192, [R219+0x5000] ;  /* 0x00500000dbc0783b */ /* 0x000eac0000000200 */
[----:B------:R-:W-:Y:S01]  /*d400*/  LDSM.16.M88.4 R208, [R216+0x6800] ;  /* 0x00680000d8d0783b */ /* 0x000fe20000000200 */
[C---:B-1----:R-:W-:Y:S08]  /*d410*/  HMMA.16816.F32.BF16 R4, R196.reuse, R200, R4 ;  /* 0x000000c8c404723c */ /* 0x042ff00000041804 */
[C---:B------:R-:W-:Y:S01]  /*d420*/  HMMA.16816.F32.BF16 R8, R196.reuse, R202, R8 ;  /* 0x000000cac408723c */ /* 0x040fe20000041808 */
[----:B------:R-:W1:Y:S07]  /*d430*/  LDSM.16.M88.4 R200, [R219+0x5800] ;  /* 0x00580000dbc8783b */ /* 0x000e6e0000000200 */
[C---:B----4-:R-:W-:Y:S08]  /*d440*/  HMMA.16816.F32.BF16 R12, R196.reuse, R204, R12 ;  /* 0x000000ccc40c723c */ /* 0x050ff0000004180c */
[C---:B------:R-:W-:Y:S01]  /*d450*/  HMMA.16816.F32.BF16 R16, R196.reuse, R206, R16 ;  /* 0x000000cec410723c */ /* 0x040fe20000041810 */
[----:B------:R-:W-:Y:S07]  /*d460*/  LDSM.16.M88.4 R204, [R216+0x6000] ;  /* 0x00600000d8cc783b */ /* 0x000fee0000000200 */
[C---:B---3--:R-:W-:Y:S08]  /*d470*/  HMMA.16816.F32.BF16 R20, R196.reuse, R176, R20 ;  /* 0x000000b0c414723c */ /* 0x048ff00000041814 */
[C---:B------:R-:W-:Y:S01]  /*d480*/  HMMA.16816.F32.BF16 R24, R196.reuse, R178, R24 ;  /* 0x000000b2c418723c */ /* 0x040fe20000041818 */
[----:B------:R-:W3:Y:S07]  /*d490*/  LDSM.16.M88.4 R176, [R223+0x8000] ;  /* 0x00800000dfb0783b */ /* 0x000eee0000000200 */
[C---:B--2---:R-:W-:Y:S08]  /*d4a0*/  HMMA.16816.F32.BF16 R28, R196.reuse, R188, R28 ;  /* 0x000000bcc41c723c */ /* 0x044ff0000004181c */
[C---:B------:R-:W-:Y:S01]  /*d4b0*/  HMMA.16816.F32.BF16 R32, R196.reuse, R190, R32 ;  /* 0x000000bec420723c */ /* 0x040fe20000041820 */
[----:B------:R-:W2:Y:S07]  /*d4c0*/  LDSM.16.M88.4 R188, [R216+0x7000] ;  /* 0x00700000d8bc783b */ /* 0x000eae0000000200 */
[C---:B------:R-:W-:Y:S08]  /*d4d0*/  HMMA.16816.F32.BF16 R36, R196.reuse, R192, R36 ;  /* 0x000000c0c424723c */ /* 0x040ff00000041824 */
[C---:B------:R-:W-:Y:S01]  /*d4e0*/  HMMA.16816.F32.BF16 R40, R196.reuse, R194, R40 ;  /* 0x000000c2c428723c */ /* 0x040fe20000041828 */
[----:B------:R-:W4:Y:S07]  /*d4f0*/  LDSM.16.M88.4 R192, [R216+0x7800] ;  /* 0x00780000d8c0783b */ /* 0x000f2e0000000200 */
[C---:B-1----:R-:W-:Y:S08]  /*d500*/  HMMA.16816.F32.BF16 R44, R196.reuse, R200, R44 ;  /* 0x000000c8c42c723c */ /* 0x042ff0000004182c */
[----:B------:R-:W-:Y:S01]  /*d510*/  HMMA.16816.F32.BF16 R48, R196, R202, R48 ;  /* 0x000000cac430723c */ /* 0x000fe20000041830 */
[----:B------:R-:W1:Y:S06]  /*d520*/  LDSM.16.M88.4 R196, [R216+0x8000] ;  /* 0x00800000d8c4783b */ /* 0x000e6c0000000200 */
[----:B------:R-:W1:Y:S01]  /*d530*/  LDSM.16.M88.4 R200, [R216+0x8800] ;  /* 0x00880000d8c8783b */ /* 0x000e620000000200 */
[C---:B---3--:R-:W-:Y:S08]  /*d540*/  HMMA.16816.F32.BF16 R4, R176.reuse, R204, R4 ;  /* 0x000000ccb004723c */ /* 0x048ff00000041804 */
[C---:B------:R-:W-:Y:S01]  /*d550*/  HMMA.16816.F32.BF16 R8, R176.reuse, R206, R8 ;  /* 0x000000ceb008723c */ /* 0x040fe20000041808 */
[----:B------:R-:W-:Y:S07]  /*d560*/  LDSM.16.M88.4 R204, [R239] ;  /* 0x00000000efcc783b */ /* 0x000fee0000000200 */
[C---:B------:R-:W-:Y:S08]  /*d570*/  HMMA.16816.F32.BF16 R12, R176.reuse, R208, R12 ;  /* 0x000000d0b00c723c */ /* 0x040ff0000004180c */
[C---:B------:R-:W-:Y:S01]  /*d580*/  HMMA.16816.F32.BF16 R16, R176.reuse, R210, R16 ;  /* 0x000000d2b010723c */ /* 0x040fe20000041810 */
[----:B------:R-:W-:Y:S07]  /*d590*/  LDSM.16.M88.4 R208, [R238] ;  /* 0x00000000eed0783b */ /* 0x000fee0000000200 */
[C---:B--2---:R-:W-:Y:S08]  /*d5a0*/  HMMA.16816.F32.BF16 R20, R176.reuse, R188, R20 ;  /* 0x000000bcb014723c */ /* 0x044ff00000041814 */
[C---:B------:R-:W-:Y:S01]  /*d5b0*/  HMMA.16816.F32.BF16 R24, R176.reuse, R190, R24 ;  /* 0x000000beb018723c */ /* 0x040fe20000041818 */
[----:B------:R-:W2:Y:S07]  /*d5c0*/  LDSM.16.M88.4 R188, [R224+0x8000] ;  /* 0x00800000e0bc783b */ /* 0x000eae0000000200 */
[C---:B----4-:R-:W-:Y:S08]  /*d5d0*/  HMMA.16816.F32.BF16 R28, R176.reuse, R192, R28 ;  /* 0x000000c0b01c723c */ /* 0x050ff0000004181c */
[C---:B------:R-:W-:Y:S01]  /*d5e0*/  HMMA.16816.F32.BF16 R32, R176.reuse, R194, R32 ;  /* 0x000000c2b020723c */ /* 0x040fe20000041820 */
[----:B------:R-:W3:Y:S07]  /*d5f0*/  LDSM.16.M88.4 R192, [R237] ;  /* 0x00000000edc0783b */ /* 0x000eee0000000200 */
[C---:B-1----:R-:W-:Y:S08]  /*d600*/  HMMA.16816.F32.BF16 R36, R176.reuse, R196, R36 ;  /* 0x000000c4b024723c */ /* 0x042ff00000041824 */
[C---:B------:R-:W-:Y:S01]  /*d610*/  HMMA.16816.F32.BF16 R40, R176.reuse, R198, R40 ;  /* 0x000000c6b028723c */ /* 0x040fe20000041828 */
[----:B------:R-:W1:Y:S07]  /*d620*/  LDSM.16.M88.4 R196, [R236] ;  /* 0x00000000ecc4783b */ /* 0x000e6e0000000200 */
[C---:B------:R-:W-:Y:S08]  /*d630*/  HMMA.16816.F32.BF16 R44, R176.reuse, R200, R44 ;  /* 0x000000c8b02c723c */ /* 0x040ff0000004182c */
[----:B------:R-:W-:Y:S01]  /*d640*/  HMMA.16816.F32.BF16 R48, R176, R202, R48 ;  /* 0x000000cab030723c */ /* 0x000fe20000041830 */
[----:B------:R-:W4:Y:S06]  /*d650*/  LDSM.16.M88.4 R176, [R235] ;  /* 0x00000000ebb0783b */ /* 0x000f2c0000000200 */
[----:B------:R-:W1:Y:S01]  /*d660*/  LDSM.16.M88.4 R200, [R234] ;  /* 0x00000000eac8783b */ /* 0x000e620000000200 */
        /* <DEDUP_REMOVED lines=17> */
[----:B------:R-:W4:Y:S06]  /*d780*/  LDSM.16.M88.4 R188, [R222+0x8000] ;  /* 0x00800000debc783b */ /* 0x000f2c0000000200 */
[----:B------:R-:W-:Y:S01]  /*d790*/  LDSM.16.M88.4 R200, [R225+0x8000] ;  /* 0x00800000e1c8783b */ /* 0x000fe20000000200 */
[C---:B--2---:R-:W-:Y:S08]  /*d7a0*/  HMMA.16816.F32.BF16 R4, R204.reuse, R208, R4 ;  /* 0x000000d0cc04723c */ /* 0x044ff00000041804 */
[C---:B------:R-:W-:Y:S01]  /*d7b0*/  HMMA.16816.F32.BF16 R8, R204.reuse, R210, R8 ;  /* 0x000000d2cc08723c */ /* 0x040fe20000041808 */
[----:B------:R-:W-:Y:S07]  /*d7c0*/  LDSM.16.M88.4 R208, [R219+0x6000] ;  /* 0x00600000dbd0783b */ /* 0x000fee0000000200 */
[C---:B---3--:R-:W-:Y:S08]  /*d7d0*/  HMMA.16816.F32.BF16 R12, R204.reuse, R192, R12 ;  /* 0x000000c0cc0c723c */ /* 0x048ff0000004180c */
[C---:B------:R-:W-:Y:S01]  /*d7e0*/  HMMA.16816.F32.BF16 R16, R204.reuse, R194, R16 ;  /* 0x000000c2cc10723c */ /* 0x040fe20000041810 */
[----:B------:R-:W2:Y:S07]  /*d7f0*/  LDSM.16.M88.4 R192, [R222+0x8800] ;  /* 0x00880000dec0783b */ /* 0x000eae0000000200 */
[C---:B-1----:R-:W-:Y:S08]  /*d800*/  HMMA.16816.F32.BF16 R20, R204.reuse, R196, R20 ;  /* 0x000000c4cc14723c */ /* 0x042ff00000041814 */
[C---:B------:R-:W-:Y:S01]  /*d810*/  HMMA.16816.F32.BF16 R24, R204.reuse, R198, R24 ;  /* 0x000000c6cc18723c */ /* 0x040fe20000041818 */
[----:B------:R-:W1:Y:S07]  /*d820*/  LDSM.16.M88.4 R196, [R219+0x6800] ;  /* 0x00680000dbc4783b */ /* 0x000e6e0000000200 */
[C---:B----4-:R-:W-:Y:S08]  /*d830*/  HMMA.16816.F32.BF16 R28, R204.reuse, R176, R28 ;  /* 0x000000b0cc1c723c */ /* 0x050ff0000004181c */
[C---:B------:R-:W-:Y:S01]  /*d840*/  HMMA.16816.F32.BF16 R32, R204.reuse, R178, R32 ;  /* 0x000000b2cc20723c */ /* 0x040fe20000041820 */
[----:B------:R-:W3:Y:S07]  /*d850*/  LDSM.16.M88.4 R176, [R219+0x7000] ;  /* 0x00700000dbb0783b */ /* 0x000eee0000000200 */
[C---:B------:R-:W-:Y:S08]  /*d860*/  HMMA.16816.F32.BF16 R36, R204.reuse, R188, R36 ;  /* 0x000000bccc24723c */ /* 0x040ff00000041824 */
[C---:B------:R-:W-:Y:S01]  /*d870*/  HMMA.16816.F32.BF16 R40, R204.reuse, R190, R40 ;  /* 0x000000becc28723c */ /* 0x040fe20000041828 */
[----:B------:R-:W4:Y:S07]  /*d880*/  LDSM.16.M88.4 R188, [R219+0x7800] ;  /* 0x00780000dbbc783b */ /* 0x000f2e0000000200 */
[C---:B--2---:R-:W-:Y:S08]  /*d890*/  HMMA.16816.F32.BF16 R44, R204.reuse, R192, R44 ;  /* 0x000000c0cc2c723c */ /* 0x044ff0000004182c */
[----:B------:R-:W-:Y:S01]  /*d8a0*/  HMMA.16816.F32.BF16 R48, R204, R194, R48 ;  /* 0x000000c2cc30723c */ /* 0x000fe20000041830 */
[----:B------:R-:W2:Y:S06]  /*d8b0*/  LDSM.16.M88.4 R192, [R219+0x8000] ;  /* 0x00800000dbc0783b */ /* 0x000eac0000000200 */
[----:B------:R-:W-:Y:S01]  /*d8c0*/  LDSM.16.M88.4 R204, [R223+0xc000] ;  /* 0x00c00000dfcc783b */ /* 0x000fe20000000200 */
[C---:B------:R-:W-:Y:S08]  /*d8d0*/  HMMA.16816.F32.BF16 R4, R200.reuse, R208, R4 ;  /* 0x000000d0c804723c */ /* 0x040ff00000041804 */
[C---:B------:R-:W-:Y:S01]  /*d8e0*/  HMMA.16816.F32.BF16 R8, R200.reuse, R210, R8 ;  /* 0x000000d2c808723c */ /* 0x040fe20000041808 */
[----:B------:R-:W-:Y:S07]  /*d8f0*/  LDSM.16.M88.4 R208, [R216+0x9000] ;  /* 0x00900000d8d0783b */ /* 0x000fee0000000200 */
        /* <DEDUP_REMOVED lines=9> */
[C---:B--2---:R-:W-:Y:S08]  /*d990*/  HMMA.16816.F32.BF16 R36, R200.reuse, R192, R36 ;  /* 0x000000c0c824723c */ /* 0x044ff00000041824 */
[C---:B------:R-:W-:Y:S01]  /*d9a0*/  HMMA.16816.F32.BF16 R40, R200.reuse, R194, R40 ;  /* 0x000000c2c828723c */ /* 0x040fe20000041828 */
[----:B------:R-:W2:Y:S07]  /*d9b0*/  LDSM.16.M88.4 R192, [R216+0xa800] ;  /* 0x00a80000d8c0783b */ /* 0x000eae0000000200 */
[C---:B-1----:R-:W-:Y:S08]  /*d9c0*/  HMMA.16816.F32.BF16 R44, R200.reuse, R196, R44 ;  /* 0x000000c4c82c723c */ /* 0x042ff0000004182c */
[----:B------:R-:W-:Y:S01]  /*d9d0*/  HMMA.16816.F32.BF16 R48, R200, R198, R48 ;  /* 0x000000c6c830723c */ /* 0x000fe20000041830 */
[----:B------:R-:W1:Y:S06]  /*d9e0*/  LDSM.16.M88.4 R196, [R216+0xb000] ;  /* 0x00b00000d8c4783b */ /* 0x000e6c0000000200 */
[----:B------:R-:W-:Y:S01]  /*d9f0*/  LDSM.16.M88.4 R200, [R224+0xc000] ;  /* 0x00c00000e0c8783b */ /* 0x000fe20000000200 */
[C---:B------:R-:W-:Y:S08]  /*da00*/  HMMA.16816.F32.BF16 R4, R204.reuse, R208, R4 ;  /* 0x000000d0cc04723c */ /* 0x040ff00000041804 */
[C---:B------:R-:W-:Y:S01]  /*da10*/  HMMA.16816.F32.BF16 R8, R204.reuse, R210, R8 ;  /* 0x000000d2cc08723c */ /* 0x040fe20000041808 */
[----:B------:R-:W-:Y:S07]  /*da20*/  LDSM.16.M88.4 R208, [R233] ;  /* 0x00000000e9d0783b */ /* 0x000fee0000000200 */
[C---:B---3--:R-:W-:Y:S08]  /*da30*/  HMMA.16816.F32.BF16 R12, R204.reuse, R176, R12 ;  /* 0x000000b0cc0c723c */ /* 0x048ff0000004180c */
[C---:B------:R-:W-:Y:S01]  /*da40*/  HMMA.16816.F32.BF16 R16, R204.reuse, R178, R16 ;  /* 0x000000b2cc10723c */ /* 0x040fe20000041810 */
[----:B------:R-:W3:Y:S07]  /*da50*/  LDSM.16.M88.4 R176, [R216+0xb800] ;  /* 0x00b80000d8b0783b */ /* 0x000eee0000000200 */
[C---:B----4-:R-:W-:Y:S08]  /*da60*/  HMMA.16816.F32.BF16 R20, R204.reuse, R188, R20 ;  /* 0x000000bccc14723c */ /* 0x050ff00000041814 */
[C---:B------:R-:W-:Y:S01]  /*da70*/  HMMA.16816.F32.BF16 R24, R204.reuse, R190, R24 ;  /* 0x000000becc18723c */ /* 0x040fe20000041818 */
[----:B------:R-:W4:Y:S07]  /*da80*/  LDSM.16.M88.4 R188, [R232] ;  /* 0x00000000e8bc783b */ /* 0x000f2e0000000200 */
[C---:B--2---:R-:W-:Y:S08]  /*da90*/  HMMA.16816.F32.BF16 R28, R204.reuse, R192, R28 ;  /* 0x000000c0cc1c723c */ /* 0x044ff0000004181c */
[C---:B------:R-:W-:Y:S01]  /*daa0*/  HMMA.16816.F32.BF16 R32, R204.reuse, R194, R32 ;  /* 0x000000c2cc20723c */ /* 0x040fe20000041820 */
[----:B------:R-:W2:Y:S07]  /*dab0*/  LDSM.16.M88.4 R192, [R231] ;  /* 0x00000000e7c0783b */ /* 0x000eae0000000200 */
[C---:B-1----:R-:W-:Y:S08]  /*dac0*/  HMMA.16816.F32.BF16 R36, R204.reuse, R196, R36 ;  /* 0x000000c4cc24723c */ /* 0x042ff00000041824 */
[C---:B------:R-:W-:Y:S01]  /*dad0*/  HMMA.16816.F32.BF16 R40, R204.reuse, R198, R40 ;  /* 0x000000c6cc28723c */ /* 0x040fe20000041828 */
[----:B------:R-:W-:Y:S07]  /*dae0*/  LDSM.16.M88.4 R196, [R229] ;  /* 0x00000000e5c4783b */ /* 0x000fee0000000200 */
[C---:B---3--:R-:W-:Y:S08]  /*daf0*/  HMMA.16816.F32.BF16 R44, R204.reuse, R176, R44 ;  /* 0x000000b0cc2c723c */ /* 0x048ff0000004182c */
[----:B------:R-:W-:Y:S01]  /*db00*/  HMMA.16816.F32.BF16 R48, R204, R178, R48 ;  /* 0x000000b2cc30723c */ /* 0x000fe20000041830 */
[----:B------:R-:W1:Y:S06]  /*db10*/  LDSM.16.M88.4 R176, [R230] ;  /* 0x00000000e6b0783b */ /* 0x000e6c0000000200 */
[----:B------:R-:W-:Y:S01]  /*db20*/  LDSM.16.M88.4 R204, [R226+0xc000] ;  /* 0x00c00000e2cc783b */ /* 0x000fe20000000200 */
[C---:B------:R-:W-:Y:S08]  /*db30*/  HMMA.16816.F32.BF16 R4, R200.reuse, R208, R4 ;  /* 0x000000d0c804723c */ /* 0x040ff00000041804 */
[C---:B------:R-:W-:Y:S01]  /*db40*/  HMMA.16816.F32.BF16 R8, R200.reuse, R210, R8 ;  /* 0x000000d2c808723c */ /* 0x040fe20000041808 */
[----:B------:R-:W-:Y:S07]  /*db50*/  LDSM.16.M88.4 R208, [R222+0x9000] ;  /* 0x00900000ded0783b */ /* 0x000fee0000000200 */
[C---:B----4-:R-:W-:Y:S08]  /*db60*/  HMMA.16816.F32.BF16 R12, R200.reuse, R188, R12 ;  /* 0x000000bcc80c723c */ /* 0x050ff0000004180c */
[C---:B------:R-:W-:Y:S01]  /*db70*/  HMMA.16816.F32.BF16 R16, R200.reuse, R190, R16 ;  /* 0x000000bec810723c */ /* 0x040fe20000041810 */
[----:B------:R-:W3:Y:S07]  /*db80*/  LDSM.16.M88.4 R188, [R228] ;  /* 0x00000000e4bc783b */ /* 0x000eee0000000200 */
[C---:B--2---:R-:W-:Y:S08]  /*db90*/  HMMA.16816.F32.BF16 R20, R200.reuse, R192, R20 ;  /* 0x000000c0c814723c */ /* 0x044ff00000041814 */
[C---:B------:R-:W-:Y:S01]  /*dba0*/  HMMA.16816.F32.BF16 R24, R200.reuse, R194, R24 ;  /* 0x000000c2c818723c */ /* 0x040fe20000041818 */
[----:B------:R-:W2:Y:S07]  /*dbb0*/  LDSM.16.M88.4 R192, [R222+0x9800] ;  /* 0x00980000dec0783b */ /* 0x000eae0000000200 */
[C---:B-1----:R-:W-:Y:S08]  /*dbc0*/  HMMA.16816.F32.BF16 R28, R200.reuse, R176, R28 ;  /* 0x000000b0c81c723c */ /* 0x042ff0000004181c */
[C---:B------:R-:W-:Y:S01]  /*dbd0*/  HMMA.16816.F32.BF16 R32, R200.reuse, R178, R32 ;  /* 0x000000b2c820723c */ /* 0x040fe20000041820 */
[----:B------:R-:W1:Y:S07]  /*dbe0*/  LDSM.16.M88.4 R176, [R222+0xa000] ;  /* 0x00a00000deb0783b */ /* 0x000e6e0000000200 */
[C---:B------:R-:W-:Y:S08]  /*dbf0*/  HMMA.16816.F32.BF16 R36, R200.reuse, R196, R36 ;  /* 0x000000c4c824723c */ /* 0x040ff00000041824 */
[C---:B------:R-:W-:Y:S01]  /*dc00*/  HMMA.16816.F32.BF16 R40, R200.reuse, R198, R40 ;  /* 0x000000c6c828723c */ /* 0x040fe20000041828 */
[----:B------:R-:W-:Y:S07]  /*dc10*/  LDSM.16.M88.4 R196, [R222+0xb000] ;  /* 0x00b00000dec4783b */ /* 0x000fee0000000200 */
[C---:B---3--:R-:W-:Y:S08]  /*dc20*/  HMMA.16816.F32.BF16 R44, R200.reuse, R188, R44 ;  /* 0x000000bcc82c723c */ /* 0x048ff0000004182c */
[----:B------:R-:W-:Y:S01]  /*dc30*/  HMMA.16816.F32.BF16 R48, R200, R190, R48 ;  /* 0x000000bec830723c */ /* 0x000fe20000041830 */
[----:B------:R-:W3:Y:S06]  /*dc40*/  LDSM.16.M88.4 R188, [R222+0xa800] ;  /* 0x00a80000debc783b */ /* 0x000eec0000000200 */
[----:B------:R-:W-:Y:S01]  /*dc50*/  LDSM.16.M88.4 R200, [R225+0xc000] ;  /* 0x00c00000e1c8783b */ /* 0x000fe20000000200 */
[C---:B------:R-:W-:Y:S08]  /*dc60*/  HMMA.16816.F32.BF16 R4, R204.reuse, R208, R4 ;  /* 0x000000d0cc04723c */ /* 0x040ff00000041804 */
[C---:B------:R-:W-:Y:S01]  /*dc70*/  HMMA.16816.F32.BF16 R8, R204.reuse, R210, R8 ;  /* 0x000000d2cc08723c */ /* 0x040fe20000041808 */
[----:B------:R-:W-:Y:S07]  /*dc80*/  LDSM.16.M88.4 R208, [R219+0x9000] ;  /* 0x00900000dbd0783b */ /* 0x000fee0000000200 */
[C---:B--2---:R-:W-:Y:S08]  /*dc90*/  HMMA.16816.F32.BF16 R12, R204.reuse, R192, R12 ;  /* 0x000000c0cc0c723c */ /* 0x044ff0000004180c */
[C---:B------:R-:W-:Y:S01]  /*dca0*/  HMMA.16816.F32.BF16 R16, R204.reuse, R194, R16 ;  /* 0x000000c2cc10723c */ /* 0x040fe20000041810 */
        /* <DEDUP_REMOVED lines=8> */
[C---:B------:R-:W-:Y:S08]  /*dd30*/  HMMA.16816.F32.BF16 R40, R204.reuse, R198, R40 ;  /* 0x000000c6cc28723c */ /* 0x040ff00000041828 */
[C---:B--2---:R-:W-:Y:S08]  /*dd40*/  HMMA.16816.F32.BF16 R44, R204.reuse, R192, R44 ;  /* 0x000000c0cc2c723c */ /* 0x044ff0000004182c */
[----:B------:R-:W-:Y:S01]  /*dd50*/  HMMA.16816.F32.BF16 R48, R204, R194, R48 ;  /* 0x000000c2cc30723c */ /* 0x000fe20000041830 */
[----:B------:R-:W2:Y:S07]  /*dd60*/  LDSM.16.M88.4 R192, [R219+0xa800] ;  /* 0x00a80000dbc0783b */ /* 0x000eae0000000200 */
[C---:B------:R-:W-:Y:S08]  /*dd70*/  HMMA.16816.F32.BF16 R4, R200.reuse, R208, R4 ;  /* 0x000000d0c804723c */ /* 0x040ff00000041804 */
[C---:B------:R-:W-:Y:S08]  /*dd80*/  HMMA.16816.F32.BF16 R8, R200.reuse, R210, R8 ;  /* 0x000000d2c808723c */ /* 0x040ff00000041808 */
[C---:B-1----:R-:W-:Y:S08]  /*dd90*/  HMMA.16816.F32.BF16 R12, R200.reuse, R176, R12 ;  /* 0x000000b0c80c723c */ /* 0x042ff0000004180c */
[C---:B------:R-:W-:Y:S01]  /*dda0*/  HMMA.16816.F32.BF16 R16, R200.reuse, R178, R16 ;  /* 0x000000b2c810723c */ /* 0x040fe20000041810 */
[----:B------:R-:W1:Y:S03]  /*ddb0*/  LDSM.16.M88.4 R176, [R219+0xb000] ;  /* 0x00b00000dbb0783b */ /* 0x000e660000000200 */
[----:B------:R-:W-:Y:S02]  /*ddc0*/  FMNMX.FTZ R0, R4, R174, !PT ;  /* 0x000000ae04007209 */ /* 0x000fe40007810000 */
[----:B------:R-:W-:Y:S02]  /*ddd0*/  FMNMX.FTZ R2, R6, R175, !PT ;  /* 0x000000af06027209 */ /* 0x000fe40007810000 */
[C---:B---3--:R-:W-:Y:S04]  /*dde0*/  HMMA.16816.F32.BF16 R20, R200.reuse, R188, R20 ;  /* 0x000000bcc814723c */ /* 0x048fe80000041814 */
[----:B------:R-:W-:Y:S02]  /*ddf0*/  FMNMX.FTZ R0, R5, R0, !PT ;  /* 0x0000000005007209 */ /* 0x000fe40007810000 */
[----:B------:R-:W-:Y:S02]  /*de00*/  FMNMX.FTZ R2, R7, R2, !PT ;  /* 0x0000000207027209 */ /* 0x000fe40007810000 */
[C---:B------:R-:W-:Y:S01]  /*de10*/  HMMA.16816.F32.BF16 R24, R200.reuse, R190, R24 ;  /* 0x000000bec818723c */ /* 0x040fe20000041818 */
[----:B------:R-:W3:Y:S01]  /*de20*/  LDSM.16.M88.4 R188, [R219+0xb800] ;  /* 0x00b80000dbbc783b */ /* 0x000ee20000000200 */
[----:B------:R-:W-:Y:S04]  /*de30*/  DEPBAR.LE SB0, 0x0 ;  /* 0x000080000000791a */ /* 0x000fe80000000000 */
[----:B------:R-:W-:Y:S01]  /*de40*/  FMNMX.FTZ R0, R8, R0, !PT ;  /* 0x0000000008007209 */ /* 0x000fe20007810000 */
[----:B------:R-:W-:Y:S01]  /*de50*/  BAR.SYNC.DEFER_BLOCKING 0x0 ;  /* 0x0000000000007b1d */ /* 0x000fe20000010000 */
[C---:B--2---:R-:W-:Y:S05]  /*de60*/  HMMA.16816.F32.BF16 R28, R200.reuse, R192, R28 ;  /* 0x000000c0c81c723c */ /* 0x044fea000004181c */
[----:B------:R-:W-:Y:S02]  /*de70*/  FMNMX.FTZ R0, R9, R0, !PT ;  /* 0x0000000009007209 */ /* 0x000fe40007810000 */
[----:B------:R-:W-:Y:S01]  /*de80*/  FMNMX.FTZ R2, R10, R2, !PT ;  /* 0x000000020a027209 */ /* 0x000fe20007810000 */
[C---:B------:R-:W-:Y:S04]  /*de90*/  HMMA.16816.F32.BF16 R32, R200.reuse, R194, R32 ;  /* 0x000000c2c820723c */ /* 0x040fe80000041820 */
[----:B------:R-:W-:Y:S02]  /*dea0*/  FMNMX.FTZ R0, R12, R0, !PT ;  /* 0x000000000c007209 */ /* 0x000fe40007810000 */
[----:B------:R-:W-:Y:S02]  /*deb0*/  FMNMX.FTZ R2, R11, R2, !PT ;  /* 0x000000020b027209 */ /* 0x000fe40007810000 */
[----:B------:R-:W-:Y:S01]  /*dec0*/  FMNMX.FTZ R0, R13, R0, !PT ;  /* 0x000000000d007209 */ /* 0x000fe20007810000 */
[C---:B-1----:R-:W-:Y:S03]  /*ded0*/  HMMA.16816.F32.BF16 R36, R200.reuse, R176, R36 ;  /* 0x000000b0c824723c */ /* 0x042fe60000041824 */
[----:B------:R-:W-:Y:S02]  /*dee0*/  FMNMX.FTZ R0, R16, R0, !PT ;  /* 0x0000000010007209 */ /* 0x000fe40007810000 */
[----:B------:R-:W-:Y:S02]  /*def0*/  FMNMX.FTZ R2, R14, R2, !PT ;  /* 0x000000020e027209 */ /* 0x000fe40007810000 */
[----:B------:R-:W-:Y:S01]  /*df00*/  FMNMX.FTZ R0, R17, R0, !PT ;  /* 0x0000000011007209 */ /* 0x000fe20007810000 */
[C---:B------:R-:W-:Y:S04]  /*df10*/  HMMA.16816.F32.BF16 R40, R200.reuse, R178, R40 ;  /* 0x000000b2c828723c */ /* 0x040fe80000041828 */
[----:B------:R-:W-:Y:S02]  /*df20*/  FMNMX.FTZ R2, R15, R2, !PT ;  /* 0x000000020f027209 */ /* 0x000fe40007810000 */
[----:B------:R-:W-:Y:S01]  /*df30*/  FMNMX.FTZ R0, R20, R0, !PT ;  /* 0x0000000014007209 */ /* 0x000fe20007810000 */
[----:B------:R-:W-:Y:S01]  /*df40*/  @P0 IMAD.WIDE.U32 R178, R252, c[0x0][0x1e0], RZ ;  /* 0x00007800fcb20a25 */ /* 0x000fe200078e00ff */
[C---:B---3--:R-:W-:Y:S04]  /*df50*/  HMMA.16816.F32.BF16 R44, R200.reuse, R188, R44 ;  /* 0x000000bcc82c723c */ /* 0x048fe8000004182c */
        /* <DEDUP_REMOVED lines=34> */
[----:B------:R-:W-:Y:S02]  /*e180*/  FMNMX.FTZ R0, R50, R0, !PT ;  /* 0x0000000032007209 */ /* 0x000fe40007810000 */
[----:B------:R-:W-:Y:S02]  /*e190*/  @P0 MOV R176, R212 ;  /* 0x000000d400b00202 */ /* 0x000fe40000000f00 */
[----:B------:R-:W-:Y:S03]  /*e1a0*/  FMNMX.FTZ R0, R51, R0, !PT ;  /* 0x0000000033007209 */ /* 0x000fe60007810000 */
[----:B------:R-:W-:Y:S02]  /*e1b0*/  @P0 IMAD.WIDE.U32 R176, R178, 0x60, R176 ;  /* 0x00000060b2b00825 */ /* 0x000fe400078e00b0 */
        /* <DEDUP_REMOVED lines=8> */
[----:B------:R-:W-:Y:S02]  /*e240*/  @P0 IMAD R174, R172, c[0x0][0x1e0], RZ ;  /* 0x00007800acae0a24 */ /* 0x000fe400078e02ff */
[----:B------:R-:W-:Y:S01]  /*e250*/  FMUL.FTZ R196, R173, c[0x0][0x2d0] ;  /* 0x0000b400adc47a20 */ /* 0x000fe20000410000 */
[----:B--2---:R-:W-:Y:S01]  /*e260*/  FMNMX.FTZ R172, R0, R3, !PT ;  /* 0x0000000300ac7209 */ /* 0x004fe20007810000 */
[----:B------:R-:W-:Y:S02]  /*e270*/  FMUL.FTZ R0, R2, c[0x0][0x2d0] ;  /* 0x0000b40002007a20 */ /* 0x000fe40000410000 */
[--C-:B------:R-:W-:Y:S02]  /*e280*/  FFMA.FTZ R4, R4, c[0x0][0x2d0], -R196.reuse ;  /* 0x0000b40004047a23 */ /* 0x100fe400000108c4 */
[----:B------:R1:W2:Y:S01]  /*e290*/  MUFU.EX2 R2, R0 ;  /* 0x0000000000027308 */ /* 0x0002a20000000800 */
[----:B------:R-:W-:Y:S02]  /*e2a0*/  FFMA.FTZ R5, R5, c[0x0][0x2d0], -R196 ;  /* 0x0000b40005057a23 */ /* 0x000fe400000108c4 */
[----:B------:R-:W-:Y:S01]  /*e2b0*/  @P0 IMAD R3, R252, c[0x0][0x1e4], R174 ;  /* 0x00007900fc030a24 */ /* 0x000fe200078e02ae */
[----:B------:R-:W-:Y:S01]  /*e2c0*/  @P0 SHF.L.U32 R174, R176, 0x1, RZ ;  /* 0x00000001b0ae0819 */ /* 0x000fe200000006ff */
[--C-:B------:R-:W-:Y:S02]  /*e2d0*/  FFMA.FTZ R12, R12, c[0x0][0x2d0], -R196.reuse ;  /* 0x0000b4000c0c7a23 */ /* 0x100fe400000108c4 */
[--C-:B------:R-:W-:Y:S01]  /*e2e0*/  FFMA.FTZ R13, R13, c[0x0][0x2d0], -R196.reuse ;  /* 0x0000b4000d0d7a23 */ /* 0x100fe200000108c4 */
[----:B------:R-:W-:Y:S01]  /*e2f0*/  @P0 IADD3 R3, R179, R3, RZ ;  /* 0x00000003b3030210 */ /* 0x000fe20007ffe0ff */
[--C-:B------:R-:W-:Y:S01]  /*e300*/  FFMA.FTZ R16, R16, c[0x0][0x2d0], -R196.reuse ;  /* 0x0000b40010107a23 */ /* 0x100fe200000108c4 */
[----:B------:R3:W-:Y:S01]  /*e310*/  MUFU.EX2 R215, R4 ;  /* 0x0000000400d77308 */ /* 0x0007e20000000800 */
[----:B------:R-:W-:Y:S01]  /*e320*/  @P0 IADD3 R178, P2, R174, 0x80, RZ ;  /* 0x00000080aeb20810 */ /* 0x000fe20007f5e0ff */
[--C-:B------:R-:W-:Y:S02]  /*e330*/  FFMA.FTZ R17, R17, c[0x0][0x2d0], -R196.reuse ;  /* 0x0000b40011117a23 */ /* 0x100fe400000108c4 */
[----:B------:R-:W-:Y:S01]  /*e340*/  @P0 IMAD R3, R3, 0x60, RZ ;  /* 0x0000006003030824 */ /* 0x000fe200078e02ff */
[----:B------:R-:W-:Y:S01]  /*e350*/  @P0 IADD3 R178, P1, R178, c[0x0][0x1c8], RZ ;  /* 0x00007200b2b20a10 */ /* 0x000fe20007f3e0ff */
[--C-:B------:R-:W-:Y:S02]  /*e360*/  FFMA.FTZ R20, R20, c[0x0][0x2d0], -R196.reuse ;  /* 0x0000b40014147a23 */ /* 0x100fe400000108c4 */
[--C-:B------:R-:W-:Y:S01]  /*e370*/  FFMA.FTZ R21, R21, c[0x0][0x2d0], -R196.reuse ;  /* 0x0000b40015157a23 */ /* 0x100fe200000108c4 */
[----:B------:R-:W-:Y:S01]  /*e380*/  @P0 IADD3 R3, R177, R3, RZ ;  /* 0x00000003b1030210 */ /* 0x000fe20007ffe0ff */
[----:B------:R4:W-:Y:S01]  /*e390*/  MUFU.EX2 R205, R5 ;  /* 0x0000000500cd7308 */ /* 0x0009e20000000800 */
[--C-:B------:R-:W-:Y:S02]  /*e3a0*/  FFMA.FTZ R24, R24, c[0x0][0x2d0], -R196.reuse ;  /* 0x0000b40018187a23 */ /* 0x100fe400000108c4 */
[----:B------:R-:W-:Y:S01]  /*e3b0*/  @P0 SHF.L.U64.HI R3, R176, 0x1, R3 ;  /* 0x00000001b0030819 */ /* 0x000fe20000010203 */
[----:B-1----:R-:W-:Y:S02]  /*e3c0*/  FADD.FTZ R0, -R172, R175 ;  /* 0x000000afac007221 */ /* 0x002fe40000010100 */
[--C-:B------:R-:W-:Y:S01]  /*e3d0*/  FFMA.FTZ R175, R8, c[0x0][0x2d0], -R196.reuse ;  /* 0x0000b40008af7a23 */ /* 0x100fe200000108c4 */
[--C-:B------:R-:W-:Y:S01]  /*e3e0*/  @P0 IADD3.X R179, RZ, c[0x0][0x1cc], R3.reuse, P1, P2 ;  /* 0x00007300ffb30a10 */ /* 0x100fe20000fe4403 */
[----:B------:R-:W-:Y:S01]  /*e3f0*/  FMUL.FTZ R0, R0, c[0x0][0x2d0] ;  /* 0x0000b40000007a20 */ /* 0x000fe20000410000 */
[----:B------:R-:W-:Y:S01]  /*e400*/  @P0 IADD3 R176, P2, R174, 0x100, RZ ;  /* 0x00000100aeb00810 */ /* 0x000fe20007f5e0ff */
[----:B------:R1:W-:Y:S01]  /*e410*/  MUFU.EX2 R204, R175 ;  /* 0x000000af00cc7308 */ /* 0x0003e20000000800 */
[----:B------:R-:W-:Y:S01]  /*e420*/  @P0 MOV R8, c[0x0][0x1e0] ;  /* 0x0000780000080a02 */ /* 0x000fe20000000f00 */
[----:B--2---:R-:W-:Y:S01]  /*e430*/  FMUL.FTZ R132, R2, R132 ;  /* 0x0000008402847220 */ /* 0x004fe20000410000 */
[----:B---3--:R-:W-:Y:S01]  /*e440*/  @P0 IADD3 R4, P1, R174, c[0x0][0x1c8], RZ ;  /* 0x00007200ae040a10 */ /* 0x008fe20007f3e0ff */
[----:B------:R-:W-:Y:S01]  /*e450*/  FMUL.FTZ R133, R2, R133 ;  /* 0x0000008502857220 */ /* 0x000fe20000410000 */
[----:B------:R-:W-:Y:S01]  /*e460*/  @P0 SHF.L.U64.HI R188, R8, R213, c[0x0][0x1e4] ;  /* 0x0000790008bc0619 */ /* 0x000fe200000102d5 */
[C---:B------:R-:W-:Y:S02]  /*e470*/  FMUL.FTZ R136, R2.reuse, R136 ;  /* 0x0000008802887220 */ /* 0x040fe40000410000 */
[C---:B------:R-:W-:Y:S02]  /*e480*/  FMUL.FTZ R137, R2.reuse, R137 ;  /* 0x0000008902897220 */ /* 0x040fe40000410000 */
[----:B------:R-:W2:Y:S01]  /*e490*/  MUFU.EX2 R0, R0 ;  /* 0x0000000000007308 */ /* 0x000ea20000000800 */
[C---:B------:R-:W-:Y:S02]  /*e4a0*/  FMUL.FTZ R140, R2.reuse, R140 ;  /* 0x0000008c028c7220 */ /* 0x040fe40000410000 */
[C---:B------:R-:W-:Y:S01]  /*e4b0*/  FMUL.FTZ R141, R2.reuse, R141 ;  /* 0x0000008d028d7220 */ /* 0x040fe20000410000 */
[----:B----4-:R-:W-:Y:S01]  /*e4c0*/  @P0 IADD3.X R5, R3, c[0x0][0x1cc], RZ, P1, !PT ;  /* 0x0000730003050a10 */ /* 0x010fe20000ffe4ff */
[----:B------:R-:W-:Y:S01]  /*e4d0*/  FMUL.FTZ R144, R2, R144 ;  /* 0x0000009002907220 */ /* 0x000fe20000410000 */
[----:B------:R-:W-:Y:S01]  /*e4e0*/  @P0 IADD3 R176, P1, R176, c[0x0][0x1c8], RZ ;  /* 0x00007200b0b00a10 */ /* 0x000fe20007f3e0ff */
[C---:B------:R-:W-:Y:S02]  /*e4f0*/  FMUL.FTZ R145, R2.reuse, R145 ;  /* 0x0000009102917220 */ /* 0x040fe40000410000 */
[----:B------:R3:W-:Y:S01]  /*e500*/  @P0 LDGSTS.E.BYPASS.LTC128B.128 [R251+0xc100], [R4.64], !P4 ;  /* 0x0c10000004fb0fae */ /* 0x0007e2000e101d48 */
[--C-:B------:R-:W-:Y:S01]  /*e510*/  @P0 IADD3.X R177, RZ, c[0x0][0x1cc], R3.reuse, P1, P2 ;  /* 0x00007300ffb10a10 */ /* 0x100fe20000fe4403 */
[C---:B------:R-:W-:Y:S01]  /*e520*/  FMUL.FTZ R148, R2.reuse, R148 ;  /* 0x0000009402947220 */ /* 0x040fe20000410000 */
[----:B------:R-:W-:Y:S01]  /*e530*/  MUFU.EX2 R214, R12 ;  /* 0x0000000c00d67308 */ /* 0x000fe20000000800 */
[----:B------:R-:W-:Y:S02]  /*e540*/  FMUL.FTZ R149, R2, R149 ;  /* 0x0000009502957220 */ /* 0x000fe40000410000 */
[--C-:B-1----:R-:W-:Y:S01]  /*e550*/  FFMA.FTZ R175, R9, c[0x0][0x2d0], -R196.reuse ;  /* 0x0000b40009af7a23 */ /* 0x102fe200000108c4 */
[----:B------:R-:W-:Y:S01]  /*e560*/  @P0 IADD3 R9, P2, R174, 0x180, RZ ;  /* 0x00000180ae090810 */ /* 0x000fe20007f5e0ff */
[----:B------:R1:W-:Y:S01]  /*e570*/  @P0 LDGSTS.E.BYPASS.LTC128B.128 [R251+0xf100], [R178.64], !P3 ;  /* 0x0f100000b2fb0fae */ /* 0x0003e2000d901d48 */
[----:B------:R-:W-:Y:S02]  /*e580*/  FMUL.FTZ R174, R172, c[0x0][0x2d0] ;  /* 0x0000b400acae7a20 */ /* 0x000fe40000410000 */
[----:B------:R-:W-:Y:S02]  /*e590*/  FFMA.FTZ R25, R25, c[0x0][0x2d0], -R196 ;  /* 0x0000b40019197a23 */ /* 0x000fe400000108c4 */
[----:B------:R4:W1:Y:S01]  /*e5a0*/  MUFU.EX2 R203, R175 ;  /* 0x000000af00cb7308 */ /* 0x0008620000000800 */
[--C-:B------:R-:W-:Y:S01]  /*e5b0*/  FFMA.FTZ R6, R6, c[0x0][0x2d0], -R174.reuse ;  /* 0x0000b40006067a23 */ /* 0x100fe200000108ae */
[----:B------:R3:W-:Y:S01]  /*e5c0*/  @P0 LDGSTS.E.BYPASS.LTC128B.128 [R251+0x12100], [R176.64], !P6 ;  /* 0x12100000b0fb0fae */ /* 0x0007e2000f101d48 */
[--C-:B------:R-:W-:Y:S02]  /*e5d0*/  FFMA.FTZ R10, R10, c[0x0][0x2d0], -R174.reuse ;  /* 0x0000b4000a0a7a23 */ /* 0x100fe400000108ae */
[--C-:B------:R-:W-:Y:S02]  /*e5e0*/  FFMA.FTZ R11, R11, c[0x0][0x2d0], -R174.reuse ;  /* 0x0000b4000b0b7a23 */ /* 0x100fe400000108ae */
[C---:B--2---:R-:W-:Y:S02]  /*e5f0*/  FMUL.FTZ R134, R0.reuse, R134 ;  /* 0x0000008600867220 */ /* 0x044fe40000410000 */
        /* <DEDUP_REMOVED lines=10> */
[----:B----4-:R-:W-:Y:S01]  /*e6a0*/  @P0 SHF.L.U32 R175, R8, 0x6, RZ ;  /* 0x0000000608af0819 */ /* 0x010fe200000006ff */
[----:B------:R-:W-:Y:S01]  /*e6b0*/  FMUL.FTZ R151, R0, R151 ;  /* 0x0000009700977220 */ /* 0x000fe20000410000 */
[----:B------:R-:W-:Y:S01]  /*e6c0*/  @P0 IADD3 R8, P1, R9, c[0x0][0x1c8], RZ ;  /* 0x0000720009080a10 */ /* 0x000fe20007f3e0ff */
[--C-:B------:R-:W-:Y:S01]  /*e6d0*/  FFMA.FTZ R14, R14, c[0x0][0x2d0], -R174.reuse ;  /* 0x0000b4000e0e7a23 */ /* 0x100fe200000108ae */
[----:B-1----:R-:W-:Y:S01]  /*e6e0*/  F2FP.BF16.PACK_AB R178, R203, R204 ;  /* 0x000000cccbb2723e */ /* 0x002fe200000010ff */
[--C-:B------:R-:W-:Y:S01]  /*e6f0*/  FFMA.FTZ R15, R15, c[0x0][0x2d0], -R174.reuse ;  /* 0x0000b4000f0f7a23 */ /* 0x100fe200000108ae */
[----:B------:R-:W-:Y:S01]  /*e700*/  @P0 IADD3.X R9, RZ, c[0x0][0x1cc], R3, P1, P2 ;  /* 0x00007300ff090a10 */ /* 0x000fe20000fe4403 */
[--C-:B------:R-:W-:Y:S01]  /*e710*/  FFMA.FTZ R3, R7, c[0x0][0x2d0], -R174.reuse ;  /* 0x0000b40007037a23 */ /* 0x100fe200000108ae */
[----:B---3--:R-:W-:Y:S01]  /*e720*/  @P0 IADD3 R4, P2, R4, R175, RZ ;  /* 0x000000af04040210 */ /* 0x008fe20007f5e0ff */
[----:B------:R-:W1:Y:S01]  /*e730*/  MUFU.EX2 R200, R11 ;  /* 0x0000000b00c87308 */ /* 0x000e620000000800 */
[----:B------:R-:W-:Y:S01]  /*e740*/  F2FP.BF16.PACK_AB R176, R205, R215 ;  /* 0x000000d7cdb0723e */ /* 0x000fe200000010ff */
[----:B------:R3:W-:Y:S01]  /*e750*/  @P0 LDGSTS.E.BYPASS.LTC128B.128 [R251+0x15100], [R8.64], !P5 ;  /* 0x1510000008fb0fae */ /* 0x0007e2000e901d48 */
[----:B------:R-:W-:Y:S01]  /*e760*/  @P0 IADD3.X R5, R5, R188, RZ, P2, !PT ;  /* 0x000000bc05050210 */ /* 0x000fe200017fe4ff */
[--C-:B------:R-:W-:Y:S01]  /*e770*/  FFMA.FTZ R18, R18, c[0x0][0x2d0], -R174.reuse ;  /* 0x0000b40012127a23 */ /* 0x100fe200000108ae */
[----:B--2---:R-:W-:Y:S01]  /*e780*/  @P0 IADD3 R6, P1, R175, R4, RZ ;  /* 0x00000004af060210 */ /* 0x004fe20007f3e0ff */
[--C-:B------:R-:W-:Y:S02]  /*e790*/  FFMA.FTZ R19, R19, c[0x0][0x2d0], -R174.reuse ;  /* 0x0000b40013137a23 */ /* 0x100fe400000108ae */
[----:B------:R2:W-:Y:S01]  /*e7a0*/  @P0 LDGSTS.E.BYPASS.LTC128B.128 [R251+0xd100], [R4.64], !P4 ;  /* 0x0d10000004fb0fae */ /* 0x0005e2000e101d48 */
[----:B------:R-:W-:Y:S01]  /*e7b0*/  @P0 IADD3.X R7, R188, R5, RZ, P1, !PT ;  /* 0x00000005bc070210 */ /* 0x000fe20000ffe4ff */
[----:B------:R-:W4:Y:S01]  /*e7c0*/  MUFU.EX2 R202, R3 ;  /* 0x0000000300ca7308 */ /* 0x000f220000000800 */
[----:B------:R-:W-:Y:S02]  /*e7d0*/  FMUL.FTZ R10, R0, R186 ;  /* 0x000000ba000a7220 */ /* 0x000fe40000410000 */
[--C-:B------:R-:W-:Y:S01]  /*e7e0*/  FFMA.FTZ R22, R22, c[0x0][0x2d0], -R174.reuse ;  /* 0x0000b40016167a23 */ /* 0x100fe200000108ae */
[----:B------:R2:W-:Y:S01]  /*e7f0*/  @P0 LDGSTS.E.BYPASS.LTC128B.128 [R251+0x10100], [R4.64+0x80], !P3 ;  /* 0x1010008004fb0fae */ /* 0x0005e2000d901d48 */
[--C-:B------:R-:W-:Y:S02]  /*e800*/  FFMA.FTZ R23, R23, c[0x0][0x2d0], -R174.reuse ;  /* 0x0000b40017177a23 */ /* 0x100fe400000108ae */
[--C-:B------:R-:W-:Y:S02]  /*e810*/  FFMA.FTZ R26, R26, c[0x0][0x2d0], -R174.reuse ;  /* 0x0000b4001a1a7a23 */ /* 0x100fe400000108ae */
[----:B------:R-:W-:Y:S01]  /*e820*/  FFMA.FTZ R27, R27, c[0x0][0x2d0], -R174 ;  /* 0x0000b4001b1b7a23 */ /* 0x000fe200000108ae */
[----:B------:R2:W-:Y:S01]  /*e830*/  @P0 LDGSTS.E.BYPASS.LTC128B.128 [R251+0x13100], [R4.64+0x100], !P6 ;  /* 0x1310010004fb0fae */ /* 0x0005e2000f101d48 */
[----:B------:R-:W2:Y:S01]  /*e840*/  MUFU.EX2 R213, R13 ;  /* 0x0000000d00d57308 */ /* 0x000ea20000000800 */
[--C-:B------:R-:W-:Y:S01]  /*e850*/  FFMA.FTZ R28, R28, c[0x0][0x2d0], -R196.reuse ;  /* 0x0000b4001c1c7a23 */ /* 0x100fe200000108c4 */
[----:B-1----:R-:W-:Y:S01]  /*e860*/  F2FP.BF16.PACK_AB R179, R200, R201 ;  /* 0x000000c9c8b3723e */ /* 0x002fe200000010ff */
[----:B------:R-:W-:Y:S02]  /*e870*/  FMUL.FTZ R11, R0, R187 ;  /* 0x000000bb000b7220 */ /* 0x000fe40000410000 */
[----:B------:R2:W-:Y:S01]  /*e880*/  @P0 LDGSTS.E.BYPASS.LTC128B.128 [R251+0x16100], [R4.64+0x180], !P5 ;  /* 0x1610018004fb0fae */ /* 0x0005e2000e901d48 */
[----:B------:R-:W-:Y:S02]  /*e890*/  FFMA.FTZ R29, R29, c[0x0][0x2d0], -R196 ;  /* 0x0000b4001d1d7a23 */ /* 0x000fe400000108c4 */
[C---:B---3--:R-:W-:Y:S02]  /*e8a0*/  FMUL.FTZ R8, R2.reuse, R184 ;  /* 0x000000b802087220 */ /* 0x048fe40000410000 */
[----:B------:R-:W-:Y:S01]  /*e8b0*/  FMUL.FTZ R9, R2, R185 ;  /* 0x000000b902097220 */ /* 0x000fe20000410000 */
[----:B------:R1:W-:Y:S01]  /*e8c0*/  @P0 LDGSTS.E.BYPASS.LTC128B.128 [R251+0xe100], [R6.64], !P4 ;  /* 0x0e10000006fb0fae */ /* 0x0003e2000e101d48 */
[----:B------:R-:W-:Y:S01]  /*e8d0*/  MUFU.EX2 R198, R14 ;  /* 0x0000000e00c67308 */ /* 0x000fe20000000800 */
[----:B----4-:R-:W-:Y:S01]  /*e8e0*/  F2FP.BF16.PACK_AB R177, R202, R199 ;  /* 0x000000c7cab1723e */ /* 0x010fe200000010ff */
[--C-:B------:R-:W-:Y:S02]  /*e8f0*/  FFMA.FTZ R30, R30, c[0x0][0x2d0], -R174.reuse ;  /* 0x0000b4001e1e7a23 */ /* 0x100fe400000108ae */
[--C-:B------:R-:W-:Y:S01]  /*e900*/  FFMA.FTZ R31, R31, c[0x0][0x2d0], -R174.reuse ;  /* 0x0000b4001f1f7a23 */ /* 0x100fe200000108ae */
[----:B------:R1:W-:Y:S01]  /*e910*/  @P0 LDGSTS.E.BYPASS.LTC128B.128 [R251+0x11100], [R6.64+0x80], !P3 ;  /* 0x1110008006fb0fae */ /* 0x0003e2000d901d48 */
[----:B------:R-:W-:Y:S02]  /*e920*/  FFMA.FTZ R3, R35, c[0x0][0x2d0], -R174 ;  /* 0x0000b40023037a23 */ /* 0x000fe400000108ae */
[--C-:B------:R-:W-:Y:S02]  /*e930*/  FFMA.FTZ R32, R32, c[0x0][0x2d0], -R196.reuse ;  /* 0x0000b40020207a23 */ /* 0x100fe400000108c4 */
[----:B------:R3:W4:Y:S01]  /*e940*/  MUFU.EX2 R197, R15 ;  /* 0x0000000f00c57308 */ /* 0x0007220000000800 */
[----:B------:R1:W-:Y:S01]  /*e950*/  @P0 LDGSTS.E.BYPASS.LTC128B.128 [R251+0x14100], [R6.64+0x100], !P6 ;  /* 0x1410010006fb0fae */ /* 0x0003e2000f101d48 */
[----:B------:R-:W-:Y:S02]  /*e960*/  FFMA.FTZ R33, R33, c[0x0][0x2d0], -R196 ;  /* 0x0000b40021217a23 */ /* 0x000fe400000108c4 */
[----:B------:R-:W-:Y:S02]  /*e970*/  FFMA.FTZ R34, R34, c[0x0][0x2d0], -R174 ;  /* 0x0000b40022227a23 */ /* 0x000fe400000108ae */
[C---:B------:R-:W-:Y:S01]  /*e980*/  FMUL.FTZ R152, R2.reuse, R152 ;  /* 0x0000009802987220 */ /* 0x040fe20000410000 */
[----:B------:R1:W-:Y:S01]  /*e990*/  @P0 LDGSTS.E.BYPASS.LTC128B.128 [R251+0x17100], [R6.64+0x180], !P5 ;  /* 0x1710018006fb0fae */ /* 0x0003e2000e901d48 */
[C---:B------:R-:W-:Y:S02]  /*e9a0*/  FMUL.FTZ R153, R2.reuse, R153 ;  /* 0x0000009902997220 */ /* 0x040fe40000410000 */
[C---:B--2---:R-:W-:Y:S01]  /*e9b0*/  FMUL.FTZ R4, R2.reuse, R180 ;  /* 0x000000b402047220 */ /* 0x044fe20000410000 */
[----:B------:R-:W-:Y:S01]  /*e9c0*/  MUFU.EX2 R212, R16 ;  /* 0x0000001000d47308 */ /* 0x000fe20000000800 */
[----:B------:R-:W-:Y:S01]  /*e9d0*/  FMUL.FTZ R5, R2, R181 ;  /* 0x000000b502057220 */ /* 0x000fe20000410000 */
[----:B------:R-:W2:Y:S01]  /*e9e0*/  LDSM.16.MT88.4 R188, [R217] ;  /* 0x00000000d9bc783b */ /* 0x000ea20000004200 */
[C---:B------:R-:W-:Y:S02]  /*e9f0*/  FMUL.FTZ R154, R0.reuse, R154 ;  /* 0x0000009a009a7220 */ /* 0x040fe40000410000 */
[----:B------:R-:W-:Y:S02]  /*ea00*/  FMUL.FTZ R155, R0, R155 ;  /* 0x0000009b009b7220 */ /* 0x000fe40000410000 */
[C---:B------:R-:W-:Y:S01]  /*ea10*/  FMUL.FTZ R156, R2.reuse, R156 ;  /* 0x0000009c029c7220 */ /* 0x040fe20000410000 */
[----:B------:R-:W4:Y:S01]  /*ea20*/  LDSM.16.MT88.4 R192, [R218] ;  /* 0x00000000dac0783b */ /* 0x000f220000004200 */
[----:B------:R-:W-:Y:S01]  /*ea30*/  FMUL.FTZ R157, R2, R157 ;  /* 0x0000009d029d7220 */ /* 0x000fe20000410000 */
[----:B------:R-:W2:Y:S01]  /*ea40*/  MUFU.EX2 R211, R17 ;  /* 0x0000001100d37308 */ /* 0x000ea20000000800 */
[C---:B------:R-:W-:Y:S02]  /*ea50*/  FMUL.FTZ R158, R0.reuse, R158 ;  /* 0x0000009e009e7220 */ /* 0x040fe40000410000 */
[----:B------:R-:W-:Y:S01]  /*ea60*/  FMUL.FTZ R159, R0, R159 ;  /* 0x0000009f009f7220 */ /* 0x000fe20000410000 */
[----:B------:R-:W-:Y:S01]  /*ea70*/  LDSM.16.MT88.4 R184, [R220] ;  /* 0x00000000dcb8783b */ /* 0x000fe20000004200 */
[C---:B------:R-:W-:Y:S02]  /*ea80*/  FMUL.FTZ R160, R2.reuse, R160 ;  /* 0x000000a002a07220 */ /* 0x040fe40000410000 */
[----:B------:R-:W-:Y:S02]  /*ea90*/  FMUL.FTZ R161, R2, R161 ;  /* 0x000000a102a17220 */ /* 0x000fe40000410000 */
[C---:B------:R-:W-:Y:S01]  /*eaa0*/  FMUL.FTZ R162, R0.reuse, R162 ;  /* 0x000000a200a27220 */ /* 0x040fe20000410000 */
[----:B---3--:R-:W-:Y:S01]  /*eab0*/  LDSM.16.MT88.4 R12, [R220+0x9000] ;  /* 0x00900000dc0c783b */ /* 0x008fe20000004200 */
[----:B------:R-:W-:Y:S01]  /*eac0*/  MUFU.EX2 R210, R20 ;  /* 0x0000001400d27308 */ /* 0x000fe20000000800 */
[C---:B------:R-:W-:Y:S02]  /*ead0*/  FMUL.FTZ R163, R0.reuse, R163 ;  /* 0x000000a300a37220 */ /* 0x040fe40000410000 */
[C---:B-1----:R-:W-:Y:S02]  /*eae0*/  FMUL.FTZ R6, R0.reuse, R182 ;  /* 0x000000b600067220 */ /* 0x042fe40000410000 */
[----:B------:R-:W-:Y:S01]  /*eaf0*/  FMUL.FTZ R7, R0, R183 ;  /* 0x000000b700077220 */ /* 0x000fe20000410000 */
[----:B------:R-:W0:Y:S01]  /*eb00*/  LDGDEPBAR ;  /* 0x00000000000079af */ /* 0x000e220000000000 */
[C---:B------:R-:W-:Y:S02]  /*eb10*/  FMUL.FTZ R164, R2.reuse, R164 ;  /* 0x000000a402a47220 */ /* 0x040fe40000410000 */
[----:B------:R-:W-:Y:S01]  /*eb20*/  FMUL.FTZ R165, R2, R165 ;  /* 0x000000a502a57220 */ /* 0x000fe20000410000 */
[----:B------:R-:W-:Y:S01]  /*eb30*/  MUFU.EX2 R209, R21 ;  /* 0x0000001500d17308 */ /* 0x000fe20000000800 */
[C---:B------:R-:W-:Y:S01]  /*eb40*/  FMUL.FTZ R166, R0.reuse, R166 ;  /* 0x000000a600a67220 */ /* 0x040fe20000410000 */
[----:B------:R-:W1:Y:S01]  /*eb50*/  LDSM.16.MT88.4 R180, [R221] ;  /* 0x00000000ddb4783b */ /* 0x000e620000004200 */
[----:B------:R-:W-:Y:S02]  /*eb60*/  FMUL.FTZ R167, R0, R167 ;  /* 0x000000a700a77220 */ /* 0x000fe40000410000 */
[C---:B------:R-:W-:Y:S02]  /*eb70*/  FMUL.FTZ R168, R2.reuse, R168 ;  /* 0x000000a802a87220 */ /* 0x040fe40000410000 */
[----:B------:R-:W-:Y:S02]  /*eb80*/  FMUL.FTZ R169, R2, R169 ;  /* 0x000000a902a97220 */ /* 0x000fe40000410000 */
[C---:B------:R-:W-:Y:S01]  /*eb90*/  FMUL.FTZ R170, R0.reuse, R170 ;  /* 0x000000aa00aa7220 */ /* 0x040fe20000410000 */
[----:B------:R-:W-:Y:S01]  /*eba0*/  MUFU.EX2 R208, R24 ;  /* 0x0000001800d07308 */ /* 0x000fe20000000800 */
[C---:B--2---:R-:W-:Y:S05]  /*ebb0*/  HMMA.16816.F32.BF16 R4, R176.reuse, R188, R4 ;  /* 0x000000bcb004723c */ /* 0x044fea0000041804 */
[----:B------:R-:W-:Y:S02]  /*ebc0*/  FMUL.FTZ R171, R0, R171 ;  /* 0x000000ab00ab7220 */ /* 0x000fe40000410000 */
[C---:B------:R-:W-:Y:S01]  /*ebd0*/  FMUL.FTZ R52, R2.reuse, R52 ;  /* 0x0000003402347220 */ /* 0x040fe20000410000 */
[C---:B------:R-:W-:Y:S01]  /*ebe0*/  HMMA.16816.F32.BF16 R8, R176.reuse, R190, R8 ;  /* 0x000000beb008723c */ /* 0x040fe20000041808 */
[----:B------:R-:W2:Y:S01]  /*ebf0*/  LDSM.16.MT88.4 R188, [R217+0x3000] ;  /* 0x00300000d9bc783b */ /* 0x000ea20000004200 */
[----:B------:R-:W-:Y:S02]  /*ec00*/  MUFU.EX2 R207, R25 ;  /* 0x0000001900cf7308 */ /* 0x000fe40000000800 */
[----:B------:R-:W-:Y:S02]  /*ec10*/  FMUL.FTZ R53, R2, R53 ;  /* 0x0000003502357220 */ /* 0x000fe40000410000 */
[C---:B------:R-:W-:Y:S02]  /*ec20*/  FMUL.FTZ R54, R0.reuse, R54 ;  /* 0x0000003600367220 */ /* 0x040fe40000410000 */
[C---:B----4-:R-:W-:Y:S04]  /*ec30*/  HMMA.16816.F32.BF16 R132, R176.reuse, R192, R132 ;  /* 0x000000c0b084723c */ /* 0x050fe80000041884 */
[----:B------:R-:W-:Y:S01]  /*ec40*/  MUFU.EX2 R193, R22 ;  /* 0x0000001600c17308 */ /* 0x000fe20000000800 */
[----:B------:R-:W-:Y:S02]  /*ec50*/  FMUL.FTZ R55, R0, R55 ;  /* 0x0000003700377220 */ /* 0x000fe40000410000 */
[C---:B------:R-:W-:Y:S01]  /*ec60*/  FMUL.FTZ R56, R2.reuse, R56 ;  /* 0x0000003802387220 */ /* 0x040fe20000410000 */
[C---:B------:R-:W-:Y:S04]  /*ec70*/  HMMA.16816.F32.BF16 R136, R176.reuse, R194, R136 ;  /* 0x000000c2b088723c */ /* 0x040fe80000041888 */
[----:B------:R-:W-:Y:S02]  /*ec80*/  FMUL.FTZ R57, R2, R57 ;  /* 0x0000003902397220 */ /* 0x000fe40000410000 */
[----:B------:R-:W-:Y:S01]  /*ec90*/  MUFU.EX2 R195, R18 ;  /* 0x0000001200c37308 */ /* 0x000fe20000000800 */
[C---:B------:R-:W-:Y:S01]  /*eca0*/  FMUL.FTZ R58, R0.reuse, R58 ;  /* 0x0000003a003a7220 */ /* 0x040fe20000410000 */
[C---:B-1----:R-:W-:Y:S04]  /*ecb0*/  HMMA.16816.F32.BF16 R140, R176.reuse, R180, R140 ;  /* 0x000000b4b08c723c */ /* 0x042fe8000004188c */
[----:B------:R-:W-:Y:S02]  /*ecc0*/  FMUL.FTZ R59, R0, R59 ;  /* 0x0000003b003b7220 */ /* 0x000fe40000410000 */
[C---:B------:R-:W-:Y:S02]  /*ecd0*/  FMUL.FTZ R60, R2.reuse, R60 ;  /* 0x0000003c023c7220 */ /* 0x040fe40000410000 */
[C---:B------:R-:W-:Y:S01]  /*ece0*/  HMMA.16816.F32.BF16 R144, R176.reuse, R182, R144 ;  /* 0x000000b6b090723c */ /* 0x040fe20000041890 */
[----:B------:R-:W1:Y:S01]  /*ecf0*/  LDSM.16.MT88.4 R180, [R218+0x3000] ;  /* 0x00300000dab4783b */ /* 0x000e620000004200 */
[----:B------:R3:W4:Y:S02]  /*ed00*/  MUFU.EX2 R194, R19 ;  /* 0x0000001300c27308 */ /* 0x0007240000000800 */
[----:B------:R-:W-:Y:S02]  /*ed10*/  FMUL.FTZ R61, R2, R61 ;  /* 0x0000003d023d7220 */ /* 0x000fe40000410000 */
[C---:B------:R-:W-:Y:S02]  /*ed20*/  FMUL.FTZ R62, R0.reuse, R62 ;  /* 0x0000003e003e7220 */ /* 0x040fe40000410000 */
[C---:B------:R-:W-:Y:S04]  /*ed30*/  HMMA.16816.F32.BF16 R148, R176.reuse, R184, R148 ;  /* 0x000000b8b094723c */ /* 0x040fe80000041894 */
[----:B------:R4:W1:Y:S01]  /*ed40*/  MUFU.EX2 R192, R23 ;  /* 0x0000001700c07308 */ /* 0x0008620000000800 */
[----:B------:R-:W-:Y:S02]  /*ed50*/  FMUL.FTZ R63, R0, R63 ;  /* 0x0000003f003f7220 */ /* 0x000fe40000410000 */
[C---:B------:R-:W-:Y:S01]  /*ed60*/  FMUL.FTZ R64, R2.reuse, R64 ;  /* 0x0000004002407220 */ /* 0x040fe20000410000 */
[C---:B------:R-:W-:Y:S01]  /*ed70*/  HMMA.16816.F32.BF16 R152, R176.reuse, R186, R152 ;  /* 0x000000bab098723c */ /* 0x040fe20000041898 */
[----:B------:R-:W1:Y:S03]  /*ed80*/  LDSM.16.MT88.4 R184, [R221+0x3000] ;  /* 0x00300000ddb8783b */ /* 0x000e660000004200 */
[----:B------:R-:W-:Y:S02]  /*ed90*/  FMUL.FTZ R65, R2, R65 ;  /* 0x0000004102417220 */ /* 0x000fe40000410000 */
[----:B------:R-:W-:Y:S01]  /*eda0*/  MUFU.EX2 R206, R28 ;  /* 0x0000001c00ce7308 */ /* 0x000fe20000000800 */
[C---:B------:R-:W-:Y:S01]  /*edb0*/  FMUL.FTZ R66, R0.reuse, R66 ;  /* 0x0000004200427220 */ /* 0x040fe20000410000 */
[C---:B--2---:R-:W-:Y:S01]  /*edc0*/  HMMA.16816.F32.BF16 R156, R176.reuse, R188, R156 ;  /* 0x000000bcb09c723c */ /* 0x044fe2000004189c */
[----:B---3--:R-:W-:Y:S03]  /*edd0*/  LDSM.16.MT88.4 R16, [R218+0x800] ;  /* 0x00080000da10783b */ /* 0x008fe60000004200 */
[----:B------:R-:W-:Y:S02]  /*ede0*/  FMUL.FTZ R67, R0, R67 ;  /* 0x0000004300437220 */ /* 0x000fe40000410000 */
[C---:B------:R-:W-:Y:S02]  /*edf0*/  FMUL.FTZ R68, R2.reuse, R68 ;  /* 0x0000004402447220 */ /* 0x040fe40000410000 */
[C---:B------:R-:W-:Y:S01]  /*ee00*/  HMMA.16816.F32.BF16 R160, R176.reuse, R190, R160 ;  /* 0x000000beb0a0723c */ /* 0x040fe200000418a0 */
[----:B------:R-:W2:Y:S01]  /*ee10*/  LDSM.16.MT88.4 R188, [R220+0x3000] ;  /* 0x00300000dcbc783b */ /* 0x000ea20000004200 */
[----:B------:R-:W-:Y:S02]  /*ee20*/  MUFU.EX2 R175, R34 ;  /* 0x0000002200af7308 */ /* 0x000fe40000000800 */
[----:B------:R-:W-:Y:S02]  /*ee30*/  FMUL.FTZ R69, R2, R69 ;  /* 0x0000004502457220 */ /* 0x000fe40000410000 */
[C---:B------:R-:W-:Y:S01]  /*ee40*/  FMUL.FTZ R70, R0.reuse, R70 ;  /* 0x0000004600467220 */ /* 0x040fe20000410000 */
[----:B----4-:R-:W-:Y:S01]  /*ee50*/  LDSM.16.MT88.4 R20, [R217+0x1000] ;  /* 0x00100000d914783b */ /* 0x010fe20000004200 */
        /* <DEDUP_REMOVED lines=74> */
[----:B------:R-:W-:Y:S02]  /*f300*/  LDSM.16.MT88.4 R188, [R217+0x3800] ;  /* 0x00380000d9bc783b */ /* 0x000fe40000004200 */
        /* <DEDUP_REMOVED lines=19> */
[--C-:B------:R-:W-:Y:S01]  /*f440*/  FFMA.FTZ R49, R49, c[0x0][0x2d0], -R196.reuse ;  /* 0x0000b40031317a23 */ /* 0x100fe200000108c4 */
[----:B------:R-:W-:Y:S03]  /*f450*/  F2FP.BF16.PACK_AB R13, R197, R198 ;  /* 0x000000c6c50d723e */ /* 0x000fe600000010ff */
[----:B------:R-:W-:Y:S01]  /*f460*/  HMMA.16816.F32.BF16 R128, R176, R14, R128 ;  /* 0x0000000eb080723c */ /* 0x000fe20000041880 */
[----:B------:R-:W1:Y:S01]  /*f470*/  LDSM.16.MT88.4 R176, [R221+0x800] ;  /* 0x00080000ddb0783b */ /* 0x000e620000004200 */
[----:B------:R-:W-:Y:S01]  /*f480*/  MUFU.EX2 R49, R49 ;  /* 0x0000003100317308 */ /* 0x000fe20000000800 */
[--C-:B------:R-:W-:Y:S02]  /*f490*/  FFMA.FTZ R36, R36, c[0x0][0x2d0], -R196.reuse ;  /* 0x0000b40024247a23 */ /* 0x100fe400000108c4 */
[----:B------:R-:W-:Y:S02]  /*f4a0*/  FFMA.FTZ R37, R37, c[0x0][0x2d0], -R196 ;  /* 0x0000b40025257a23 */ /* 0x000fe400000108c4 */
[----:B------:R-:W-:Y:S01]  /*f4b0*/  F2FP.BF16.PACK_AB R14, R211, R212 ;  /* 0x000000d4d30e723e */ /* 0x000fe200000010ff */
[--C-:B------:R-:W-:Y:S01]  /*f4c0*/  FFMA.FTZ R38, R38, c[0x0][0x2d0], -R174.reuse ;  /* 0x0000b40026267a23 */ /* 0x100fe200000108ae */
[----:B------:R-:W-:Y:S03]  /*f4d0*/  F2FP.BF16.PACK_AB R15, R194, R195 ;  /* 0x000000c3c20f723e */ /* 0x000fe600000010ff */
[----:B------:R-:W-:Y:S01]  /*f4e0*/  MUFU.EX2 R36, R36 ;  /* 0x0000002400247308 */ /* 0x000fe20000000800 */
[----:B------:R-:W-:Y:S02]  /*f4f0*/  FFMA.FTZ R39, R39, c[0x0][0x2d0], -R174 ;  /* 0x0000b40027277a23 */ /* 0x000fe400000108ae */
[--C-:B------:R-:W-:Y:S01]  /*f500*/  FFMA.FTZ R40, R40, c[0x0][0x2d0], -R196.reuse ;  /* 0x0000b40028287a23 */ /* 0x100fe200000108c4 */
[C---:B---3--:R-:W-:Y:S05]  /*f510*/  HMMA.16816.F32.BF16 R4, R12.reuse, R184, R4 ;  /* 0x000000b80c04723c */ /* 0x048fea0000041804 */
[----:B------:R-:W-:Y:S01]  /*f520*/  FFMA.FTZ R41, R41, c[0x0][0x2d0], -R196 ;  /* 0x0000b40029297a23 */ /* 0x000fe200000108c4 */
[----:B------:R-:W-:Y:S01]  /*f530*/  MUFU.EX2 R37, R37 ;  /* 0x0000002500257308 */ /* 0x000fe20000000800 */
[--C-:B------:R-:W-:Y:S01]  /*f540*/  FFMA.FTZ R42, R42, c[0x0][0x2d0], -R174.reuse ;  /* 0x0000b4002a2a7a23 */ /* 0x100fe200000108ae */
[C---:B------:R-:W-:Y:S01]  /*f550*/  HMMA.16816.F32.BF16 R8, R12.reuse, R186, R8 ;  /* 0x000000ba0c08723c */ /* 0x040fe20000041808 */
[----:B------:R-:W2:Y:S03]  /*f560*/  LDSM.16.MT88.4 R184, [R218+0x3800] ;  /* 0x00380000dab8783b */ /* 0x000ea60000004200 */
[----:B------:R-:W-:Y:S02]  /*f570*/  FFMA.FTZ R43, R43, c[0x0][0x2d0], -R174 ;  /* 0x0000b4002b2b7a23 */ /* 0x000fe400000108ae */
[--C-:B------:R-:W-:Y:S02]  /*f580*/  FFMA.FTZ R44, R44, c[0x0][0x2d0], -R196.reuse ;  /* 0x0000b4002c2c7a23 */ /* 0x100fe400000108c4 */
[C---:B------:R-:W-:Y:S01]  /*f590*/  HMMA.16816.F32.BF16 R132, R12.reuse, R16, R132 ;  /* 0x000000100c84723c */ /* 0x040fe20000041884 */
[----:B------:R-:W-:Y:S03]  /*f5a0*/  MUFU.EX2 R38, R38 ;  /* 0x0000002600267308 */ /* 0x000fe60000000800 */
[----:B------:R-:W-:Y:S02]  /*f5b0*/  FFMA.FTZ R45, R45, c[0x0][0x2d0], -R196 ;  /* 0x0000b4002d2d7a23 */ /* 0x000fe400000108c4 */
[--C-:B------:R-:W-:Y:S02]  /*f5c0*/  FFMA.FTZ R46, R46, c[0x0][0x2d0], -R174.reuse ;  /* 0x0000b4002e2e7a23 */ /* 0x100fe400000108ae */
[C---:B------:R-:W-:Y:S01]  /*f5d0*/  HMMA.16816.F32.BF16 R136, R12.reuse, R18, R136 ;  /* 0x000000120c88723c */ /* 0x040fe20000041888 */
[----:B------:R-:W3:Y:S02]  /*f5e0*/  LDSM.16.MT88.4 R16, [R221+0x3800] ;  /* 0x00380000dd10783b */ /* 0x000ee40000004200 */
[----:B------:R-:W-:Y:S01]  /*f5f0*/  MUFU.EX2 R39, R39 ;  /* 0x0000002700277308 */ /* 0x000fe20000000800 */
[----:B------:R-:W-:Y:S02]  /*f600*/  FFMA.FTZ R47, R47, c[0x0][0x2d0], -R174 ;  /* 0x0000b4002f2f7a23 */ /* 0x000fe400000108ae */
[----:B------:R-:W-:Y:S02]  /*f610*/  FFMA.FTZ R48, R48, c[0x0][0x2d0], -R196 ;  /* 0x0000b40030307a23 */ /* 0x000fe400000108c4 */
[C---:B-1----:R-:W-:Y:S04]  /*f620*/  HMMA.16816.F32.BF16 R140, R12.reuse, R176, R140 ;  /* 0x000000b00c8c723c */ /* 0x042fe8000004188c */
[--C-:B------:R-:W-:Y:S01]  /*f630*/  FFMA.FTZ R50, R50, c[0x0][0x2d0], -R174.reuse ;  /* 0x0000b40032327a23 */ /* 0x100fe200000108ae */
[----:B------:R-:W-:Y:S01]  /*f640*/  MUFU.EX2 R40, R40 ;  /* 0x0000002800287308 */ /* 0x000fe20000000800 */
[----:B------:R-:W-:Y:S02]  /*f650*/  FFMA.FTZ R174, R51, c[0x0][0x2d0], -R174 ;  /* 0x0000b40033ae7a23 */ /* 0x000fe400000108ae */
[C---:B------:R-:W-:Y:S01]  /*f660*/  HMMA.16816.F32.BF16 R144, R12.reuse, R178, R144 ;  /* 0x000000b20c90723c */ /* 0x040fe20000041890 */
[----:B------:R-:W1:Y:S06]  /*f670*/  LDSM.16.MT88.4 R176, [R220+0x3800] ;  /* 0x00380000dcb0783b */ /* 0x000e6c0000004200 */
[----:B------:R-:W-:Y:S01]  /*f680*/  MUFU.EX2 R174, R174 ;  /* 0x000000ae00ae7308 */ /* 0x000fe20000000800 */
[C---:B------:R-:W-:Y:S08]  /*f690*/  HMMA.16816.F32.BF16 R148, R12.reuse, R180, R148 ;  /* 0x000000b40c94723c */ /* 0x040ff00000041894 */
[C---:B------:R-:W-:Y:S01]  /*f6a0*/  HMMA.16816.F32.BF16 R152, R12.reuse, R182, R152 ;  /* 0x000000b60c98723c */ /* 0x040fe20000041898 */
[----:B------:R-:W4:Y:S01]  /*f6b0*/  LDSM.16.MT88.4 R180, [R217+0x6800] ;  /* 0x00680000d9b4783b */ /* 0x000f220000004200 */
[----:B------:R-:W-:Y:S06]  /*f6c0*/  MUFU.EX2 R41, R41 ;  /* 0x0000002900297308 */ /* 0x000fec0000000800 */
[C---:B------:R-:W-:Y:S04]  /*f6d0*/  HMMA.16816.F32.BF16 R156, R12.reuse, R188, R156 ;  /* 0x000000bc0c9c723c */ /* 0x040fe8000004189c */
[----:B------:R-:W-:Y:S04]  /*f6e0*/  MUFU.EX2 R42, R42 ;  /* 0x0000002a002a7308 */ /* 0x000fe80000000800 */
[C---:B------:R-:W-:Y:S01]  /*f6f0*/  HMMA.16816.F32.BF16 R160, R12.reuse, R190, R160 ;  /* 0x000000be0ca0723c */ /* 0x040fe200000418a0 */
[----:B------:R-:W4:Y:S05]  /*f700*/  LDSM.16.MT88.4 R188, [R218+0x6800] ;  /* 0x00680000dabc783b */ /* 0x000f2a0000004200 */
[----:B------:R-:W-:Y:S02]  /*f710*/  MUFU.EX2 R43, R43 ;  /* 0x0000002b002b7308 */ /* 0x000fe40000000800 */
[C---:B--2---:R-:W-:Y:S08]  /*f720*/  HMMA.16816.F32.BF16 R164, R12.reuse, R184, R164 ;  /* 0x000000b80ca4723c */ /* 0x044ff000000418a4 */
[C---:B------:R-:W-:Y:S01]  /*f730*/  HMMA.16816.F32.BF16 R168, R12.reuse, R186, R168 ;  /* 0x000000ba0ca8723c */ /* 0x040fe200000418a8 */
[----:B------:R-:W2:Y:S01]  /*f740*/  LDSM.16.MT88.4 R184, [R221+0x6800] ;  /* 0x00680000ddb8783b */ /* 0x000ea20000004200 */
[----:B------:R-:W-:Y:S06]  /*f750*/  MUFU.EX2 R44, R44 ;  /* 0x0000002c002c7308 */ /* 0x000fec0000000800 */
[C---:B---3--:R-:W-:Y:S04]  /*f760*/  HMMA.16816.F32.BF16 R52, R12.reuse, R16, R52 ;  /* 0x000000100c34723c */ /* 0x048fe80000041834 */
[----:B------:R-:W-:Y:S04]  /*f770*/  MUFU.EX2 R45, R45 ;  /* 0x0000002d002d7308 */ /* 0x000fe80000000800 */
[C---:B------:R-:W-:Y:S01]  /*f780*/  HMMA.16816.F32.BF16 R56, R12.reuse, R18, R56 ;  /* 0x000000120c38723c */ /* 0x040fe20000041838 */
[----:B------:R-:W3:Y:S05]  /*f790*/  LDSM.16.MT88.4 R16, [R220+0x6800] ;  /* 0x00680000dc10783b */ /* 0x000eea0000004200 */
[----:B------:R-:W-:Y:S02]  /*f7a0*/  MUFU.EX2 R46, R46 ;  /* 0x0000002e002e7308 */ /* 0x000fe40000000800 */
[C---:B-1----:R-:W-:Y:S08]  /*f7b0*/  HMMA.16816.F32.BF16 R60, R12.reuse, R176, R60 ;  /* 0x000000b00c3c723c */ /* 0x042ff0000004183c */
[C---:B------:R-:W-:Y:S01]  /*f7c0*/  HMMA.16816.F32.BF16 R64, R12.reuse, R178, R64 ;  /* 0x000000b20c40723c */ /* 0x040fe20000041840 */
[----:B------:R-:W1:Y:S01]  /*f7d0*/  LDSM.16.MT88.4 R176, [R217+0x9800] ;  /* 0x00980000d9b0783b */ /* 0x000e620000004200 */
[----:B------:R-:W-:Y:S06]  /*f7e0*/  MUFU.EX2 R47, R47 ;  /* 0x0000002f002f7308 */ /* 0x000fec0000000800 */
[C---:B----4-:R-:W-:Y:S04]  /*f7f0*/  HMMA.16816.F32.BF16 R68, R12.reuse, R180, R68 ;  /* 0x000000b40c44723c */ /* 0x050fe80000041844 */
[----:B------:R-:W-:Y:S04]  /*f800*/  MUFU.EX2 R48, R48 ;  /* 0x0000003000307308 */ /* 0x000fe80000000800 */
[C---:B------:R-:W-:Y:S01]  /*f810*/  HMMA.16816.F32.BF16 R72, R12.reuse, R182, R72 ;  /* 0x000000b60c48723c */ /* 0x040fe20000041848 */
[----:B------:R-:W4:Y:S05]  /*f820*/  LDSM.16.MT88.4 R180, [R218+0x9800] ;  /* 0x00980000dab4783b */ /* 0x000f2a0000004200 */
[----:B------:R-:W-:Y:S02]  /*f830*/  MUFU.EX2 R50, R50 ;  /* 0x0000003200327308 */ /* 0x000fe40000000800 */
[C---:B------:R-:W-:Y:S08]  /*f840*/  HMMA.16816.F32.BF16 R76, R12.reuse, R188, R76 ;  /* 0x000000bc0c4c723c */ /* 0x040ff0000004184c */
[C---:B------:R-:W-:Y:S01]  /*f850*/  HMMA.16816.F32.BF16 R80, R12.reuse, R190, R80 ;  /* 0x000000be0c50723c */ /* 0x040fe20000041850 */
[----:B------:R-:W-:Y:S07]  /*f860*/  MUFU.EX2 R191, R26 ;  /* 0x0000001a00bf7308 */ /* 0x000fee0000000800 */
[C---:B--2---:R-:W-:Y:S03]  /*f870*/  HMMA.16816.F32.BF16 R84, R12.reuse, R184, R84 ;  /* 0x000000b80c54723c */ /* 0x044fe60000041854 */
[----:B------:R2:W1:Y:S05]  /*f880*/  MUFU.EX2 R190, R27 ;  /* 0x0000001b00be7308 */ /* 0x00046a0000000800 */
[C---:B------:R-:W-:Y:S01]  /*f890*/  HMMA.16816.F32.BF16 R88, R12.reuse, R186, R88 ;  /* 0x000000ba0c58723c */ /* 0x040fe20000041858 */
[----:B------:R-:W4:Y:S04]  /*f8a0*/  LDSM.16.MT88.4 R184, [R221+0x9800] ;  /* 0x00980000ddb8783b */ /* 0x000f280000004200 */
[----:B------:R-:W-:Y:S03]  /*f8b0*/  MUFU.EX2 R189, R30 ;  /* 0x0000001e00bd7308 */ /* 0x000fe60000000800 */
[C---:B---3--:R-:W-:Y:S07]  /*f8c0*/  HMMA.16816.F32.BF16 R92, R12.reuse, R16, R92 ;  /* 0x000000100c5c723c */ /* 0x048fee000004185c */
[----:B------:R-:W-:Y:S01]  /*f8d0*/  MUFU.EX2 R188, R31 ;  /* 0x0000001f00bc7308 */ /* 0x000fe20000000800 */
[C---:B------:R-:W-:Y:S01]  /*f8e0*/  HMMA.16816.F32.BF16 R96, R12.reuse, R18, R96 ;  /* 0x000000120c60723c */ /* 0x040fe20000041860 */
[----:B------:R-:W3:Y:S06]  /*f8f0*/  LDSM.16.MT88.4 R16, [R220+0x9800] ;  /* 0x00980000dc10783b */ /* 0x000eec0000004200 */
[----:B--2---:R-:W2:Y:S01]  /*f900*/  LDSM.16.MT88.4 R24, [R218+0x1000] ;  /* 0x00100000da18783b */ /* 0x004ea20000004200 */
[C---:B-1----:R-:W-:Y:S08]  /*f910*/  HMMA.16816.F32.BF16 R100, R12.reuse, R176, R100 ;  /* 0x000000b00c64723c */ /* 0x042ff00000041864 */
[C---:B------:R-:W-:Y:S01]  /*f920*/  HMMA.16816.F32.BF16 R104, R12.reuse, R178, R104 ;  /* 0x000000b20c68723c */ /* 0x040fe20000041868 */
[----:B------:R-:W-:Y:S07]  /*f930*/  LDSM.16.MT88.4 R176, [R220+0x1000] ;  /* 0x00100000dcb0783b */ /* 0x000fee0000004200 */
[C---:B----4-:R-:W-:Y:S08]  /*f940*/  HMMA.16816.F32.BF16 R108, R12.reuse, R180, R108 ;  /* 0x000000b40c6c723c */ /* 0x050ff0000004186c */
[C---:B------:R-:W-:Y:S01]  /*f950*/  HMMA.16816.F32.BF16 R112, R12.reuse, R182, R112 ;  /* 0x000000b60c70723c */ /* 0x040fe20000041870 */
[----:B------:R-:W-:Y:S07]  /*f960*/  LDSM.16.MT88.4 R180, [R217+0x4000] ;  /* 0x00400000d9b4783b */ /* 0x000fee0000004200 */
[C---:B------:R-:W-:Y:S08]  /*f970*/  HMMA.16816.F32.BF16 R116, R12.reuse, R184, R116 ;  /* 0x000000b80c74723c */ /* 0x040ff00000041874 */
[C---:B------:R-:W-:Y:S01]  /*f980*/  HMMA.16816.F32.BF16 R120, R12.reuse, R186, R120 ;  /* 0x000000ba0c78723c */ /* 0x040fe20000041878 */
[----:B------:R-:W-:Y:S07]  /*f990*/  LDSM.16.MT88.4 R184, [R217+0x2800] ;  /* 0x00280000d9b8783b */ /* 0x000fee0000004200 */
[C---:B---3--:R-:W-:Y:S08]  /*f9a0*/  HMMA.16816.F32.BF16 R124, R12.reuse, R16, R124 ;  /* 0x000000100c7c723c */ /* 0x048ff0000004187c */
[----:B------:R-:W-:Y:S01]  /*f9b0*/  HMMA.16816.F32.BF16 R128, R12, R18, R128 ;  /* 0x000000120c80723c */ /* 0x000fe20000041880 */
[----:B------:R-:W1:Y:S06]  /*f9c0*/  LDSM.16.MT88.4 R16, [R221+0x1000] ;  /* 0x00100000dd10783b */ /* 0x000e6c0000004200 */
[----:B------:R-:W-:Y:S02]  /*f9d0*/  F2FP.BF16.PACK_AB R12, R209, R210 ;  /* 0x000000d2d10c723e */ /* 0x000fe400000010ff */
[----:B------:R-:W-:Y:S03]  /*f9e0*/  F2FP.BF16.PACK_AB R13, R192, R193 ;  /* 0x000000c1c00d723e */ /* 0x000fe600000010ff */
[----:B------:R-:W-:Y:S02]  /*f9f0*/  F2FP.BF16.PACK_AB R14, R207, R208 ;  /* 0x000000d0cf0e723e */ /* 0x000fe400000010ff */
[----:B------:R-:W-:Y:S07]  /*fa00*/  F2FP.BF16.PACK_AB R15, R190, R191 ;  /* 0x000000bfbe0f723e */ /* 0x000fee00000010ff */
[C---:B------:R-:W-:Y:S08]  /*fa10*/  HMMA.16816.F32.BF16 R4, R12.reuse, R20, R4 ;  /* 0x000000140c04723c */ /* 0x040ff00000041804 */
        /* <DEDUP_REMOVED lines=24> */
[C---:B------:R-:W-:Y:S01]  /*fba0*/  HMMA.16816.F32.BF16 R72, R12.reuse, R178, R72 ;  /* 0x000000b20c48723c */ /* 0x040fe20000041848 */
[----:B------:R-:W2:Y:S07]  /*fbb0*/  LDSM.16.MT88.4 R176, [R218+0xa000] ;  /* 0x00a00000dab0783b */ /* 0x000eae0000004200 */
[C---:B------:R-:W-:Y:S07]  /*fbc0*/  HMMA.16816.F32.BF16 R76, R12.reuse, R180, R76 ;  /* 0x000000b40c4c723c */ /* 0x040fee000004184c */
[----:B------:R-:W-:Y:S01]  /*fbd0*/  MOV R181, R205 ;  /* 0x000000cd00b57202 */ /* 0x000fe20000000f00 */
[C---:B------:R-:W-:Y:S01]  /*fbe0*/  HMMA.16816.F32.BF16 R80, R12.reuse, R182, R80 ;  /* 0x000000b60c50723c */ /* 0x040fe20000041850 */
[----:B------:R-:W4:Y:S01]  /*fbf0*/  LDL.LU R182, [R1+0x8] ;  /* 0x0000080001b67983 */ /* 0x000f220000300800 */
[----:B------:R1:W1:Y:S02]  /*fc00*/  MUFU.EX2 R205, R29 ;  /* 0x0000001d00cd7308 */ /* 0x0002640000000800 */
[----:B------:R-:W-:Y:S03]  /*fc10*/  MOV R180, R204 ;  /* 0x000000cc00b47202 */ /* 0x000fe60000000f00 */
[----:B------:R-:W-:Y:S01]  /*fc20*/  MOV R183, R203 ;  /* 0x000000cb00b77202 */ /* 0x000fe20000000f00 */
[C---:B---3--:R-:W-:Y:S04]  /*fc30*/  HMMA.16816.F32.BF16 R84, R12.reuse, R20, R84 ;  /* 0x000000140c54723c */ /* 0x048fe80000041854 */
[----:B------:R-:W-:Y:S04]  /*fc40*/  MUFU.EX2 R204, R32 ;  /* 0x0000002000cc7308 */ /* 0x000fe80000000800 */
[C---:B------:R-:W-:Y:S01]  /*fc50*/  HMMA.16816.F32.BF16 R88, R12.reuse, R22, R88 ;  /* 0x000000160c58723c */ /* 0x040fe20000041858 */
[----:B------:R-:W3:Y:S05]  /*fc60*/  LDSM.16.MT88.4 R20, [R221+0xa000] ;  /* 0x00a00000dd14783b */ /* 0x000eea0000004200 */
[----:B------:R3:W3:Y:S02]  /*fc70*/  MUFU.EX2 R203, R33 ;  /* 0x0000002100cb7308 */ /* 0x0006e40000000800 */
[C---:B--2---:R-:W-:Y:S01]  /*fc80*/  HMMA.16816.F32.BF16 R92, R12.reuse, R24, R92 ;  /* 0x000000180c5c723c */ /* 0x044fe2000004185c */
[----:B-1----:R-:W-:Y:S07]  /*fc90*/  LDSM.16.MT88.4 R28, [R218+0x1800] ;  /* 0x00180000da1c783b */ /* 0x002fee0000004200 */
[C---:B------:R-:W-:Y:S01]  /*fca0*/  HMMA.16816.F32.BF16 R96, R12.reuse, R26, R96 ;  /* 0x0000001a0c60723c */ /* 0x040fe20000041860 */
[----:B------:R-:W1:Y:S07]  /*fcb0*/  LDSM.16.MT88.4 R24, [R220+0xa000] ;  /* 0x00a00000dc18783b */ /* 0x000e6e0000004200 */
[C---:B------:R-:W-:Y:S01]  /*fcc0*/  HMMA.16816.F32.BF16 R100, R12.reuse, R16, R100 ;  /* 0x000000100c64723c */ /* 0x040fe20000041864 */
[----:B---3--:R-:W-:Y:S07]  /*fcd0*/  LDSM.16.MT88.4 R32, [R221+0x1800] ;  /* 0x00180000dd20783b */ /* 0x008fee0000004200 */
[C---:B------:R-:W-:Y:S01]  /*fce0*/  HMMA.16816.F32.BF16 R104, R12.reuse, R18, R104 ;  /* 0x000000120c68723c */ /* 0x040fe20000041868 */
[----:B------:R-:W2:Y:S07]  /*fcf0*/  LDSM.16.MT88.4 R16, [R217+0x1800] ;  /* 0x00180000d910783b */ /* 0x000eae0000004200 */
[C---:B------:R-:W-:Y:S01]  /*fd00*/  HMMA.16816.F32.BF16 R108, R12.reuse, R176, R108 ;  /* 0x000000b00c6c723c */ /* 0x040fe2000004186c */
[----:B------:R-:W3:Y:S06]  /*fd10*/  LDL.LU R177, [R1+0x4] ;  /* 0x0000040001b17983 */ /* 0x000eec0000300800 */
[----:B------:R-:W-:Y:S01]  /*fd20*/  MOV R176, R180 ;  /* 0x000000b400b07202 */ /* 0x000fe20000000f00 */
[C---:B------:R-:W-:Y:S07]  /*fd30*/  HMMA.16816.F32.BF16 R112, R12.reuse, R178, R112 ;  /* 0x000000b20c70723c */ /* 0x040fee0000041870 */
[----:B------:R-:W-:Y:S01]  /*fd40*/  MOV R179, R181 ;  /* 0x000000b500b37202 */ /* 0x000fe20000000f00 */
[C---:B------:R-:W-:Y:S08]  /*fd50*/  HMMA.16816.F32.BF16 R116, R12.reuse, R20, R116 ;  /* 0x000000140c74723c */ /* 0x040ff00000041874 */
[C---:B------:R-:W-:Y:S01]  /*fd60*/  HMMA.16816.F32.BF16 R120, R12.reuse, R22, R120 ;  /* 0x000000160c78723c */ /* 0x040fe20000041878 */
[----:B------:R-:W2:Y:S07]  /*fd70*/  LDSM.16.MT88.4 R20, [R220+0x1800] ;  /* 0x00180000dc14783b */ /* 0x000eae0000004200 */
        /* <DEDUP_REMOVED lines=30> */
[----:B------:R-:W-:Y:S07]  /*ff60*/  LDSM.16.MT88.4 R32, [R217+0x5000] ;  /* 0x00500000d920783b */ /* 0x000fee0000004200 */
        /* <DEDUP_REMOVED lines=11> */
[----:B------:R-:W2:Y:S03]  /*10020*/  LDSM.16.MT88.4 R28, [R220+0xa800] ;  /* 0x00a80000dc1c783b */ /* 0x000ea60000004200 */
[----:B----4-:R-:W-:Y:S04]  /*10030*/  FFMA.FTZ R0, R0, R182, R199 ;  /* 0x000000b600007223 */ /* 0x010fe800000100c7 */
        /* <DEDUP_REMOVED lines=8> */
[----:B------:R-:W1:Y:S03]  /*100c0*/  LDSM.16.MT88.4 R24, [R218+0x2000] ;  /* 0x00200000da18783b */ /* 0x000e660000004200 */
[----:B------:R-:W-:Y:S04]  /*100d0*/  FADD.FTZ R0, R198, R0 ;  /* 0x00000000c6007221 */ /* 0x000fe80000010000 */
[C---:B--2---:R-:W-:Y:S04]  /*100e0*/  HMMA.16816.F32.BF16 R116, R12.reuse, R16, R116 ;  /* 0x000000100c74723c */ /* 0x044fe80000041874 */
[----:B------:R-:W-:Y:S04]  /*100f0*/  FADD.FTZ R0, R197, R0 ;  /* 0x00000000c5007221 */ /* 0x000fe80000010000 */
[C---:B------:R-:W-:Y:S01]  /*10100*/  HMMA.16816.F32.BF16 R120, R12.reuse, R18, R120 ;  /* 0x000000120c78723c */ /* 0x040fe20000041878 */
[----:B------:R-:W2:Y:S03]  /*10110*/  LDSM.16.MT88.4 R16, [R221+0x2000] ;  /* 0x00200000dd10783b */ /* 0x000ea60000004200 */
[----:B------:R-:W-:Y:S04]  /*10120*/  FADD.FTZ R0, R195, R0 ;  /* 0x00000000c3007221 */ /* 0x000fe80000010000 */
[C---:B------:R-:W-:Y:S04]  /*10130*/  HMMA.16816.F32.BF16 R124, R12.reuse, R28, R124 ;  /* 0x0000001c0c7c723c */ /* 0x040fe8000004187c */
[----:B---3--:R-:W-:Y:S01]  /*10140*/  FFMA.FTZ R2, R2, R177, R215 ;  /* 0x000000b102027223 */ /* 0x008fe200000100d7 */
[----:B------:R-:W-:Y:S01]  /*10150*/  MOV R177, R183 ;  /* 0x000000b700b17202 */ /* 0x000fe20000000f00 */
[----:B------:R-:W-:Y:S02]  /*10160*/  FADD.FTZ R0, R194, R0 ;  /* 0x00000000c2007221 */ /* 0x000fe40000010000 */
[----:B------:R-:W-:Y:S01]  /*10170*/  HMMA.16816.F32.BF16 R128, R12, R30, R128 ;  /* 0x0000001e0c80723c */ /* 0x000fe20000041880 */
[----:B------:R-:W3:Y:S03]  /*10180*/  LDSM.16.MT88.4 R28, [R220+0x2000] ;  /* 0x00200000dc1c783b */ /* 0x000ee60000004200 */
[----:B------:R-:W-:Y:S02]  /*10190*/  FADD.FTZ R0, R193, R0 ;  /* 0x00000000c1007221 */ /* 0x000fe40000010000 */
[----:B------:R-:W-:Y:S01]  /*101a0*/  FADD.FTZ R2, R179, R2 ;  /* 0x00000002b3027221 */ /* 0x000fe20000010000 */
[----:B------:R-:W-:Y:S01]  /*101b0*/  F2FP.BF16.PACK_AB R12, R37, R36 ;  /* 0x00000024250c723e */ /* 0x000fe200000010ff */
[----:B------:R-:W-:Y:S01]  /*101c0*/  FADD.FTZ R0, R192, R0 ;  /* 0x00000000c0007221 */ /* 0x000fe20000010000 */
[----:B------:R-:W-:Y:S03]  /*101d0*/  F2FP.BF16.PACK_AB R13, R39, R38 ;  /* 0x00000026270d723e */ /* 0x000fe600000010ff */
[----:B------:R-:W-:Y:S01]  /*101e0*/  F2FP.BF16.PACK_AB R14, R41, R40 ;  /* 0x00000028290e723e */ /* 0x000fe200000010ff */
[----:B------:R-:W-:Y:S01]  /*101f0*/  FADD.FTZ R0, R191, R0 ;  /* 0x00000000bf007221 */ /* 0x000fe20000010000 */
[----:B------:R-:W-:Y:S01]  /*10200*/  F2FP.BF16.PACK_AB R15, R43, R42 ;  /* 0x0000002a2b0f723e */ /* 0x000fe200000010ff */
        /* <DEDUP_REMOVED lines=8> */
[----:B------:R-:W4:Y:S03]  /*10290*/  LDSM.16.MT88.4 R20, [R218+0x5000] ;  /* 0x00500000da14783b */ /* 0x000f260000004200 */
[----:B------:R-:W-:Y:S01]  /*102a0*/  FADD.FTZ R0, R175, R0 ;  /* 0x00000000af007221 */ /* 0x000fe20000010000 */
[----:B------:R-:W-:Y:S01]  /*102b0*/  MOV R175, R172 ;  /* 0x000000ac00af7202 */ /* 0x000fe20000000f00 */
        /* <DEDUP_REMOVED lines=26> */
[----:B------:R-:W3:Y:S03]  /*10460*/  LDSM.16.MT88.4 R32, [R218+0x8000] ;  /* 0x00800000da20783b */ /* 0x000ee60000004200 */
[----:B------:R-:W-:Y:S04]  /*10470*/  FADD.FTZ R2, R205, R2 ;  /* 0x00000002cd027221 */ /* 0x000fe80000010000 */
[C---:B----4-:R-:W-:Y:S04]  /*10480*/  HMMA.16816.F32.BF16 R164, R12.reuse, R20, R164 ;  /* 0x000000140ca4723c */ /* 0x050fe800000418a4 */
        /* <DEDUP_REMOVED lines=14> */
[C---:B---3--:R-:W-:Y:S04]  /*10570*/  HMMA.16816.F32.BF16 R68, R12.reuse, R28, R68 ;  /* 0x0000001c0c44723c */ /* 0x048fe80000041844 */
[----:B------:R-:W-:Y:S04]  /*10580*/  FADD.FTZ R0, R44, R2 ;  /* 0x000000022c007221 */ /* 0x000fe80000010000 */
[C---:B------:R-:W-:Y:S01]  /*10590*/  HMMA.16816.F32.BF16 R72, R12.reuse, R30, R72 ;  /* 0x0000001e0c48723c */ /* 0x040fe20000041848 */
[----:B------:R-:W3:Y:S03]  /*105a0*/  LDSM.16.MT88.4 R28, [R218+0xb000] ;  /* 0x00b00000da1c783b */ /* 0x000ee60000004200 */
[----:B------:R-:W-:Y:S04]  /*105b0*/  FADD.FTZ R0, R45, R0 ;  /* 0x000000002d007221 */ /* 0x000fe80000010000 */
[C---:B------:R-:W-:Y:S04]  /*105c0*/  HMMA.16816.F32.BF16 R76, R12.reuse, R32, R76 ;  /* 0x000000200c4c723c */ /* 0x040fe8000004184c */
[----:B------:R-:W-:Y:S02]  /*105d0*/  FADD.FTZ R2, R48, R0 ;  /* 0x0000000030027221 */ /* 0x000fe40000010000 */
[----:B------:R-:W-:Y:S02]  /*105e0*/  FADD.FTZ R0, R50, R3 ;  /* 0x0000000332007221 */ /* 0x000fe40000010000 */
[C---:B------:R-:W-:Y:S01]  /*105f0*/  HMMA.16816.F32.BF16 R80, R12.reuse, R34, R80 ;  /* 0x000000220c50723c */ /* 0x040fe20000041850 */
[----:B------:R-:W-:Y:S03]  /*10600*/  LDSM.16.MT88.4 R32, [R217+0x5800] ;  /* 0x00580000d920783b */ /* 0x000fe60000004200 */
[----:B------:R-:W-:Y:S02]  /*10610*/  FADD.FTZ R2, R49, R2 ;  /* 0x0000000231027221 */ /* 0x000fe40000010000 */
[C---:B------:R-:W-:Y:S02]  /*10620*/  FADD.FTZ R0, R174.reuse, R0 ;  /* 0x00000000ae007221 */ /* 0x040fe40000010000 */
[C---:B----4-:R-:W-:Y:S01]  /*10630*/  HMMA.16816.F32.BF16 R84, R12.reuse, R20, R84 ;  /* 0x000000140c54723c */ /* 0x050fe20000041854 */
[----:B------:R-:W-:Y:S06]  /*10640*/  STL [R1+0x4], R2 ;  /* 0x0000040201007387 */ /* 0x000fec0000100800 */
[----:B------:R-:W-:Y:S01]  /*10650*/  STL [R1+0x8], R0 ;  /* 0x0000080001007387 */ /* 0x000fe20000100800 */
[C---:B------:R-:W-:Y:S05]  /*10660*/  HMMA.16816.F32.BF16 R88, R12.reuse, R22, R88 ;  /* 0x000000160c58723c */ /* 0x040fea0000041858 */
[----:B------:R-:W4:Y:S03]  /*10670*/  LDSM.16.MT88.4 R20, [R221+0xb000] ;  /* 0x00b00000dd14783b */ /* 0x000f260000004200 */
        /* <DEDUP_REMOVED lines=13> */
[----:B------:R-:W-:Y:S01]  /*10750*/  HMMA.16816.F32.BF16 R128, R12, R26, R128 ;  /* 0x0000001a0c80723c */ /* 0x000fe20000041880 */
[----:B------:R-:W1:Y:S06]  /*10760*/  LDSM.16.MT88.4 R24, [R218+0x5800] ;  /* 0x00580000da18783b */ /* 0x000e6c0000004200 */
[----:B------:R-:W-:Y:S02]  /*10770*/  F2FP.BF16.PACK_AB R12, R45, R44 ;  /* 0x0000002c2d0c723e */ /* 0x000fe400000010ff */
[----:B------:R-:W-:Y:S03]  /*10780*/  F2FP.BF16.PACK_AB R13, R47, R46 ;  /* 0x0000002e2f0d723e */ /* 0x000fe600000010ff */
[----:B------:R-:W-:Y:S02]  /*10790*/  F2FP.BF16.PACK_AB R14, R49, R48 ;  /* 0x00000030310e723e */ /* 0x000fe400000010ff */
[----:B------:R-:W-:Y:S02]  /*107a0*/  F2FP.BF16.PACK_AB R15, R174, R50 ;  /* 0x00000032ae0f723e */ /* 0x000fe400000010ff */
[----:B------:R-:W-:Y:S05]  /*107b0*/  MOV R174, R173 ;  /* 0x000000ad00ae7202 */ /* 0x000fea0000000f00 */
[C---:B------:R-:W-:Y:S01]  /*107c0*/  HMMA.16816.F32.BF16 R180, R12.reuse, R184, R4 ;  /* 0x000000b80cb4723c */ /* 0x040fe20000041804 */
[----:B------:R-:W1:Y:S07]  /*107d0*/  LDSM.16.MT88.4 R4, [R221+0x5800] ;  /* 0x00580000dd04783b */ /* 0x000e6e0000004200 */
        /* <DEDUP_REMOVED lines=11> */
[C---:B------:R-:W-:Y:S08]  /*10890*/  HMMA.16816.F32.BF16 R156, R12.reuse, R32, R156 ;  /* 0x000000200c9c723c */ /* 0x040ff0000004189c */
[C---:B------:R-:W-:Y:S01]  /*108a0*/  HMMA.16816.F32.BF16 R160, R12.reuse, R34, R160 ;  /* 0x000000220ca0723c */ /* 0x040fe200000418a0 */
[----:B------:R-:W4:Y:S07]  /*108b0*/  LDSM.16.MT88.4 R32, [R220+0x8800] ;  /* 0x00880000dc20783b */ /* 0x000f2e0000004200 */
[C---:B-1----:R-:W-:Y:S08]  /*108c0*/  HMMA.16816.F32.BF16 R164, R12.reuse, R24, R164 ;  /* 0x000000180ca4723c */ /* 0x042ff000000418a4 */
[C---:B------:R-:W-:Y:S08]  /*108d0*/  HMMA.16816.F32.BF16 R168, R12.reuse, R26, R168 ;  /* 0x0000001a0ca8723c */ /* 0x040ff000000418a8 */
[C---:B------:R-:W-:Y:S08]  /*108e0*/  HMMA.16816.F32.BF16 R52, R12.reuse, R4, R52 ;  /* 0x000000040c34723c */ /* 0x040ff00000041834 */
[C---:B------:R-:W-:Y:S01]  /*108f0*/  HMMA.16816.F32.BF16 R56, R12.reuse, R6, R56 ;  /* 0x000000060c38723c */ /* 0x040fe20000041838 */
[----:B------:R-:W1:Y:S07]  /*10900*/  LDSM.16.MT88.4 R4, [R217+0xb800] ;  /* 0x00b80000d904783b */ /* 0x000e6e0000004200 */
[C---:B------:R-:W-:Y:S08]  /*10910*/  HMMA.16816.F32.BF16 R60, R12.reuse, R8, R60 ;  /* 0x000000080c3c723c */ /* 0x040ff0000004183c */
[C---:B------:R-:W-:Y:S01]  /*10920*/  HMMA.16816.F32.BF16 R64, R12.reuse, R10, R64 ;  /* 0x0000000a0c40723c */ /* 0x040fe20000041840 */
[----:B------:R-:W1:Y:S07]  /*10930*/  LDSM.16.MT88.4 R8, [R218+0xb800] ;  /* 0x00b80000da08783b */ /* 0x000e6e0000004200 */
[C---:B--2---:R-:W-:Y:S08]  /*10940*/  HMMA.16816.F32.BF16 R68, R12.reuse, R16, R68 ;  /* 0x000000100c44723c */ /* 0x044ff00000041844 */
[C---:B------:R-:W-:Y:S01]  /*10950*/  HMMA.16816.F32.BF16 R72, R12.reuse, R18, R72 ;  /* 0x000000120c48723c */ /* 0x040fe20000041848 */
[----:B------:R-:W2:Y:S07]  /*10960*/  LDSM.16.MT88.4 R16, [R221+0xb800] ;  /* 0x00b80000dd10783b */ /* 0x000eae0000004200 */
[C---:B---3--:R-:W-:Y:S08]  /*10970*/  HMMA.16816.F32.BF16 R76, R12.reuse, R20, R76 ;  /* 0x000000140c4c723c */ /* 0x048ff0000004184c */
[C---:B------:R-:W-:Y:S08]  /*10980*/  HMMA.16816.F32.BF16 R80, R12.reuse, R22, R80 ;  /* 0x000000160c50723c */ /* 0x040ff00000041850 */
[C---:B------:R-:W-:Y:S08]  /*10990*/  HMMA.16816.F32.BF16 R84, R12.reuse, R28, R84 ;  /* 0x0000001c0c54723c */ /* 0x040ff00000041854 */
[C---:B------:R-:W-:Y:S08]  /*109a0*/  HMMA.16816.F32.BF16 R88, R12.reuse, R30, R88 ;  /* 0x0000001e0c58723c */ /* 0x040ff00000041858 */
[C---:B----4-:R-:W-:Y:S08]  /*109b0*/  HMMA.16816.F32.BF16 R92, R12.reuse, R32, R92 ;  /* 0x000000200c5c723c */ /* 0x050ff0000004185c */
[C---:B------:R-:W-:Y:S08]  /*109c0*/  HMMA.16816.F32.BF16 R96, R12.reuse, R34, R96 ;  /* 0x000000220c60723c */ /* 0x040ff00000041860 */
[C---:B-1----:R-:W-:Y:S08]  /*109d0*/  HMMA.16816.F32.BF16 R100, R12.reuse, R4, R100 ;  /* 0x000000040c64723c */ /* 0x042ff00000041864 */
[C---:B------:R-:W-:Y:S01]  /*109e0*/  HMMA.16816.F32.BF16 R104, R12.reuse, R6, R104 ;  /* 0x000000060c68723c */ /* 0x040fe20000041868 */
[----:B------:R-:W1:Y:S07]  /*109f0*/  LDSM.16.MT88.4 R4, [R220+0xb800] ;  /* 0x00b80000dc04783b */ /* 0x000e6e0000004200 */
[C---:B------:R-:W-:Y:S08]  /*10a00*/  HMMA.16816.F32.BF16 R108, R12.reuse, R8, R108 ;  /* 0x000000080c6c723c */ /* 0x040ff0000004186c */
[C---:B------:R-:W-:Y:S08]  /*10a10*/  HMMA.16816.F32.BF16 R112, R12.reuse, R10, R112 ;  /* 0x0000000a0c70723c */ /* 0x040ff00000041870 */
[C---:B--2---:R-:W-:Y:S08]  /*10a20*/  HMMA.16816.F32.BF16 R116, R12.reuse, R16, R116 ;  /* 0x000000100c74723c */ /* 0x044ff00000041874 */
[C---:B------:R-:W-:Y:S08]  /*10a30*/  HMMA.16816.F32.BF16 R120, R12.reuse, R18, R120 ;  /* 0x000000120c78723c */ /* 0x040ff00000041878 */
[C---:B-1----:R-:W-:Y:S08]  /*10a40*/  HMMA.16816.F32.BF16 R124, R12.reuse, R4, R124 ;  /* 0x000000040c7c723c */ /* 0x042ff0000004187c */
[----:B------:R-:W-:Y:S01]  /*10a50*/  HMMA.16816.F32.BF16 R128, R12, R6, R128 ;  /* 0x000000060c80723c */ /* 0x000fe20000041880 */
[----:B------:R-:W-:-:S07]  /*10a60*/  @P0 BRA `(.L_x_1288) ;  /* 0xffffbd3000000947 */ /* 0x000fce000383ffff */
.L_x_1287:
[----:B------:R-:W-:Y:S07]  /*10a70*/  @!UPT UIADD3 URZ, URZ, URZ, URZ ;  /* 0x0000003f3f3ff290 */ /* 0x000fee000fffe03f */
[----:B------:R-:W-:Y:S02]  /*10a80*/  MOV R7, 0x1f ;  /* 0x0000001f00077802 */ /* 0x000fe40000000f00 */
[----:B------:R-:W-:Y:S01]  /*10a90*/  MOV R6, 0xffffffff ;  /* 0xffffffff00067802 */ /* 0x000fe20000000f00 */
[----:B------:R-:W-:Y:S06]  /*10aa0*/  BRA.DIV ~URZ, `(.L_x_1289) ;  /* 0x000032127f007947 */ /* 0x000fec000b800000 */
[----:B------:R-:W2:Y:S04]  /*10ab0*/  LDL R0, [R1+0x4] ;  /* 0x0000040001007983 */ /* 0x000ea80000100800 */
[----:B--2---:R1:W2:Y:S02]  /*10ac0*/  SHFL.BFLY PT, R4, R0, 0x2, 0x1f ;  /* 0x0c401f0000047f89 */ /* 0x0042a400000e0000 */
.L_x_1327:
        /* <DEDUP_REMOVED lines=9> */
.L_x_1328:
[----:B------:R-:W-:Y:S01]  /*10b60*/  FSETP.NE.FTZ.AND P1, PT, R4, RZ, PT ;  /* 0x000000ff0400720b */ /* 0x000fe20003f35000 */
[----:B--2---:R-:W-:Y:S01]  /*10b70*/  FADD.FTZ R3, R3, R0 ;  /* 0x0000000003037221 */ /* 0x004fe20000010000 */
[----:B------:R-:W-:Y:S02]  /*10b80*/  MOV R2, RZ ;  /* 0x000000ff00027202 */ /* 0x000fe40000000f00 */
[----:B-1----:R-:W-:Y:S02]  /*10b90*/  MOV R0, RZ ;  /* 0x000000ff00007202 */ /* 0x002fe40000000f00 */
[----:B------:R-:W-:Y:S02]  /*10ba0*/  FSETP.NE.FTZ.AND P0, PT, R3, RZ, PT ;  /* 0x000000ff0300720b */ /* 0x000fe40003f15000 */
[----:B------:R-:W-:-:S05]  /*10bb0*/  MOV R174, 0xff800000 ;  /* 0xff80000000ae7802 */ /* 0x000fca0000000f00 */
        /* <DEDUP_REMOVED lines=69> */
[----:B------:R-:W-:Y:S02]  /*11010*/  FMUL.FTZ R129, R2, R129 ;  /* 0x0000008102817220 */ /* 0x000fe40000410000 */
[----:B------:R3:W4:Y:S01]  /*11020*/  @P0 MUFU.LG2 R2, R3 ;  /* 0x0000000300020308 */ /* 0x0007220000000c00 */
[----:B--2---:R-:W-:Y:S02]  /*11030*/  @P1 FMUL.FTZ R5, R4, 0.69314718246459960938 ;  /* 0x3f31721804051820 */ /* 0x004fe40000410000 */
[----:B------:R-:W-:Y:S02]  /*11040*/  @P1 FMUL.FTZ R4, R6, c[0x0][0x2d0] ;  /* 0x0000b40006041a20 */ /* 0x000fe40000410000 */
[----:B-1----:R-:W-:Y:S02]  /*11050*/  FMUL.FTZ R182, R0, R182 ;  /* 0x000000b600b67220 */ /* 0x002fe40000410000 */
[----:B------:R-:W-:Y:S02]  /*11060*/  @P1 FFMA.FTZ R174, R4, R173, R5 ;  /* 0x000000ad04ae1223 */ /* 0x000fe40000010005 */
[----:B------:R-:W-:-:S02]  /*11070*/  FMUL.FTZ R183, R0, R183 ;  /* 0x000000b700b77220 */ /* 0x000fc40000410000 */
[C---:B------:R-:W-:Y:S02]  /*11080*/  FMUL.FTZ R186, R0.reuse, R186 ;  /* 0x000000ba00ba7220 */ /* 0x040fe40000410000 */
[C---:B------:R-:W-:Y:S02]  /*11090*/  FMUL.FTZ R61, R0.reuse, R187 ;  /* 0x000000bb003d7220 */ /* 0x040fe40000410000 */
[----:B------:R-:W-:Y:S01]  /*110a0*/  FMUL.FTZ R134, R0, R134 ;  /* 0x0000008600867220 */ /* 0x000fe20000410000 */
[----:B---3--:R-:W-:Y:S01]  /*110b0*/  @P0 MOV R3, 0x3f317218 ;  /* 0x3f31721800030802 */ /* 0x008fe20000000f00 */
[----:B----4-:R-:W-:Y:S02]  /*110c0*/  @P0 FMUL.FTZ R2, R2, 0.69314718246459960938 ;  /* 0x3f31721802020820 */ /* 0x010fe40000410000 */
[----:B------:R-:W-:Y:S02]  /*110d0*/  FMUL.FTZ R135, R0, R135 ;  /* 0x0000008700877220 */ /* 0x000fe40000410000 */
        /* <DEDUP_REMOVED lines=59> */
[----:B------:R-:W-:Y:S01]  /*11490*/  PRMT R0, R52, 0x7610, R0 ;  /* 0x0000761034007816 */ /* 0x000fe20000000000 */
[----:B------:R-:W-:Y:S02]  /*114a0*/  @P0 FFMA.FTZ R65, R3, R172, R2 ;  /* 0x000000ac03410223 */ /* 0x000fe40000010002 */
.L_x_1270:
[----:B-1----:R1:W5:Y:S01]  /*114b0*/  LDL R56, [R1+0x68] ;  /* 0x0000680001387983 */ /* 0x0023620000100800 */
[----:B------:R-:W-:Y:S03]  /*114c0*/  BSSY B0, `(.L_x_1291) ;  /* 0x0000012000007945 */ /* 0x000fe60003800000 */
[----:B------:R-:W2:Y:S02]  /*114d0*/  S2R R67, SR_TID.X ;  /* 0x0000000000437919 */ /* 0x000ea40000002100 */
[----:B--2---:R-:W-:-:S13]  /*114e0*/  LOP3.LUT P0, RZ, R67, 0xff, RZ, 0xc0, !PT ;  /* 0x000000ff43ff7812 */ /* 0x004fda000780c0ff */
[----:B------:R-:W-:Y:S05]  /*114f0*/  @P0 BRA `(.L_x_1292) ;  /* 0x000000e000000947 */ /* 0x000fea0003800000 */
[----:B-1----:R-:W1:Y:S01]  /*11500*/  S2R R52, SR_LANEID ;  /* 0x0000000000347919 */ /* 0x002e620000000000 */
[----:B------:R-:W-:Y:S01]  /*11510*/  VOTEU.ANY UR4, UPT, PT ;  /* 0x0000000000047886 */ /* 0x000fe200038e0100 */
[----:B------:R-:W-:Y:S01]  /*11520*/  IMAD.MOV.U32 R54, RZ, RZ, c[0x0][0x580] ;  /* 0x00016000ff367624 */ /* 0x000fe200078e00ff */
[----:B------:R-:W1:Y:S01]  /*11530*/  FLO.U32 R3, UR4 ;  /* 0x0000000400037d00 */ /* 0x000e6200080e0000 */
[----:B------:R-:W-:-:S07]  /*11540*/  IMAD.MOV.U32 R55, RZ, RZ, c[0x0][0x584] ;  /* 0x00016100ff377624 */ /* 0x000fce00078e00ff */
[----:B------:R-:W2:Y:S01]  /*11550*/  POPC R2, UR4 ;  /* 0x0000000400027d09 */ /* 0x000ea20008000000 */
[----:B-1----:R-:W-:-:S13]  /*11560*/  ISETP.EQ.U32.AND P0, PT, R3, R52, PT ;  /* 0x000000340300720c */ /* 0x002fda0003f02070 */
[----:B--2---:R-:W2:Y:S04]  /*11570*/  @P0 ATOMG.E.ADD.STRONG.GPU PT, R2, [R54.64], R2 ;  /* 0x00000002360209a8 */ /* 0x004ea800081ee1c8 */
[----:B------:R-:W1:Y:S04]  /*11580*/  S2R R52, SR_LTMASK ;  /* 0x0000000000347919 */ /* 0x000e680000003900 */
[----:B--2---:R1:W2:Y:S02]  /*11590*/  SHFL.IDX PT, R3, R2, R3, 0x1f ;  /* 0x00001f0302037589 */ /* 0x0042a400000e0000 */
[----:B-1----:R-:W-:-:S06]  /*115a0*/  LOP3.LUT R2, R52, UR4, RZ, 0xc0, !PT ;  /* 0x0000000434027c12 */ /* 0x002fcc000f8ec0ff */
[----:B------:R-:W2:Y:S02]  /*115b0*/  POPC R2, R2 ;  /* 0x0000000200027309 */ /* 0x000ea40000000000 */
[----:B--2--5:R-:W-:-:S05]  /*115c0*/  IADD3 R56, R3, c[0x0][0xc], R2 ;  /* 0x0000030003387a10 */ /* 0x024fca0007ffe002 */
[----:B------:R1:W-:Y:S02]  /*115d0*/  STL [R1+0x68], R56 ;  /* 0x0000683801007387 */ /* 0x0003e40000100800 */
.L_x_1292:
[----:B-1----:R-:W-:Y:S05]  /*115e0*/  BSYNC B0 ;  /* 0x0000000000007941 */ /* 0x002fea0003800000 */
.L_x_1291:
[----:B------:R-:W-:Y:S01]  /*115f0*/  PRMT R0, R0, 0x9910, RZ ;  /* 0x0000991000007816 */ /* 0x000fe200000000ff */
[----:B------:R-:W-:Y:S01]  /*11600*/  BSSY B1, `(.L_x_1293) ;  /* 0x0000224000017945 */ /* 0x000fe20003800000 */
[----:B-----5:R-:W-:Y:S02]  /*11610*/  IMAD.MOV.U32 R81, RZ, RZ, R56 ;  /* 0x000000ffff517224 */ /* 0x020fe400078e0038 */
[----:B------:R-:W-:-:S13]  /*11620*/  ISETP.NE.AND P0, PT, R0, RZ, PT ;  /* 0x000000ff0000720c */ /* 0x000fda0003f05270 */
[----:B------:R-:W-:Y:S05]  /*11630*/  @!P0 BRA `(.L_x_1294) ;  /* 0x0000159000008947 */ /* 0x000fea0003800000 */
[----:B------:R-:W2:Y:S04]  /*11640*/  LDL R85, [R1+0x6c] ;  /* 0x00006c0001557983 */ /* 0x000ea80000100800 */
[----:B------:R-:W3:Y:S04]  /*11650*/  LDL R83, [R1+0x70] ;  /* 0x0000700001537983 */ /* 0x000ee80000100800 */
[----:B------:R-:W4:Y:S04]  /*11660*/  LDL R79, [R1+0x78] ;  /* 0x00007800014f7983 */ /* 0x000f280000100800 */
[----:B------:R-:W5:Y:S04]  /*11670*/  LDL R77, [R1+0x74] ;  /* 0x00007400014d7983 */ /* 0x000f680000100800 */
[----:B------:R-:W4:Y:S04]  /*11680*/  LDL R75, [R1+0x88] ;  /* 0x00008800014b7983 */ /* 0x000f280000100800 */
[----:B------:R-:W5:Y:S04]  /*11690*/  LDL R73, [R1+0x80] ;  /* 0x0000800001497983 */ /* 0x000f680000100800 */
[----:B------:R-:W5:Y:S04]  /*116a0*/  LDL R71, [R1+0x84] ;  /* 0x0000840001477983 */ /* 0x000f680000100800 */
[----:B------:R-:W5:Y:S01]  /*116b0*/  LDL R69, [R1+0x7c] ;  /* 0x00007c0001457983 */ /* 0x000f620000100800 */
        /* <DEDUP_REMOVED lines=66> */
[----:B--2---:R1:W-:Y:S04]  /*11ae0*/  STS [R85], R64 ;  /* 0x0000004055007388 */ /* 0x0043e80000000800 */
[----:B------:R1:W-:Y:S04]  /*11af0*/  STS [R85+0x400], R63 ;  /* 0x0004003f55007388 */ /* 0x0003e80000000800 */
[----:B---3--:R1:W-:Y:S04]  /*11b00*/  STS [R83], R62 ;  /* 0x0000003e53007388 */ /* 0x0083e80000000800 */
[----:B------:R1:W-:Y:S04]  /*11b10*/  STS [R83+0x400], R61 ;  /* 0x0004003d53007388 */ /* 0x0003e80000000800 */
[----:B----4-:R1:W-:Y:S04]  /*11b20*/  STS [R79], R60 ;  /* 0x0000003c4f007388 */ /* 0x0103e80000000800 */
[----:B------:R1:W-:Y:S04]  /*11b30*/  STS [R79+0x400], R59 ;  /* 0x0004003b4f007388 */ /* 0x0003e80000000800 */
[----:B-----5:R1:W-:Y:S04]  /*11b40*/  STS [R77], R58 ;  /* 0x0000003a4d007388 */ /* 0x0203e80000000800 */
        /* <DEDUP_REMOVED lines=65> */
[----:B------:R-:W-:Y:S05]  /*11f60*/  CALL.REL.NOINC `($__internal_5_$__cuda_sm70_shflsync_idx_p) ;  /* 0x0000227000007944 */ /* 0x000fea0003c00000 */
.L_x_1295:
        /* <DEDUP_REMOVED lines=14> */
[----:B----4-:R-:W-:-:S02]  /*12050*/  SHF.R.S32.HI R5, RZ, 0x1f, R11 ;  /* 0x0000001fff057819 */ /* 0x010fc4000001140b */
[----:B--2---:R-:W-:-:S03]  /*12060*/  IADD3 R4, R2, R16, RZ ;  /* 0x0000001002047210 */ /* 0x004fc60007ffe0ff */
[----:B------:R-:W-:Y:S02]  /*12070*/  IMAD R6, R5, c[0x0][0x490], RZ ;  /* 0x0001240005067a24 */ /* 0x000fe400078e02ff */
[----:B------:R-:W-:-:S04]  /*12080*/  @P0 IMAD.HI.U32 R7, R4, c[0x0][0x4ec], RZ ;  /* 0x00013b0004070a27 */ /* 0x000fc800078e00ff */
[----:B------:R-:W-:-:S04]  /*12090*/  IMAD.WIDE.U32 R2, R11, c[0x0][0x490], RZ ;  /* 0x000124000b027a25 */ /* 0x000fc800078e00ff */
[----:B------:R-:W-:Y:S02]  /*120a0*/  IMAD R6, R11, c[0x0][0x494], R6 ;  /* 0x000125000b067a24 */ /* 0x000fe400078e0206 */
[----:B------:R-:W-:Y:S01]  /*120b0*/  IMAD.MOV.U32 R0, RZ, RZ, R4 ;  /* 0x000000ffff007224 */ /* 0x000fe200078e0004 */
[----:B------:R-:W-:Y:S02]  /*120c0*/  @P0 SHF.R.U32.HI R0, RZ, c[0x0][0x4f0], R7 ;  /* 0x00013c00ff000a19 */ /* 0x000fe40000011607 */
[----:B------:R-:W-:Y:S02]  /*120d0*/  IADD3 R3, R3, R6, RZ ;  /* 0x0000000603037210 */ /* 0x000fe40007ffe0ff */
[----:B------:R-:W-:Y:S01]  /*120e0*/  SHF.R.S32.HI R10, RZ, 0x1f, R12 ;  /* 0x0000001fff0a7819 */ /* 0x000fe2000001140c */
[----:B------:R-:W-:Y:S02]  /*120f0*/  IMAD.MOV R8, RZ, RZ, -R0 ;  /* 0x000000ffff087224 */ /* 0x000fe400078e0a00 */
[----:B------:R-:W-:-:S04]  /*12100*/  IMAD.WIDE.U32 R6, R12, c[0x0][0x498], R2 ;  /* 0x000126000c067a25 */ /* 0x000fc800078e0002 */
[----:B------:R-:W-:Y:S02]  /*12110*/  IMAD R9, R10, c[0x0][0x498], RZ ;  /* 0x000126000a097a24 */ /* 0x000fe400078e02ff */
[----:B------:R-:W-:Y:S01]  /*12120*/  IMAD R2, R8, c[0x0][0x4e8], R4 ;  /* 0x00013a0008027a24 */ /* 0x000fe200078e0204 */
[----:B------:R-:W-:Y:S01]  /*12130*/  SHF.R.S32.HI R8, RZ, 0x1f, R0 ;  /* 0x0000001fff087819 */ /* 0x000fe20000011400 */
[----:B------:R-:W-:Y:S01]  /*12140*/  IMAD R3, R12, c[0x0][0x49c], R9 ;  /* 0x000127000c037a24 */ /* 0x000fe200078e0209 */
[----:B------:R-:W-:Y:S02]  /*12150*/  IADD3 R4, P1, R0, R6, RZ ;  /* 0x0000000600047210 */ /* 0x000fe40007f3e0ff */
[----:B------:R-:W-:Y:S01]  /*12160*/  SHF.R.S32.HI R9, RZ, 0x1f, R2 ;  /* 0x0000001fff097819 */ /* 0x000fe20000011402 */
[----:B------:R-:W-:Y:S01]  /*12170*/  IMAD R0, R5, c[0x0][0x3e8], RZ ;  /* 0x0000fa0005007a24 */ /* 0x000fe200078e02ff */
[----:B---3--:R-:W-:Y:S02]  /*12180*/  IADD3 R6, R14, R16, RZ ;  /* 0x000000100e067210 */ /* 0x008fe40007ffe0ff */
[----:B------:R-:W-:Y:S01]  /*12190*/  IADD3.X R5, R8, R7, R3, P1, !PT ;  /* 0x0000000708057210 */ /* 0x000fe20000ffe403 */
[----:B------:R-:W-:Y:S01]  /*121a0*/  IMAD R3, R9, c[0x0][0x488], RZ ;  /* 0x0001220009037a24 */ /* 0x000fe200078e02ff */
[----:B-1----:R-:W-:Y:S01]  /*121b0*/  SHF.R.S32.HI R14, RZ, 0x1f, R15 ;  /* 0x0000001fff0e7819 */ /* 0x002fe2000001140f */
[----:B------:R-:W-:-:S02]  /*121c0*/  IMAD R7, R11, c[0x0][0x3ec], R0 ;  /* 0x0000fb000b077a24 */ /* 0x000fc400078e0200 */
[----:B------:R-:W-:Y:S01]  /*121d0*/  IMAD.WIDE.U32 R8, R11, c[0x0][0x3e8], RZ ;  /* 0x0000fa000b087a25 */ /* 0x000fe200078e00ff */
[----:B------:R-:W-:-:S03]  /*121e0*/  LEA.HI R14, R14, R15, RZ, 0x5 ;  /* 0x0000000f0e0e7211 */ /* 0x000fc600078f28ff */
[C---:B------:R-:W-:Y:S02]  /*121f0*/  IMAD R11, R2.reuse, c[0x0][0x48c], R3 ;  /* 0x00012300020b7a24 */ /* 0x040fe400078e0203 */
[----:B------:R-:W-:Y:S01]  /*12200*/  IMAD.WIDE.U32 R4, R2, c[0x0][0x488], R4 ;  /* 0x0001220002047a25 */ /* 0x000fe200078e0004 */
[----:B------:R-:W-:-:S03]  /*12210*/  LOP3.LUT R14, R14, 0xffffffe0, RZ, 0xc0, !PT ;  /* 0xffffffe00e0e7812 */ /* 0x000fc600078ec0ff */
[----:B------:R-:W-:Y:S01]  /*12220*/  @P0 IMAD.HI.U32 R2, R6, c[0x0][0x4ec], RZ ;  /* 0x00013b0006020a27 */ /* 0x000fe200078e00ff */
[----:B------:R-:W-:-:S03]  /*12230*/  IADD3 R3, R9, R7, RZ ;  /* 0x0000000709037210 */ /* 0x000fc60007ffe0ff */
[----:B------:R-:W-:Y:S01]  /*12240*/  IMAD.MOV.U32 R0, RZ, RZ, R6 ;  /* 0x000000ffff007224 */ /* 0x000fe200078e0006 */
[----:B------:R-:W-:Y:S01]  /*12250*/  @P0 SHF.R.U32.HI R0, RZ, c[0x0][0x4f0], R2 ;  /* 0x00013c00ff000a19 */ /* 0x000fe20000011602 */
[----:B------:R-:W-:Y:S01]  /*12260*/  IMAD.IADD R5, R5, 0x1, R11 ;  /* 0x0000000105057824 */ /* 0x000fe200078e020b */
[----:B------:R-:W-:Y:S02]  /*12270*/  LEA R9, P0, R4, c[0x0][0x450], 0x2 ;  /* 0x0001140004097a11 */ /* 0x000fe400078010ff */
[----:B------:R-:W-:Y:S02]  /*12280*/  IADD3 R14, -R14, R15, RZ ;  /* 0x0000000f0e0e7210 */ /* 0x000fe40007ffe1ff */
[----:B------:R-:W-:Y:S01]  /*12290*/  LEA.HI.X R4, R4, c[0x0][0x454], R5, 0x2, P0 ;  /* 0x0001150004047a11 */ /* 0x000fe200000f1405 */
[----:B------:R1:W5:Y:S01]  /*122a0*/  LDL R15, [R1+0x5c] ;  /* 0x00005c00010f7983 */ /* 0x0003620000100800 */
[----:B------:R-:W-:-:S03]  /*122b0*/  LOP3.LUT P0, RZ, R14, 0x3, RZ, 0xc0, !PT ;  /* 0x000000030eff7812 */ /* 0x000fc6000780c0ff */
[----:B------:R1:W5:Y:S01]  /*122c0*/  LDL R14, [R1+0x44] ;  /* 0x00004400010e7983 */ /* 0x0003620000100800 */
[----:B------:R-:W-:Y:S01]  /*122d0*/  MOV R2, R8 ;  /* 0x0000000800027202 */ /* 0x000fe20000000f00 */
[----:B------:R-:W-:Y:S02]  /*122e0*/  IMAD R10, R10, c[0x0][0x3f0], RZ ;  /* 0x0000fc000a0a7a24 */ /* 0x000fe400078e02ff */
[----:B------:R-:W-:Y:S02]  /*122f0*/  SHFL.IDX PT, R11, R4, RZ, 0x1c1f ;  /* 0x001c1fff040b7589 */ /* 0x000fe400000e0000 */
[C---:B------:R-:W-:Y:S02]  /*12300*/  IMAD R5, R12.reuse, c[0x0][0x3f4], R10 ;  /* 0x0000fd000c057a24 */ /* 0x040fe400078e020a */
[----:B------:R-:W-:Y:S01]  /*12310*/  IMAD.WIDE.U32 R2, R12, c[0x0][0x3f0], R2 ;  /* 0x0000fc000c027a25 */ /* 0x000fe200078e0002 */
[----:B------:R-:W2:Y:S01]  /*12320*/  SHFL.IDX PT, R10, R9, RZ, 0x1c1f ;  /* 0x001c1fff090a7589 */ /* 0x000ea200000e0000 */
[----:B------:R-:W-:-:S03]  /*12330*/  ULDC UR5, c[0x0][0x4e8] ;  /* 0x00013a0000057ab9 */ /* 0x000fc60000000800 */
[----:B------:R-:W-:Y:S01]  /*12340*/  SHFL.IDX PT, R8, R9, 0x1, 0x1c1f ;  /* 0x003c1f0009087f89 */ /* 0x000fe200000e0000 */
[----:B------:R-:W-:Y:S01]  /*12350*/  ULDC UR4, c[0x0][0x388] ;  /* 0x0000e20000047ab9 */ /* 0x000fe20000000800 */
[----:B------:R-:W-:Y:S02]  /*12360*/  IMAD.MOV R7, RZ, RZ, -R0 ;  /* 0x000000ffff077224 */ /* 0x000fe400078e0a00 */
[----:B------:R3:W4:Y:S01]  /*12370*/  SHFL.IDX PT, R9, R4, 0x1, 0x1c1f ;  /* 0x003c1f0004097f89 */ /* 0x00072200000e0000 */
[----:B------:R-:W-:Y:S01]  /*12380*/  IMAD.IADD R3, R3, 0x1, R5 ;  /* 0x0000000103037824 */ /* 0x000fe200078e0205 */
[----:B------:R-:W-:Y:S01]  /*12390*/  IADD3 R5, R13, R16, RZ ;  /* 0x000000100d057210 */ /* 0x000fe20007ffe0ff */
[----:B------:R-:W-:Y:S01]  /*123a0*/  UIMAD UR4, UR5, UR4, URZ ;  /* 0x00000004050472a4 */ /* 0x000fe2000f8e023f */
[----:B------:R-:W1:Y:S05]  /*123b0*/  S2R R17, SR_TID.X ;  /* 0x0000000000117919 */ /* 0x000e6a0000002100 */
[----:B------:R-:W-:-:S02]  /*123c0*/  ISETP.GE.OR P1, PT, R5, UR4, P0 ;  /* 0x0000000405007c0c */ /* 0x000fc40008726670 */
[----:B------:R-:W-:Y:S01]  /*123d0*/  SHF.R.S32.HI R12, RZ, 0x1f, R0 ;  /* 0x0000001fff0c7819 */ /* 0x000fe20000011400 */
[----:B---3--:R-:W-:Y:S01]  /*123e0*/  IMAD R4, R7, c[0x0][0x4e8], R6 ;  /* 0x00013a0007047a24 */ /* 0x008fe200078e0206 */
[----:B------:R-:W-:-:S04]  /*123f0*/  IADD3 R7, R5, 0x8, RZ ;  /* 0x0000000805077810 */ /* 0x000fc80007ffe0ff */
[----:B------:R-:W-:Y:S01]  /*12400*/  ISETP.GE.OR P0, PT, R7, UR4, P0 ;  /* 0x0000000407007c0c */ /* 0x000fe20008706670 */
[----:B------:R-:W-:-:S04]  /*12410*/  IMAD R6, R12, c[0x0][0x3e0], RZ ;  /* 0x0000f8000c067a24 */ /* 0x000fc800078e02ff */
[----:B--2---:R2:W-:Y:S01]  /*12420*/  @!P1 ST.E [R10.64], R174 ;  /* 0x000000ae0a009985 */ /* 0x0045e2000c101908 */
[----:B------:R-:W-:Y:S01]  /*12430*/  IMAD.WIDE.U32 R2, R0, c[0x0][0x3e0], R2 ;  /* 0x0000f80000027a25 */ /* 0x000fe200078e0002 */
[----:B-1----:R-:W-:-:S03]  /*12440*/  SHF.R.S32.HI R13, RZ, 0x1f, R17 ;  /* 0x0000001fff0d7819 */ /* 0x002fc60000011411 */
[----:B------:R-:W-:Y:S01]  /*12450*/  IMAD R5, R0, c[0x0][0x3e4], R6 ;  /* 0x0000f90000057a24 */ /* 0x000fe200078e0206 */
[----:B------:R-:W-:Y:S02]  /*12460*/  SHF.R.S32.HI R0, RZ, 0x1f, R4 ;  /* 0x0000001fff007819 */ /* 0x000fe40000011404 */
[----:B----4-:R2:W-:Y:S04]  /*12470*/  @!P0 ST.E [R8.64], R65 ;  /* 0x0000004108008985 */ /* 0x0105e8000c101908 */
[----:B------:R2:W1:Y:S04]  /*12480*/  LDS.128 R44, [R251+0x1080] ;  /* 0x00108000fb2c7984 */ /* 0x0004680000000c00 */
        /* <DEDUP_REMOVED lines=11> */
[----:B------:R-:W-:Y:S01]  /*12540*/  IMAD.IADD R3, R3, 0x1, R5 ;  /* 0x0000000103037824 */ /* 0x000fe200078e0205 */
[----:B------:R-:W-:Y:S01]  /*12550*/  LEA.HI R13, R13, R17, RZ, 0x3 ;  /* 0x000000110d0d7211 */ /* 0x000fe200078f18ff */
[----:B------:R-:W-:-:S02]  /*12560*/  IMAD R0, R0, c[0x0][0x3d8], RZ ;  /* 0x0000f60000007a24 */ /* 0x000fc400078e02ff */
        /* <DEDUP_REMOVED lines=10> */
[----:B------:R2:W1:Y:S08]  /*12610*/  SHFL.IDX PT, R2, R3, RZ, 0x181f ;  /* 0x00181fff03027589 */ /* 0x00047000000e0000 */
[----:B------:R-:W-:Y:S05]  /*12620*/  @P0 BRA `(.L_x_1297) ;  /* 0x0000014000000947 */ /* 0x000fea0003800000 */
[----:B---34-:R-:W3:Y:S01]  /*12630*/  LDS.128 R28, [R251+0x80] ;  /* 0x00008000fb1c7984 */ /* 0x018ee20000000c00 */
[----:B-----5:R-:W-:-:S02]  /*12640*/  ISETP.GE.AND P3, PT, R86, c[0x0][0x3c8], PT ;  /* 0x0000f20056007a0c */ /* 0x020fc40003f66270 */
[----:B------:R-:W-:Y:S01]  /*12650*/  ISETP.GE.AND P2, PT, R83, c[0x0][0x3c8], PT ;  /* 0x0000f20053007a0c */ /* 0x000fe20003f46270 */
[----:B------:R-:W4:Y:S01]  /*12660*/  LDS.128 R24, [R251+0x4080] ;  /* 0x00408000fb187984 */ /* 0x000f220000000c00 */
[----:B------:R-:W-:Y:S02]  /*12670*/  ISETP.GE.AND P1, PT, R80, c[0x0][0x3c8], PT ;  /* 0x0000f20050007a0c */ /* 0x000fe40003f26270 */
[----:B------:R-:W-:Y:S01]  /*12680*/  ISETP.GE.AND P0, PT, R14, c[0x0][0x3c8], PT ;  /* 0x0000f2000e007a0c */ /* 0x000fe20003f06270 */
[----:B------:R-:W2:Y:S04]  /*12690*/  LDS.128 R20, [R251+0x8080] ;  /* 0x00808000fb147984 */ /* 0x000ea80000000c00 */
[----:B------:R-:W1:Y:S02]  /*126a0*/  LDS.128 R16, [R251+0xc080] ;  /* 0x00c08000fb107984 */ /* 0x000e640000000c00 */
[----:B-1----:R-:W-:-:S02]  /*126b0*/  @!P3 LEA R12, P4, R86, R0, 0x1 ;  /* 0x00000000560cb211 */ /* 0x002fc400078808ff */
[C---:B--2---:R-:W-:Y:S02]  /*126c0*/  @!P2 LEA R10, P6, R83.reuse, R0, 0x1 ;  /* 0x00000000530aa211 */ /* 0x044fe400078c08ff */
[----:B------:R-:W-:Y:S02]  /*126d0*/  @!P3 LEA.HI.X R13, R86, R2, R87, 0x1, P4 ;  /* 0x00000002560db211 */ /* 0x000fe400020f0c57 */
[-C--:B------:R-:W-:Y:S02]  /*126e0*/  @!P1 LEA R8, P5, R80, R0.reuse, 0x1 ;  /* 0x0000000050089211 */ /* 0x080fe400078a08ff */
[----:B------:R-:W-:Y:S02]  /*126f0*/  @!P0 LEA R6, P4, R14, R0, 0x1 ;  /* 0x000000000e068211 */ /* 0x000fe400078808ff */
[-C--:B------:R-:W-:Y:S02]  /*12700*/  @!P2 LEA.HI.X R11, R83, R2.reuse, R84, 0x1, P6 ;  /* 0x00000002530ba211 */ /* 0x080fe400030f0c54 */
[----:B------:R-:W-:-:S02]  /*12710*/  @!P1 LEA.HI.X R9, R80, R2, R82, 0x1, P5 ;  /* 0x0000000250099211 */ /* 0x000fc400028f0c52 */
[----:B------:R-:W-:Y:S01]  /*12720*/  @!P0 LEA.HI.X R7, R14, R2, R15, 0x1, P4 ;  /* 0x000000020e078211 */ /* 0x000fe200020f0c0f */
[----:B---3--:R1:W-:Y:S04]  /*12730*/  @!P3 ST.E.128 [R12.64], R28 ;  /* 0x0000001c0c00b985 */ /* 0x0083e8000c101d08 */
[----:B----4-:R1:W-:Y:S04]  /*12740*/  @!P2 ST.E.128 [R10.64], R24 ;  /* 0x000000180a00a985 */ /* 0x0103e8000c101d08 */
[----:B------:R1:W-:Y:S04]  /*12750*/  @!P1 ST.E.128 [R8.64], R20 ;  /* 0x0000001408009985 */ /* 0x0003e8000c101d08 */
[----:B------:R1:W-:Y:S02]  /*12760*/  @!P0 ST.E.128 [R6.64], R16 ;  /* 0x0000001006008985 */ /* 0x0003e4000c101d08 */
.L_x_1297:
[----:B---34-:R-:W-:Y:S05]  /*12770*/  BSYNC B0 ;  /* 0x0000000000007941 */ /* 0x018fea0003800000 */
.L_x_1296:
[----:B-1----:R-:W-:Y:S01]  /*12780*/  IADD3 R6, R4, 0x20, RZ ;  /* 0x0000002004067810 */ /* 0x002fe20007ffe0ff */
[----:B------:R1:W3:Y:S01]  /*12790*/  SHFL.IDX PT, R2, R3, 0x1, 0x181f ;  /* 0x00381f0003027f89 */ /* 0x0002e200000e0000 */
        /* <DEDUP_REMOVED lines=8> */
[CC--:B----4-:R-:W-:Y:S02]  /*12820*/  @!P3 LEA R12, P4, R86.reuse, R0.reuse, 0x1 ;  /* 0x00000000560cb211 */ /* 0x0d0fe400078808ff */
[C---:B--2---:R-:W-:Y:S02]  /*12830*/  @!P2 LEA R10, P6, R83.reuse, R0, 0x1 ;  /* 0x00000000530aa211 */ /* 0x044fe400078c08ff */
[----:B---3--:R-:W-:Y:S02]  /*12840*/  @!P3 LEA.HI.X R13, R86, R2, R87, 0x1, P4 ;  /* 0x00000002560db211 */ /* 0x008fe400020f0c57 */
        /* <DEDUP_REMOVED lines=9> */
.L_x_1299:
[----:B------:R-:W-:Y:S05]  /*128e0*/  BSYNC B0 ;  /* 0x0000000000007941 */ /* 0x000fea0003800000 */
.L_x_1298:
[----:B--2---:R-:W-:Y:S01]  /*128f0*/  IADD3 R6, R4, 0x40, RZ ;  /* 0x0000004004067810 */ /* 0x004fe20007ffe0ff */
[----:B---3--:R2:W3:Y:S01]  /*12900*/  SHFL.IDX PT, R2, R3, 0x2, 0x181f ;  /* 0x00581f0003027f89 */ /* 0x0084e200000e0000 */
        /* <DEDUP_REMOVED lines=8> */
[CC--:B----4-:R-:W-:Y:S02]  /*12990*/  @!P3 LEA R12, P4, R86.reuse, R0.reuse, 0x1 ;  /* 0x00000000560cb211 */ /* 0x0d0fe400078808ff */
[C---:B------:R-:W-:Y:S02]  /*129a0*/  @!P2 LEA R10, P6, R83.reuse, R0, 0x1 ;  /* 0x00000000530aa211 */ /* 0x040fe400078c08ff */
        /* <DEDUP_REMOVED lines=10> */
.L_x_1301:
[----:B------:R-:W-:Y:S05]  /*12a50*/  BSYNC B0 ;  /* 0x0000000000007941 */ /* 0x000fea0003800000 */
.L_x_1300:
[----:B---3--:R3:W1:Y:S04]  /*12a60*/  SHFL.IDX PT, R2, R3, 0x3, 0x181f ;  /* 0x00781f0003027f89 */ /* 0x00866800000e0000 */
[----:B----4-:R4:W2:Y:S02]  /*12a70*/  SHFL.IDX PT, R0, R5, 0x3, 0x181f ;  /* 0x00781f0005007f89 */ /* 0x0108a400000e0000 */
[----:B-123--:R-:W-:-:S04]  /*12a80*/  IADD3 R3, R4, 0x60, RZ ;  /* 0x0000006004037810 */ /* 0x00efc80007ffe0ff */
[----:B------:R-:W-:-:S13]  /*12a90*/  ISETP.GE.AND P0, PT, R3, UR4, PT ;  /* 0x0000000403007c0c */ /* 0x000fda000bf06270 */
[----:B------:R-:W-:Y:S05]  /*12aa0*/  @P0 BRA `(.L_x_1302) ;  /* 0x00000d9000000947 */ /* 0x000fea0003800000 */
[----:B----45:R-:W-:Y:S02]  /*12ab0*/  ISETP.GE.AND P2, PT, R86, c[0x0][0x3c8], PT ;  /* 0x0000f20056007a0c */ /* 0x030fe40003f46270 */
[----:B------:R-:W-:Y:S02]  /*12ac0*/  ISETP.GE.AND P1, PT, R83, c[0x0][0x3c8], PT ;  /* 0x0000f20053007a0c */ /* 0x000fe40003f26270 */
[----:B------:R-:W-:-:S09]  /*12ad0*/  ISETP.GE.AND P0, PT, R80, c[0x0][0x3c8], PT ;  /* 0x0000f20050007a0c */ /* 0x000fd20003f06270 */
[-C--:B------:R-:W-:Y:S02]  /*12ae0*/  @!P2 LEA R8, P5, R86, R0.reuse, 0x1 ;  /* 0x000000005608a211 */ /* 0x080fe400078a08ff */
[CC--:B------:R-:W-:Y:S02]  /*12af0*/  @!P1 LEA R6, P4, R83.reuse, R0.reuse, 0x1 ;  /* 0x0000000053069211 */ /* 0x0c0fe400078808ff */
        /* <DEDUP_REMOVED lines=13> */
.L_x_1294:
[----:B------:R-:W2:Y:S04]  /*12bd0*/  LDL R0, [R1+0x58] ;  /* 0x0000580001007983 */ /* 0x000ea80000100800 */
[----:B------:R-:W3:Y:S04]  /*12be0*/  LDL R14, [R1+0x4c] ;  /* 0x00004c00010e7983 */ /* 0x000ee80000100800 */
[----:B------:R-:W4:Y:S01]  /*12bf0*/  LDL R13, [R1+0x50] ;  /* 0x00005000010d7983 */ /* 0x000f220000100800 */
[----:B------:R-:W-:Y:S03]  /*12c00*/  BSSY B0, `(.L_x_1303) ;  /* 0x0000025000007945 */ /* 0x000fe60003800000 */
[----:B------:R-:W1:Y:S02]  /*12c10*/  S2R R12, SR_TID.X ;  /* 0x00000000000c7919 */ /* 0x000e640000002100 */
[----:B-1----:R-:W-:Y:S01]  /*12c20*/  ISETP.GE.AND P0, PT, R12, 0x80, PT ;  /* 0x000000800c00780c */ /* 0x002fe20003f06270 */
[----:B--2---:R-:W-:Y:S01]  /*12c30*/  IMAD.MOV.U32 R11, RZ, RZ, R0 ;  /* 0x000000ffff0b7224 */ /* 0x004fe200078e0000 */
[----:B---3--:R-:W-:-:S02]  /*12c40*/  SHF.R.S32.HI R7, RZ, 0x1f, R14 ;  /* 0x0000001fff077819 */ /* 0x008fc4000001140e */
[----:B----4-:R-:W-:-:S09]  /*12c50*/  SHF.R.S32.HI R8, RZ, 0x1f, R13 ;  /* 0x0000001fff087819 */ /* 0x010fd2000001140d */
        /* <DEDUP_REMOVED lines=31> */
.L_x_1304:
[----:B------:R-:W-:Y:S05]  /*12e50*/  BSYNC B0 ;  /* 0x0000000000007941 */ /* 0x000fea0003800000 */
.L_x_1303:
[----:B------:R-:W2:Y:S01]  /*12e60*/  LDL R2, [R1+0x90] ;  /* 0x0000900001027983 */ /* 0x000ea20000100800 */
[----:B-1----:R-:W-:Y:S01]  /*12e70*/  MOV R0, c[0x0][0x4e8] ;  /* 0x00013a0000007a02 */ /* 0x002fe20000000f00 */
[----:B------:R-:W-:Y:S01]  /*12e80*/  IMAD R7, R7, c[0x0][0x3e8], RZ ;  /* 0x0000fa0007077a24 */ /* 0x000fe200078e02ff */
[----:B------:R-:W-:Y:S01]  /*12e90*/  SHF.R.S32.HI R9, RZ, 0x1f, R12 ;  /* 0x0000001fff097819 */ /* 0x000fe2000001140c */
[----:B------:R-:W-:Y:S01]  /*12ea0*/  IMAD R8, R8, c[0x0][0x3f0], RZ ;  /* 0x0000fc0008087a24 */ /* 0x000fe200078e02ff */
[----:B------:R-:W-:Y:S01]  /*12eb0*/  ISETP.NE.AND P0, PT, R0, 0x1, PT ;  /* 0x000000010000780c */ /* 0x000fe20003f05270 */
[----:B------:R-:W-:Y:S01]  /*12ec0*/  IMAD R7, R14, c[0x0][0x3ec], R7 ;  /* 0x0000fb000e077a24 */ /* 0x000fe200078e0207 */
[----:B------:R-:W-:Y:S01]  /*12ed0*/  LEA.HI R9, R9, R12, RZ, 0x3 ;  /* 0x0000000c09097211 */ /* 0x000fe200078f18ff */
[----:B------:R-:W-:-:S03]  /*12ee0*/  IMAD R8, R13, c[0x0][0x3f4], R8 ;  /* 0x0000fd000d087a24 */ /* 0x000fc600078e0208 */
[----:B------:R-:W-:Y:S02]  /*12ef0*/  SHF.R.S32.HI R9, RZ, 0x3, R9 ;  /* 0x00000003ff097819 */ /* 0x000fe40000011409 */
[----:B--2---:R-:W-:Y:S01]  /*12f00*/  IADD3 R4, R2, R11, RZ ;  /* 0x0000000b02047210 */ /* 0x004fe20007ffe0ff */
[----:B------:R-:W-:-:S03]  /*12f10*/  IMAD.WIDE.U32 R2, R14, c[0x0][0x3e8], RZ ;  /* 0x0000fa000e027a25 */ /* 0x000fc600078e00ff */
[----:B------:R-:W-:Y:S01]  /*12f20*/  MOV R0, R4 ;  /* 0x0000000400007202 */ /* 0x000fe20000000f00 */
[----:B------:R-:W-:-:S04]  /*12f30*/  @P0 IMAD.HI.U32 R5, R4, c[0x0][0x4ec], RZ ;  /* 0x00013b0004050a27 */ /* 0x000fc800078e00ff */
[----:B------:R-:W-:Y:S01]  /*12f40*/  IMAD.IADD R3, R3, 0x1, R7 ;  /* 0x0000000103037824 */ /* 0x000fe200078e0207 */
[----:B------:R-:W-:-:S03]  /*12f50*/  @P0 SHF.R.U32.HI R0, RZ, c[0x0][0x4f0], R5 ;  /* 0x00013c00ff000a19 */ /* 0x000fc60000011605 */
[----:B------:R-:W-:Y:S01]  /*12f60*/  IMAD.WIDE.U32 R2, R13, c[0x0][0x3f0], R2 ;  /* 0x0000fc000d027a25 */ /* 0x000fe200078e0002 */
[----:B------:R-:W-:Y:S02]  /*12f70*/  SHF.R.S32.HI R6, RZ, 0x1f, R0 ;  /* 0x0000001fff067819 */ /* 0x000fe40000011400 */
[----:B------:R-:W-:Y:S02]  /*12f80*/  IADD3 R5, -R0, RZ, RZ ;  /* 0x000000ff00057210 */ /* 0x000fe40007ffe1ff */
[----:B------:R-:W-:Y:S01]  /*12f90*/  IADD3 R3, R3, R8, RZ ;  /* 0x0000000803037210 */ /* 0x000fe20007ffe0ff */
[----:B------:R-:W-:Y:S02]  /*12fa0*/  IMAD R6, R6, c[0x0][0x3e0], RZ ;  /* 0x0000f80006067a24 */ /* 0x000fe400078e02ff */
[----:B------:R-:W-:Y:S02]  /*12fb0*/  IMAD R4, R5, c[0x0][0x4e8], R4 ;  /* 0x00013a0005047a24 */ /* 0x000fe400078e0204 */
[----:B------:R-:W-:-:S02]  /*12fc0*/  IMAD R5, R0, c[0x0][0x3e4], R6 ;  /* 0x0000f90000057a24 */ /* 0x000fc400078e0206 */
[----:B------:R-:W-:Y:S01]  /*12fd0*/  IMAD.WIDE.U32 R2, R0, c[0x0][0x3e0], R2 ;  /* 0x0000f80000027a25 */ /* 0x000fe200078e0002 */
[----:B------:R-:W-:-:S03]  /*12fe0*/  SHF.R.S32.HI R0, RZ, 0x1f, R4 ;  /* 0x0000001fff007819 */ /* 0x000fc60000011404 */
[----:B------:R-:W-:Y:S02]  /*12ff0*/  IMAD.IADD R3, R3, 0x1, R5 ;  /* 0x0000000103037824 */ /* 0x000fe400078e0205 */
[----:B------:R-:W-:Y:S02]  /*13000*/  IMAD R0, R0, c[0x0][0x3d8], RZ ;  /* 0x0000f60000007a24 */ /* 0x000fe400078e02ff */
[----:B------:R-:W-:-:S04]  /*13010*/  IMAD.WIDE.U32 R2, R4, c[0x0][0x3d8], R2 ;  /* 0x0000f60004027a25 */ /* 0x000fc800078e0002 */
[----:B------:R-:W-:Y:S01]  /*13020*/  IMAD R4, R4, c[0x0][0x3dc], R0 ;  /* 0x0000f70004047a24 */ /* 0x000fe200078e0200 */
[----:B------:R-:W-:-:S04]  /*13030*/  LEA R5, P0, R2, c[0x0][0x380], 0x1 ;  /* 0x0000e00002057a11 */ /* 0x000fc800078008ff */
[----:B------:R-:W-:Y:S02]  /*13040*/  IADD3 R3, R3, R4, RZ ;  /* 0x0000000403037210 */ /* 0x000fe40007ffe0ff */
[----:B------:R-:W-:Y:S02]  /*13050*/  IADD3 R4, R9, R11, RZ ;  /* 0x0000000b09047210 */ /* 0x000fe40007ffe0ff */
[----:B------:R-:W-:Y:S01]  /*13060*/  LEA.HI.X R3, R2, c[0x0][0x384], R3, 0x1, P0 ;  /* 0x0000e10002037a11 */ /* 0x000fe200000f0c03 */
[----:B------:R-:W-:Y:S05]  /*13070*/  BRA.DIV ~URZ, `(.L_x_1305) ;  /* 0x00000da27f007947 */ /* 0x000fea000b800000 */
[----:B------:R1:W2:Y:S02]  /*13080*/  SHFL.IDX PT, R2, R3, RZ, 0x181f ;  /* 0x00181fff03027589 */ /* 0x0002a400000e0000 */
.L_x_1329:
[----:B------:R-:W-:Y:S05]  /*13090*/  BRA.DIV ~URZ, `(.L_x_1306) ;  /* 0x00000df27f007947 */ /* 0x000fea000b800000 */
[----:B------:R3:W4:Y:S02]  /*130a0*/  SHFL.IDX PT, R0, R5, RZ, 0x181f ;  /* 0x00181fff05007589 */ /* 0x00072400000e0000 */
.L_x_1330:
[----:B------:R-:W-:Y:S01]  /*130b0*/  MOV R14, c[0x0][0x4e8] ;  /* 0x00013a00000e7a02 */ /* 0x000fe20000000f00 */
[----:B------:R-:W-:Y:S04]  /*130c0*/  BSSY B0, `(.L_x_1307) ;  /* 0x000001b000007945 */ /* 0x000fe80003800000 */
[----:B------:R-:W-:-:S05]  /*130d0*/  IMAD R14, R14, c[0x0][0x388], RZ ;  /* 0x0000e2000e0e7a24 */ /* 0x000fca00078e02ff */
        /* <DEDUP_REMOVED lines=25> */
.L_x_1308:
[----:B------:R-:W-:Y:S05]  /*13270*/  BSYNC B0 ;  /* 0x0000000000007941 */ /* 0x000fea0003800000 */
.L_x_1307:
[----:B------:R-:W-:Y:S05]  /*13280*/  BRA.DIV ~URZ, `(.L_x_1309) ;  /* 0x00000c627f007947 */ /* 0x000fea000b800000 */
[----:B--2---:R2:W1:Y:S04]  /*13290*/  SHFL.IDX PT, R2, R3, 0x1, 0x181f ;  /* 0x00381f0003027f89 */ /* 0x00446800000e0000 */
[----:B----4-:R2:W4:Y:S02]  /*132a0*/  SHFL.IDX PT, R0, R5, 0x1, 0x181f ;  /* 0x00381f0005007f89 */ /* 0x01052400000e0000 */
.L_x_1331:
[----:B------:R-:W-:Y:S01]  /*132b0*/  IADD3 R6, R4, 0x20, RZ ;  /* 0x0000002004067810 */ /* 0x000fe20007ffe0ff */
[----:B------:R-:W-:Y:S03]  /*132c0*/  BSSY B0, `(.L_x_1310) ;  /* 0x000001a000007945 */ /* 0x000fe60003800000 */
[----:B------:R-:W-:-:S13]  /*132d0*/  ISETP.GE.AND P0, PT, R6, R14, PT ;  /* 0x0000000e0600720c */ /* 0x000fda0003f06270 */
[----:B------:R-:W-:Y:S05]  /*132e0*/  @P0 BRA `(.L_x_1311) ;  /* 0x0000017000000947 */ /* 0x000fea0003800000 */
[----:B------:R-:W5:Y:S04]  /*132f0*/  LDL.64 R8, [R1+0x38] ;  /* 0x0000380001087983 */ /* 0x000f680000100a00 */
[----:B--2---:R-:W2:Y:S04]  /*13300*/  LDL R7, [R1+0x40] ;  /* 0x0000400001077983 */ /* 0x004ea80000100800 */
[----:B---3--:R-:W3:Y:S04]  /*13310*/  LDL R17, [R1+0x34] ;  /* 0x0000340001117983 */ /* 0x008ee80000100800 */
[----:B----4-:R-:W4:Y:S04]  /*13320*/  LDL R15, [R1+0x44] ;  /* 0x00004400010f7983 */ /* 0x010f280000100800 */
[----:B------:R-:W4:Y:S04]  /*13330*/  LDL R19, [R1+0x64] ;  /* 0x0000640001137983 */ /* 0x000f280000100800 */
[----:B------:R-:W4:Y:S04]  /*13340*/  LDL R18, [R1+0x60] ;  /* 0x0000600001127983 */ /* 0x000f280000100800 */
[----:B------:R-:W4:Y:S01]  /*13350*/  LDL R16, [R1+0x5c] ;  /* 0x00005c0001107983 */ /* 0x000f220000100800 */
[----:B-----5:R-:W-:-:S02]  /*13360*/  ISETP.GE.AND P3, PT, R8, c[0x0][0x3c8], PT ;  /* 0x0000f20008007a0c */ /* 0x020fc40003f66270 */
[----:B--2---:R-:W-:Y:S02]  /*13370*/  ISETP.GE.AND P2, PT, R7, c[0x0][0x3c8], PT ;  /* 0x0000f20007007a0c */ /* 0x004fe40003f46270 */
[----:B---3--:R-:W-:Y:S02]  /*13380*/  ISETP.GE.AND P1, PT, R17, c[0x0][0x3c8], PT ;  /* 0x0000f20011007a0c */ /* 0x008fe40003f26270 */
[----:B----4-:R-:W-:-:S07]  /*13390*/  ISETP.GE.AND P0, PT, R15, c[0x0][0x3c8], PT ;  /* 0x0000f2000f007a0c */ /* 0x010fce0003f06270 */
[CC--:B------:R-:W-:Y:S02]  /*133a0*/  @!P3 LEA R12, P4, R8.reuse, R0.reuse, 0x1 ;  /* 0x00000000080cb211 */ /* 0x0c0fe400078808ff */
[----:B------:R-:W-:Y:S02]  /*133b0*/  @!P2 LEA R10, P6, R7, R0, 0x1 ;  /* 0x00000000070aa211 */ /* 0x000fe400078c08ff */
[----:B-1----:R-:W-:Y:S02]  /*133c0*/  @!P3 LEA.HI.X R13, R8, R2, R9, 0x1, P4 ;  /* 0x00000002080db211 */ /* 0x002fe400020f0c09 */
        /* <DEDUP_REMOVED lines=9> */
.L_x_1311:
[----:B------:R-:W-:Y:S05]  /*13460*/  BSYNC B0 ;  /* 0x0000000000007941 */ /* 0x000fea0003800000 */
.L_x_1310:
[----:B------:R-:W-:Y:S05]  /*13470*/  BRA.DIV ~URZ, `(.L_x_1312) ;  /* 0x00000b327f007947 */ /* 0x000fea000b800000 */
[----:B-1----:R1:W2:Y:S02]  /*13480*/  SHFL.IDX PT, R2, R3, 0x2, 0x181f ;  /* 0x00581f0003027f89 */ /* 0x0022a400000e0000 */
.L_x_1332:
[----:B------:R-:W-:Y:S05]  /*13490*/  BRA.DIV ~URZ, `(.L_x_1313) ;  /* 0x00000b827f007947 */ /* 0x000fea000b800000 */
[----:B----4-:R4:W1:Y:S02]  /*134a0*/  SHFL.IDX PT, R0, R5, 0x2, 0x181f ;  /* 0x00581f0005007f89 */ /* 0x01086400000e0000 */
.L_x_1333:
        /* <DEDUP_REMOVED lines=27> */
.L_x_1315:
[----:B------:R-:W-:Y:S05]  /*13660*/  BSYNC B0 ;  /* 0x0000000000007941 */ /* 0x000fea0003800000 */
.L_x_1314:
[----:B------:R-:W-:Y:S05]  /*13670*/  BRA.DIV ~URZ, `(.L_x_1316) ;  /* 0x00000a027f007947 */ /* 0x000fea000b800000 */
[----:B--2---:R2:W3:Y:S04]  /*13680*/  SHFL.IDX PT, R2, R3, 0x3, 0x181f ;  /* 0x00781f0003027f89 */ /* 0x0044e800000e0000 */
[----:B-1----:R2:W1:Y:S02]  /*13690*/  SHFL.IDX PT, R0, R5, 0x3, 0x181f ;  /* 0x00781f0005007f89 */ /* 0x00246400000e0000 */
.L_x_1334:
[----:B------:R-:W-:-:S04]  /*136a0*/  IADD3 R4, R4, 0x60, RZ ;  /* 0x0000006004047810 */ /* 0x000fc80007ffe0ff */
[----:B------:R-:W-:-:S13]  /*136b0*/  ISETP.GE.AND P0, PT, R4, R14, PT ;  /* 0x0000000e0400720c */ /* 0x000fda0003f06270 */
[----:B------:R-:W-:Y:S05]  /*136c0*/  @P0 BRA `(.L_x_1302) ;  /* 0x0000017000000947 */ /* 0x000fea0003800000 */
[----:B------:R-:W5:Y:S04]  /*136d0*/  LDL.64 R6, [R1+0x38] ;  /* 0x0000380001067983 */ /* 0x000f680000100a00 */
[----:B--234-:R-:W2:Y:S04]  /*136e0*/  LDL R5, [R1+0x40] ;  /* 0x0000400001057983 */ /* 0x01cea80000100800 */
[----:B------:R-:W3:Y:S04]  /*136f0*/  LDL R13, [R1+0x34] ;  /* 0x00003400010d7983 */ /* 0x000ee80000100800 */
[----:B------:R-:W4:Y:S04]  /*13700*/  LDL R3, [R1+0x44] ;  /* 0x0000440001037983 */ /* 0x000f280000100800 */
[----:B------:R-:W4:Y:S04]  /*13710*/  LDL R16, [R1+0x64] ;  /* 0x0000640001107983 */ /* 0x000f280000100800 */
[----:B------:R-:W4:Y:S04]  /*13720*/  LDL R15, [R1+0x60] ;  /* 0x00006000010f7983 */ /* 0x000f280000100800 */
[----:B------:R-:W4:Y:S01]  /*13730*/  LDL R12, [R1+0x5c] ;  /* 0x00005c00010c7983 */ /* 0x000f220000100800 */
[----:B-----5:R-:W-:-:S02]  /*13740*/  ISETP.GE.AND P3, PT, R6, c[0x0][0x3c8], PT ;  /* 0x0000f20006007a0c */ /* 0x020fc40003f66270 */
[----:B--2---:R-:W-:Y:S02]  /*13750*/  ISETP.GE.AND P2, PT, R5, c[0x0][0x3c8], PT ;  /* 0x0000f20005007a0c */ /* 0x004fe40003f46270 */
[----:B---3--:R-:W-:Y:S02]  /*13760*/  ISETP.GE.AND P1, PT, R13, c[0x0][0x3c8], PT ;  /* 0x0000f2000d007a0c */ /* 0x008fe40003f26270 */
[----:B----4-:R-:W-:-:S07]  /*13770*/  ISETP.GE.AND P0, PT, R3, c[0x0][0x3c8], PT ;  /* 0x0000f20003007a0c */ /* 0x010fce0003f06270 */
        /* <DEDUP_REMOVED lines=12> */
.L_x_1302:
[----:B----4-:R-:W-:Y:S05]  /*13840*/  BSYNC B1 ;  /* 0x0000000000017941 */ /* 0x010fea0003800000 */
.L_x_1293:
[----:B------:R-:W-:-:S13]  /*13850*/  ISETP.NE.AND P0, PT, RZ, UR6, PT ;  /* 0x00000006ff007c0c */ /* 0x000fda000bf05270 */
[----:B------:R-:W-:Y:S01]  /*13860*/  @P0 WARPSYNC 0xffffffff ;  /* 0xffffffff00000948 */ /* 0x000fe20003800000 */
[----:B------:R-:W-:Y:S06]  /*13870*/  @P0 BAR.SYNC.DEFER_BLOCKING 0x5, 0x100 ;  /* 0x0144000000000b1d */ /* 0x000fec0000010000 */
[----:B-1----:R-:W1:Y:S04]  /*13880*/  @P0 LDS R0, [0x28100] ;  /* 0x02810000ff000984 */ /* 0x002e680000000800 */
[----:B-1----:R1:W-:Y:S04]  /*13890*/  @P0 STL [R1+0x68], R0 ;  /* 0x0000680001000387 */ /* 0x0023e80000100800 */
[----:B------:R-:W-:Y:S06]  /*138a0*/  @P0 BAR.ARV 0x4, 0x100 ;  /* 0x0104000000000b1d */ /* 0x000fec0000002000 */
[----:B------:R-:W-:Y:S05]  /*138b0*/  @P0 BRA `(.L_x_1317) ;  /* 0x0000009000000947 */ /* 0x000fea0003800000 */
[----:B------:R-:W-:Y:S05]  /*138c0*/  BRA.DIV ~URZ, `(.L_x_1318) ;  /* 0x000008727f007947 */ /* 0x000fea000b800000 */
[----:B-1----:R1:W4:Y:S02]  /*138d0*/  SHFL.IDX PT, R0, R81, RZ, 0x1f ;  /* 0x00001fff51007589 */ /* 0x00232400000e0000 */
.L_x_1335:
[----:B---3--:R-:W3:Y:S01]  /*138e0*/  S2R R2, SR_TID.X ;  /* 0x0000000000027919 */ /* 0x008ee20000002100 */
[----:B------:R-:W-:Y:S03]  /*138f0*/  WARPSYNC 0xffffffff ;  /* 0xffffffff00007948 */ /* 0x000fe60003800000 */
[----:B------:R-:W-:Y:S06]  /*13900*/  BAR.SYNC.DEFER_BLOCKING 0x4, 0x100 ;  /* 0x0104000000007b1d */ /* 0x000fec0000010000 */
[----:B----4-:R4:W-:Y:S01]  /*13910*/  STL [R1+0x68], R0 ;  /* 0x0000680001007387 */ /* 0x0109e20000100800 */
[----:B---3--:R-:W-:-:S13]  /*13920*/  LOP3.LUT P0, RZ, R2, 0xff, RZ, 0xc0, !PT ;  /* 0x000000ff02ff7812 */ /* 0x008fda000780c0ff */
[----:B------:R4:W-:Y:S04]  /*13930*/  @!P0 STS [0x28100], R81 ;  /* 0x02810051ff008388 */ /* 0x0009e80000000800 */
[----:B------:R-:W-:Y:S06]  /*13940*/  BAR.ARV 0x5, 0x100 ;  /* 0x0144000000007b1d */ /* 0x000fec0000002000 */
.L_x_1317:
[----:B-1--4-:R-:W4:Y:S02]  /*13950*/  LDL R0, [R1+0x68] ;  /* 0x0000680001007983 */ /* 0x012f240000100800 */
[----:B----4-:R-:W-:-:S13]  /*13960*/  ISETP.GE.AND P0, PT, R0, c[0x0][0x538], PT ;  /* 0x00014e0000007a0c */ /* 0x010fda0003f06270 */
[----:B--23-5:R-:W-:Y:S01]  /*13970*/  @P0 CALL.REL.NOINC `(.L_x_1319) ;  /* 0x0000001000000944 */ /* 0x02cfe20003c00000 */
[----:B------:R-:W-:Y:S05]  /*13980*/  BRA `(.L_x_1320) ;  /* 0xfffed16000007947 */ /* 0x000fea000383ffff */
.L_x_1319:
[----:B------:R-:W-:Y:S05]  /*13990*/  EXIT ;  /* 0x000000000000794d */ /* 0x000fea0003800000 */
.L_x_1271:
[----:B------:R-:W-:Y:S01]  /*139a0*/  IMAD.MOV.U32 R9, RZ, RZ, R12 ;  /* 0x000000ffff097224 */ /* 0x000fe200078e000c */
[----:B--2---:R-:W-:Y:S01]  /*139b0*/  MOV R6, RZ ;  /* 0x000000ff00067202 */ /* 0x004fe20000000f00 */
[----:B------:R-:W-:Y:S01]  /*139c0*/  IMAD.MOV.U32 R0, RZ, RZ, 0x181f ;  /* 0x0000181fff007424 */ /* 0x000fe200078e00ff */
[----:B------:R-:W-:Y:S02]  /*139d0*/  MOV R7, 0x139f0 ;  /* 0x000139f000077802 */ /* 0x000fe40000000f00 */
[----:B------:R-:W-:Y:S05]  /*139e0*/  CALL.REL.NOINC `($__internal_5_$__cuda_sm70_shflsync_idx_p) ;  /* 0x000007f000007944 */ /* 0x000fea0003c00000 */
[----:B------:R-:W-:Y:S01]  /*139f0*/  MOV R2, R0 ;  /* 0x0000000000027202 */ /* 0x000fe20000000f00 */
[----:B------:R-:W-:Y:S05]  /*13a00*/  BRA `(.L_x_1321) ;  /* 0xfffee0a000007947 */ /* 0x000fea000383ffff */
.L_x_1272:
[----:B------:R-:W-:Y:S01]  /*13a10*/  IMAD.MOV.U32 R9, RZ, RZ, R14 ;  /* 0x000000ffff097224 */ /* 0x000fe200078e000e */
[----:B--2---:R-:W-:Y:S01]  /*13a20*/  MOV R6, RZ ;  /* 0x000000ff00067202 */ /* 0x004fe20000000f00 */
[----:B------:R-:W-:Y:S01]  /*13a30*/  IMAD.MOV.U32 R0, RZ, RZ, 0x181f ;  /* 0x0000181fff007424 */ /* 0x000fe200078e00ff */
[----:B------:R-:W-:Y:S02]  /*13a40*/  MOV R7, 0x13a60 ;  /* 0x00013a6000077802 */ /* 0x000fe40000000f00 */
[----:B-1-3--:R-:W-:Y:S05]  /*13a50*/  CALL.REL.NOINC `($__internal_5_$__cuda_sm70_shflsync_idx_p) ;  /* 0x0000078000007944 */ /* 0x00afea0003c00000 */
[----:B------:R-:W-:Y:S05]  /*13a60*/  BRA `(.L_x_1322) ;  /* 0xfffee06000007947 */ /* 0x000fea000383ffff */
.L_x_1275:
[----:B--2---:R-:W-:Y:S01]  /*13a70*/  IMAD.MOV.U32 R9, RZ, RZ, R12 ;  /* 0x000000ffff097224 */ /* 0x004fe200078e000c */
[----:B------:R-:W-:Y:S01]  /*13a80*/  MOV R6, 0x1 ;  /* 0x0000000100067802 */ /* 0x000fe20000000f00 */
[----:B----4-:R-:W-:Y:S01]  /*13a90*/  IMAD.MOV.U32 R0, RZ, RZ, 0x181f ;  /* 0x0000181fff007424 */ /* 0x010fe200078e00ff */
[----:B------:R-:W-:-:S02]  /*13aa0*/  MOV R7, 0x13ac0 ;  /* 0x00013ac000077802 */ /* 0x000fc40000000f00 */
[----:B-1-3--:R-:W-:Y:S05]  /*13ab0*/  CALL.REL.NOINC `($__internal_5_$__cuda_sm70_shflsync_idx_p) ;  /* 0x0000072000007944 */ /* 0x00afea0003c00000 */
[----:B------:R-:W-:Y:S01]  /*13ac0*/  IMAD.MOV.U32 R2, RZ, RZ, R0 ;  /* 0x000000ffff027224 */ /* 0x000fe200078e0000 */
[----:B------:R-:W-:Y:S01]  /*13ad0*/  MOV R6, 0x1 ;  /* 0x0000000100067802 */ /* 0x000fe20000000f00 */
[----:B------:R-:W-:Y:S01]  /*13ae0*/  IMAD.MOV.U32 R9, RZ, RZ, R14 ;  /* 0x000000ffff097224 */ /* 0x000fe200078e000e */
[----:B------:R-:W-:-:S02]  /*13af0*/  MOV R0, 0x181f ;  /* 0x0000181f00007802 */ /* 0x000fc40000000f00 */
[----:B------:R-:W-:Y:S02]  /*13b00*/  MOV R7, 0x13b20 ;  /* 0x00013b2000077802 */ /* 0x000fe40000000f00 */
[----:B------:R-:W-:Y:S05]  /*13b10*/  CALL.REL.NOINC `($__internal_5_$__cuda_sm70_shflsync_idx_p) ;  /* 0x000006c000007944 */ /* 0x000fea0003c00000 */
[----:B------:R-:W-:Y:S05]  /*13b20*/  BRA `(.L_x_1323) ;  /* 0xfffee1a000007947 */ /* 0x000fea000383ffff */
.L_x_1278:
[----:B-1----:R-:W-:Y:S01]  /*13b30*/  IMAD.MOV.U32 R9, RZ, RZ, R12 ;  /* 0x000000ffff097224 */ /* 0x002fe200078e000c */
[----:B------:R-:W-:Y:S01]  /*13b40*/  MOV R6, 0x2 ;  /* 0x0000000200067802 */ /* 0x000fe20000000f00 */
[----:B----4-:R-:W-:Y:S01]  /*13b50*/  IMAD.MOV.U32 R0, RZ, RZ, 0x181f ;  /* 0x0000181fff007424 */ /* 0x010fe200078e00ff */
[----:B------:R-:W-:Y:S02]  /*13b60*/  MOV R7, 0x13b80 ;  /* 0x00013b8000077802 */ /* 0x000fe40000000f00 */
[----:B---3--:R-:W-:Y:S05]  /*13b70*/  CALL.REL.NOINC `($__internal_5_$__cuda_sm70_shflsync_idx_p) ;  /* 0x0000066000007944 */ /* 0x008fea0003c00000 */
[----:B------:R-:W-:Y:S01]  /*13b80*/  MOV R2, R0 ;  /* 0x0000000000027202 */ /* 0x000fe20000000f00 */
[----:B------:R-:W-:Y:S05]  /*13b90*/  BRA `(.L_x_1324) ;  /* 0xfffee31000007947 */ /* 0x000fea000383ffff */
.L_x_1279:
[----:B------:R-:W-:Y:S01]  /*13ba0*/  IMAD.MOV.U32 R9, RZ, RZ, R14 ;  /* 0x000000ffff097224 */ /* 0x000fe200078e000e */
[----:B------:R-:W-:Y:S01]  /*13bb0*/  MOV R6, 0x2 ;  /* 0x0000000200067802 */ /* 0x000fe20000000f00 */
[----:B----4-:R-:W-:Y:S01]  /*13bc0*/  IMAD.MOV.U32 R0, RZ, RZ, 0x181f ;  /* 0x0000181fff007424 */ /* 0x010fe200078e00ff */
[----:B------:R-:W-:Y:S02]  /*13bd0*/  MOV R7, 0x13bf0 ;  /* 0x00013bf000077802 */ /* 0x000fe40000000f00 */
[----:B-123--:R-:W-:Y:S05]  /*13be0*/  CALL.REL.NOINC `($__internal_5_$__cuda_sm70_shflsync_idx_p) ;  /* 0x000005f000007944 */ /* 0x00efea0003c00000 */
[----:B------:R-:W-:Y:S05]  /*13bf0*/  BRA `(.L_x_1325) ;  /* 0xfffee2d000007947 */ /* 0x000fea000383ffff */
.L_x_1282:
[----:B-1----:R-:W-:Y:S01]  /*13c00*/  IMAD.MOV.U32 R9, RZ, RZ, R12 ;  /* 0x000000ffff097224 */ /* 0x002fe200078e000c */
[----:B------:R-:W-:Y:S01]  /*13c10*/  MOV R6, 0x3 ;  /* 0x0000000300067802 */ /* 0x000fe20000000f00 */
[----:B------:R-:W-:Y:S01]  /*13c20*/  IMAD.MOV.U32 R0, RZ, RZ, 0x181f ;  /* 0x0000181fff007424 */ /* 0x000fe200078e00ff */
[----:B------:R-:W-:-:S02]  /*13c30*/  MOV R7, 0x13c50 ;  /* 0x00013c5000077802 */ /* 0x000fc40000000f00 */
[----:B--234-:R-:W-:Y:S05]  /*13c40*/  CALL.REL.NOINC `($__internal_5_$__cuda_sm70_shflsync_idx_p) ;  /* 0x0000059000007944 */ /* 0x01cfea0003c00000 */
[----:B------:R-:W-:Y:S01]  /*13c50*/  IMAD.MOV.U32 R2, RZ, RZ, R0 ;  /* 0x000000ffff027224 */ /* 0x000fe200078e0000 */
[----:B------:R-:W-:Y:S01]  /*13c60*/  MOV R6, 0x3 ;  /* 0x0000000300067802 */ /* 0x000fe20000000f00 */
[----:B------:R-:W-:Y:S01]  /*13c70*/  IMAD.MOV.U32 R9, RZ, RZ, R14 ;  /* 0x000000ffff097224 */ /* 0x000fe200078e000e */
[----:B------:R-:W-:-:S02]  /*13c80*/  MOV R0, 0x181f ;  /* 0x0000181f00007802 */ /* 0x000fc40000000f00 */
[----:B------:R-:W-:Y:S02]  /*13c90*/  MOV R7, 0x13cb0 ;  /* 0x00013cb000077802 */ /* 0x000fe40000000f00 */
[----:B------:R-:W-:Y:S05]  /*13ca0*/  CALL.REL.NOINC `($__internal_5_$__cuda_sm70_shflsync_idx_p) ;  /* 0x0000053000007944 */ /* 0x000fea0003c00000 */
[----:B------:R-:W-:Y:S05]  /*13cb0*/  BRA `(.L_x_1326) ;  /* 0xfffee40000007947 */ /* 0x000fea000383ffff */
.L_x_1289:
[----:B------:R1:W5:Y:S01]  /*13cc0*/  LDL R0, [R1+0x4] ;  /* 0x0000040001007983 */ /* 0x0003620000100800 */
[----:B------:R-:W-:Y:S02]  /*13cd0*/  MOV R3, 0x2 ;  /* 0x0000000200037802 */ /* 0x000fe40000000f00 */
[----:B------:R-:W-:Y:S02]  /*13ce0*/  MOV R2, 0x13d00 ;  /* 0x00013d0000027802 */ /* 0x000fe40000000f00 */
[----:B-1---5:R-:W-:Y:S05]  /*13cf0*/  CALL.REL.NOINC `($__internal_4_$__cuda_sm70_shflsync_bfly_p) ;  /* 0x000004a000007944 */ /* 0x022fea0003c00000 */
[----:B------:R-:W-:Y:S01]  /*13d00*/  MOV R4, R5 ;  /* 0x0000000500047202 */ /* 0x000fe20000000f00 */
[----:B------:R-:W-:Y:S05]  /*13d10*/  BRA `(.L_x_1327) ;  /* 0xffffcdb000007947 */ /* 0x000fea000383ffff */
.L_x_1290:
[----:B------:R-:W-:Y:S01]  /*13d20*/  IMAD.MOV.U32 R0, RZ, RZ, R4 ;  /* 0x000000ffff007224 */ /* 0x000fe200078e0004 */
[----:B------:R-:W-:Y:S02]  /*13d30*/  MOV R3, 0x1 ;  /* 0x0000000100037802 */ /* 0x000fe40000000f00 */
[----:B------:R-:W-:Y:S02]  /*13d40*/  MOV R2, 0x13d60 ;  /* 0x00013d6000027802 */ /* 0x000fe40000000f00 */
[----:B-----5:R-:W-:Y:S05]  /*13d50*/  CALL.REL.NOINC `($__internal_4_$__cuda_sm70_shflsync_bfly_p) ;  /* 0x0000044000007944 */ /* 0x020fea0003c00000 */
[----:B------:R1:W5:Y:S01]  /*13d60*/  LDL R0, [R1+0x8] ;  /* 0x0000080001007983 */ /* 0x0003620000100800 */
[----:B------:R-:W-:Y:S01]  /*13d70*/  FADD.FTZ R4, R4, R5 ;  /* 0x0000000504047221 */ /* 0x000fe20000010000 */
[----:B------:R-:W-:Y:S02]  /*13d80*/  MOV R3, 0x2 ;  /* 0x0000000200037802 */ /* 0x000fe40000000f00 */
[----:B------:R-:W-:-:S02]  /*13d90*/  MOV R2, 0x13db0 ;  /* 0x00013db000027802 */ /* 0x000fc40000000f00 */
[----:B-1---5:R-:W-:Y:S05]  /*13da0*/  CALL.REL.NOINC `($__internal_4_$__cuda_sm70_shflsync_bfly_p) ;  /* 0x000003f000007944 */ /* 0x022fea0003c00000 */
[----:B------:R-:W2:Y:S01]  /*13db0*/  LDL.LU R0, [R1+0x8] ;  /* 0x0000080001007983 */ /* 0x000ea20000300800 */
[----:B------:R-:W-:-:S02]  /*13dc0*/  MOV R3, 0x1 ;  /* 0x0000000100037802 */ /* 0x000fc40000000f00 */
[----:B------:R-:W-:Y:S01]  /*13dd0*/  MOV R2, 0x13e00 ;  /* 0x00013e0000027802 */ /* 0x000fe20000000f00 */
[----:B--2---:R-:W-:Y:S02]  /*13de0*/  FADD.FTZ R0, R0, R5 ;  /* 0x0000000500007221 */ /* 0x004fe40000010000 */
[----:B------:R-:W-:Y:S05]  /*13df0*/  CALL.REL.NOINC `($__internal_4_$__cuda_sm70_shflsync_bfly_p) ;  /* 0x000003a000007944 */ /* 0x000fea0003c00000 */
[----:B------:R-:W-:Y:S01]  /*13e00*/  MOV R3, R5 ;  /* 0x0000000500037202 */ /* 0x000fe20000000f00 */
[----:B------:R-:W-:Y:S05]  /*13e10*/  BRA `(.L_x_1328) ;  /* 0xffffcd4000007947 */ /* 0x000fea000383ffff */
.L_x_1305:
[----:B------:R-:W-:Y:S01]  /*13e20*/  IMAD.MOV.U32 R9, RZ, RZ, R3 ;  /* 0x000000ffff097224 */ /* 0x000fe200078e0003 */
[----:B------:R-:W-:Y:S01]  /*13e30*/  MOV R6, RZ ;  /* 0x000000ff00067202 */ /* 0x000fe20000000f00 */
[----:B------:R-:W-:Y:S01]  /*13e40*/  IMAD.MOV.U32 R0, RZ, RZ, 0x181f ;  /* 0x0000181fff007424 */ /* 0x000fe200078e00ff */
[----:B------:R-:W-:Y:S02]  /*13e50*/  MOV R7, 0x13e70 ;  /* 0x00013e7000077802 */ /* 0x000fe40000000f00 */
[----:B------:R-:W-:Y:S05]  /*13e60*/  CALL.REL.NOINC `($__internal_5_$__cuda_sm70_shflsync_idx_p) ;  /* 0x0000037000007944 */ /* 0x000fea0003c00000 */
[----:B------:R-:W-:Y:S01]  /*13e70*/  MOV R2, R0 ;  /* 0x0000000000027202 */ /* 0x000fe20000000f00 */
[----:B------:R-:W-:Y:S05]  /*13e80*/  BRA `(.L_x_1329) ;  /* 0xfffff20000007947 */ /* 0x000fea000383ffff */
.L_x_1306:
[----:B------:R-:W-:Y:S01]  /*13e90*/  IMAD.MOV.U32 R9, RZ, RZ, R5 ;  /* 0x000000ffff097224 */ /* 0x000fe200078e0005 */
[----:B------:R-:W-:Y:S01]  /*13ea0*/  MOV R6, RZ ;  /* 0x000000ff00067202 */ /* 0x000fe20000000f00 */
[----:B------:R-:W-:Y:S01]  /*13eb0*/  IMAD.MOV.U32 R0, RZ, RZ, 0x181f ;  /* 0x0000181fff007424 */ /* 0x000fe200078e00ff */
[----:B------:R-:W-:Y:S02]  /*13ec0*/  MOV R7, 0x13ee0 ;  /* 0x00013ee000077802 */ /* 0x000fe40000000f00 */
[----:B-12---:R-:W-:Y:S05]  /*13ed0*/  CALL.REL.NOINC `($__internal_5_$__cuda_sm70_shflsync_idx_p) ;  /* 0x0000030000007944 */ /* 0x006fea0003c00000 */
[----:B------:R-:W-:Y:S05]  /*13ee0*/  BRA `(.L_x_1330) ;  /* 0xfffff1c000007947 */ /* 0x000fea000383ffff */
.L_x_1309:
        /* <DEDUP_REMOVED lines=12> */
.L_x_1312:
[----:B-1----:R-:W-:Y:S01]  /*13fb0*/  IMAD.MOV.U32 R9, RZ, RZ, R3 ;  /* 0x000000ffff097224 */ /* 0x002fe200078e0003 */
[----:B------:R-:W-:Y:S01]  /*13fc0*/  MOV R6, 0x2 ;  /* 0x0000000200067802 */ /* 0x000fe20000000f00 */
[----:B----4-:R-:W-:Y:S01]  /*13fd0*/  IMAD.MOV.U32 R0, RZ, RZ, 0x181f ;  /* 0x0000181fff007424 */ /* 0x010fe200078e00ff */
[----:B------:R-:W-:Y:S02]  /*13fe0*/  MOV R7, 0x14000 ;  /* 0x0001400000077802 */ /* 0x000fe40000000f00 */
[----:B--23--:R-:W-:Y:S05]  /*13ff0*/  CALL.REL.NOINC `($__internal_5_$__cuda_sm70_shflsync_idx_p) ;  /* 0x000001e000007944 */ /* 0x00cfea0003c00000 */
[----:B------:R-:W-:Y:S01]  /*14000*/  MOV R2, R0 ;  /* 0x0000000000027202 */ /* 0x000fe20000000f00 */
[----:B------:R-:W-:Y:S05]  /*14010*/  BRA `(.L_x_1332) ;  /* 0xfffff47000007947 */ /* 0x000fea000383ffff */
.L_x_1313:
[----:B------:R-:W-:Y:S01]  /*14020*/  IMAD.MOV.U32 R9, RZ, RZ, R5 ;  /* 0x000000ffff097224 */ /* 0x000fe200078e0005 */
[----:B------:R-:W-:Y:S01]  /*14030*/  MOV R6, 0x2 ;  /* 0x0000000200067802 */ /* 0x000fe20000000f00 */
[----:B----4-:R-:W-:Y:S01]  /*14040*/  IMAD.MOV.U32 R0, RZ, RZ, 0x181f ;  /* 0x0000181fff007424 */ /* 0x010fe200078e00ff */
[----:B------:R-:W-:Y:S02]  /*14050*/  MOV R7, 0x14070 ;  /* 0x0001407000077802 */ /* 0x000fe40000000f00 */
[----:B-123--:R-:W-:Y:S05]  /*14060*/  CALL.REL.NOINC `($__internal_5_$__cuda_sm70_shflsync_idx_p) ;  /* 0x0000017000007944 */ /* 0x00efea0003c00000 */
[----:B------:R-:W-:Y:S05]  /*14070*/  BRA `(.L_x_1333) ;  /* 0xfffff43000007947 */ /* 0x000fea000383ffff */
.L_x_1316:
        /* <DEDUP_REMOVED lines=12> */
.L_x_1318:
[----:B------:R-:W-:Y:S01]  /*14140*/  IMAD.MOV.U32 R9, RZ, RZ, R81 ;  /* 0x000000ffff097224 */ /* 0x000fe200078e0051 */
[----:B------:R-:W-:Y:S01]  /*14150*/  MOV R6, RZ ;  /* 0x000000ff00067202 */ /* 0x000fe20000000f00 */
[----:B-1----:R-:W-:Y:S01]  /*14160*/  IMAD.MOV.U32 R0, RZ, RZ, 0x1f ;  /* 0x0000001fff007424 */ /* 0x002fe200078e00ff */
[----:B------:R-:W-:Y:S02]  /*14170*/  MOV R7, 0x14190 ;  /* 0x0001419000077802 */ /* 0x000fe40000000f00 */
[----:B--23-5:R-:W-:Y:S05]  /*14180*/  CALL.REL.NOINC `($__internal_5_$__cuda_sm70_shflsync_idx_p) ;  /* 0x0000005000007944 */ /* 0x02cfea0003c00000 */
[----:B------:R-:W-:Y:S05]  /*14190*/  BRA `(.L_x_1335) ;  /* 0xfffff74000007947 */ /* 0x000fea000383ffff */
        .weak           $__internal_4_$__cuda_sm70_shflsync_bfly_p
        .type           $__internal_4_$__cuda_sm70_shflsync_bfly_p,@function
        .size           $__internal_4_$__cuda_sm70_shflsync_bfly_p,($__internal_5_$__cuda_sm70_shflsync_idx_p - $__internal_4_$__cuda_sm70_shflsync_bfly_p)
$__internal_4_$__cuda_sm70_shflsync_bfly_p:
[----:B------:R-:W-:Y:S04]  /*141a0*/  WARPSYNC R6 ;  /* 0x0000000600007348 */ /* 0x000fe80003800000 */
[----:B------:R1:W2:Y:S02]  /*141b0*/  SHFL.BFLY PT, R5, R0, R3, R7 ;  /* 0x0c00000300057389 */ /* 0x0002a400000e0007 */
[----:B-1----:R-:W-:-:S04]  /*141c0*/  MOV R3, 0x0 ;  /* 0x0000000000037802 */ /* 0x002fc80000000f00 */
[----:B--2---:R-:W-:Y:S05]  /*141d0*/  RET.REL.NODEC R2 `(_ZN7cutlass13device_kernelIN5flash19enable_sm80_to_sm89INS1_16FlashAttnFwdSm80INS1_25CollectiveMainloopFwdSm80ILi8ELi1ELb0EN4cute5tupleIJNS5_1CILi128EEENS7_ILi96EEENS7_ILi256EEEEEELi256ENS_10bfloat16_tEfNS_4arch4Sm80ELb1ELb0ELb0ELb0ELb0ELb0ELb1ELb0EEENS1_21CollectiveEpilogueFwdINS6_IJS8_SA_S9_EEENS6_IJNS7_ILi1EEESI_SI_EEESC_SE_Li256ELb0ELb1ELb0ELb0EEENS1_30DynamicPersistentTileSchedulerILi256ELi256ELb0ELb1ELb0EEEEEEEEEvNT_6ParamsE) ;  /* 0xfffebe2002007950 */ /* 0x004fea0003c3ffff */
        .weak           $__internal_5_$__cuda_sm70_shflsync_idx_p
        .type           $__internal_5_$__cuda_sm70_shflsync_idx_p,@function
        .size           $__internal_5_$__cuda_sm70_shflsync_idx_p,(.L_x_1548 - $__internal_5_$__cuda_sm70_shflsync_idx_p)
$__internal_5_$__cuda_sm70_shflsync_idx_p:
[----:B------:R-:W-:-:S04]  /*141e0*/  MOV R8, 0xffffffff ;  /* 0xffffffff00087802 */ /* 0x000fc80000000f00 */
[----:B------:R-:W-:Y:S04]  /*141f0*/  WARPSYNC R8 ;  /* 0x0000000800007348 */ /* 0x000fe80003800000 */
[----:B------:R1:W2:Y:S02]  /*14200*/  SHFL.IDX PT, R0, R9, R6, R0 ;  /* 0x0000000609007389 */ /* 0x0002a400000e0000 */
[----:B-1----:R-:W-:Y:S02]  /*14210*/  MOV R6, R7 ;  /* 0x0000000700067202 */ /* 0x002fe40000000f00 */
[----:B------:R-:W-:-:S04]  /*14220*/  MOV R7, 0x0 ;  /* 0x0000000000077802 */ /* 0x000fc80000000f00 */
[----:B--2---:R-:W-:Y:S05]  /*14230*/  RET.REL.NODEC R6 `(_ZN7cutlass13device_kernelIN5flash19enable_sm80_to_sm89INS1_16FlashAttnFwdSm80INS1_25CollectiveMainloopFwdSm80ILi8ELi1ELb0EN4cute5tupleIJNS5_1CILi128EEENS7_ILi96EEENS7_ILi256EEEEEELi256ENS_10bfloat16_tEfNS_4arch4Sm80ELb1ELb0ELb0ELb0ELb0ELb0ELb1ELb0EEENS1_21CollectiveEpilogueFwdINS6_IJS8_SA_S9_EEENS6_IJNS7_ILi1EEESI_SI_EEESC_SE_Li256ELb0ELb1ELb0ELb0EEENS1_30DynamicPersistentTileSchedulerILi256ELi256ELb0ELb1ELb0EEEEEEEEEvNT_6ParamsE) ;  /* 0xfffebdc006007950 */ /* 0x004fea0003c3ffff */
.L_x_1336:
        /* <DEDUP_REMOVED lines=12> */
.L_x_1548:


//--------------------- .text._ZN7cutlass13device_kernelIN5flash19enable_sm80_to_sm89INS1_16FlashAttnFwdSm80INS1_25CollectiveMainloopFwdSm80ILi8ELi1ELb0EN4cute5tupleIJNS5_1CILi128EEENS7_ILi96EEENS7_ILi256EEEEEELi256ENS_10bfloat16_tEfNS_4arch4Sm80ELb1ELb0ELb0ELb1ELb0ELb0ELb1ELb0EEENS1_21CollectiveEpilogueFwdINS6_IJS8_SA_S9_EEENS6_IJNS7_ILi1EEESI_SI_EEESC_SE_Li256ELb1ELb1ELb0ELb0EEENS1_19SingleTileSchedulerILb1ELb0ELb1ELi128EEEEEEEEEvNT_6ParamsE --------------------------
	.section	.text._ZN7cutlass13device_kernelIN5flash19enable_sm80_to_sm89INS1_16FlashAttnFwdSm80INS1_25CollectiveMainloopFwdSm80ILi8ELi1ELb0EN4cute5tupleIJNS5_1CILi128EEENS7_ILi96EEENS7_ILi256EEEEEELi256ENS_10bfloat16_tEfNS_4arch4Sm80ELb1ELb0ELb0ELb1ELb0ELb0ELb1ELb0EEENS1_21CollectiveEpilogueFwdINS6_IJS8_SA_S9_EEENS6_IJNS7_ILi1EEESI_SI_EEESC_SE_Li256ELb1ELb1ELb0ELb0EEENS1_19SingleTileSchedulerILb1ELb0ELb1ELi128EEEEEEEEEvNT_6ParamsE,"ax",@progbits
	.sectioninfo	@"SHI_REGISTERS=255"
	.align	128
.text._ZN7cutlass13device_kernelIN5flash19enable_sm80_to_sm89INS1_16FlashAttnFwdSm80INS1_25CollectiveMainloopFwdSm80ILi8ELi1ELb0EN4cute5tupleIJNS5_1CILi128EEENS7_ILi96EEENS7_ILi256EEEEEELi256ENS_10bfloat16_tEfNS_4arch4Sm80ELb1ELb0ELb0ELb1ELb0ELb0ELb1ELb0EEENS1_21CollectiveEpilogueFwdINS6_IJS8_SA_S9_EEENS6_IJNS7_ILi1EEESI_SI_EEESC_SE_Li256ELb1ELb1ELb0ELb0EEENS1_19SingleTileSchedulerILb1ELb0ELb1ELi128EEEEEEEEEvNT_6ParamsE:
        .type           _ZN7cutlass13device_kernelIN5flash19enable_sm80_to_sm89INS1_16FlashAttnFwdSm80INS1_25CollectiveMainloopFwdSm80ILi8ELi1ELb0EN4cute5tupleIJNS5_1CILi128EEENS7_ILi96EEENS7_ILi256EEEEEELi256ENS_10bfloat16_tEfNS_4arch4Sm80ELb1ELb0ELb0ELb1ELb0ELb0ELb1ELb0EEENS1_21CollectiveEpilogueFwdINS6_IJS8_SA_S9_EEENS6_IJNS7_ILi1EEESI_SI_EEESC_SE_Li256ELb1ELb1ELb0ELb0EEENS1_19SingleTileSchedulerILb1ELb0ELb1ELi128EEEEEEEEEvNT_6ParamsE,@function
        .size           _ZN7cutlass13device_kernelIN5flash19enable_sm80_to_sm89INS1_16FlashAttnFwdSm80INS1_25CollectiveMainloopFwdSm80ILi8ELi1ELb0EN4cute5tupleIJNS5_1CILi128EEENS7_ILi96EEENS7_ILi256EEEEEELi256ENS_10bfloat16_tEfNS_4arch4Sm80ELb1ELb0ELb0ELb1ELb0ELb0ELb1ELb0EEENS1_21CollectiveEpilogueFwdINS6_IJS8_SA_S9_EEENS6_IJNS7_ILi1EEESI_SI_EEESC_SE_Li256ELb1ELb1ELb0ELb0EEENS1_19SingleTileSchedulerILb1ELb0ELb1ELi128EEEEEEEEEvNT_6ParamsE,(.L_x_1551 - _ZN7cutlass13device_kernelIN5flash19enable_sm80_to_sm89INS1_16FlashAttnFwdSm80INS1_25CollectiveMainloopFwdSm80ILi8ELi1ELb0EN4cute5tupleIJNS5_1CILi128EEENS7_ILi96EEENS7_ILi256EEEEEELi256ENS_10bfloat16_tEfNS_4arch4Sm80ELb1ELb0ELb0ELb1ELb0ELb0ELb1ELb0EEENS1_21CollectiveEpilogueFwdINS6_IJS8_SA_S9_EEENS6_IJNS7_ILi1EEESI_SI_EEESC_SE_Li256ELb1ELb1ELb0ELb0EEENS1_19SingleTileSchedulerILb1ELb0ELb1ELi128EEEEEEEEEvNT_6ParamsE)
        .other          _ZN7cutlass13device_kernelIN5flash19enable_sm80_to_sm89INS1_16FlashAttnFwdSm80INS1_25CollectiveMainloopFwdSm80ILi8ELi1ELb0EN4cute5tupleIJNS5_1CILi128EEENS7_ILi96EEENS7_ILi256EEEEEELi256ENS_10bfloat16_tEfNS_4arch4Sm80ELb1ELb0ELb0ELb1ELb0ELb0ELb1ELb0EEENS1_21CollectiveEpilogueFwdINS6_IJS8_SA_S9_EEENS6_IJNS7_ILi1EEESI_SI_EEESC_SE_Li256ELb1ELb1ELb0ELb0EEENS1_19SingleTileSchedulerILb1ELb0ELb1ELi128EEEEEEEEEvNT_6ParamsE,@"STO_CUDA_ENTRY STV_DEFAULT"
_ZN7cutlass13device_kernelIN5flash19enable_sm80_to_sm89INS1_16FlashAttnFwdSm80INS1_25CollectiveMainloopFwdSm80ILi8ELi1ELb0EN4cute5tupleIJNS5_1CILi128EEENS7_ILi96EEENS7_ILi256EEEEEELi256ENS_10bfloat16_tEfNS_4arch4Sm80ELb1ELb0ELb0ELb1ELb0ELb0ELb1ELb0EEENS1_21CollectiveEpilogueFwdINS6_IJS8_SA_S9_EEENS6_IJNS7_ILi1EEESI_SI_EEESC_SE_Li256ELb1ELb1ELb0ELb0EEENS1_19SingleTileSchedulerILb1ELb0ELb1ELi128EEEEEEEEEvNT_6ParamsE:
        /* <DEDUP_REMOVED lines=17> */
.L_x_1338:
        /* <DEDUP_REMOVED lines=8> */
.L_x_1340:
[----:B------:R-:W-:-:S04]  /*0190*/  MOV R0, c[0x0][0x54c] ;  /* 0x0001530000007a02 */ /* 0x000fc80000000f00 */
.L_x_1339:
[----:B------:R-:W-:Y:S01]  /*01a0*/  USHF.L.U32 UR15, UR15, 0x7, URZ ;  /* 0x000000070f0f7899 */ /* 0x000fe2000800063f */
[----:B-----5:R-:W-:-:S05]  /*01b0*/  IMAD R0, R0, c[0x0][0x548], RZ ;  /* 0x0001520000007a24 */ /* 0x020fca00078e02ff */
[----:B------:R-:W-:-:S04]  /*01c0*/  ISETP.LE.AND P0, PT, R0, UR15, PT ;  /* 0x0000000f00007c0c */ /* 0x000fc8000bf03270 */
[----:B------:R-:W-:-:S05]  /*01d0*/  SEL R0, R5, 0xffffffff, !P0 ;  /* 0xffffffff05007807 */ /* 0x000fca0004000000 */
[----:B------:R2:W-:Y:S01]  /*01e0*/  STL [R1+0x58], R0 ;  /* 0x0000580001007387 */ /* 0x0005e20000100800 */
[----:B------:R-:W-:Y:S05]  /*01f0*/  BRA `(.L_x_1341) ;  /* 0x0000013000007947 */ /* 0x000fea0003800000 */
.L_x_1337:
[----:B------:R-:W-:-:S04]  /*0200*/  ISETP.NE.U32.AND P0, PT, RZ, c[0x0][0x568], PT ;  /* 0x00015a00ff007a0c */ /* 0x000fc80003f05070 */
[----:B------:R-:W-:-:S13]  /*0210*/  ISETP.NE.AND.EX P0, PT, RZ, c[0x0][0x56c], PT, P0 ;  /* 0x00015b00ff007a0c */ /* 0x000fda0003f05300 */
[----:B------:R-:W-:Y:S05]  /*0220*/  @!P0 BRA `(.L_x_1342) ;  /* 0x0000002000008947 */ /* 0x000fea0003800000 */
[----:B------:R1:W5:Y:S01]  /*0230*/  LDG.E R0, [R2.64] ;  /* 0x0000001e02007981 */ /* 0x000362000c1e1900 */
[----:B------:R-:W-:Y:S05]  /*0240*/  BRA `(.L_x_1343) ;  /* 0x0000009000007947 */ /* 0x000fea0003800000 */
.L_x_1342:
        /* <DEDUP_REMOVED lines=8> */
.L_x_1344:
[----:B------:R-:W-:-:S04]  /*02d0*/  MOV R0, c[0x0][0x54c] ;  /* 0x0001530000007a02 */ /* 0x000fc80000000f00 */
.L_x_1343:
[----:B------:R-:W-:Y:S01]  /*02e0*/  USHF.L.U32 UR15, UR15, 0x7, URZ ;  /* 0x000000070f0f7899 */ /* 0x000fe2000800063f */
[----:B-----5:R-:W-:-:S05]  /*02f0*/  IMAD R0, R0, c[0x0][0x548], RZ ;  /* 0x0001520000007a24 */ /* 0x020fca00078e02ff */
[----:B------:R-:W-:-:S04]  /*0300*/  ISETP.LE.AND P0, PT, R0, UR15, PT ;  /* 0x0000000f00007c0c */ /* 0x000fc8000bf03270 */
[----:B------:R-:W-:-:S05]  /*0310*/  SEL R0, R5, 0xffffffff, !P0 ;  /* 0xffffffff05007807 */ /* 0x000fca0004000000 */
[----:B------:R2:W-:Y:S04]  /*0320*/  STL [R1+0x58], R0 ;  /* 0x0000580001007387 */ /* 0x0005e80000100800 */
.L_x_1341:
        /* <DEDUP_REMOVED lines=25> */
[----:B-12---:R-:W-:Y:S05]  /*04c0*/  @P0 BRA `(.L_x_1345) ;  /* 0x0000006000000947 */ /* 0x006fea0003800000 */
[----:B------:R-:W-:Y:S05]  /*04d0*/  @!P2 BRA `(.L_x_1345) ;  /* 0x000000500000a947 */ /* 0x000fea0003800000 */
[----:B------:R1:W2:Y:S04]  /*04e0*/  LDG.E R0, [R4.64] ;  /* 0x0000001e04007981 */ /* 0x0002a8000c1e1900 */
[----:B-1----:R-:W4:Y:S01]  /*04f0*/  LDG.E R4, [R4.64+0x4] ;  /* 0x0000041e04047981 */ /* 0x002f22000c1e1900 */
[----:B--23--:R-:W1:Y:S08]  /*0500*/  R2UR UR13, R0 ;  /* 0x00000000000d73c2 */ /* 0x00ce7000000e0000 */
[----:B----4-:R-:W1:Y:S02]  /*0510*/  R2UR UR4, R4 ;  /* 0x00000000040473c2 */ /* 0x010e6400000e0000 */
[----:B-1----:R-:W-:-:S06]  /*0520*/  UIADD3 UR13, -UR13, UR4, URZ ;  /* 0x000000040d0d7290 */ /* 0x002fcc000fffe13f */
.L_x_1345:
[----:B------:R-:W-:-:S04]  /*0530*/  ISETP.NE.U32.AND P0, PT, RZ, c[0x0][0x368], PT ;  /* 0x0000da00ff007a0c */ /* 0x000fc80003f05070 */
[----:B------:R-:W-:-:S13]  /*0540*/  ISETP.NE.AND.EX P0, PT, RZ, c[0x0][0x36c], PT, P0 ;  /* 0x0000db00ff007a0c */ /* 0x000fda0003f05300 */
[----:B------:R-:W-:Y:S05]  /*0550*/  @!P0 BRA `(.L_x_1346) ;  /* 0x0000004000008947 */ /* 0x000fea0003800000 */
[----:B------:R-:W-:-:S05]  /*0560*/  IMAD.WIDE R2, R47, R26, c[0x0][0x368] ;  /* 0x0000da002f027625 */ /* 0x000fca00078e021a */
[----:B------:R-:W2:Y:S02]  /*0570*/  LDG.E R0, [R2.64] ;  /* 0x0000001e02007981 */ /* 0x000ea4000c1e1900 */
[----:B--2---:R1:W2:Y:S02]  /*0580*/  R2UR UR12, R0 ;  /* 0x00000000000c73c2 */ /* 0x0042a400000e0000 */
[----:B-12---:R-:W-:Y:S05]  /*0590*/  BRA `(.L_x_1347) ;  /* 0x0000006000007947 */ /* 0x006fea0003800000 */
.L_x_1346:
[----:B------:R-:W-:Y:S05]  /*05a0*/  @!P5 BRA `(.L_x_1347) ;  /* 0x000000500000d947 */ /* 0x000fea0003800000 */
[----:B------:R1:W2:Y:S04]  /*05b0*/  LDG.E R0, [R2.64] ;  /* 0x0000001e02007981 */ /* 0x0002a8000c1e1900 */
[----:B-1----:R-:W4:Y:S01]  /*05c0*/  LDG.E R2, [R2.64+0x4] ;  /* 0x0000041e02027981 */ /* 0x002f22000c1e1900 */
[----:B--2---:R-:W1:Y:S08]  /*05d0*/  R2UR UR12, R0 ;  /* 0x00000000000c73c2 */ /* 0x004e7000000e0000 */
[----:B----4-:R-:W1:Y:S02]  /*05e0*/  R2UR UR4, R2 ;  /* 0x00000000020473c2 */ /* 0x010e6400000e0000 */
[----:B-1----:R-:W-:-:S06]  /*05f0*/  UIADD3 UR12, -UR12, UR4, URZ ;  /* 0x000000040c0c7290 */ /* 0x002fcc000fffe13f */
.L_x_1347:
        /* <DEDUP_REMOVED lines=8> */
[----:B------:R-:W-:Y:S01]  /*0680*/  UIADD3 UR6, UR12, 0x5f, URZ ;  /* 0x0000005f0c067890 */ /* 0x000fe2000fffe03f */
[----:B------:R-:W-:Y:S01]  /*0690*/  CS2R R14, SRZ ;  /* 0x00000000000e7805 */ /* 0x000fe2000001ff00 */
[----:B------:R-:W-:Y:S01]  /*06a0*/  IMAD.MOV.U32 R128, RZ, RZ, RZ ;  /* 0x000000ffff807224 */ /* 0x000fe200078e00ff */
[----:B------:R-:W-:Y:S01]  /*06b0*/  MOV R126, RZ ;  /* 0x000000ff007e7202 */ /* 0x000fe20000000f00 */
[----:B------:R-:W-:Y:S01]  /*06c0*/  UIMAD.WIDE UR6, UR6, 0x2aaaaaab, URZ ;  /* 0x2aaaaaab060678a5 */ /* 0x000fe2000f8e023f */
[----:B------:R-:W-:Y:S01]  /*06d0*/  CS2R R8, SRZ ;  /* 0x0000000000087805 */ /* 0x000fe2000001ff00 */
[----:B------:R-:W-:Y:S01]  /*06e0*/  @UP1 UIADD3 UR8, UR15, 0x7f, URZ ;  /* 0x0000007f0f081890 */ /* 0x000fe2000fffe03f */
[----:B------:R-:W-:Y:S01]  /*06f0*/  IMAD.MOV.U32 R124, RZ, RZ, RZ ;  /* 0x000000ffff7c7224 */ /* 0x000fe200078e00ff */
[----:B------:R-:W-:Y:S01]  /*0700*/  USHF.R.U32.HI UR6, URZ, 0x1f, UR7 ;  /* 0x0000001f3f067899 */ /* 0x000fe20008011607 */
[----:B------:R-:W-:Y:S01]  /*0710*/  MOV R122, RZ ;  /* 0x000000ff007a7202 */ /* 0x000fe20000000f00 */
[----:B------:R-:W-:Y:S01]  /*0720*/  UIMAD.WIDE.U32 UR8, UR8, UR4, URZ ;  /* 0x00000004080872a5 */ /* 0x000fe2000f8e003f */
[----:B------:R-:W-:Y:S01]  /*0730*/  CS2R R120, SRZ ;  /* 0x0000000000787805 */ /* 0x000fe2000001ff00 */
[----:B------:R-:W-:Y:S01]  /*0740*/  UIADD3 UR4, UR15, 0x7f, URZ ;  /* 0x0000007f0f047890 */ /* 0x000fe2000fffe03f */
[----:B------:R-:W-:Y:S01]  /*0750*/  IMAD.MOV.U32 R13, RZ, RZ, RZ ;  /* 0x000000ffff0d7224 */ /* 0x000fe200078e00ff */
[----:B------:R-:W-:Y:S01]  /*0760*/  @UP1 USHF.R.U32.HI UR4, URZ, UR5, UR9 ;  /* 0x000000053f041299 */ /* 0x000fe20008011609 */
[----:B------:R-:W-:Y:S01]  /*0770*/  MOV R118, RZ ;  /* 0x000000ff00767202 */ /* 0x000fe20000000f00 */
[----:B---3--:R-:W-:Y:S01]  /*0780*/  UIADD3 UR5, UR12, 0x60, -UR13 ;  /* 0x000000600c057890 */ /* 0x008fe2000fffe80d */
[----:B------:R-:W-:Y:S01]  /*0790*/  CS2R R16, SRZ ;  /* 0x0000000000107805 */ /* 0x000fe2000001ff00 */
[----:B------:R-:W-:Y:S01]  /*07a0*/  ULEA.HI.SX32 UR6, UR7, UR6, 0x1c ;  /* 0x0000000607067291 */ /* 0x000fe2000f8fe23f */
[----:B------:R-:W-:Y:S01]  /*07b0*/  IMAD.MOV.U32 R116, RZ, RZ, RZ ;  /* 0x000000ffff747224 */ /* 0x000fe200078e00ff */
[----:B------:R-:W-:Y:S01]  /*07c0*/  UIADD3 UR4, UR5, UR4, URZ ;  /* 0x0000000405047290 */ /* 0x000fe2000fffe03f */
[----:B------:R-:W-:Y:S01]  /*07d0*/  MOV R114, RZ ;  /* 0x000000ff00727202 */ /* 0x000fe20000000f00 */
[----:B------:R-:W-:Y:S01]  /*07e0*/  CS2R R18, SRZ ;  /* 0x0000000000127805 */ /* 0x000fe2000001ff00 */
[----:B------:R-:W-:Y:S01]  /*07f0*/  IMAD.MOV.U32 R112, RZ, RZ, RZ ;  /* 0x000000ffff707224 */ /* 0x000fe200078e00ff */
[----:B------:R-:W-:Y:S01]  /*0800*/  UIMAD.WIDE UR4, UR4, 0x2aaaaaab, URZ ;  /* 0x2aaaaaab040478a5 */ /* 0x000fe2000f8e023f */
[----:B------:R-:W-:Y:S01]  /*0810*/  MOV R110, RZ ;  /* 0x000000ff006e7202 */ /* 0x000fe20000000f00 */
[----:B------:R-:W-:Y:S01]  /*0820*/  CS2R R20, SRZ ;  /* 0x0000000000147805 */ /* 0x000fe2000001ff00 */
[----:B------:R-:W-:Y:S01]  /*0830*/  IMAD.MOV.U32 R108, RZ, RZ, RZ ;  /* 0x000000ffff6c7224 */ /* 0x000fe200078e00ff */
[----:B------:R-:W-:Y:S01]  /*0840*/  USHF.R.U32.HI UR4, URZ, 0x1f, UR5 ;  /* 0x0000001f3f047899 */ /* 0x000fe20008011605 */
[----:B------:R-:W-:Y:S01]  /*0850*/  MOV R106, RZ ;  /* 0x000000ff006a7202 */ /* 0x000fe20000000f00 */
[----:B------:R-:W-:Y:S01]  /*0860*/  CS2R R22, SRZ ;  /* 0x0000000000167805 */ /* 0x000fe2000001ff00 */
[----:B------:R-:W-:Y:S01]  /*0870*/  IMAD.MOV.U32 R104, RZ, RZ, RZ ;  /* 0x000000ffff687224 */ /* 0x000fe200078e00ff */
[----:B------:R-:W-:Y:S01]  /*0880*/  ULEA.HI.SX32 UR4, UR5, UR4, 0x1c ;  /* 0x0000000405047291 */ /* 0x000fe2000f8fe23f */
[----:B------:R-:W-:Y:S01]  /*0890*/  MOV R102, RZ ;  /* 0x000000ff00667202 */ /* 0x000fe20000000f00 */
[----:B------:R-:W-:Y:S01]  /*08a0*/  CS2R R24, SRZ ;  /* 0x0000000000187805 */ /* 0x000fe2000001ff00 */
[----:B------:R-:W-:Y:S01]  /*08b0*/  IMAD.MOV.U32 R100, RZ, RZ, RZ ;  /* 0x000000ffff647224 */ /* 0x000fe200078e00ff */
[----:B------:R-:W-:Y:S01]  /*08c0*/  UISETP.LT.AND UP0, UPT, UR6, UR4, UPT ;  /* 0x000000040600728c */ /* 0x000fe2000bf01270 */
[----:B------:R-:W-:Y:S01]  /*08d0*/  CS2R R98, SRZ ;  /* 0x0000000000627805 */ /* 0x000fe2000001ff00 */
[----:B------:R-:W-:Y:S01]  /*08e0*/  MOV R96, RZ ;  /* 0x000000ff00607202 */ /* 0x000fe20000000f00 */
[----:B------:R-:W-:Y:S01]  /*08f0*/  CS2R R94, SRZ ;  /* 0x00000000005e7805 */ /* 0x000fe2000001ff00 */
[----:B------:R-:W-:Y:S01]  /*0900*/  USEL UR24, UR6, UR4, UP0 ;  /* 0x0000000406187287 */ /* 0x000fe20008000000 */
[----:B------:R-:W-:Y:S01]  /*0910*/  IMAD.MOV.U32 R27, RZ, RZ, RZ ;  /* 0x000000ffff1b7224 */ /* 0x000fe200078e00ff */
[----:B------:R-:W-:Y:S01]  /*0920*/  MOV R92, RZ ;  /* 0x000000ff005c7202 */ /* 0x000fe20000000f00 */
[----:B------:R-:W-:Y:S01]  /*0930*/  CS2R R90, SRZ ;  /* 0x00000000005a7805 */ /* 0x000fe2000001ff00 */
[----:B------:R-:W-:Y:S01]  /*0940*/  UISETP.GE.AND UP0, UPT, UR24, 0x1, UPT ;  /* 0x000000011800788c */ /* 0x000fe2000bf06270 */
[----:B------:R-:W-:Y:S01]  /*0950*/  CS2R R28, SRZ ;  /* 0x00000000001c7805 */ /* 0x000fe2000001ff00 */
[----:B------:R-:W-:Y:S01]  /*0960*/  IMAD.MOV.U32 R88, RZ, RZ, RZ ;  /* 0x000000ffff587224 */ /* 0x000fe200078e00ff */
[----:B------:R-:W-:Y:S01]  /*0970*/  CS2R R86, SRZ ;  /* 0x0000000000567805 */ /* 0x000fe2000001ff00 */
[----:B------:R-:W-:Y:S01]  /*0980*/  MOV R84, RZ ;  /* 0x000000ff00547202 */ /* 0x000fe20000000f00 */
[----:B------:R-:W-:Y:S01]  /*0990*/  CS2R R82, SRZ ;  /* 0x0000000000527805 */ /* 0x000fe2000001ff00 */
[----:B------:R-:W-:Y:S01]  /*09a0*/  PLOP3.LUT P0, PT, PT, PT, UP0, 0x80, 0x0 ;  /* 0x000000000000781c */ /* 0x000fe20003f0f008 */
        /* <DEDUP_REMOVED lines=50> */
[----:B------:R-:W-:Y:S01]  /*0cd0*/  IMAD.MOV.U32 R49, RZ, RZ, RZ ;  /* 0x000000ffff317224 */ /* 0x000fe200078e00ff */
[----:B------:R-:W-:Y:S05]  /*0ce0*/  @!P0 BRA `(.L_x_1348) ;  /* 0x0001131000008947 */ /* 0x000fea0003800000 */
[----:B------:R-:W-:-:S04]  /*0cf0*/  ISETP.NE.U32.AND P4, PT, RZ, c[0x0][0x340], PT ;  /* 0x0000d000ff007a0c */ /* 0x000fc80003f85070 */
[----:B------:R-:W-:-:S13]  /*0d00*/  ISETP.NE.AND.EX P4, PT, RZ, c[0x0][0x344], PT, P4 ;  /* 0x0000d100ff007a0c */ /* 0x000fda0003f85340 */
[----:B------:R-:W-:-:S05]  /*0d10*/  @P4 IMAD.WIDE R2, R47, R26, c[0x0][0x340] ;  /* 0x0000d0002f024625 */ /* 0x000fca00078e021a */
        /* <DEDUP_REMOVED lines=9> */
[----:B------:R-:W-:Y:S01]  /*0db0*/  SHF.R.S32.HI R18, RZ, 0x1f, R47 ;  /* 0x0000001fff127819 */ /* 0x000fe2000001142f */
[----:B------:R-:W-:Y:S01]  /*0dc0*/  IMAD R0, R6, c[0x0][0x17c], R0 ;  /* 0x00005f0006007a24 */ /* 0x000fe200078e0200 */
[----:B------:R-:W-:Y:S01]  /*0dd0*/  SHF.R.S32.HI R27, RZ, 0x3, R4 ;  /* 0x00000003ff1b7819 */ /* 0x000fe20000011404 */
[----:B------:R-:W-:Y:S01]  /*0de0*/  BSSY B0, `(.L_x_1349) ;  /* 0x00000b3000007945 */ /* 0x000fe20003800000 */
[----:B------:R-:W-:-:S02]  /*0df0*/  LEA.HI R19, R128, R127, RZ, 0x4 ;  /* 0x0000007f80137211 */ /* 0x000fc400078f20ff */
[----:B------:R-:W-:Y:S02]  /*0e00*/  PLOP3.LUT P0, PT, PT, PT, UP1, 0x80, 0x0 ;  /* 0x000000000000781c */ /* 0x000fe40003f0f018 */
[----:B------:R-:W-:Y:S02]  /*0e10*/  SHF.R.S32.HI R10, RZ, 0x4, R19 ;  /* 0x00000004ff0a7819 */ /* 0x000fe40000011413 */
[----:B------:R-:W-:Y:S02]  /*0e20*/  IADD3 R30, R27, UR15, RZ ;  /* 0x0000000f1b1e7c10 */ /* 0x000fe4000fffe0ff */
[----:B------:R-:W-:Y:S02]  /*0e30*/  LEA.HI R9, R19, R10, RZ, 0x1 ;  /* 0x0000000a13097211 */ /* 0x000fe400078f08ff */
[----:B------:R-:W-:Y:S01]  /*0e40*/  SHF.R.S32.HI R11, RZ, 0x1f, R12 ;  /* 0x0000001fff0b7819 */ /* 0x000fe2000001140c */
[----:B-1----:R-:W-:Y:S01]  /*0e50*/  IMAD.WIDE.U32 R2, R6, c[0x0][0x178], RZ ;  /* 0x00005e0006027a25 */ /* 0x002fe200078e00ff */
[----:B------:R-:W-:-:S02]  /*0e60*/  LEA.HI R13, R128, R127, RZ, 0x6 ;  /* 0x0000007f800d7211 */ /* 0x000fc400078f30ff */
[----:B---3--:R-:W-:Y:S01]  /*0e70*/  SHF.R.S32.HI R24, RZ, 0x1f, R29 ;  /* 0x0000001fff187819 */ /* 0x008fe2000001141d */
[----:B------:R-:W-:Y:S01]  /*0e80*/  IMAD.IADD R3, R3, 0x1, R0 ;  /* 0x0000000103037824 */ /* 0x000fe200078e0200 */
[----:B------:R-:W-:-:S03]  /*0e90*/  LOP3.LUT R0, R4, 0xfffffff8, RZ, 0xc0, !PT ;  /* 0xfffffff804007812 */ /* 0x000fc600078ec0ff */
[----:B------:R-:W-:Y:S02]  /*0ea0*/  IMAD R5, R24, c[0x0][0x1b8], RZ ;  /* 0x00006e0018057a24 */ /* 0x000fe400078e02ff */
[----:B------:R-:W-:Y:S02]  /*0eb0*/  IMAD.IADD R26, R127, 0x1, -R0 ;  /* 0x000000017f1a7824 */ /* 0x000fe400078e0a00 */
[C---:B------:R-:W-:Y:S01]  /*0ec0*/  IMAD R0, R29.reuse, c[0x0][0x1bc], R5 ;  /* 0x00006f001d007a24 */ /* 0x040fe200078e0205 */
[----:B------:R-:W-:Y:S01]  /*0ed0*/  SEL R5, R18, RZ, !P2 ;  /* 0x000000ff12057207 */ /* 0x000fe20005000000 */
[----:B------:R-:W-:Y:S02]  /*0ee0*/  IMAD R7, R26, 0x20, R27 ;  /* 0x000000201a077824 */ /* 0x000fe400078e021b */
[----:B------:R-:W-:-:S03]  /*0ef0*/  IMAD.WIDE.U32 R2, R29, c[0x0][0x1b8], R2 ;  /* 0x00006e001d027a25 */ /* 0x000fc600078e0002 */
[----:B------:R-:W-:Y:S01]  /*0f00*/  IADD3 R7, R7, UR15, RZ ;  /* 0x0000000f07077c10 */ /* 0x000fe2000fffe0ff */
[----:B------:R-:W-:Y:S01]  /*0f10*/  IMAD.IADD R3, R3, 0x1, R0 ;  /* 0x0000000103037824 */ /* 0x000fe200078e0200 */
[----:B------:R-:W-:Y:S01]  /*0f20*/  SEL R0, R47, RZ, !P2 ;  /* 0x000000ff2f007207 */ /* 0x000fe20005000000 */
[----:B------:R-:W-:Y:S01]  /*0f30*/  IMAD R5, R5, c[0x0][0x1c0], RZ ;  /* 0x0000700005057a24 */ /* 0x000fe200078e02ff */
[----:B------:R-:W-:Y:S01]  /*0f40*/  ISETP.GE.AND P2, PT, R30, UR6, PT ;  /* 0x000000061e007c0c */ /* 0x000fe2000bf46270 */
[----:B------:R-:W-:-:S04]  /*0f50*/  @P1 IMAD.HI.U32 R6, R7, c[0x0][0x2c8], RZ ;  /* 0x0000b20007061a27 */ /* 0x000fc800078e00ff */
[C---:B------:R-:W-:Y:S01]  /*0f60*/  IMAD R8, R0.reuse, c[0x0][0x1c4], R5 ;  /* 0x0000710000087a24 */ /* 0x040fe200078e0205 */
[----:B------:R-:W-:Y:S01]  /*0f70*/  LOP3.LUT R5, R9, 0xfffffffe, RZ, 0xc0, !PT ;  /* 0xfffffffe09057812 */ /* 0x000fe200078ec0ff */
[----:B------:R-:W-:Y:S01]  /*0f80*/  IMAD.MOV.U32 R4, RZ, RZ, R7 ;  /* 0x000000ffff047224 */ /* 0x000fe200078e0007 */
[----:B------:R-:W-:Y:S01]  /*0f90*/  @P0 SHF.R.U32.HI R4, RZ, c[0x0][0x2cc], R6 ;  /* 0x0000b300ff040a19 */ /* 0x000fe20000011606 */
[----:B------:R-:W-:-:S03]  /*0fa0*/  IMAD.WIDE.U32 R2, R0, c[0x0][0x1c0], R2 ;  /* 0x0000700000027a25 */ /* 0x000fc600078e0002 */
[----:B------:R-:W-:Y:S01]  /*0fb0*/  SHF.R.S32.HI R6, RZ, 0x1f, R4 ;  /* 0x0000001fff067819 */ /* 0x000fe20000011404 */
[----:B------:R-:W-:Y:S01]  /*0fc0*/  IMAD.IADD R31, R10, 0x1, -R5 ;  /* 0x000000010a1f7824 */ /* 0x000fe200078e0a05 */
[----:B------:R-:W-:Y:S01]  /*0fd0*/  IADD3 R5, R30, 0x20, RZ ;  /* 0x000000201e057810 */ /* 0x000fe20007ffe0ff */
[----:B------:R-:W-:Y:S02]  /*0fe0*/  IMAD.IADD R3, R3, 0x1, R8 ;  /* 0x0000000103037824 */ /* 0x000fe400078e0208 */
[----:B------:R-:W-:Y:S01]  /*0ff0*/  IMAD.MOV R0, RZ, RZ, -R4 ;  /* 0x000000ffff007224 */ /* 0x000fe200078e0a04 */
[----:B------:R-:W-:Y:S01]  /*1000*/  ISETP.GE.AND P0, PT, R5, UR6, PT ;  /* 0x0000000605007c0c */ /* 0x000fe2000bf06270 */
[----:B------:R-:W-:Y:S02]  /*1010*/  IMAD.SHL.U32 R8, R27, 0x40, RZ ;  /* 0x000000401b087824 */ /* 0x000fe400078e00ff */
[----:B------:R-:W-:Y:S02]  /*1020*/  IMAD R5, R0, c[0x0][0x2c4], R7 ;  /* 0x0000b10000057a24 */ /* 0x000fe400078e0207 */
[----:B------:R-:W-:Y:S01]  /*1030*/  IMAD R6, R6, c[0x0][0x1b0], RZ ;  /* 0x00006c0006067a24 */ /* 0x000fe200078e02ff */
[----:B------:R-:W-:Y:S01]  /*1040*/  LOP3.LUT R0, R8, 0x1c0, RZ, 0xc0, !PT ;  /* 0x000001c008007812 */ /* 0x000fe200078ec0ff */
[----:B------:R-:W-:-:S02]  /*1050*/  IMAD.SHL.U32 R10, R26, 0x8, RZ ;  /* 0x000000081a0a7824 */ /* 0x000fc400078e00ff */
[C---:B------:R-:W-:Y:S01]  /*1060*/  IMAD R8, R4.reuse, c[0x0][0x1b4], R6 ;  /* 0x00006d0004087a24 */ /* 0x040fe200078e0206 */
[----:B------:R-:W-:Y:S01]  /*1070*/  SHF.R.U32.HI R6, RZ, 0x3, R0 ;  /* 0x00000003ff067819 */ /* 0x000fe20000011600 */
[----:B------:R-:W-:Y:S01]  /*1080*/  IMAD.WIDE.U32 R2, R4, c[0x0][0x1b0], R2 ;  /* 0x00006c0004027a25 */ /* 0x000fe200078e0002 */
[----:B------:R-:W-:Y:S02]  /*1090*/  LOP3.LUT R7, R0, 0x38, R10, 0xf8, !PT ;  /* 0x0000003800077812 */ /* 0x000fe400078ef80a */
[----:B------:R-:W-:Y:S01]  /*10a0*/  SHF.R.S32.HI R4, RZ, 0x1f, R5 ;  /* 0x0000001fff047819 */ /* 0x000fe20000011405 */
[----:B------:R-:W-:Y:S01]  /*10b0*/  IMAD.IADD R3, R3, 0x1, R8 ;  /* 0x0000000103037824 */ /* 0x000fe200078e0208 */
[----:B------:R-:W-:Y:S01]  /*10c0*/  IADD3 R0, P1, R12, R27, RZ ;  /* 0x0000001b0c007210 */ /* 0x000fe20007f3e0ff */
[----:B------:R-:W-:Y:S01]  /*10d0*/  IMAD.SHL.U32 R17, R26, 0x8, RZ ;  /* 0x000000081a117824 */ /* 0x000fe200078e00ff */
[----:B------:R-:W-:Y:S01]  /*10e0*/  LOP3.LUT R15, R7, R6, RZ, 0x3c, !PT ;  /* 0x00000006070f7212 */ /* 0x000fe200078e3cff */
[----:B------:R-:W-:Y:S01]  /*10f0*/  IMAD R4, R4, c[0x0][0x1a8], RZ ;  /* 0x00006a0004047a24 */ /* 0x000fe200078e02ff */
[----:B------:R-:W-:Y:S01]  /*1100*/  LEA.HI.X.SX32 R6, R27, R11, 0x1, P1 ;  /* 0x0000000b1b067211 */ /* 0x000fe200008f0eff */
[----:B------:R-:W-:Y:S01]  /*1110*/  IMAD.WIDE.U32 R2, R5, c[0x0][0x1a8], R2 ;  /* 0x00006a0005027a25 */ /* 0x000fe200078e0002 */
[----:B------:R-:W-:-:S02]  /*1120*/  IADD3 R9, R10, 0x80, RZ ;  /* 0x000000800a097810 */ /* 0x000fc40007ffe0ff */
[----:B------:R-:W-:Y:S01]  /*1130*/  SHF.R.S32.HI R11, RZ, 0x1f, R10 ;  /* 0x0000001fff0b7819 */ /* 0x000fe2000001140a */
[----:B------:R-:W-:Y:S01]  /*1140*/  IMAD R12, R5, c[0x0][0x1ac], R4 ;  /* 0x00006b00050c7a24 */ /* 0x000fe200078e0204 */
[----:B------:R-:W-:Y:S01]  /*1150*/  ISETP.GE.AND P3, PT, R9, c[0x0][0x1d4], PT ;  /* 0x0000750009007a0c */ /* 0x000fe20003f66270 */
[----:B------:R-:W-:Y:S01]  /*1160*/  IMAD R5, R6, c[0x0][0x1e0], RZ ;  /* 0x0000780006057a24 */ /* 0x000fe200078e02ff */
[----:B------:R-:W-:Y:S01]  /*1170*/  LEA R28, P1, R2, c[0x0][0x160], 0x1 ;  /* 0x00005800021c7a11 */ /* 0x000fe200078208ff */
[----:B------:R-:W-:Y:S02]  /*1180*/  IMAD R4, R6, c[0x0][0x208], RZ ;  /* 0x0000820006047a24 */ /* 0x000fe400078e02ff */
[C---:B------:R-:W-:Y:S01]  /*1190*/  IMAD R14, R0.reuse, c[0x0][0x1e4], R5 ;  /* 0x00007900000e7a24 */ /* 0x040fe200078e0205 */
[----:B------:R-:W-:Y:S01]  /*11a0*/  IADD3 R5, R17, 0x80, RZ ;  /* 0x0000008011057810 */ /* 0x000fe20007ffe0ff */
[C---:B------:R-:W-:Y:S02]  /*11b0*/  IMAD R16, R0.reuse, c[0x0][0x20c], R4 ;  /* 0x0000830000107a24 */ /* 0x040fe400078e0204 */
[----:B------:R-:W-:Y:S01]  /*11c0*/  IMAD.WIDE.U32 R8, R0, c[0x0][0x1e0], R10 ;  /* 0x0000780000087a25 */ /* 0x000fe200078e000a */
[----:B------:R-:W-:-:S03]  /*11d0*/  ISETP.GE.AND P6, PT, R5, c[0x0][0x198], PT ;  /* 0x0000660005007a0c */ /* 0x000fc60003fc6270 */
[----:B------:R-:W-:Y:S01]  /*11e0*/  IMAD.WIDE.U32 R6, R0, c[0x0][0x208], R10 ;  /* 0x0000820000067a25 */ /* 0x000fe200078e000a */
[----:B------:R-:W-:-:S03]  /*11f0*/  LOP3.LUT R0, R19, 0xfffffff0, RZ, 0xc0, !PT ;  /* 0xfffffff013007812 */ /* 0x000fc600078ec0ff */
[----:B------:R-:W-:Y:S02]  /*1200*/  IMAD.IADD R3, R3, 0x1, R12 ;  /* 0x0000000103037824 */ /* 0x000fe400078e020c */
[----:B------:R-:W-:Y:S01]  /*1210*/  IMAD.SHL.U32 R4, R13, 0x8, RZ ;  /* 0x000000080d047824 */ /* 0x000fe200078e00ff */
[----:B------:R-:W-:Y:S01]  /*1220*/  IADD3 R13, R17, 0xc0, RZ ;  /* 0x000000c0110d7810 */ /* 0x000fe20007ffe0ff */
[----:B------:R-:W-:Y:S01]  /*1230*/  IMAD.IADD R0, R127, 0x1, -R0 ;  /* 0x000000017f007824 */ /* 0x000fe200078e0a00 */
[----:B------:R-:W-:Y:S01]  /*1240*/  LEA.HI.X R25, R2, c[0x0][0x164], R3, 0x1, P1 ;  /* 0x0000590002197a11 */ /* 0x000fe200008f0c03 */
[----:B------:R-:W-:Y:S01]  /*1250*/  IMAD.IADD R9, R9, 0x1, R14 ;  /* 0x0000000109097824 */ /* 0x000fe200078e020e */
[----:B------:R-:W-:Y:S01]  /*1260*/  @!P2 SHF.R.S32.HI R3, RZ, 0x1f, R5 ;  /* 0x0000001fff03a819 */ /* 0x000fe20000011405 */
[----:B------:R-:W1:Y:S01]  /*1270*/  SHFL.IDX PT, R2, R28, RZ, 0x181f ;  /* 0x00181fff1c027589 */ /* 0x000e6200000e0000 */
[----:B------:R-:W-:Y:S01]  /*1280*/  LOP3.LUT R251, R15, 0xfffffe00, R4, 0xf8, !PT ;  /* 0xfffffe000ffb7812 */ /* 0x000fe200078ef804 */
[----:B------:R-:W-:Y:S01]  /*1290*/  IMAD.IADD R7, R7, 0x1, R16 ;  /* 0x0000000107077824 */ /* 0x000fe200078e0210 */
[----:B------:R-:W-:Y:S01]  /*12a0*/  SHF.R.S32.HI R4, RZ, 0x1f, R0 ;  /* 0x0000001fff047819 */ /* 0x000fe20000011400 */
[----:B------:R-:W-:Y:S01]  /*12b0*/  IMAD R22, R24, c[0x0][0x1e8], RZ ;  /* 0x00007a0018167a24 */ /* 0x000fe200078e02ff */
[----:B------:R-:W-:Y:S01]  /*12c0*/  @!P2 LEA.HI R15, R3, R5, RZ, 0x3 ;  /* 0x00000005030fa211 */ /* 0x000fe200078f18ff */
[----:B------:R-:W-:Y:S01]  /*12d0*/  @!P2 IMAD.SHL.U32 R16, R251, 0x2, RZ ;  /* 0x00000002fb10a824 */ /* 0x000fe200078e00ff */
[----:B------:R-:W3:Y:S01]  /*12e0*/  SHFL.IDX PT, R3, R25, RZ, 0x181f ;  /* 0x00181fff19037589 */ /* 0x000ee200000e0000 */
[----:B------:R-:W-:Y:S01]  /*12f0*/  LEA.HI R23, R4, R0, RZ, 0x3 ;  /* 0x0000000004177211 */ /* 0x000fe200078f18ff */
[----:B------:R-:W-:Y:S01]  /*1300*/  IMAD R24, R24, c[0x0][0x210], RZ ;  /* 0x0000840018187a24 */ /* 0x000fe200078e02ff */
[----:B------:R-:W-:Y:S01]  /*1310*/  @!P2 SHF.R.S32.HI R12, RZ, 0x1f, R13 ;  /* 0x0000001fff0ca819 */ /* 0x000fe2000001140d */
[----:B------:R-:W-:Y:S01]  /*1320*/  IMAD R22, R29, c[0x0][0x1ec], R22 ;  /* 0x00007b001d167a24 */ /* 0x000fe200078e0216 */
[----:B------:R-:W-:Y:S01]  /*1330*/  LOP3.LUT R4, R23, 0xfffffff8, RZ, 0xc0, !PT ;  /* 0xfffffff817047812 */ /* 0x000fe200078ec0ff */
[----:B------:R-:W-:Y:S01]  /*1340*/  IMAD.WIDE.U32 R8, R29, c[0x0][0x1e8], R8 ;  /* 0x00007a001d087a25 */ /* 0x000fe200078e0008 */
[----:B------:R-:W-:-:S02]  /*1350*/  ISETP.GE.AND P1, PT, R13, c[0x0][0x198], PT ;  /* 0x000066000d007a0c */ /* 0x000fc40003f26270 */
[----:B------:R-:W-:Y:S01]  /*1360*/  @!P2 LEA.HI R13, R12, R13, RZ, 0x3 ;  /* 0x0000000d0c0da211 */ /* 0x000fe200078f18ff */
[----:B------:R-:W-:Y:S01]  /*1370*/  IMAD.IADD R19, R0, 0x1, -R4 ;  /* 0x0000000100137824 */ /* 0x000fe200078e0a04 */
[----:B------:R-:W-:Y:S01]  /*1380*/  @!P2 LOP3.LUT R12, R15, 0xfffffff8, RZ, 0xc0, !PT ;  /* 0xfffffff80f0ca812 */ /* 0x000fe200078ec0ff */
[C---:B------:R-:W-:Y:S02]  /*1390*/  IMAD R24, R29.reuse, c[0x0][0x214], R24 ;  /* 0x000085001d187a24 */ /* 0x040fe400078e0218 */
[----:B------:R-:W-:-:S04]  /*13a0*/  IMAD.WIDE.U32 R6, R29, c[0x0][0x210], R6 ;  /* 0x000084001d067a25 */ /* 0x000fc800078e0006 */
[----:B------:R-:W-:Y:S02]  /*13b0*/  IMAD.IADD R9, R9, 0x1, R22 ;  /* 0x0000000109097824 */ /* 0x000fe400078e0216 */
[--C-:B--2---:R-:W-:Y:S01]  /*13c0*/  @P4 IMAD.MOV.U32 R4, RZ, RZ, R20.reuse ;  /* 0x000000ffff044224 */ /* 0x104fe200078e0014 */
[----:B------:R-:W-:Y:S01]  /*13d0*/  @P4 SHF.R.S32.HI R5, RZ, 0x1f, R20 ;  /* 0x0000001fff054819 */ /* 0x000fe20000011414 */
[----:B------:R-:W-:Y:S02]  /*13e0*/  @!P4 IMAD.MOV.U32 R4, RZ, RZ, R47 ;  /* 0x000000ffff04c224 */ /* 0x000fe400078e002f */
[----:B------:R-:W-:Y:S01]  /*13f0*/  @!P4 IMAD.MOV.U32 R5, RZ, RZ, R18 ;  /* 0x000000ffff05c224 */ /* 0x000fe200078e0012 */
[----:B------:R-:W-:Y:S02]  /*1400*/  IADD3 R18, R10, 0x40, RZ ;  /* 0x000000400a127810 */ /* 0x000fe40007ffe0ff */
[----:B------:R-:W-:Y:S02]  /*1410*/  SEL R21, R4, RZ, !P5 ;  /* 0x000000ff04157207 */ /* 0x000fe40006800000 */
[----:B------:R-:W-:-:S02]  /*1420*/  @!P2 SHF.R.S32.HI R0, RZ, 0x1f, R18 ;  /* 0x0000001fff00a819 */ /* 0x000fc40000011412 */
[----:B-1----:R-:W-:Y:S01]  /*1430*/  @!P2 LEA R4, P4, R17, R2, 0x1 ;  /* 0x000000021104a211 */ /* 0x002fe200078808ff */
[----:B------:R-:W-:Y:S01]  /*1440*/  IMAD.WIDE.U32 R34, R21, c[0x0][0x1f0], R8 ;  /* 0x00007c0015227a25 */ /* 0x000fe200078e0008 */
[----:B------:R-:W-:Y:S02]  /*1450*/  SEL R20, R5, RZ, !P5 ;  /* 0x000000ff05147207 */ /* 0x000fe40006800000 */
[----:B------:R-:W-:Y:S02]  /*1460*/  @!P2 LEA.HI R0, R0, R18, RZ, 0x3 ;  /* 0x000000120000a211 */ /* 0x000fe400078f18ff */
[C---:B---3--:R-:W-:Y:S01]  /*1470*/  @!P2 LEA.HI.X R5, R17.reuse, R3, R11, 0x1, P4 ;  /* 0x000000031105a211 */ /* 0x048fe200020f0c0b */
[----:B------:R1:W-:Y:S01]  /*1480*/  STL.64 [R1+0x40], R34 ;  /* 0x0000402201007387 */ /* 0x0003e20000100a00 */
[----:B------:R-:W-:Y:S02]  /*1490*/  ISETP.GE.AND P4, PT, R17, c[0x0][0x198], PT ;  /* 0x0000660011007a0c */ /* 0x000fe40003f86270 */
[----:B------:R-:W-:-:S02]  /*14a0*/  @!P2 LOP3.LUT R14, R0, 0xfffffff8, RZ, 0xc0, !PT ;  /* 0xfffffff8000ea812 */ /* 0x000fc400078ec0ff */
[----:B------:R-:W-:Y:S01]  /*14b0*/  @!P2 LOP3.LUT R0, R13, 0xfffffff8, RZ, 0xc0, !PT ;  /* 0xfffffff80d00a812 */ /* 0x000fe200078ec0ff */
[--C-:B------:R-:W-:Y:S01]  /*14c0*/  @!P2 IMAD.WIDE R12, R12, 0x2, R2.reuse ;  /* 0x000000020c0ca825 */ /* 0x100fe200078e0202 */
[----:B------:R-:W-:Y:S02]  /*14d0*/  ISETP.GE.AND P5, PT, R17, c[0x0][0x198], PT ;  /* 0x0000660011007a0c */ /* 0x000fe40003fa6270 */
[----:B------:R-:W-:Y:S01]  /*14e0*/  ISETP.GE.AND P5, PT, R18, c[0x0][0x198], PT ;  /* 0x0000660012007a0c */ /* 0x000fe20003fa6270 */
[----:B------:R-:W-:-:S03]  /*14f0*/  @!P2 IMAD.WIDE R14, R14, 0x2, R2 ;  /* 0x000000020e0ea825 */ /* 0x000fc600078e0202 */
[----:B------:R-:W-:Y:S01]  /*1500*/  P2R R29, PR, RZ, 0x20 ;  /* 0x00000020ff1d7803 */ /* 0x000fe20000000000 */
[----:B------:R-:W-:Y:S01]  /*1510*/  @!P2 IMAD.WIDE R2, R0, 0x2, R2 ;  /* 0x000000020002a825 */ /* 0x000fe200078e0202 */
[----:B------:R-:W-:Y:S01]  /*1520*/  @!PT LDS RZ, [RZ] ;  /* 0x00000000fffff984 */ /* 0x000fe20000000800 */
[----:B------:R2:W-:Y:S01]  /*1530*/  @!P2 LDGSTS.E.BYPASS.LTC128B.128 [R16+0x18100], [R4.64], !P4 ;  /* 0x181000000410afae */ /* 0x0005e2000e101d5e */
[----:B------:R-:W-:Y:S02]  /*1540*/  ISETP.GE.AND P4, PT, R18, c[0x0][0x1d4], PT ;  /* 0x0000750012007a0c */ /* 0x000fe40003f86270 */
[----:B------:R-:W-:-:S04]  /*1550*/  IMAD.SHL.U32 R0, R19, 0x40, RZ ;  /* 0x0000004013007824 */ /* 0x000fc800078e00ff */
[----:B------:R3:W-:Y:S01]  /*1560*/  @!P2 LDGSTS.E.BYPASS.LTC128B.128 [R16+0x1c100], [R14.64], !P5 ;  /* 0x1c1000000e10afae */ /* 0x0007e2000e901d5e */
[----:B------:R-:W-:Y:S02]  /*1570*/  LOP3.LUT R0, R0, 0x1c0, RZ, 0xc0, !PT ;  /* 0x000001c000007812 */ /* 0x000fe400078ec0ff */
[----:B------:R-:W-:Y:S01]  /*1580*/  ISETP.GE.AND P5, PT, R10, c[0x0][0x1d4], PT ;  /* 0x000075000a007a0c */ /* 0x000fe20003fa6270 */
[----:B------:R4:W-:Y:S04]  /*1590*/  @!P2 LDGSTS.E.BYPASS.LTC128B.128 [R16+0x20100], [R12.64], !P6 ;  /* 0x201000000c10afae */ /* 0x0009e8000f101d5e */
[----:B------:R5:W-:Y:S01]  /*15a0*/  @!P2 LDGSTS.E.BYPASS.LTC128B.128 [R16+0x24100], [R2.64], !P1 ;  /* 0x241000000210afae */ /* 0x000be2000c901d5e */
[----:B------:R-:W-:Y:S01]  /*15b0*/  LOP3.LUT P2, RZ, R19, 0x2, RZ, 0xc0, !PT ;  /* 0x0000000213ff7812 */ /* 0x000fe2000784c0ff */
[----:B--2---:R-:W-:-:S02]  /*15c0*/  IMAD.SHL.U32 R4, R31, 0x8, RZ ;  /* 0x000000081f047824 */ /* 0x004fc400078e00ff */
[----:B------:R-:W-:Y:S02]  /*15d0*/  IMAD.IADD R5, R7, 0x1, R24 ;  /* 0x0000000107057824 */ /* 0x000fe400078e0218 */
[----:B------:R1:W2:Y:S01]  /*15e0*/  SHFL.IDX PT, R7, R25, 0x1, 0x181f ;  /* 0x00381f0019077f89 */ /* 0x0002a200000e0000 */
[----:B------:R-:W-:Y:S02]  /*15f0*/  LOP3.LUT R4, R0, 0x8, R4, 0xf8, !PT ;  /* 0x0000000800047812 */ /* 0x000fe400078ef804 */
[----:B------:R-:W-:Y:S01]  /*1600*/  SHF.R.U32.HI R0, RZ, 0x3, R0 ;  /* 0x00000003ff007819 */ /* 0x000fe20000011600 */
[----:B---3--:R-:W-:-:S03]  /*1610*/  IMAD.MOV.U32 R15, RZ, RZ, 0x20 ;  /* 0x00000020ff0f7424 */ /* 0x008fc600078e00ff */
[----:B------:R-:W-:Y:S01]  /*1620*/  LOP3.LUT R14, R4, R0, RZ, 0x3c, !PT ;  /* 0x00000000040e7212 */ /* 0x000fe200078e3cff */
[C---:B------:R-:W-:Y:S02]  /*1630*/  IMAD R0, R20.reuse, c[0x0][0x218], RZ ;  /* 0x0000860014007a24 */ /* 0x040fe400078e02ff */
[----:B------:R-:W-:Y:S02]  /*1640*/  IMAD.MOV.U32 R4, RZ, RZ, R6 ;  /* 0x000000ffff047224 */ /* 0x000fe400078e0006 */
[----:B-----5:R-:W-:Y:S01]  /*1650*/  IMAD R2, R20, c[0x0][0x1f0], RZ ;  /* 0x00007c0014027a24 */ /* 0x020fe200078e02ff */
[----:B------:R1:W3:Y:S01]  /*1660*/  SHFL.IDX PT, R6, R28, 0x1, 0x181f ;  /* 0x00381f001c067f89 */ /* 0x0002e200000e0000 */
[C---:B----4-:R-:W-:Y:S01]  /*1670*/  IMAD R12, R21.reuse, c[0x0][0x21c], R0 ;  /* 0x00008700150c7a24 */ /* 0x050fe200078e0200 */
[----:B------:R-:W-:Y:S01]  /*1680*/  IADD3 R0, R10, 0xc0, RZ ;  /* 0x000000c00a007810 */ /* 0x000fe20007ffe0ff */
[C---:B------:R-:W-:Y:S02]  /*1690*/  IMAD R13, R21.reuse, c[0x0][0x1f4], R2 ;  /* 0x00007d00150d7a24 */ /* 0x040fe400078e0202 */
[----:B------:R-:W-:-:S04]  /*16a0*/  IMAD.WIDE.U32 R32, R21, c[0x0][0x218], R4 ;  /* 0x0000860015207a25 */ /* 0x000fc800078e0004 */
[----:B------:R-:W-:Y:S01]  /*16b0*/  IMAD.IADD R39, R35, 0x1, R13 ;  /* 0x0000000123277824 */ /* 0x000fe200078e020d */
[----:B------:R1:W-:Y:S01]  /*16c0*/  STL.64 [R1+0x50], R32 ;  /* 0x0000502001007387 */ /* 0x0003e20000100a00 */
[----:B------:R-:W-:Y:S02]  /*16d0*/  IMAD.IADD R37, R33, 0x1, R12 ;  /* 0x0000000121257824 */ /* 0x000fe400078e020c */
[----:B------:R-:W-:Y:S01]  /*16e0*/  IMAD.MOV.U32 R3, RZ, RZ, 0x10 ;  /* 0x00000010ff037424 */ /* 0x000fe200078e00ff */
[----:B------:R1:W-:Y:S01]  /*16f0*/  STL [R1+0x3c], R39 ;  /* 0x00003c2701007387 */ /* 0x0003e20000100800 */
[----:B------:R-:W-:-:S03]  /*1700*/  IMAD.SHL.U32 R4, R23, 0x40, RZ ;  /* 0x0000004017047824 */ /* 0x000fc600078e00ff */
[----:B------:R1:W-:Y:S01]  /*1710*/  STL [R1+0x4c], R37 ;  /* 0x00004c2501007387 */ /* 0x0003e20000100800 */
[----:B------:R-:W-:Y:S02]  /*1720*/  SEL R3, R3, 0xfffffff0, !P2 ;  /* 0xfffffff003037807 */ /* 0x000fe40005000000 */
[----:B------:R-:W-:Y:S02]  /*1730*/  LOP3.LUT P2, RZ, R19, 0x4, RZ, 0xc0, !PT ;  /* 0x0000000413ff7812 */ /* 0x000fe4000784c0ff */
[----:B------:R-:W-:Y:S02]  /*1740*/  LOP3.LUT R4, R14, 0xfffffe00, R4, 0xf8, !PT ;  /* 0xfffffe000e047812 */ /* 0x000fe400078ef804 */
[----:B------:R-:W-:Y:S02]  /*1750*/  SEL R2, R15, 0xffffffe0, !P2 ;  /* 0xffffffe00f027807 */ /* 0x000fe40005000000 */
[----:B------:R-:W-:Y:S01]  /*1760*/  ISETP.GE.AND P2, PT, R0, c[0x0][0x1d4], PT ;  /* 0x0000750000007a0c */ /* 0x000fe20003f46270 */
[----:B------:R-:W-:Y:S07]  /*1770*/  @P0 BRA `(.L_x_1350) ;  /* 0x0000019000000947 */ /* 0x000fee0003800000 */
[C---:B--23--:R-:W-:Y:S02]  /*1780*/  IADD3 R5, R17.reuse, 0x80, RZ ;  /* 0x0000008011057810 */ /* 0x04cfe40007ffe0ff */
[----:B------:R-:W-:-:S02]  /*1790*/  IADD3 R13, R17, 0xc0, RZ ;  /* 0x000000c0110d7810 */ /* 0x000fc40007ffe0ff */
[C---:B------:R-:W-:Y:S02]  /*17a0*/  LEA R8, P0, R17.reuse, R6, 0x1 ;  /* 0x0000000611087211 */ /* 0x040fe400078008ff */
[----:B------:R-:W-:Y:S02]  /*17b0*/  SHF.R.S32.HI R0, RZ, 0x1f, R18 ;  /* 0x0000001fff007819 */ /* 0x000fe40000011412 */
[----:B------:R-:W-:Y:S02]  /*17c0*/  SHF.R.S32.HI R14, RZ, 0x1f, R5 ;  /* 0x0000001fff0e7819 */ /* 0x000fe40000011405 */
[----:B------:R-:W-:Y:S02]  /*17d0*/  SHF.R.S32.HI R15, RZ, 0x1f, R13 ;  /* 0x0000001fff0f7819 */ /* 0x000fe4000001140d */
[----:B------:R-:W-:Y:S02]  /*17e0*/  P2R R19, PR, RZ, 0x4 ;  /* 0x00000004ff137803 */ /* 0x000fe40000000000 */
[----:B------:R-:W-:-:S02]  /*17f0*/  LEA.HI.X R9, R17, R7, R11, 0x1, P0 ;  /* 0x0000000711097211 */ /* 0x000fc400000f0c0b */
[----:B------:R-:W-:Y:S02]  /*1800*/  LEA.HI R12, R0, R18, RZ, 0x3 ;  /* 0x00000012000c7211 */ /* 0x000fe400078f18ff */
[----:B------:R-:W-:Y:S02]  /*1810*/  ISETP.GE.AND P2, PT, R17, c[0x0][0x198], PT ;  /* 0x0000660011007a0c */ /* 0x000fe40003f46270 */
[----:B------:R-:W-:Y:S02]  /*1820*/  ISETP.NE.AND P0, PT, R29, RZ, PT ;  /* 0x000000ff1d00720c */ /* 0x000fe40003f05270 */
[----:B------:R-:W-:Y:S02]  /*1830*/  LEA.HI R5, R14, R5, RZ, 0x3 ;  /* 0x000000050e057211 */ /* 0x000fe400078f18ff */
[----:B------:R-:W-:Y:S02]  /*1840*/  LEA.HI R0, R15, R13, RZ, 0x3 ;  /* 0x0000000d0f007211 */ /* 0x000fe400078f18ff */
[----:B------:R-:W-:-:S02]  /*1850*/  LOP3.LUT R12, R12, 0xfffffff8, RZ, 0xc0, !PT ;  /* 0xfffffff80c0c7812 */ /* 0x000fc400078ec0ff */
[----:B------:R-:W-:Y:S02]  /*1860*/  LOP3.LUT R5, R5, 0xfffffff8, RZ, 0xc0, !PT ;  /* 0xfffffff805057812 */ /* 0x000fe400078ec0ff */
[----:B------:R-:W-:Y:S01]  /*1870*/  LOP3.LUT R16, R0, 0xfffffff8, RZ, 0xc0, !PT ;  /* 0xfffffff800107812 */ /* 0x000fe200078ec0ff */
[----:B------:R-:W-:Y:S02]  /*1880*/  IMAD.SHL.U32 R0, R251, 0x2, RZ ;  /* 0x00000002fb007824 */ /* 0x000fe400078e00ff */
[----:B------:R-:W-:-:S03]  /*1890*/  IMAD.WIDE R14, R12, 0x2, R6 ;  /* 0x000000020c0e7825 */ /* 0x000fc600078e0206 */
[----:B------:R2:W-:Y:S01]  /*18a0*/  LDGSTS.E.BYPASS.LTC128B.128 [R0+0x19100], [R8.64], !P2 ;  /* 0x1910000008007fae */ /* 0x0005e2000d101d5e */
[--C-:B------:R-:W-:Y:S01]  /*18b0*/  IMAD.WIDE R12, R5, 0x2, R6.reuse ;  /* 0x00000002050c7825 */ /* 0x100fe200078e0206 */
[----:B------:R-:W-:Y:S02]  /*18c0*/  ISETP.NE.AND P2, PT, R19, RZ, PT ;  /* 0x000000ff1300720c */ /* 0x000fe40003f45270 */
[----:B------:R2:W-:Y:S01]  /*18d0*/  LDGSTS.E.BYPASS.LTC128B.128 [R0+0x1d100], [R14.64], !P0 ;  /* 0x1d1000000e007fae */ /* 0x0005e2000c101d5e */
[----:B------:R-:W-:-:S03]  /*18e0*/  IMAD.WIDE R6, R16, 0x2, R6 ;  /* 0x0000000210067825 */ /* 0x000fc600078e0206 */
[----:B------:R2:W-:Y:S04]  /*18f0*/  LDGSTS.E.BYPASS.LTC128B.128 [R0+0x21100], [R12.64], !P6 ;  /* 0x211000000c007fae */ /* 0x0005e8000f101d5e */
[----:B------:R2:W-:Y:S03]  /*1900*/  LDGSTS.E.BYPASS.LTC128B.128 [R0+0x25100], [R6.64], !P1 ;  /* 0x2510000006007fae */ /* 0x0005e6000c901d5e */
.L_x_1350:
[----:B--23--:R-:W-:Y:S05]  /*1910*/  BSYNC B0 ;  /* 0x0000000000007941 */ /* 0x00cfea0003800000 */
.L_x_1349:
[----:B------:R-:W-:Y:S01]  /*1920*/  IADD3 R0, R30, 0x40, RZ ;  /* 0x000000401e007810 */ /* 0x000fe20007ffe0ff */
[----:B------:R2:W3:Y:S01]  /*1930*/  SHFL.IDX PT, R7, R25, 0x2, 0x181f ;  /* 0x00581f0019077f89 */ /* 0x0004e200000e0000 */
[----:B------:R-:W-:Y:S02]  /*1940*/  BSSY B0, `(.L_x_1351) ;  /* 0x000001e000007945 */ /* 0x000fe40003800000 */
[----:B------:R-:W-:Y:S01]  /*1950*/  ISETP.GE.AND P0, PT, R0, UR6, PT ;  /* 0x0000000600007c0c */ /* 0x000fe2000bf06270 */
[----:B------:R2:W4:-:S12]  /*1960*/  SHFL.IDX PT, R6, R28, 0x2, 0x181f ;  /* 0x00581f001c067f89 */ /* 0x00051800000e0000 */
[----:B------:R-:W-:Y:S05]  /*1970*/  @P0 BRA `(.L_x_1352) ;  /* 0x000001a000000947 */ /* 0x000fea0003800000 */
[C---:B------:R-:W-:Y:S02]  /*1980*/  IADD3 R5, R17.reuse, 0x80, RZ ;  /* 0x0000008011057810 */ /* 0x040fe40007ffe0ff */
[C---:B------:R-:W-:Y:S02]  /*1990*/  IADD3 R13, R17.reuse, 0xc0, RZ ;  /* 0x000000c0110d7810 */ /* 0x040fe40007ffe0ff */
[----:B----4-:R-:W-:Y:S02]  /*19a0*/  LEA R8, P0, R17, R6, 0x1 ;  /* 0x0000000611087211 */ /* 0x010fe400078008ff */
[----:B------:R-:W-:Y:S02]  /*19b0*/  SHF.R.S32.HI R0, RZ, 0x1f, R18 ;  /* 0x0000001fff007819 */ /* 0x000fe40000011412 */
[----:B------:R-:W-:Y:S02]  /*19c0*/  SHF.R.S32.HI R14, RZ, 0x1f, R5 ;  /* 0x0000001fff0e7819 */ /* 0x000fe40000011405 */
[----:B------:R-:W-:-:S02]  /*19d0*/  SHF.R.S32.HI R15, RZ, 0x1f, R13 ;  /* 0x0000001fff0f7819 */ /* 0x000fc4000001140d */
[----:B------:R-:W-:Y:S02]  /*19e0*/  P2R R19, PR, RZ, 0x4 ;  /* 0x00000004ff137803 */ /* 0x000fe40000000000 */
[C---:B---3--:R-:W-:Y:S02]  /*19f0*/  LEA.HI.X R9, R17.reuse, R7, R11, 0x1, P0 ;  /* 0x0000000711097211 */ /* 0x048fe400000f0c0b */
[----:B------:R-:W-:Y:S02]  /*1a00*/  LEA.HI R12, R0, R18, RZ, 0x3 ;  /* 0x00000012000c7211 */ /* 0x000fe400078f18ff */
[----:B------:R-:W-:Y:S02]  /*1a10*/  ISETP.GE.AND P2, PT, R17, c[0x0][0x198], PT ;  /* 0x0000660011007a0c */ /* 0x000fe40003f46270 */
[----:B------:R-:W-:Y:S02]  /*1a20*/  ISETP.NE.AND P0, PT, R29, RZ, PT ;  /* 0x000000ff1d00720c */ /* 0x000fe40003f05270 */
[----:B------:R-:W-:-:S02]  /*1a30*/  LEA.HI R5, R14, R5, RZ, 0x3 ;  /* 0x000000050e057211 */ /* 0x000fc400078f18ff */
[----:B------:R-:W-:Y:S02]  /*1a40*/  LEA.HI R0, R15, R13, RZ, 0x3 ;  /* 0x0000000d0f007211 */ /* 0x000fe400078f18ff */
[----:B------:R-:W-:Y:S02]  /*1a50*/  LOP3.LUT R12, R12, 0xfffffff8, RZ, 0xc0, !PT ;  /* 0xfffffff80c0c7812 */ /* 0x000fe400078ec0ff */
[----:B------:R-:W-:Y:S02]  /*1a60*/  LOP3.LUT R5, R5, 0xfffffff8, RZ, 0xc0, !PT ;  /* 0xfffffff805057812 */ /* 0x000fe400078ec0ff */
[----:B------:R-:W-:Y:S01]  /*1a70*/  LOP3.LUT R16, R0, 0xfffffff8, RZ, 0xc0, !PT ;  /* 0xfffffff800107812 */ /* 0x000fe200078ec0ff */
[----:B------:R-:W-:Y:S02]  /*1a80*/  IMAD.SHL.U32 R0, R251, 0x2, RZ ;  /* 0x00000002fb007824 */ /* 0x000fe400078e00ff */
[----:B------:R-:W-:-:S03]  /*1a90*/  IMAD.WIDE R14, R12, 0x2, R6 ;  /* 0x000000020c0e7825 */ /* 0x000fc600078e0206 */
[----:B------:R-:W-:Y:S01]  /*1aa0*/  @!PT LDS RZ, [RZ] ;  /* 0x00000000fffff984 */ /* 0x000fe20000000800 */
[----:B------:R3:W-:Y:S01]  /*1ab0*/  LDGSTS.E.BYPASS.LTC128B.128 [R0+0x1a100], [R8.64], !P2 ;  /* 0x1a10000008007fae */ /* 0x0007e2000d101d5e */
[--C-:B------:R-:W-:Y:S01]  /*1ac0*/  IMAD.WIDE R12, R5, 0x2, R6.reuse ;  /* 0x00000002050c7825 */ /* 0x100fe200078e0206 */
[----:B------:R-:W-:Y:S02]  /*1ad0*/  ISETP.NE.AND P2, PT, R19, RZ, PT ;  /* 0x000000ff1300720c */ /* 0x000fe40003f45270 */
[----:B------:R3:W-:Y:S01]  /*1ae0*/  LDGSTS.E.BYPASS.LTC128B.128 [R0+0x1e100], [R14.64], !P0 ;  /* 0x1e1000000e007fae */ /* 0x0007e2000c101d5e */
[----:B------:R-:W-:-:S03]  /*1af0*/  IMAD.WIDE R6, R16, 0x2, R6 ;  /* 0x0000000210067825 */ /* 0x000fc600078e0206 */
[----:B------:R3:W-:Y:S04]  /*1b00*/  LDGSTS.E.BYPASS.LTC128B.128 [R0+0x22100], [R12.64], !P6 ;  /* 0x221000000c007fae */ /* 0x0007e8000f101d5e */
[----:B------:R3:W-:Y:S03]  /*1b10*/  LDGSTS.E.BYPASS.LTC128B.128 [R0+0x26100], [R6.64], !P1 ;  /* 0x2610000006007fae */ /* 0x0007e6000c901d5e */
.L_x_1352:
[----:B------:R-:W-:Y:S05]  /*1b20*/  BSYNC B0 ;  /* 0x0000000000007941 */ /* 0x000fea0003800000 */
.L_x_1351:
[----:B---3--:R-:W-:Y:S01]  /*1b30*/  IADD3 R0, R30, 0x60, RZ ;  /* 0x000000601e007810 */ /* 0x008fe20007ffe0ff */
[----:B------:R-:W-:Y:S01]  /*1b40*/  UMOV UR16, 0x60 ;  /* 0x0000006000107882 */ /* 0x000fe20000000000 */
[----:B------:R3:W1:Y:S01]  /*1b50*/  SHFL.IDX PT, R7, R25, 0x3, 0x181f ;  /* 0x00781f0019077f89 */ /* 0x00066200000e0000 */
[----:B------:R-:W-:Y:S01]  /*1b60*/  ULDC.64 UR4, c[0x0][0x1e0] ;  /* 0x0000780000047ab9 */ /* 0x000fe20000000a00 */
[----:B------:R-:W-:Y:S01]  /*1b70*/  ISETP.GE.AND P0, PT, R0, UR6, PT ;  /* 0x0000000600007c0c */ /* 0x000fe2000bf06270 */
[----:B------:R-:W-:Y:S01]  /*1b80*/  UIMAD.WIDE.U32 UR18, UR16, UR4, URZ ;  /* 0x00000004101272a5 */ /* 0x000fe2000f8e003f */
[----:B----4-:R3:W4:Y:S01]  /*1b90*/  SHFL.IDX PT, R6, R28, 0x3, 0x181f ;  /* 0x00781f001c067f89 */ /* 0x01072200000e0000 */
[----:B------:R-:W-:Y:S01]  /*1ba0*/  UIMAD UR5, UR16, UR5, URZ ;  /* 0x00000005100572a4 */ /* 0x000fe2000f8e023f */
[----:B------:R-:W-:Y:S03]  /*1bb0*/  BSSY B0, `(.L_x_1353) ;  /* 0x000001d000007945 */ /* 0x000fe60003800000 */
[----:B------:R-:W-:-:S06]  /*1bc0*/  UIADD3 UR17, UR19, UR5, URZ ;  /* 0x0000000513117290 */ /* 0x000fcc000fffe03f */
[----:B------:R-:W-:Y:S05]  /*1bd0*/  @P0 BRA `(.L_x_1354) ;  /* 0x000001a000000947 */ /* 0x000fea0003800000 */
[----:B------:R-:W-:Y:S01]  /*1be0*/  P2R R0, PR, RZ, 0x4 ;  /* 0x00000004ff007803 */ /* 0x000fe20000000000 */
[----:B------:R-:W-:Y:S01]  /*1bf0*/  IMAD.SHL.U32 R12, R251, 0x2, RZ ;  /* 0x00000002fb0c7824 */ /* 0x000fe200078e00ff */
[C---:B------:R-:W-:Y:S02]  /*1c00*/  ISETP.GE.AND P2, PT, R17.reuse, c[0x0][0x198], PT ;  /* 0x0000660011007a0c */ /* 0x040fe40003f46270 */
[C---:B----4-:R-:W-:Y:S02]  /*1c10*/  LEA R8, P0, R17.reuse, R6, 0x1 ;  /* 0x0000000611087211 */ /* 0x050fe400078008ff */
[C---:B------:R-:W-:Y:S02]  /*1c20*/  IADD3 R5, R17.reuse, 0xc0, RZ ;  /* 0x000000c011057810 */ /* 0x040fe40007ffe0ff */
[----:B-1----:R-:W-:Y:S02]  /*1c30*/  LEA.HI.X R9, R17, R7, R11, 0x1, P0 ;  /* 0x0000000711097211 */ /* 0x002fe400000f0c0b */
[----:B------:R-:W-:-:S02]  /*1c40*/  SHF.R.S32.HI R10, RZ, 0x1f, R5 ;  /* 0x0000001fff0a7819 */ /* 0x000fc40000011405 */
[----:B------:R-:W-:Y:S02]  /*1c50*/  ISETP.NE.AND P0, PT, R29, RZ, PT ;  /* 0x000000ff1d00720c */ /* 0x000fe40003f05270 */
[----:B------:R-:W-:Y:S01]  /*1c60*/  LEA.HI R5, R10, R5, RZ, 0x3 ;  /* 0x000000050a057211 */ /* 0x000fe200078f18ff */
[----:B------:R-:W-:Y:S01]  /*1c70*/  @!PT LDS RZ, [RZ] ;  /* 0x00000000fffff984 */ /* 0x000fe20000000800 */
[----:B------:R1:W-:Y:S01]  /*1c80*/  LDGSTS.E.BYPASS.LTC128B.128 [R12+0x1b100], [R8.64], !P2 ;  /* 0x1b100000080c7fae */ /* 0x0003e2000d101d5e */
[----:B------:R-:W-:Y:S02]  /*1c90*/  ISETP.NE.AND P2, PT, R0, RZ, PT ;  /* 0x000000ff0000720c */ /* 0x000fe40003f45270 */
[----:B------:R-:W-:Y:S02]  /*1ca0*/  SHF.R.S32.HI R0, RZ, 0x1f, R18 ;  /* 0x0000001fff007819 */ /* 0x000fe40000011412 */
[----:B------:R-:W-:Y:S02]  /*1cb0*/  LOP3.LUT R5, R5, 0xfffffff8, RZ, 0xc0, !PT ;  /* 0xfffffff805057812 */ /* 0x000fe400078ec0ff */
[----:B------:R-:W-:-:S04]  /*1cc0*/  LEA.HI R0, R0, R18, RZ, 0x3 ;  /* 0x0000001200007211 */ /* 0x000fc800078f18ff */
[----:B------:R-:W-:-:S05]  /*1cd0*/  LOP3.LUT R0, R0, 0xfffffff8, RZ, 0xc0, !PT ;  /* 0xfffffff800007812 */ /* 0x000fca00078ec0ff */
        /* <DEDUP_REMOVED lines=10> */
.L_x_1354:
[----:B------:R-:W-:Y:S05]  /*1d80*/  BSYNC B0 ;  /* 0x0000000000007941 */ /* 0x000fea0003800000 */
.L_x_1353:
[----:B------:R-:W-:Y:S01]  /*1d90*/  UIMAD UR16, UR24, -0x60, UR16 ;  /* 0xffffffa0181078a4 */ /* 0x000fe2000f8e0210 */
[----:B------:R-:W0:Y:S01]  /*1da0*/  LDGDEPBAR ;  /* 0x00000000000079af */ /* 0x000e220000000000 */
[----:B------:R-:W-:Y:S01]  /*1db0*/  UIADD3 UR8, UR24, -0x1, URZ ;  /* 0xffffffff18087890 */ /* 0x000fe2000fffe03f */
[----:B----4-:R-:W-:Y:S01]  /*1dc0*/  IMAD.U32 R6, RZ, RZ, UR18 ;  /* 0x00000012ff067e24 */ /* 0x010fe2000f8e00ff */
[----:B------:R-:W-:Y:S01]  /*1dd0*/  ULDC.64 UR6, c[0x0][0x208] ;  /* 0x0000820000067ab9 */ /* 0x000fe20000000a00 */
[----:B------:R-:W-:Y:S01]  /*1de0*/  IMAD.MOV.U32 R130, RZ, RZ, R38 ;  /* 0x000000ffff827224 */ /* 0x000fe200078e0026 */
[----:B------:R-:W-:Y:S01]  /*1df0*/  USHF.R.S32.HI UR9, URZ, 0x1f, UR8 ;  /* 0x0000001f3f097899 */ /* 0x000fe20008011408 */
[----:B------:R-:W-:Y:S01]  /*1e00*/  IMAD.U32 R5, RZ, RZ, UR16 ;  /* 0x00000010ff057e24 */ /* 0x000fe2000f8e00ff */
[----:B------:R-:W-:Y:S01]  /*1e10*/  UIMAD UR4, UR17, UR8, URZ ;  /* 0x00000008110472a4 */ /* 0x000fe2000f8e023f */
[----:B------:R-:W-:Y:S01]  /*1e20*/  IMAD.MOV.U32 R131, RZ, RZ, R39 ;  /* 0x000000ffff837224 */ /* 0x000fe200078e0027 */
[----:B------:R-:W-:Y:S01]  /*1e30*/  UIMAD.WIDE.U32 UR20, UR8, UR6, URZ ;  /* 0x00000006081472a5 */ /* 0x000fe2000f8e003f */
[----:B------:R-:W-:Y:S01]  /*1e40*/  IMAD.MOV.U32 R124, RZ, RZ, R6 ;  /* 0x000000ffff7c7224 */ /* 0x000fe200078e0006 */
[----:B------:R-:W-:Y:S01]  /*1e50*/  IADD3 R5, R5, UR12, -R27 ;  /* 0x0000000c05057c10 */ /* 0x000fe2000fffe81b */
[----:B------:R-:W-:Y:S01]  /*1e60*/  IMAD.MOV.U32 R130, RZ, RZ, R34 ;  /* 0x000000ffff827224 */ /* 0x000fe200078e0022 */
[----:B------:R-:W-:Y:S01]  /*1e70*/  UIMAD UR4, UR9, UR18, UR4 ;  /* 0x00000012090472a4 */ /* 0x000fe2000f8e0204 */
[----:B-1----:R-:W-:Y:S01]  /*1e80*/  IMAD.U32 R7, RZ, RZ, UR19 ;  /* 0x00000013ff077e24 */ /* 0x002fe2000f8e00ff */
[C---:B------:R-:W-:Y:S01]  /*1e90*/  ISETP.GE.AND P0, PT, R5.reuse, 0x1, PT ;  /* 0x000000010500780c */ /* 0x040fe20003f06270 */
[----:B------:R-:W-:Y:S01]  /*1ea0*/  IMAD.WIDE.U32 R8, R124, UR8, R130 ;  /* 0x000000087c087c25 */ /* 0x000fe2000f8e0082 */
[----:B------:R-:W-:Y:S01]  /*1eb0*/  ISETP.GE.AND P6, PT, R5, 0x21, PT ;  /* 0x000000210500780c */ /* 0x000fe20003fc6270 */
[----:B------:R-:W-:Y:S01]  /*1ec0*/  UIMAD UR9, UR9, UR6, URZ ;  /* 0x00000006090972a4 */ /* 0x000fe2000f8e023f */
[----:B------:R-:W-:Y:S01]  /*1ed0*/  STL.64 [R1+0x38], R130 ;  /* 0x0000388201007387 */ /* 0x000fe20000100a00 */
[----:B------:R-:W-:Y:S01]  /*1ee0*/  IMAD.SHL.U32 R251, R251, 0x2, RZ ;  /* 0x00000002fbfb7824 */ /* 0x000fe200078e00ff */
[----:B------:R-:W-:Y:S01]  /*1ef0*/  IADD3 R9, R9, UR4, RZ ;  /* 0x0000000409097c10 */ /* 0x000fe2000fffe0ff */
[----:B------:R-:W-:Y:S01]  /*1f00*/  IMAD.MOV.U32 R10, RZ, RZ, c[0x0][0x1e0] ;  /* 0x00007800ff0a7624 */ /* 0x000fe200078e00ff */
[----:B------:R-:W-:Y:S01]  /*1f10*/  ULDC.64 UR4, c[0x0][0x1e0] ;  /* 0x0000780000047ab9 */ /* 0x000fe20000000a00 */
[----:B------:R-:W-:Y:S01]  /*1f20*/  IMAD.MOV.U32 R14, RZ, RZ, R36 ;  /* 0x000000ffff0e7224 */ /* 0x000fe200078e0024 */
[----:B------:R-:W-:Y:S01]  /*1f30*/  UIMAD.WIDE.U32 UR10, UR4, 0x40, URZ ;  /* 0x00000040040a78a5 */ /* 0x000fe2000f8e003f */
[----:B------:R-:W-:Y:S01]  /*1f40*/  IMAD.MOV.U32 R15, RZ, RZ, R37 ;  /* 0x000000ffff0f7224 */ /* 0x000fe200078e0025 */
[----:B------:R-:W-:Y:S01]  /*1f50*/  USHF.L.U32 UR14, UR5, 0x6, URZ ;  /* 0x00000006050e7899 */ /* 0x000fe2000800063f */
[C---:B------:R-:W-:Y:S01]  /*1f60*/  @P0 LEA R6, P1, R8.reuse, c[0x0][0x1c8], 0x1 ;  /* 0x0000720008060a11 */ /* 0x040fe200078208ff */
[----:B------:R-:W-:Y:S01]  /*1f70*/  IMAD.MOV.U32 R14, RZ, RZ, R32 ;  /* 0x000000ffff0e7224 */ /* 0x000fe200078e0020 */
[----:B------:R-:W-:Y:S01]  /*1f80*/  UIMAD UR9, UR8, UR7, UR9 ;  /* 0x00000007080972a4 */ /* 0x000fe2000f8e0209 */
[----:B------:R-:W-:Y:S01]  /*1f90*/  IMAD.U32 R12, RZ, RZ, UR20 ;  /* 0x00000014ff0c7e24 */ /* 0x000fe2000f8e00ff */
[----:B------:R-:W-:Y:S01]  /*1fa0*/  @P0 LEA.HI.X R7, R8, c[0x0][0x1cc], R9, 0x1, P1 ;  /* 0x0000730008070a11 */ /* 0x000fe200008f0c09 */
[----:B------:R-:W-:Y:S01]  /*1fb0*/  BAR.SYNC.DEFER_BLOCKING 0x0 ;  /* 0x0000000000007b1d */ /* 0x000fe20000010000 */
[----:B------:R-:W-:Y:S01]  /*1fc0*/  ISETP.GE.AND P1, PT, R5, 0x41, PT ;  /* 0x000000410500780c */ /* 0x000fe20003f26270 */
[----:B------:R-:W-:Y:S01]  /*1fd0*/  UIADD3 UR14, UR11, UR14, URZ ;  /* 0x0000000e0b0e7290 */ /* 0x000fe2000fffe03f */
[----:B------:R-:W-:Y:S01]  /*1fe0*/  IMAD.U32 R13, RZ, RZ, UR21 ;  /* 0x00000015ff0d7e24 */ /* 0x000fe2000f8e00ff */
[----:B------:R-:W-:Y:S01]  /*1ff0*/  UIADD3 UR8, UR21, UR9, URZ ;  /* 0x0000000915087290 */ /* 0x000fe2000fffe03f */
[----:B------:R-:W-:Y:S01]  /*2000*/  IMAD.WIDE.U32 R12, R12, 0x60, R14 ;  /* 0x000000600c0c7825 */ /* 0x000fe200078e000e */
[----:B------:R1:W-:Y:S01]  /*2010*/  STL.64 [R1+0x48], R14 ;  /* 0x0000480e01007387 */ /* 0x0003e20000100a00 */
[----:B------:R-:W-:Y:S01]  /*2020*/  USHF.L.U32 UR9, UR6, 0x6, URZ ;  /* 0x0000000606097899 */ /* 0x000fe2000800063f */
[----:B------:R-:W-:Y:S01]  /*2030*/  SEL R16, RZ, 0x2, P4 ;  /* 0x00000002ff107807 */ /* 0x000fe20002000000 */
[----:B------:R-:W-:Y:S01]  /*2040*/  UIMAD UR8, UR8, 0x60, URZ ;  /* 0x00000060080878a4 */ /* 0x000fe2000f8e023f */
[----:B------:R-:W-:Y:S01]  /*2050*/  LEA.HI R126, R128, R127, RZ, 0x5 ;  /* 0x0000007f807e7211 */ /* 0x000fe200078f28ff */
[----:B------:R-:W-:-:S02]  /*2060*/  UISETP.GE.AND UP0, UPT, UR24, 0x2, UPT ;  /* 0x000000021800788c */ /* 0x000fc4000bf06270 */
[----:B------:R-:W-:Y:S01]  /*2070*/  IMAD.U32 R22, RZ, RZ, UR9 ;  /* 0x00000009ff167e24 */ /* 0x000fe2000f8e00ff */
[----:B------:R-:W-:Y:S01]  /*2080*/  SHF.R.S32.HI R125, RZ, 0x5, R126 ;  /* 0x00000005ff7d7819 */ /* 0x000fe2000001147e */
[----:B------:R-:W-:Y:S02]  /*2090*/  IMAD.U32 R20, RZ, RZ, UR9 ;  /* 0x00000009ff147e24 */ /* 0x000fe4000f8e00ff */
[----:B------:R-:W-:Y:S01]  /*20a0*/  IMAD.U32 R24, RZ, RZ, UR9 ;  /* 0x00000009ff187e24 */ /* 0x000fe2000f8e00ff */
[----:B------:R-:W-:Y:S01]  /*20b0*/  @!PT LDS RZ, [RZ] ;  /* 0x00000000fffff984 */ /* 0x000fe20000000800 */
[----:B------:R-:W-:Y:S01]  /*20c0*/  @!PT LDS RZ, [RZ] ;  /* 0x00000000fffff984 */ /* 0x000fe20000000800 */
[----:B------:R-:W-:Y:S01]  /*20d0*/  @!PT LDS RZ, [RZ] ;  /* 0x00000000fffff984 */ /* 0x000fe20000000800 */
[----:B------:R4:W-:Y:S04]  /*20e0*/  @P0 LDGSTS.E.BYPASS.LTC128B.128 [R251+0xc100], [R6.64], !P5 ;  /* 0x0c10000006fb0fae */ /* 0x0009e8000e901d5e */
[----:B------:R4:W-:Y:S04]  /*20f0*/  @P0 LDGSTS.E.BYPASS.LTC128B.128 [R251+0xf100], [R6.64+0x80], !P4 ;  /* 0x0f10008006fb0fae */ /* 0x0009e8000e101d5e */
[----:B------:R4:W-:Y:S01]  /*2100*/  @P0 LDGSTS.E.BYPASS.LTC128B.128 [R251+0x12100], [R6.64+0x100], !P3 ;  /* 0x1210010006fb0fae */ /* 0x0009e2000d901d5e */
[----:B-1----:R-:W-:Y:S01]  /*2110*/  IMAD.SHL.U32 R14, R27, 0x8, RZ ;  /* 0x000000081b0e7824 */ /* 0x002fe200078e00ff */
[----:B------:R-:W-:-:S02]  /*2120*/  SEL R15, RZ, 0x4, P3 ;  /* 0x00000004ff0f7807 */ /* 0x000fc40001800000 */
[----:B------:R4:W-:Y:S01]  /*2130*/  @P0 LDGSTS.E.BYPASS.LTC128B.128 [R251+0x15100], [R6.64+0x180], !P2 ;  /* 0x1510018006fb0fae */ /* 0x0009e2000d101d5e */
[----:B------:R-:W-:Y:S01]  /*2140*/  @P6 LEA R0, P0, R10, R8, 0x5 ;  /* 0x000000080a006211 */ /* 0x000fe200078028ff */
[----:B----4-:R-:W-:Y:S01]  /*2150*/  IMAD.MOV.U32 R6, RZ, RZ, c[0x0][0x1e4] ;  /* 0x00007900ff067624 */ /* 0x010fe200078e00ff */
[----:B------:R-:W-:-:S04]  /*2160*/  SEL R7, RZ, 0x1, P5 ;  /* 0x00000001ff077807 */ /* 0x000fc80002800000 */
[----:B------:R-:W-:Y:S02]  /*2170*/  @P6 LEA.HI.X R6, R10, R9, R6, 0x5, P0 ;  /* 0x000000090a066211 */ /* 0x000fe400000f2c06 */
[C---:B------:R-:W-:Y:S02]  /*2180*/  @P6 LEA R10, P0, R0.reuse, c[0x0][0x1c8], 0x1 ;  /* 0x00007200000a6a11 */ /* 0x040fe400078008ff */
[----:B------:R-:W-:Y:S02]  /*2190*/  IADD3 R15, R15, R16, R7 ;  /* 0x000000100f0f7210 */ /* 0x000fe40007ffe007 */
[----:B------:R-:W-:Y:S01]  /*21a0*/  @P6 LEA.HI.X R11, R0, c[0x0][0x1cc], R6, 0x1, P0 ;  /* 0x00007300000b6a11 */ /* 0x000fe200000f0c06 */
[----:B------:R-:W-:Y:S01]  /*21b0*/  IMAD.SHL.U32 R0, R26, 0x40, RZ ;  /* 0x000000401a007824 */ /* 0x000fe200078e00ff */
[----:B------:R-:W-:Y:S02]  /*21c0*/  @P1 IADD3 R6, P0, R8, UR10, RZ ;  /* 0x0000000a08061c10 */ /* 0x000fe4000ff1e0ff */
[----:B------:R-:W-:Y:S01]  /*21d0*/  IADD3 R7, R13, UR8, RZ ;  /* 0x000000080d077c10 */ /* 0x000fe2000fffe0ff */
[----:B------:R1:W-:Y:S01]  /*21e0*/  @P6 LDGSTS.E.BYPASS.LTC128B.128 [R251+0xd100], [R10.64], !P5 ;  /* 0x0d1000000afb6fae */ /* 0x0003e2000e901d5e */
[----:B------:R-:W-:Y:S01]  /*21f0*/  @P1 IADD3.X R9, R9, UR14, RZ, P0, !PT ;  /* 0x0000000e09091c10 */ /* 0x000fe200087fe4ff */
[----:B------:R-:W-:Y:S01]  /*2200*/  UMOV UR8, 0x6 ;  /* 0x0000000600087882 */ /* 0x000fe20000000000 */
[----:B------:R-:W-:Y:S01]  /*2210*/  @P1 LEA R8, P0, R6, c[0x0][0x1c8], 0x1 ;  /* 0x0000720006081a11 */ /* 0x000fe200078008ff */
[----:B------:R1:W-:Y:S01]  /*2220*/  @P6 LDGSTS.E.BYPASS.LTC128B.128 [R251+0x10100], [R10.64+0x80], !P4 ;  /* 0x101000800afb6fae */ /* 0x0003e2000e101d5e */
[----:B------:R-:W-:Y:S01]  /*2230*/  LOP3.LUT R0, R0, 0x1c0, RZ, 0xc0, !PT ;  /* 0x000001c000007812 */ /* 0x000fe200078ec0ff */
[----:B------:R-:W-:Y:S01]  /*2240*/  USHF.L.U64.HI UR8, UR6, UR8, UR7 ;  /* 0x0000000806087299 */ /* 0x000fe20008010207 */
[----:B------:R-:W-:Y:S01]  /*2250*/  @P1 LEA.HI.X R9, R6, c[0x0][0x1cc], R9, 0x1, P0 ;  /* 0x0000730006091a11 */ /* 0x000fe200000f0c09 */
[----:B------:R1:W-:Y:S01]  /*2260*/  @P6 LDGSTS.E.BYPASS.LTC128B.128 [R251+0x13100], [R10.64+0x100], !P3 ;  /* 0x131001000afb6fae */ /* 0x0003e2000d901d5e */
[----:B------:R-:W-:-:S02]  /*2270*/  LOP3.LUT R14, R0, 0x8, R14, 0xf8, !PT ;  /* 0x00000008000e7812 */ /* 0x000fc400078ef80e */
[----:B------:R-:W-:Y:S01]  /*2280*/  SHF.R.U32.HI R0, RZ, 0x3, R0 ;  /* 0x00000003ff007819 */ /* 0x000fe20000011600 */
[----:B------:R1:W-:Y:S01]  /*2290*/  @P6 LDGSTS.E.BYPASS.LTC128B.128 [R251+0x16100], [R10.64+0x180], !P2 ;  /* 0x161001800afb6fae */ /* 0x0003e2000d101d5e */
[----:B------:R-:W-:Y:S02]  /*22a0*/  LEA R6, P0, R12, c[0x0][0x1f8], 0x1 ;  /* 0x00007e000c067a11 */ /* 0x000fe400078008ff */
[----:B------:R-:W-:Y:S01]  /*22b0*/  LOP3.LUT R0, R14, R0, RZ, 0x3c, !PT ;  /* 0x000000000e007212 */ /* 0x000fe200078e3cff */
[----:B------:R1:W-:Y:S01]  /*22c0*/  @P1 LDGSTS.E.BYPASS.LTC128B.128 [R251+0xe100], [R8.64], !P5 ;  /* 0x0e10000008fb1fae */ /* 0x0003e2000e901d5e */
[----:B------:R-:W-:Y:S02]  /*22d0*/  LEA.HI.X R7, R12, c[0x0][0x1fc], R7, 0x1, P0 ;  /* 0x00007f000c077a11 */ /* 0x000fe400000f0c07 */
[----:B------:R-:W-:Y:S01]  /*22e0*/  LOP3.LUT P0, RZ, R26, 0x2, RZ, 0xc0, !PT ;  /* 0x000000021aff7812 */ /* 0x000fe2000780c0ff */
[----:B------:R1:W-:Y:S01]  /*22f0*/  @P1 LDGSTS.E.BYPASS.LTC128B.128 [R251+0x11100], [R8.64+0x80], !P4 ;  /* 0x1110008008fb1fae */ /* 0x0003e2000e101d5e */
[----:B------:R-:W-:Y:S01]  /*2300*/  IMAD R0, R31, 0x200, R0 ;  /* 0x000002001f007824 */ /* 0x000fe200078e0200 */
[----:B------:R-:W-:-:S02]  /*2310*/  SEL R14, RZ, 0x8, P2 ;  /* 0x00000008ff0e7807 */ /* 0x000fc40001000000 */
[----:B------:R1:W-:Y:S01]  /*2320*/  @P1 LDGSTS.E.BYPASS.LTC128B.128 [R251+0x14100], [R8.64+0x100], !P3 ;  /* 0x1410010008fb1fae */ /* 0x0003e2000d901d5e */
[----:B------:R-:W-:Y:S02]  /*2330*/  IMAD.SHL.U32 R216, R0, 0x2, RZ ;  /* 0x0000000200d87824 */ /* 0x000fe400078e00ff */
[----:B------:R-:W-:Y:S01]  /*2340*/  IMAD.IADD R14, R15, 0x1, R14 ;  /* 0x000000010f0e7824 */ /* 0x000fe200078e020e */
[----:B------:R1:W-:Y:S01]  /*2350*/  @P1 LDGSTS.E.BYPASS.LTC128B.128 [R251+0x17100], [R8.64+0x180], !P2 ;  /* 0x1710018008fb1fae */ /* 0x0003e2000d101d5e */
[--C-:B------:R-:W-:Y:S02]  /*2360*/  IADD3 R22, P6, P1, R22, 0x80, R6.reuse ;  /* 0x0000008016167810 */ /* 0x100fe400079de006 */
[----:B------:R-:W-:Y:S01]  /*2370*/  IADD3 R0, R216, 0xc100, RZ ;  /* 0x0000c100d8007810 */ /* 0x000fe20007ffe0ff */
[----:B------:R-:W0:Y:S01]  /*2380*/  LDGDEPBAR ;  /* 0x00000000000079af */ /* 0x000e220000000000 */
[----:B------:R-:W-:Y:S02]  /*2390*/  IADD3.X R23, RZ, UR8, R7, P6, P1 ;  /* 0x00000008ff177c10 */ /* 0x000fe4000b7e2407 */
[----:B------:R-:W-:-:S02]  /*23a0*/  IADD3 R20, P6, P1, R20, 0x100, R6 ;  /* 0x0000010014147810 */ /* 0x000fc400079de006 */
[----:B------:R-:W-:Y:S02]  /*23b0*/  IADD3 R227, R216, 0xc120, RZ ;  /* 0x0000c120d8e37810 */ /* 0x000fe40007ffe0ff */
[--C-:B------:R-:W-:Y:S02]  /*23c0*/  IADD3.X R21, RZ, UR8, R7.reuse, P6, P1 ;  /* 0x00000008ff157c10 */ /* 0x100fe4000b7e2407 */
[----:B------:R-:W-:Y:S02]  /*23d0*/  IADD3 R24, P6, P1, R24, 0x180, R6 ;  /* 0x0000018018187810 */ /* 0x000fe400079de006 */
[----:B------:R-:W-:Y:S01]  /*23e0*/  @P0 IADD3 R227, R0, -0x20, RZ ;  /* 0xffffffe000e30810 */ /* 0x000fe20007ffe0ff */
[----:B------:R-:W-:Y:S01]  /*23f0*/  IMAD R0, R125, 0x400, R4 ;  /* 0x000004007d007824 */ /* 0x000fe200078e0204 */
[----:B------:R-:W-:Y:S02]  /*2400*/  IADD3 R12, P0, R6, UR9, RZ ;  /* 0x00000009060c7c10 */ /* 0x000fe4000ff1e0ff */
[----:B--23--:R-:W-:Y:S01]  /*2410*/  IADD3.X R25, RZ, UR8, R7, P6, P1 ;  /* 0x00000008ff197c10 */ /* 0x00cfe2000b7e2407 */
[----:B------:R-:W-:Y:S01]  /*2420*/  IMAD.SHL.U32 R223, R0, 0x2, RZ ;  /* 0x0000000200df7824 */ /* 0x000fe200078e00ff */
[----:B------:R-:W-:Y:S01]  /*2430*/  LOP3.LUT P6, RZ, R14, 0x2, RZ, 0xc0, !PT ;  /* 0x000000020eff7812 */ /* 0x000fe200078cc0ff */
[----:B------:R-:W-:Y:S01]  /*2440*/  IMAD.MOV.U32 R0, RZ, RZ, 0x40 ;  /* 0x00000040ff007424 */ /* 0x000fe200078e00ff */
[----:B------:R-:W-:Y:S01]  /*2450*/  ISETP.LT.OR P1, PT, R5, 0x1, P5 ;  /* 0x000000010500780c */ /* 0x000fe20002f21670 */
[--C-:B------:R-:W-:Y:S01]  /*2460*/  IMAD R224, R3, 0x2, R223.reuse ;  /* 0x0000000203e07824 */ /* 0x100fe200078e02df */
[----:B------:R-:W-:Y:S01]  /*2470*/  IADD3.X R13, R7, UR8, RZ, P0, !PT ;  /* 0x00000008070d7c10 */ /* 0x000fe200087fe4ff */
[----:B------:R-:W-:Y:S01]  /*2480*/  IMAD R226, R2, 0x2, R223 ;  /* 0x0000000202e27824 */ /* 0x000fe200078e02df */
[----:B------:R-:W-:Y:S01]  /*2490*/  ISETP.LT.OR P0, PT, R5, 0x1, !P6 ;  /* 0x000000010500780c */ /* 0x000fe20007701670 */
[----:B------:R-:W-:-:S04]  /*24a0*/  DEPBAR.LE SB0, 0x1 ;  /* 0x000080400000791a */ /* 0x000fc80000000000 */
[----:B------:R-:W-:-:S04]  /*24b0*/  DEPBAR.LE SB0, 0x0 ;  /* 0x000080000000791a */ /* 0x000fc80000000000 */
[----:B------:R-:W-:Y:S01]  /*24c0*/  BAR.SYNC.DEFER_BLOCKING 0x0 ;  /* 0x0000000000007b1d */ /* 0x000fe20000010000 */
[----:B------:R-:W-:Y:S01]  /*24d0*/  LOP3.LUT P6, RZ, R14, 0x4, RZ, 0xc0, !PT ;  /* 0x000000040eff7812 */ /* 0x000fe200078cc0ff */
[----:B------:R-:W-:Y:S01]  /*24e0*/  IMAD R225, R2, 0x2, R224 ;  /* 0x0000000202e17824 */ /* 0x000fe200078e02e0 */
        /* <DEDUP_REMOVED lines=11> */
[----:B-1----:R-:W-:Y:S01]  /*25a0*/  LDSM.16.M88.4 R8, [R223+0x18100] ;  /* 0x01810000df08783b */ /* 0x002fe20000000200 */
[----:B------:R-:W-:-:S02]  /*25b0*/  IADD3 R239, R227, 0x6000, RZ ;  /* 0x00006000e3ef7810 */ /* 0x000fc40007ffe0ff */
[C---:B------:R-:W-:Y:S01]  /*25c0*/  IADD3 R238, R227.reuse, 0x6800, RZ ;  /* 0x00006800e3ee7810 */ /* 0x040fe20007ffe0ff */
[----:B------:R-:W-:Y:S01]  /*25d0*/  LDSM.16.M88.4 R16, [R224+0x18100] ;  /* 0x01810000e010783b */ /* 0x000fe20000000200 */
[C---:B------:R-:W-:Y:S02]  /*25e0*/  IADD3 R237, R227.reuse, 0x7000, RZ ;  /* 0x00007000e3ed7810 */ /* 0x040fe40007ffe0ff */
[C---:B------:R-:W-:Y:S01]  /*25f0*/  IADD3 R236, R227.reuse, 0x7800, RZ ;  /* 0x00007800e3ec7810 */ /* 0x040fe20007ffe0ff */
[----:B------:R-:W1:Y:S01]  /*2600*/  LDSM.16.M88.4 R28, [R216+0xc100] ;  /* 0x00c10000d81c783b */ /* 0x000e620000000200 */
[C---:B------:R-:W-:Y:S02]  /*2610*/  IADD3 R235, R227.reuse, 0x8000, RZ ;  /* 0x00008000e3eb7810 */ /* 0x040fe40007ffe0ff */
[C---:B------:R-:W-:Y:S01]  /*2620*/  IADD3 R234, R227.reuse, 0x8800, RZ ;  /* 0x00008800e3ea7810 */ /* 0x040fe20007ffe0ff */
[----:B------:R-:W2:Y:S01]  /*2630*/  LDSM.16.M88.4 R40, [R216+0xc900] ;  /* 0x00c90000d828783b */ /* 0x000ea20000000200 */
[----:B------:R-:W-:-:S02]  /*2640*/  IADD3 R233, R227, 0x9000, RZ ;  /* 0x00009000e3e97810 */ /* 0x000fc40007ffe0ff */
[C---:B------:R-:W-:Y:S01]  /*2650*/  IADD3 R232, R227.reuse, 0x9800, RZ ;  /* 0x00009800e3e87810 */ /* 0x040fe20007ffe0ff */
[----:B------:R-:W-:Y:S01]  /*2660*/  LDSM.16.M88.4 R44, [R216+0xd100] ;  /* 0x00d10000d82c783b */ /* 0x000fe20000000200 */
[C---:B------:R-:W-:Y:S02]  /*2670*/  IADD3 R231, R227.reuse, 0xa000, RZ ;  /* 0x0000a000e3e77810 */ /* 0x040fe40007ffe0ff */
[C---:B------:R-:W-:Y:S01]  /*2680*/  IADD3 R230, R227.reuse, 0xa800, RZ ;  /* 0x0000a800e3e67810 */ /* 0x040fe20007ffe0ff */
[----:B------:R-:W3:Y:S01]  /*2690*/  LDSM.16.M88.4 R52, [R216+0xd900] ;  /* 0x00d90000d834783b */ /* 0x000ee20000000200 */
[C---:B------:R-:W-:Y:S02]  /*26a0*/  IADD3 R229, R227.reuse, 0xb000, RZ ;  /* 0x0000b000e3e57810 */ /* 0x040fe40007ffe0ff */
[----:B------:R-:W-:Y:S01]  /*26b0*/  IADD3 R228, R227, 0xb800, RZ ;  /* 0x0000b800e3e47810 */ /* 0x000fe20007ffe0ff */
[----:B------:R-:W-:Y:S04]  /*26c0*/  LDSM.16.M88.4 R56, [R216+0xe100] ;  /* 0x00e10000d838783b */ /* 0x000fe80000000200 */
[----:B------:R-:W4:Y:S04]  /*26d0*/  LDSM.16.M88.4 R72, [R216+0xe900] ;  /* 0x00e90000d848783b */ /* 0x000f280000000200 */
[----:B------:R-:W5:Y:S04]  /*26e0*/  LDSM.16.M88.4 R68, [R227] ;  /* 0x00000000e344783b */ /* 0x000f680000000200 */
[----:B------:R-:W3:Y:S04]  /*26f0*/  LDSM.16.M88.4 R64, [R227+0x800] ;  /* 0x00080000e340783b */ /* 0x000ee80000000200 */
[----:B------:R-:W-:Y:S04]  /*2700*/  LDSM.16.M88.4 R60, [R227+0x1000] ;  /* 0x00100000e33c783b */ /* 0x000fe80000000200 */
[----:B------:R-:W-:Y:S04]  /*2710*/  LDSM.16.M88.4 R76, [R227+0x1800] ;  /* 0x00180000e34c783b */ /* 0x000fe80000000200 */
[----:B------:R-:W-:Y:S01]  /*2720*/  LDSM.16.M88.4 R116, [R227+0x2000] ;  /* 0x00200000e374783b */ /* 0x000fe20000000200 */
[C---:B-1----:R-:W-:Y:S03]  /*2730*/  HMMA.16816.F32.BF16 R48, R8.reuse, R28, RZ ;  /* 0x0000001c0830723c */ /* 0x042fe600000418ff */
[----:B------:R-:W1:Y:S04]  /*2740*/  LDSM.16.M88.4 R120, [R227+0x2800] ;  /* 0x00280000e378783b */ /* 0x000e680000000200 */
[----:B------:R-:W-:Y:S01]  /*2750*/  @!PT LDS RZ, [RZ] ;  /* 0x00000000fffff984 */ /* 0x000fe20000000800 */
[----:B------:R-:W-:Y:S01]  /*2760*/  @!PT LDS RZ, [RZ] ;  /* 0x00000000fffff984 */ /* 0x000fe20000000800 */
[----:B------:R-:W-:Y:S01]  /*2770*/  @!PT LDS RZ, [RZ] ;  /* 0x00000000fffff984 */ /* 0x000fe20000000800 */
[----:B------:R1:W-:Y:S01]  /*2780*/  LDGSTS.E.BYPASS.LTC128B.128 [R251+0x100], [R6.64], !P1 ;  /* 0x0010000006fb7fae */ /* 0x0003e2000c901d5e */
[----:B------:R-:W-:Y:S01]  /*2790*/  LOP3.LUT P1, RZ, R14, 0x8, RZ, 0xc0, !PT ;  /* 0x000000080eff7812 */ /* 0x000fe2000782c0ff */
[----:B------:R-:W-:Y:S02]  /*27a0*/  HMMA.16816.F32.BF16 R36, R8, R30, RZ ;  /* 0x0000001e0824723c */ /* 0x000fe400000418ff */
        /* <DEDUP_REMOVED lines=9> */
[C---:B----4-:R-:W-:Y:S08]  /*2840*/  HMMA.16816.F32.BF16 R88, R8.reuse, R72, RZ ;  /* 0x000000480858723c */ /* 0x050ff000000418ff */
[----:B------:R-:W-:Y:S02]  /*2850*/  HMMA.16816.F32.BF16 R112, R8, R74, RZ ;  /* 0x0000004a0870723c */ /* 0x000fe400000418ff */
[----:B------:R2:W-:Y:S01]  /*2860*/  LDGSTS.E.BYPASS.LTC128B.128 [R251+0x1100], [R12.64], !P0 ;  /* 0x011000000cfb7fae */ /* 0x0005e2000c101d5e */
[----:B------:R-:W-:-:S04]  /*2870*/  LOP3.LUT P0, RZ, R14, 0x2, RZ, 0xc0, !PT ;  /* 0x000000020eff7812 */ /* 0x000fc8000780c0ff */
[----:B------:R-:W-:Y:S01]  /*2880*/  ISETP.LT.OR P0, PT, R5, 0x21, !P0 ;  /* 0x000000210500780c */ /* 0x000fe20004701670 */
[C---:B-----5:R-:W-:Y:S08]  /*2890*/  HMMA.16816.F32.BF16 R104, R16.reuse, R68, R48 ;  /* 0x000000441068723c */ /* 0x060ff00000041830 */
[----:B------:R-:W-:Y:S04]  /*28a0*/  HMMA.16816.F32.BF16 R100, R16, R64, R32 ;  /* 0x000000401064723c */ /* 0x000fe80000041820 */
[----:B------:R3:W-:Y:S01]  /*28b0*/  LDGSTS.E.BYPASS.LTC128B.128 [R251+0x4100], [R22.64], !P0 ;  /* 0x0410000016fb7fae */ /* 0x0007e2000c101d5e */
[----:B------:R-:W-:-:S03]  /*28c0*/  LOP3.LUT P0, RZ, R26, 0x4, RZ, 0xc0, !PT ;  /* 0x000000041aff7812 */ /* 0x000fc6000780c0ff */
[C---:B------:R-:W-:Y:S01]  /*28d0*/  HMMA.16816.F32.BF16 R96, R16.reuse, R66, R28 ;  /* 0x000000421060723c */ /* 0x040fe2000004181c */
[----:B------:R-:W-:Y:S02]  /*28e0*/  SEL R0, R0, 0xffffffc0, !P0 ;  /* 0xffffffc000007807 */ /* 0x000fe40004000000 */
[C---:B------:R-:W-:Y:S02]  /*28f0*/  ISETP.LT.OR P0, PT, R5.reuse, 0x21, !P6 ;  /* 0x000000210500780c */ /* 0x040fe40007701670 */
[----:B------:R-:W-:Y:S01]  /*2900*/  ISETP.LT.OR P6, PT, R5, 0x41, !P6 ;  /* 0x000000410500780c */ /* 0x000fe200077c1670 */
[----:B------:R-:W-:Y:S02]  /*2910*/  IMAD.IADD R222, R216, 0x1, R0 ;  /* 0x00000001d8de7824 */ /* 0x000fe400078e0200 */
[----:B------:R-:W-:Y:S01]  /*2920*/  HMMA.16816.F32.BF16 R108, R16, R70, R36 ;  /* 0x00000046106c723c */ /* 0x000fe20000041824 */
[----:B------:R-:W-:-:S07]  /*2930*/  IMAD.IADD R221, R0, 0x1, R227 ;  /* 0x0000000100dd7824 */ /* 0x000fce00078e02e3 */
[----:B------:R3:W-:Y:S01]  /*2940*/  LDGSTS.E.BYPASS.LTC128B.128 [R251+0x7100], [R20.64], !P0 ;  /* 0x0710000014fb7fae */ /* 0x0007e2000c101d5e */
[----:B-1----:R-:W-:Y:S01]  /*2950*/  IADD3 R6, P0, R12, UR9, RZ ;  /* 0x000000090c067c10 */ /* 0x002fe2000ff1e0ff */
[----:B------:R-:W-:Y:S03]  /*2960*/  HMMA.16816.F32.BF16 R36, R16, R122, R112 ;  /* 0x0000007a1024723c */ /* 0x000fe60000041870 */
[----:B------:R-:W-:Y:S02]  /*2970*/  IADD3.X R7, R13, UR8, RZ, P0, !PT ;  /* 0x000000080d077c10 */ /* 0x000fe400087fe4ff */
[C---:B------:R-:W-:Y:S02]  /*2980*/  ISETP.LT.OR P0, PT, R5.reuse, 0x21, !P1 ;  /* 0x000000210500780c */ /* 0x040fe40004f01670 */
[----:B------:R-:W-:-:S11]  /*2990*/  ISETP.LT.OR P1, PT, R5, 0x41, !P1 ;  /* 0x000000410500780c */ /* 0x000fd60004f21670 */
[----:B------:R1:W-:Y:S01]  /*29a0*/  LDGSTS.E.BYPASS.LTC128B.128 [R251+0xa100], [R24.64], !P0 ;  /* 0x0a10000018fb7fae */ /* 0x0003e2000c101d5e */
[----:B------:R-:W-:Y:S01]  /*29b0*/  ISETP.LT.OR P0, PT, R5, 0x41, P5 ;  /* 0x000000410500780c */ /* 0x000fe20002f01670 */
[----:B---3--:R-:W-:Y:S11]  /*29c0*/  HMMA.16816.F32.BF16 R20, R8, R46, RZ ;  /* 0x0000002e0814723c */ /* 0x008ff600000418ff */
[----:B------:R-:W-:Y:S01]  /*29d0*/  @!UPT UIADD3 URZ, URZ, URZ, URZ ;  /* 0x0000003f3f3ff290 */ /* 0x000fe2000fffe03f */
[----:B------:R3:W-:Y:S01]  /*29e0*/  LDGSTS.E.BYPASS.LTC128B.128 [R251+0x2100], [R6.64], !P0 ;  /* 0x0210000006fb7fae */ /* 0x0007e2000c101d5e */
[----:B------:R-:W-:-:S04]  /*29f0*/  LOP3.LUT P0, RZ, R14, 0x2, RZ, 0xc0, !PT ;  /* 0x000000020eff7812 */ /* 0x000fc8000780c0ff */
[----:B------:R-:W-:Y:S01]  /*2a00*/  ISETP.LT.OR P0, PT, R5, 0x41, !P0 ;  /* 0x000000410500780c */ /* 0x000fe20004701670 */
[C---:B-1----:R-:W-:Y:S11]  /*2a10*/  HMMA.16816.F32.BF16 R24, R8.reuse, R44, RZ ;  /* 0x0000002c0818723c */ /* 0x042ff600000418ff */
[----:B------:R-:W-:Y:S01]  /*2a20*/  @!UPT UIADD3 URZ, URZ, URZ, URZ ;  /* 0x0000003f3f3ff290 */ /* 0x000fe2000fffe03f */
[----:B------:R3:W-:Y:S01]  /*2a30*/  LDGSTS.E.BYPASS.LTC128B.128 [R251+0x5100], [R6.64+0x80], !P0 ;  /* 0x0510008006fb7fae */ /* 0x0007e2000c101d5e */
[----:B------:R-:W-:Y:S01]  /*2a40*/  PLOP3.LUT P0, PT, PT, PT, UP0, 0x80, 0x0 ;  /* 0x000000000000781c */ /* 0x000fe20003f0f008 */
[C---:B------:R-:W-:Y:S02]  /*2a50*/  HMMA.16816.F32.BF16 R44, R8.reuse, R52, RZ ;  /* 0x00000034082c723c */ /* 0x040fe400000418ff */
[----:B------:R3:W-:Y:S04]  /*2a60*/  LDGSTS.E.BYPASS.LTC128B.128 [R251+0x8100], [R6.64+0x100], !P6 ;  /* 0x0810010006fb7fae */ /* 0x0007e8000f101d5e */
[----:B------:R3:W-:Y:S02]  /*2a70*/  LDGSTS.E.BYPASS.LTC128B.128 [R251+0xb100], [R6.64+0x180], !P1 ;  /* 0x0b10018006fb7fae */ /* 0x0007e4000c901d5e */
[C---:B------:R-:W-:Y:S02]  /*2a80*/  HMMA.16816.F32.BF16 R52, R8.reuse, R56, RZ ;  /* 0x000000380834723c */ /* 0x040fe400000418ff */
[----:B------:R-:W-:Y:S04]  /*2a90*/  LDSM.16.M88.4 R48, [R222+0xe100] ;  /* 0x00e10000de30783b */ /* 0x000fe80000000200 */
[----:B------:R-:W-:Y:S02]  /*2aa0*/  LDSM.16.M88.4 R32, [R222+0xc900] ;  /* 0x00c90000de20783b */ /* 0x000fe40000000200 */
[----:B------:R-:W-:Y:S02]  /*2ab0*/  HMMA.16816.F32.BF16 R56, R8, R58, RZ ;  /* 0x0000003a0838723c */ /* 0x000fe400000418ff */
[----:B------:R-:W-:Y:S04]  /*2ac0*/  LDSM.16.M88.4 R8, [R226+0x18100] ;  /* 0x01810000e208783b */ /* 0x000fe80000000200 */
[----:B------:R-:W-:Y:S02]  /*2ad0*/  LDSM.16.M88.4 R64, [R222+0xe900] ;  /* 0x00e90000de40783b */ /* 0x000fe40000000200 */
[C---:B------:R-:W-:Y:S02]  /*2ae0*/  HMMA.16816.F32.BF16 R84, R16.reuse, R62, R20 ;  /* 0x0000003e1054723c */ /* 0x040fe40000041814 */
[----:B------:R-:W1:Y:S04]  /*2af0*/  LDSM.16.M88.4 R20, [R222+0xc100] ;  /* 0x00c10000de14783b */ /* 0x000e680000000200 */
[----:B--2---:R-:W-:Y:S02]  /*2b00*/  LDSM.16.M88.4 R12, [R225+0x18100] ;  /* 0x01810000e10c783b */ /* 0x004fe40000000200 */
[C---:B------:R-:W-:Y:S02]  /*2b10*/  HMMA.16816.F32.BF16 R80, R16.reuse, R76, R44 ;  /* 0x0000004c1050723c */ /* 0x040fe4000004182c */
[----:B------:R-:W2:Y:S04]  /*2b20*/  LDSM.16.M88.4 R44, [R222+0xd100] ;  /* 0x00d10000de2c783b */ /* 0x000ea80000000200 */
[----:B------:R-:W-:Y:S02]  /*2b30*/  LDSM.16.M88.4 R112, [R221+0x2000] ;  /* 0x00200000dd70783b */ /* 0x000fe40000000200 */
[C---:B------:R-:W-:Y:S02]  /*2b40*/  HMMA.16816.F32.BF16 R76, R16.reuse, R78, R40 ;  /* 0x0000004e104c723c */ /* 0x040fe40000041828 */
[----:B------:R-:W4:Y:S04]  /*2b50*/  LDSM.16.M88.4 R40, [R222+0xd900] ;  /* 0x00d90000de28783b */ /* 0x000f280000000200 */
[----:B------:R-:W0:Y:S02]  /*2b60*/  LDGDEPBAR ;  /* 0x00000000000079af */ /* 0x000e240000000000 */
[C---:B------:R-:W-:Y:S08]  /*2b70*/  HMMA.16816.F32.BF16 R92, R16.reuse, R60, R24 ;  /* 0x0000003c105c723c */ /* 0x040ff00000041818 */
[C---:B------:R-:W-:Y:S01]  /*2b80*/  HMMA.16816.F32.BF16 R68, R16.reuse, R118, R56 ;  /* 0x000000761044723c */ /* 0x040fe20000041838 */
[----:B------:R-:W5:Y:S07]  /*2b90*/  LDSM.16.M88.4 R56, [R221] ;  /* 0x00000000dd38783b */ /* 0x000f6e0000000200 */
[C---:B------:R-:W-:Y:S01]  /*2ba0*/  HMMA.16816.F32.BF16 R72, R16.reuse, R116, R52 ;  /* 0x000000741048723c */ /* 0x040fe20000041834 */
[----:B------:R-:W-:Y:S04]  /*2bb0*/  LDSM.16.M88.4 R52, [R221+0x800] ;  /* 0x00080000dd34783b */ /* 0x000fe80000000200 */
[----:B------:R-:W-:Y:S03]  /*2bc0*/  LDSM.16.M88.4 R116, [R227+0x4000] ;  /* 0x00400000e374783b */ /* 0x000fe60000000200 */
[----:B------:R-:W-:Y:S01]  /*2bd0*/  HMMA.16816.F32.BF16 R60, R16, R120, R88 ;  /* 0x00000078103c723c */ /* 0x000fe20000041858 */
[----:B------:R-:W-:Y:S07]  /*2be0*/  LDSM.16.M88.4 R120, [R227+0x4800] ;  /* 0x00480000e378783b */ /* 0x000fee0000000200 */
[C---:B-1----:R-:W-:Y:S01]  /*2bf0*/  HMMA.16816.F32.BF16 R28, R8.reuse, R20, R104 ;  /* 0x00000014081c723c */ /* 0x042fe20000041868 */
[----:B------:R-:W-:Y:S07]  /*2c00*/  LDSM.16.M88.4 R104, [R221+0x1000] ;  /* 0x00100000dd68783b */ /* 0x000fee0000000200 */
[C---:B------:R-:W-:Y:S01]  /*2c10*/  HMMA.16816.F32.BF16 R24, R8.reuse, R22, R108 ;  /* 0x000000160818723c */ /* 0x040fe2000004186c */
[----:B------:R-:W1:Y:S07]  /*2c20*/  LDSM.16.M88.4 R108, [R221+0x1800] ;  /* 0x00180000dd6c783b */ /* 0x000e6e0000000200 */
[C---:B--2---:R-:W-:Y:S08]  /*2c30*/  HMMA.16816.F32.BF16 R88, R8.reuse, R44, R92 ;  /* 0x0000002c0858723c */ /* 0x044ff0000004185c */
[C---:B------:R-:W-:Y:S08]  /*2c40*/  HMMA.16816.F32.BF16 R84, R8.reuse, R46, R84 ;  /* 0x0000002e0854723c */ /* 0x040ff00000041854 */
[C---:B----4-:R-:W-:Y:S08]  /*2c50*/  HMMA.16816.F32.BF16 R80, R8.reuse, R40, R80 ;  /* 0x000000280850723c */ /* 0x050ff00000041850 */
[C---:B------:R-:W-:Y:S08]  /*2c60*/  HMMA.16816.F32.BF16 R44, R8.reuse, R42, R76 ;  /* 0x0000002a082c723c */ /* 0x040ff0000004184c */
[C---:B------:R-:W-:Y:S01]  /*2c70*/  HMMA.16816.F32.BF16 R40, R8.reuse, R48, R72 ;  /* 0x000000300828723c */ /* 0x040fe20000041848 */
[----:B------:R-:W-:Y:S07]  /*2c80*/  LDSM.16.M88.4 R72, [R216+0x11100] ;  /* 0x01110000d848783b */ /* 0x000fee0000000200 */
[C---:B------:R-:W-:Y:S08]  /*2c90*/  HMMA.16816.F32.BF16 R68, R8.reuse, R50, R68 ;  /* 0x000000320844723c */ /* 0x040ff00000041844 */
[C---:B------:R-:W-:Y:S08]  /*2ca0*/  HMMA.16816.F32.BF16 R20, R8.reuse, R32, R100 ;  /* 0x000000200814723c */ /* 0x040ff00000041864 */
[C---:B------:R-:W-:Y:S01]  /*2cb0*/  HMMA.16816.F32.BF16 R48, R8.reuse, R66, R36 ;  /* 0x000000420830723c */ /* 0x040fe20000041824 */
[----:B------:R-:W2:Y:S07]  /*2cc0*/  LDSM.16.M88.4 R36, [R221+0x2800] ;  /* 0x00280000dd24783b */ /* 0x000eae0000000200 */
[C---:B------:R-:W-:Y:S08]  /*2cd0*/  HMMA.16816.F32.BF16 R16, R8.reuse, R34, R96 ;  /* 0x000000220810723c */ /* 0x040ff00000041860 */
[----:B------:R-:W-:Y:S01]  /*2ce0*/  HMMA.16816.F32.BF16 R100, R8, R64, R60 ;  /* 0x000000400864723c */ /* 0x000fe2000004183c */
[----:B------:R-:W4:Y:S07]  /*2cf0*/  LDSM.16.M88.4 R8, [R223+0x1c100] ;  /* 0x01c10000df08783b */ /* 0x000f2e0000000200 */
[C---:B-----5:R-:W-:Y:S01]  /*2d00*/  HMMA.16816.F32.BF16 R96, R12.reuse, R56, R28 ;  /* 0x000000380c60723c */ /* 0x060fe2000004181c */
[----:B------:R-:W5:Y:S07]  /*2d10*/  LDSM.16.M88.4 R28, [R216+0xf100] ;  /* 0x00f10000d81c783b */ /* 0x000f6e0000000200 */
[C---:B------:R-:W-:Y:S01]  /*2d20*/  HMMA.16816.F32.BF16 R92, R12.reuse, R58, R24 ;  /* 0x0000003a0c5c723c */ /* 0x040fe20000041818 */
[----:B------:R-:W2:Y:S04]  /*2d30*/  LDSM.16.M88.4 R56, [R216+0x10900] ;  /* 0x01090000d838783b */ /* 0x000ea80000000200 */
[----:B------:R-:W2:Y:S03]  /*2d40*/  LDSM.16.M88.4 R24, [R216+0xf900] ;  /* 0x00f90000d818783b */ /* 0x000ea60000000200 */
[C---:B------:R-:W-:Y:S08]  /*2d50*/  HMMA.16816.F32.BF16 R64, R12.reuse, R112, R40 ;  /* 0x000000700c40723c */ /* 0x040ff00000041828 */
[C---:B-1----:R-:W-:Y:S08]  /*2d60*/  HMMA.16816.F32.BF16 R80, R12.reuse, R108, R80 ;  /* 0x0000006c0c50723c */ /* 0x042ff00000041850 */
[C---:B------:R-:W-:Y:S01]  /*2d70*/  HMMA.16816.F32.BF16 R76, R12.reuse, R110, R44 ;  /* 0x0000006e0c4c723c */ /* 0x040fe2000004182c */
[----:B------:R-:W1:Y:S04]  /*2d80*/  LDSM.16.M88.4 R44, [R216+0x10100] ;  /* 0x01010000d82c783b */ /* 0x000e680000000200 */
[----:B------:R-:W-:Y:S03]  /*2d90*/  LDSM.16.M88.4 R108, [R227+0x3800] ;  /* 0x00380000e36c783b */ /* 0x000fe60000000200 */
[C---:B------:R-:W-:Y:S01]  /*2da0*/  HMMA.16816.F32.BF16 R32, R12.reuse, R52, R20 ;  /* 0x000000340c20723c */ /* 0x040fe20000041814 */
[----:B------:R-:W-:Y:S07]  /*2db0*/  LDSM.16.M88.4 R20, [R224+0x1c100] ;  /* 0x01c10000e014783b */ /* 0x000fee0000000200 */
[C---:B------:R-:W-:Y:S01]  /*2dc0*/  HMMA.16816.F32.BF16 R60, R12.reuse, R114, R68 ;  /* 0x000000720c3c723c */ /* 0x040fe20000041844 */
[----:B------:R-:W1:Y:S04]  /*2dd0*/  LDSM.16.M88.4 R112, [R227+0x3000] ;  /* 0x00300000e370783b */ /* 0x000e680000000200 */
[----:B------:R-:W1:Y:S03]  /*2de0*/  LDSM.16.M88.4 R68, [R216+0x11900] ;  /* 0x01190000d844783b */ /* 0x000e660000000200 */
[C---:B------:R-:W-:Y:S08]  /*2df0*/  HMMA.16816.F32.BF16 R16, R12.reuse, R54, R16 ;  /* 0x000000360c10723c */ /* 0x040ff00000041810 */
[----:B--2---:R-:W-:Y:S08]  /*2e00*/  HMMA.16816.F32.BF16 R52, R12, R36, R100 ;  /* 0x000000240c34723c */ /* 0x004ff00000041864 */
[----:B----4-:R-:W-:Y:S01]  /*2e10*/  HMMA.16816.F32.BF16 R100, R8, R72, R64 ;  /* 0x000000480864723c */ /* 0x010fe20000041840 */
[----:B------:R-:W2:Y:S07]  /*2e20*/  LDSM.16.M88.4 R64, [R227+0x5000] ;  /* 0x00500000e340783b */ /* 0x000eae0000000200 */
[C---:B------:R-:W-:Y:S08]  /*2e30*/  HMMA.16816.F32.BF16 R84, R12.reuse, R106, R84 ;  /* 0x0000006a0c54723c */ /* 0x040ff00000041854 */
[C---:B------:R-:W-:Y:S08]  /*2e40*/  HMMA.16816.F32.BF16 R88, R12.reuse, R104, R88 ;  /* 0x000000680c58723c */ /* 0x040ff00000041858 */
[----:B------:R-:W-:Y:S08]  /*2e50*/  HMMA.16816.F32.BF16 R48, R12, R38, R48 ;  /* 0x000000260c30723c */ /* 0x000ff00000041830 */
[C---:B-----5:R-:W-:Y:S08]  /*2e60*/  HMMA.16816.F32.BF16 R40, R8.reuse, R28, R96 ;  /* 0x0000001c0828723c */ /* 0x060ff00000041860 */
[C---:B------:R-:W-:Y:S08]  /*2e70*/  HMMA.16816.F32.BF16 R12, R8.reuse, R56, R80 ;  /* 0x00000038080c723c */ /* 0x040ff00000041850 */
[C---:B------:R-:W-:Y:S08]  /*2e80*/  HMMA.16816.F32.BF16 R36, R8.reuse, R30, R92 ;  /* 0x0000001e0824723c */ /* 0x040ff0000004185c */
[C---:B------:R-:W-:Y:S08]  /*2e90*/  HMMA.16816.F32.BF16 R32, R8.reuse, R24, R32 ;  /* 0x000000180820723c */ /* 0x040ff00000041820 */
[C---:B------:R-:W-:Y:S08]  /*2ea0*/  HMMA.16816.F32.BF16 R104, R8.reuse, R58, R76 ;  /* 0x0000003a0868723c */ /* 0x040ff0000004184c */
[C---:B------:R-:W-:Y:S01]  /*2eb0*/  HMMA.16816.F32.BF16 R96, R8.reuse, R74, R60 ;  /* 0x0000004a0860723c */ /* 0x040fe2000004183c */
[----:B------:R-:W4:Y:S07]  /*2ec0*/  LDSM.16.M88.4 R60, [R227+0x5800] ;  /* 0x00580000e33c783b */ /* 0x000f2e0000000200 */
[C---:B------:R-:W-:Y:S08]  /*2ed0*/  HMMA.16816.F32.BF16 R28, R8.reuse, R26, R16 ;  /* 0x0000001a081c723c */ /* 0x040ff00000041810 */
[C---:B-1----:R-:W-:Y:S08]  /*2ee0*/  HMMA.16816.F32.BF16 R16, R8.reuse, R46, R84 ;  /* 0x0000002e0810723c */ /* 0x042ff00000041854 */
[----:B------:R-:W-:Y:S01]  /*2ef0*/  HMMA.16816.F32.BF16 R24, R8, R44, R88 ;  /* 0x0000002c0818723c */ /* 0x000fe20000041858 */
[----:B------:R-:W-:Y:S07]  /*2f00*/  LDSM.16.M88.4 R44, [R222+0x10900] ;  /* 0x01090000de2c783b */ /* 0x000fee0000000200 */
[----:B------:R-:W-:Y:S08]  /*2f10*/  HMMA.16816.F32.BF16 R84, R20, R112, R40 ;  /* 0x000000701454723c */ /* 0x000ff00000041828 */
[C---:B------:R-:W-:Y:S01]  /*2f20*/  HMMA.16816.F32.BF16 R92, R8.reuse, R68, R52 ;  /* 0x00000044085c723c */ /* 0x040fe20000041834 */
[----:B------:R-:W-:Y:S07]  /*2f30*/  LDSM.16.M88.4 R52, [R222+0xf900] ;  /* 0x00f90000de34783b */ /* 0x000fee0000000200 */
[----:B------:R-:W-:Y:S01]  /*2f40*/  HMMA.16816.F32.BF16 R88, R8, R70, R48 ;  /* 0x000000460858723c */ /* 0x000fe20000041830 */
[----:B------:R-:W-:Y:S04]  /*2f50*/  LDSM.16.M88.4 R8, [R226+0x1c100] ;  /* 0x01c10000e208783b */ /* 0x000fe80000000200 */
[----:B------:R-:W-:Y:S03]  /*2f60*/  LDSM.16.M88.4 R48, [R222+0x10100] ;  /* 0x01010000de30783b */ /* 0x000fe60000000200 */
[C---:B------:R-:W-:Y:S01]  /*2f70*/  HMMA.16816.F32.BF16 R40, R20.reuse, R120, R12 ;  /* 0x000000781428723c */ /* 0x040fe2000004180c */
[----:B------:R-:W1:Y:S07]  /*2f80*/  LDSM.16.M88.4 R12, [R222+0xf100] ;  /* 0x00f10000de0c783b */ /* 0x000e6e0000000200 */
[C---:B------:R-:W-:Y:S01]  /*2f90*/  HMMA.16816.F32.BF16 R80, R20.reuse, R114, R36 ;  /* 0x000000721450723c */ /* 0x040fe20000041824 */
[----:B------:R-:W-:Y:S07]  /*2fa0*/  LDSM.16.M88.4 R112, [R221+0x3800] ;  /* 0x00380000dd70783b */ /* 0x000fee0000000200 */
[C---:B------:R-:W-:Y:S08]  /*2fb0*/  HMMA.16816.F32.BF16 R76, R20.reuse, R108, R32 ;  /* 0x0000006c144c723c */ /* 0x040ff00000041820 */
[C---:B------:R-:W-:Y:S01]  /*2fc0*/  HMMA.16816.F32.BF16 R36, R20.reuse, R122, R104 ;  /* 0x0000007a1424723c */ /* 0x040fe20000041868 */
[----:B------:R-:W5:Y:S07]  /*2fd0*/  LDSM.16.M88.4 R104, [R222+0x11100] ;  /* 0x01110000de68783b */ /* 0x000f6e0000000200 */
[C---:B--2---:R-:W-:Y:S01]  /*2fe0*/  HMMA.16816.F32.BF16 R32, R20.reuse, R64, R100 ;  /* 0x000000401420723c */ /* 0x044fe20000041864 */
[----:B------:R-:W2:Y:S07]  /*2ff0*/  LDSM.16.M88.4 R100, [R222+0x11900] ;  /* 0x01190000de64783b */ /* 0x000eae0000000200 */
[C---:B------:R-:W-:Y:S01]  /*3000*/  HMMA.16816.F32.BF16 R72, R20.reuse, R110, R28 ;  /* 0x0000006e1448723c */ /* 0x040fe2000004181c */
[----:B------:R-:W-:Y:S07]  /*3010*/  LDSM.16.M88.4 R108, [R221+0x3000] ;  /* 0x00300000dd6c783b */ /* 0x000fee0000000200 */
[C---:B------:R-:W-:Y:S08]  /*3020*/  HMMA.16816.F32.BF16 R68, R20.reuse, R116, R24 ;  /* 0x000000741444723c */ /* 0x040ff00000041818 */
[C---:B------:R-:W-:Y:S01]  /*3030*/  HMMA.16816.F32.BF16 R56, R20.reuse, R118, R16 ;  /* 0x000000761438723c */ /* 0x040fe20000041810 */
[----:B------:R-:W2:Y:S07]  /*3040*/  LDSM.16.M88.4 R16, [R225+0x1c100] ;  /* 0x01c10000e110783b */ /* 0x000eae0000000200 */
[C---:B------:R-:W-:Y:S08]  /*3050*/  HMMA.16816.F32.BF16 R28, R20.reuse, R66, R96 ;  /* 0x00000042141c723c */ /* 0x040ff00000041860 */
[C---:B----4-:R-:W-:Y:S08]  /*3060*/  HMMA.16816.F32.BF16 R92, R20.reuse, R60, R92 ;  /* 0x0000003c145c723c */ /* 0x050ff0000004185c */
[----:B------:R-:W-:Y:S08]  /*3070*/  HMMA.16816.F32.BF16 R24, R20, R62, R88 ;  /* 0x0000003e1418723c */ /* 0x000ff00000041858 */
[C---:B-1----:R-:W-:Y:S08]  /*3080*/  HMMA.16816.F32.BF16 R20, R8.reuse, R12, R84 ;  /* 0x0000000c0814723c */ /* 0x042ff00000041854 */
[C---:B------:R-:W-:Y:S08]  /*3090*/  HMMA.16816.F32.BF16 R12, R8.reuse, R14, R80 ;  /* 0x0000000e080c723c */ /* 0x040ff00000041850 */
[C---:B------:R-:W-:Y:S08]  /*30a0*/  HMMA.16816.F32.BF16 R64, R8.reuse, R52, R76 ;  /* 0x000000340840723c */ /* 0x040ff0000004184c */
[C---:B------:R-:W-:Y:S01]  /*30b0*/  HMMA.16816.F32.BF16 R80, R8.reuse, R54, R72 ;  /* 0x000000360850723c */ /* 0x040fe20000041848 */
[----:B------:R-:W1:Y:S07]  /*30c0*/  LDSM.16.M88.4 R52, [R221+0x4800] ;  /* 0x00480000dd34783b */ /* 0x000e6e0000000200 */
[C---:B------:R-:W-:Y:S08]  /*30d0*/  HMMA.16816.F32.BF16 R96, R8.reuse, R48, R68 ;  /* 0x000000300860723c */ /* 0x040ff00000041844 */
[C---:B------:R-:W-:Y:S08]  /*30e0*/  HMMA.16816.F32.BF16 R84, R8.reuse, R50, R56 ;  /* 0x000000320854723c */ /* 0x040ff00000041838 */
[C---:B------:R-:W-:Y:S08]  /*30f0*/  HMMA.16816.F32.BF16 R88, R8.reuse, R44, R40 ;  /* 0x0000002c0858723c */ /* 0x040ff00000041828 */
[C---:B------:R-:W-:Y:S01]  /*3100*/  HMMA.16816.F32.BF16 R76, R8.reuse, R46, R36 ;  /* 0x0000002e084c723c */ /* 0x040fe20000041824 */
[----:B------:R-:W-:Y:S07]  /*3110*/  LDSM.16.M88.4 R44, [R221+0x4000] ;  /* 0x00400000dd2c783b */ /* 0x000fee0000000200 */
[C---:B-----5:R-:W-:Y:S08]  /*3120*/  HMMA.16816.F32.BF16 R72, R8.reuse, R104, R32 ;  /* 0x000000680848723c */ /* 0x060ff00000041820 */
[C---:B------:R-:W-:Y:S08]  /*3130*/  HMMA.16816.F32.BF16 R68, R8.reuse, R106, R28 ;  /* 0x0000006a0844723c */ /* 0x040ff0000004181c */
[C---:B--2---:R-:W-:Y:S08]  /*3140*/  HMMA.16816.F32.BF16 R56, R8.reuse, R100, R92 ;  /* 0x000000640838723c */ /* 0x044ff0000004185c */
[----:B------:R-:W-:Y:S01]  /*3150*/  HMMA.16816.F32.BF16 R60, R8, R102, R24 ;  /* 0x00000066083c723c */ /* 0x000fe20000041818 */
[----:B------:R-:W2:Y:S04]  /*3160*/  LDSM.16.M88.4 R8, [R221+0x5800] ;  /* 0x00580000dd08783b */ /* 0x000ea80000000200 */
[----:B------:R-:W-:Y:S03]  /*3170*/  LDSM.16.M88.4 R24, [R216+0x12100] ;  /* 0x01210000d818783b */ /* 0x000fe60000000200 */
[C---:B------:R-:W-:Y:S01]  /*3180*/  HMMA.16816.F32.BF16 R40, R16.reuse, R108, R20 ;  /* 0x0000006c1028723c */ /* 0x040fe20000041814 */
[----:B------:R-:W4:Y:S07]  /*3190*/  LDSM.16.M88.4 R20, [R221+0x5000] ;  /* 0x00500000dd14783b */ /* 0x000f2e0000000200 */
[C---:B------:R-:W-:Y:S01]  /*31a0*/  HMMA.16816.F32.BF16 R36, R16.reuse, R110, R12 ;  /* 0x0000006e1024723c */ /* 0x040fe2000004180c */
[----:B------:R-:W5:Y:S07]  /*31b0*/  LDSM.16.M88.4 R12, [R223+0x20100] ;  /* 0x02010000df0c783b */ /* 0x000f6e0000000200 */
[C---:B-1----:R-:W-:Y:S08]  /*31c0*/  HMMA.16816.F32.BF16 R100, R16.reuse, R52, R88 ;  /* 0x000000341064723c */ /* 0x042ff00000041858 */
[C---:B------:R-:W-:Y:S01]  /*31d0*/  HMMA.16816.F32.BF16 R108, R16.reuse, R54, R76 ;  /* 0x00000036106c723c */ /* 0x040fe2000004184c */
[----:B------:R-:W1:Y:S04]  /*31e0*/  LDSM.16.M88.4 R52, [R216+0x13100] ;  /* 0x01310000d834783b */ /* 0x000e680000000200 */
[----:B------:R-:W-:Y:S03]  /*31f0*/  LDSM.16.M88.4 R76, [R227+0x7000] ;  /* 0x00700000e34c783b */ /* 0x000fe60000000200 */
[C---:B------:R-:W-:Y:S08]  /*3200*/  HMMA.16816.F32.BF16 R32, R16.reuse, R112, R64 ;  /* 0x000000701020723c */ /* 0x040ff00000041840 */
[C---:B--2---:R-:W-:Y:S01]  /*3210*/  HMMA.16816.F32.BF16 R120, R16.reuse, R8, R56 ;  /* 0x000000081078723c */ /* 0x044fe20000041838 */
[----:B------:R-:W2:Y:S07]  /*3220*/  LDSM.16.M88.4 R56, [R216+0x13900] ;  /* 0x01390000d838783b */ /* 0x000eae0000000200 */
[C---:B------:R-:W-:Y:S08]  /*3230*/  HMMA.16816.F32.BF16 R48, R16.reuse, R44, R96 ;  /* 0x0000002c1030723c */ /* 0x040ff00000041860 */
[C---:B------:R-:W-:Y:S01]  /*3240*/  HMMA.16816.F32.BF16 R64, R16.reuse, R46, R84 ;  /* 0x0000002e1040723c */ /* 0x040fe20000041854 */
[----:B------:R-:W1:Y:S07]  /*3250*/  LDSM.16.M88.4 R44, [R216+0x12900] ;  /* 0x01290000d82c783b */ /* 0x000e6e0000000200 */
[C---:B------:R-:W-:Y:S08]  /*3260*/  HMMA.16816.F32.BF16 R28, R16.reuse, R114, R80 ;  /* 0x00000072101c723c */ /* 0x040ff00000041850 */
[C---:B----4-:R-:W-:Y:S08]  /*3270*/  HMMA.16816.F32.BF16 R96, R16.reuse, R20, R72 ;  /* 0x000000141060723c */ /* 0x050ff00000041848 */
[C---:B------:R-:W-:Y:S01]  /*3280*/  HMMA.16816.F32.BF16 R104, R16.reuse, R22, R68 ;  /* 0x000000161068723c */ /* 0x040fe20000041844 */
[----:B------:R-:W-:Y:S04]  /*3290*/  LDSM.16.M88.4 R20, [R216+0x14900] ;  /* 0x01490000d814783b */ /* 0x000fe80000000200 */
[----:B------:R-:W-:Y:S03]  /*32a0*/  LDSM.16.M88.4 R68, [R227+0x7800] ;  /* 0x00780000e344783b */ /* 0x000fe60000000200 */
[----:B------:R-:W-:Y:S01]  /*32b0*/  HMMA.16816.F32.BF16 R116, R16, R10, R60 ;  /* 0x0000000a1074723c */ /* 0x000fe2000004183c */
[----:B------:R-:W4:Y:S04]  /*32c0*/  LDSM.16.M88.4 R16, [R216+0x14100] ;  /* 0x01410000d810783b */ /* 0x000f280000000200 */
[----:B------:R-:W-:Y:S03]  /*32d0*/  LDSM.16.M88.4 R8, [R224+0x20100] ;  /* 0x02010000e008783b */ /* 0x000fe60000000200 */
[C---:B-----5:R-:W-:Y:S01]  /*32e0*/  HMMA.16816.F32.BF16 R112, R12.reuse, R24, R40 ;  /* 0x000000180c70723c */ /* 0x060fe20000041828 */
[----:B------:R-:W-:Y:S07]  /*32f0*/  LDSM.16.M88.4 R40, [R227+0x6800] ;  /* 0x00680000e328783b */ /* 0x000fee0000000200 */
[C---:B------:R-:W-:Y:S01]  /*3300*/  HMMA.16816.F32.BF16 R92, R12.reuse, R26, R36 ;  /* 0x0000001a0c5c723c */ /* 0x040fe20000041824 */
[----:B------:R-:W5:Y:S07]  /*3310*/  LDSM.16.M88.4 R24, [R227+0x6000] ;  /* 0x00600000e318783b */ /* 0x000f6e0000000200 */
[C---:B-1----:R-:W-:Y:S08]  /*3320*/  HMMA.16816.F32.BF16 R72, R12.reuse, R54, R64 ;  /* 0x000000360c48723c */ /* 0x042ff00000041840 */
[C---:B------:R-:W-:Y:S01]  /*3330*/  HMMA.16816.F32.BF16 R80, R12.reuse, R52, R48 ;  /* 0x000000340c50723c */ /* 0x040fe20000041830 */
[----:B------:R-:W-:Y:S07]  /*3340*/  LDSM.16.M88.4 R48, [R227+0x8800] ;  /* 0x00880000e330783b */ /* 0x000fee0000000200 */
[C---:B--2---:R-:W-:Y:S01]  /*3350*/  HMMA.16816.F32.BF16 R64, R12.reuse, R56, R100 ;  /* 0x000000380c40723c */ /* 0x044fe20000041864 */
[----:B------:R-:W-:Y:S07]  /*3360*/  LDSM.16.M88.4 R100, [R222+0x13900] ;  /* 0x01390000de64783b */ /* 0x000fee0000000200 */
[C---:B------:R-:W-:Y:S01]  /*3370*/  HMMA.16816.F32.BF16 R60, R12.reuse, R58, R108 ;  /* 0x0000003a0c3c723c */ /* 0x040fe2000004186c */
[----:B------:R-:W1:Y:S04]  /*3380*/  LDSM.16.M88.4 R56, [R227+0x8000] ;  /* 0x00800000e338783b */ /* 0x000e680000000200 */
[----:B------:R-:W-:Y:S03]  /*3390*/  LDSM.16.M88.4 R108, [R222+0x14100] ;  /* 0x01410000de6c783b */ /* 0x000fe60000000200 */
[C---:B------:R-:W-:Y:S08]  /*33a0*/  HMMA.16816.F32.BF16 R88, R12.reuse, R44, R32 ;  /* 0x0000002c0c58723c */ /* 0x040ff00000041820 */
[C---:B------:R-:W-:Y:S08]  /*33b0*/  HMMA.16816.F32.BF16 R84, R12.reuse, R46, R28 ;  /* 0x0000002e0c54723c */ /* 0x040ff0000004181c */
[C---:B----4-:R-:W-:Y:S01]  /*33c0*/  HMMA.16816.F32.BF16 R52, R12.reuse, R16, R96 ;  /* 0x000000100c34723c */ /* 0x050fe20000041860 */
[----:B------:R-:W-:Y:S07]  /*33d0*/  LDSM.16.M88.4 R96, [R222+0x12100] ;  /* 0x01210000de60783b */ /* 0x000fee0000000200 */
[C---:B------:R-:W-:Y:S01]  /*33e0*/  HMMA.16816.F32.BF16 R44, R12.reuse, R18, R104 ;  /* 0x000000120c2c723c */ /* 0x040fe20000041868 */
[----:B------:R-:W2:Y:S04]  /*33f0*/  LDSM.16.M88.4 R16, [R226+0x20100] ;  /* 0x02010000e210783b */ /* 0x000ea80000000200 */
[----:B------:R-:W-:Y:S03]  /*3400*/  LDSM.16.M88.4 R104, [R222+0x12900] ;  /* 0x01290000de68783b */ /* 0x000fe60000000200 */
[C---:B------:R-:W-:Y:S01]  /*3410*/  HMMA.16816.F32.BF16 R36, R12.reuse, R20, R120 ;  /* 0x000000140c24723c */ /* 0x040fe20000041878 */
[----:B------:R-:W4:Y:S07]  /*3420*/  LDSM.16.M88.4 R120, [R222+0x13100] ;  /* 0x01310000de78783b */ /* 0x000f2e0000000200 */
[----:B------:R-:W-:Y:S08]  /*3430*/  HMMA.16816.F32.BF16 R32, R12, R22, R116 ;  /* 0x000000160c20723c */ /* 0x000ff00000041874 */
        /* <DEDUP_REMOVED lines=8> */
[C---:B-1----:R-:W-:Y:S01]  /*34c0*/  HMMA.16816.F32.BF16 R80, R8.reuse, R56, R52 ;  /* 0x000000380850723c */ /* 0x042fe20000041834 */
[----:B------:R-:W-:Y:S07]  /*34d0*/  LDSM.16.M88.4 R52, [R222+0x14900] ;  /* 0x01490000de34783b */ /* 0x000fee0000000200 */
[C---:B------:R-:W-:Y:S01]  /*34e0*/  HMMA.16816.F32.BF16 R76, R8.reuse, R58, R44 ;  /* 0x0000003a084c723c */ /* 0x040fe2000004182c */
[----:B------:R-:W-:Y:S07]  /*34f0*/  LDSM.16.M88.4 R44, [R221+0x6800] ;  /* 0x00680000dd2c783b */ /* 0x000fee0000000200 */
[C---:B------:R-:W-:Y:S01]  /*3500*/  HMMA.16816.F32.BF16 R72, R8.reuse, R48, R36 ;  /* 0x000000300848723c */ /* 0x040fe20000041824 */
[----:B------:R-:W-:Y:S07]  /*3510*/  LDSM.16.M88.4 R36, [R221+0x7800] ;  /* 0x00780000dd24783b */ /* 0x000fee0000000200 */
[----:B------:R-:W-:Y:S01]  /*3520*/  HMMA.16816.F32.BF16 R68, R8, R50, R32 ;  /* 0x000000320844723c */ /* 0x000fe20000041820 */
[----:B------:R-:W-:Y:S04]  /*3530*/  LDSM.16.M88.4 R8, [R225+0x20100] ;  /* 0x02010000e108783b */ /* 0x000fe80000000200 */
[----:B------:R-:W1:Y:S03]  /*3540*/  LDSM.16.M88.4 R48, [R221+0x6000] ;  /* 0x00600000dd30783b */ /* 0x000e660000000200 */
[C---:B--2---:R-:W-:Y:S08]  /*3550*/  HMMA.16816.F32.BF16 R64, R16.reuse, R96, R28 ;  /* 0x000000601040723c */ /* 0x044ff0000004181c */
[C---:B------:R-:W-:Y:S08]  /*3560*/  HMMA.16816.F32.BF16 R60, R16.reuse, R98, R24 ;  /* 0x00000062103c723c */ /* 0x040ff00000041818 */
[C---:B----4-:R-:W-:Y:S01]  /*3570*/  HMMA.16816.F32.BF16 R28, R16.reuse, R120, R40 ;  /* 0x00000078101c723c */ /* 0x050fe20000041828 */
[----:B------:R-:W2:Y:S07]  /*3580*/  LDSM.16.M88.4 R40, [R221+0x7000] ;  /* 0x00700000dd28783b */ /* 0x000eae0000000200 */
[C---:B------:R-:W-:Y:S08]  /*3590*/  HMMA.16816.F32.BF16 R24, R16.reuse, R122, R84 ;  /* 0x0000007a1018723c */ /* 0x040ff00000041854 */
[C---:B------:R-:W-:Y:S08]  /*35a0*/  HMMA.16816.F32.BF16 R56, R16.reuse, R104, R20 ;  /* 0x000000681038723c */ /* 0x040ff00000041814 */
[C---:B------:R-:W-:Y:S08]  /*35b0*/  HMMA.16816.F32.BF16 R20, R16.reuse, R100, R88 ;  /* 0x000000641014723c */ /* 0x040ff00000041858 */
[C---:B------:R-:W-:Y:S08]  /*35c0*/  HMMA.16816.F32.BF16 R88, R16.reuse, R108, R80 ;  /* 0x0000006c1058723c */ /* 0x040ff00000041850 */
[C---:B------:R-:W-:Y:S01]  /*35d0*/  HMMA.16816.F32.BF16 R32, R16.reuse, R106, R12 ;  /* 0x0000006a1020723c */ /* 0x040fe2000004180c */
[----:B------:R-:W4:Y:S04]  /*35e0*/  LDSM.16.M88.4 R104, [R221+0x8800] ;  /* 0x00880000dd68783b */ /* 0x000f280000000200 */
[----:B------:R-:W-:Y:S03]  /*35f0*/  LDSM.16.M88.4 R12, [R223+0x24100] ;  /* 0x02410000df0c783b */ /* 0x000fe60000000200 */
[C---:B------:R-:W-:Y:S01]  /*3600*/  HMMA.16816.F32.BF16 R80, R16.reuse, R110, R76 ;  /* 0x0000006e1050723c */ /* 0x040fe2000004184c */
[----:B------:R-:W-:Y:S07]  /*3610*/  LDSM.16.M88.4 R108, [R216+0x15100] ;  /* 0x01510000d86c783b */ /* 0x000fee0000000200 */
[----:B------:R-:W-:Y:S01]  /*3620*/  HMMA.16816.F32.BF16 R92, R16, R102, R92 ;  /* 0x00000066105c723c */ /* 0x000fe2000004185c */
[----:B------:R-:W5:Y:S07]  /*3630*/  LDSM.16.M88.4 R100, [R221+0x8000] ;  /* 0x00800000dd64783b */ /* 0x000f6e0000000200 */
[C---:B-1----:R-:W-:Y:S08]  /*3640*/  HMMA.16816.F32.BF16 R84, R8.reuse, R48, R64 ;  /* 0x000000300854723c */ /* 0x042ff00000041840 */
[----:B------:R-:W-:Y:S01]  /*3650*/  HMMA.16816.F32.BF16 R76, R8, R50, R60 ;  /* 0x00000032084c723c */ /* 0x000fe2000004183c */
[----:B------:R-:W1:Y:S07]  /*3660*/  LDSM.16.M88.4 R48, [R216+0x16100] ;  /* 0x01610000d830783b */ /* 0x000e6e0000000200 */
[C---:B------:R-:W-:Y:S08]  /*3670*/  HMMA.16816.F32.BF16 R96, R16.reuse, R52, R72 ;  /* 0x000000341060723c */ /* 0x040ff00000041848 */
[----:B------:R-:W-:Y:S01]  /*3680*/  HMMA.16816.F32.BF16 R16, R16, R54, R68 ;  /* 0x000000361010723c */ /* 0x000fe20000041844 */
[----:B------:R-:W1:Y:S07]  /*3690*/  LDSM.16.M88.4 R52, [R216+0x15900] ;  /* 0x01590000d834783b */ /* 0x000e6e0000000200 */
[C---:B--2---:R-:W-:Y:S01]  /*36a0*/  HMMA.16816.F32.BF16 R60, R8.reuse, R42, R24 ;  /* 0x0000002a083c723c */ /* 0x044fe20000041818 */
[----:B------:R-:W-:Y:S07]  /*36b0*/  LDSM.16.M88.4 R24, [R216+0x17100] ;  /* 0x01710000d818783b */ /* 0x000fee0000000200 */
[C---:B------:R-:W-:Y:S08]  /*36c0*/  HMMA.16816.F32.BF16 R72, R8.reuse, R44, R56 ;  /* 0x0000002c0848723c */ /* 0x040ff00000041838 */
[C---:B------:R-:W-:Y:S01]  /*36d0*/  HMMA.16816.F32.BF16 R68, R8.reuse, R46, R32 ;  /* 0x0000002e0844723c */ /* 0x040fe20000041820 */
[----:B------:R-:W2:Y:S07]  /*36e0*/  LDSM.16.M88.4 R44, [R216+0x16900] ;  /* 0x01690000d82c783b */ /* 0x000eae0000000200 */
[C---:B------:R-:W-:Y:S01]  /*36f0*/  HMMA.16816.F32.BF16 R56, R8.reuse, R36, R20 ;  /* 0x000000240838723c */ /* 0x040fe20000041814 */
[----:B------:R-:W1:Y:S07]  /*3700*/  LDSM.16.M88.4 R20, [R216+0x17900] ;  /* 0x01790000d814783b */ /* 0x000e6e0000000200 */
[C---:B------:R-:W-:Y:S08]  /*3710*/  HMMA.16816.F32.BF16 R64, R8.reuse, R40, R28 ;  /* 0x000000280840723c */ /* 0x040ff0000004181c */
[C---:B------:R-:W-:Y:S08]  /*3720*/  HMMA.16816.F32.BF16 R40, R8.reuse, R38, R92 ;  /* 0x000000260828723c */ /* 0x040ff0000004185c */
[C---:B----4-:R-:W-:Y:S08]  /*3730*/  HMMA.16816.F32.BF16 R28, R8.reuse, R104, R96 ;  /* 0x00000068081c723c */ /* 0x050ff00000041860 */
[C---:B------:R-:W-:Y:S08]  /*3740*/  HMMA.16816.F32.BF16 R16, R8.reuse, R106, R16 ;  /* 0x0000006a0810723c */ /* 0x040ff00000041810 */
[C---:B-----5:R-:W-:Y:S01]  /*3750*/  HMMA.16816.F32.BF16 R36, R8.reuse, R100, R88 ;  /* 0x000000640824723c */ /* 0x060fe20000041858 */
[----:B------:R-:W-:Y:S07]  /*3760*/  LDSM.16.M88.4 R88, [R227+0x9000] ;  /* 0x00900000e358783b */ /* 0x000fee0000000200 */
[----:B------:R-:W-:Y:S01]  /*3770*/  HMMA.16816.F32.BF16 R32, R8, R102, R80 ;  /* 0x000000660820723c */ /* 0x000fe20000041850 */
[----:B------:R-:W-:Y:S07]  /*3780*/  LDSM.16.M88.4 R8, [R224+0x24100] ;  /* 0x02410000e008783b */ /* 0x000fee0000000200 */
[C---:B-1----:R-:W-:Y:S01]  /*3790*/  HMMA.16816.F32.BF16 R104, R12.reuse, R50, R60 ;  /* 0x000000320c68723c */ /* 0x042fe2000004183c */
[----:B------:R-:W1:Y:S07]  /*37a0*/  LDSM.16.M88.4 R60, [R227+0xa000] ;  /* 0x00a00000e33c783b */ /* 0x000e6e0000000200 */
[C---:B------:R-:W-:Y:S01]  /*37b0*/  HMMA.16816.F32.BF16 R120, R12.reuse, R52, R72 ;  /* 0x000000340c78723c */ /* 0x040fe20000041848 */
[----:B------:R-:W4:Y:S07]  /*37c0*/  LDSM.16.M88.4 R72, [R227+0x9800] ;  /* 0x00980000e348783b */ /* 0x000f2e0000000200 */
[C---:B------:R-:W-:Y:S08]  /*37d0*/  HMMA.16816.F32.BF16 R84, R12.reuse, R108, R84 ;  /* 0x0000006c0c54723c */ /* 0x040ff00000041854 */
[C---:B------:R-:W-:Y:S01]  /*37e0*/  HMMA.16816.F32.BF16 R108, R12.reuse, R110, R76 ;  /* 0x0000006e0c6c723c */ /* 0x040fe2000004184c */
[----:B------:R-:W5:Y:S07]  /*37f0*/  LDSM.16.M88.4 R76, [R227+0xa800] ;  /* 0x00a80000e34c783b */ /* 0x000f6e0000000200 */
[C---:B------:R-:W-:Y:S01]  /*3800*/  HMMA.16816.F32.BF16 R116, R12.reuse, R54, R68 ;  /* 0x000000360c74723c */ /* 0x040fe20000041844 */
[----:B------:R-:W1:Y:S07]  /*3810*/  LDSM.16.M88.4 R68, [R227+0xb000] ;  /* 0x00b00000e344783b */ /* 0x000e6e0000000200 */
[C---:B------:R-:W-:Y:S01]  /*3820*/  HMMA.16816.F32.BF16 R112, R12.reuse, R48, R64 ;  /* 0x000000300c70723c */ /* 0x040fe20000041840 */
[----:B------:R-:W-:Y:S07]  /*3830*/  LDSM.16.M88.4 R48, [R222+0x15100] ;  /* 0x01510000de30783b */ /* 0x000fee0000000200 */
[C---:B--2---:R-:W-:Y:S01]  /*3840*/  HMMA.16816.F32.BF16 R100, R12.reuse, R44, R56 ;  /* 0x0000002c0c64723c */ /* 0x044fe20000041838 */
[----:B------:R-:W2:Y:S07]  /*3850*/  LDSM.16.M88.4 R56, [R227+0xb800] ;  /* 0x00b80000e338783b */ /* 0x000eae0000000200 */
[C---:B------:R-:W-:Y:S01]  /*3860*/  HMMA.16816.F32.BF16 R96, R12.reuse, R46, R40 ;  /* 0x0000002e0c60723c */ /* 0x040fe20000041828 */
[----:B------:R-:W-:Y:S04]  /*3870*/  LDSM.16.M88.4 R40, [R222+0x16100] ;  /* 0x01610000de28783b */ /* 0x000fe80000000200 */
[----:B------:R-:W-:Y:S03]  /*3880*/  LDSM.16.M88.4 R44, [R222+0x15900] ;  /* 0x01590000de2c783b */ /* 0x000fe60000000200 */
[C---:B------:R-:W-:Y:S08]  /*3890*/  HMMA.16816.F32.BF16 R92, R12.reuse, R24, R36 ;  /* 0x000000180c5c723c */ /* 0x040ff00000041824 */
[C---:B------:R-:W-:Y:S08]  /*38a0*/  HMMA.16816.F32.BF16 R80, R12.reuse, R26, R32 ;  /* 0x0000001a0c50723c */ /* 0x040ff00000041820 */
[C---:B------:R-:W-:Y:S08]  /*38b0*/  HMMA.16816.F32.BF16 R64, R12.reuse, R20, R28 ;  /* 0x000000140c40723c */ /* 0x040ff0000004181c */
[----:B------:R-:W-:Y:S01]  /*38c0*/  HMMA.16816.F32.BF16 R52, R12, R22, R16 ;  /* 0x000000160c34723c */ /* 0x000fe20000041810 */
[----:B------:R-:W2:Y:S07]  /*38d0*/  LDSM.16.M88.4 R12, [R226+0x24100] ;  /* 0x02410000e20c783b */ /* 0x000eae0000000200 */
[C---:B-1----:R-:W-:Y:S08]  /*38e0*/  HMMA.16816.F32.BF16 R16, R8.reuse, R62, R104 ;  /* 0x0000003e0810723c */ /* 0x042ff00000041868 */
[C---:B----4-:R-:W-:Y:S01]  /*38f0*/  HMMA.16816.F32.BF16 R28, R8.reuse, R72, R120 ;  /* 0x00000048081c723c */ /* 0x050fe20000041878 */
[----:B------:R-:W1:Y:S07]  /*3900*/  LDSM.16.M88.4 R120, [R222+0x16900] ;  /* 0x01690000de78783b */ /* 0x000e6e0000000200 */
[C---:B------:R-:W-:Y:S08]  /*3910*/  HMMA.16816.F32.BF16 R20, R8.reuse, R60, R112 ;  /* 0x0000003c0814723c */ /* 0x040ff00000041870 */
[C---:B-----5:R-:W-:Y:S08]  /*3920*/  HMMA.16816.F32.BF16 R60, R8.reuse, R76, R100 ;  /* 0x0000004c083c723c */ /* 0x060ff00000041864 */
[C---:B------:R-:W-:Y:S08]  /*3930*/  HMMA.16816.F32.BF16 R100, R8.reuse, R68, R92 ;  /* 0x000000440864723c */ /* 0x040ff0000004185c */
[C---:B--2---:R-:W-:Y:S08]  /*3940*/  HMMA.16816.F32.BF16 R92, R8.reuse, R56, R64 ;  /* 0x00000038085c723c */ /* 0x044ff00000041840 */
[C---:B------:R-:W-:Y:S08]  /*3950*/  HMMA.16816.F32.BF16 R36, R8.reuse, R88, R84 ;  /* 0x000000580824723c */ /* 0x040ff00000041854 */
[C---:B------:R-:W-:Y:S01]  /*3960*/  HMMA.16816.F32.BF16 R32, R8.reuse, R90, R108 ;  /* 0x0000005a0820723c */ /* 0x040fe2000004186c */
[----:B------:R-:W2:Y:S07]  /*3970*/  LDSM.16.M88.4 R108, [R222+0x17100] ;  /* 0x01710000de6c783b */ /* 0x000eae0000000200 */
[----:B------:R-:W-:Y:S08]  /*3980*/  HMMA.16816.F32.BF16 R24, R8, R74, R116 ;  /* 0x0000004a0818723c */ /* 0x000ff00000041874 */
[----:B------:R-:W-:Y:S01]  /*3990*/  HMMA.16816.F32.BF16 R64, R12, R42, R16 ;  /* 0x0000002a0c40723c */ /* 0x000fe20000041810 */
[----:B------:R-:W4:Y:S07]  /*39a0*/  LDSM.16.M88.4 R16, [R222+0x17900] ;  /* 0x01790000de10783b */ /* 0x000f2e0000000200 */
[C---:B------:R-:W-:Y:S08]  /*39b0*/  HMMA.16816.F32.BF16 R96, R8.reuse, R78, R96 ;  /* 0x0000004e0860723c */ /* 0x040ff00000041860 */
[C---:B------:R-:W-:Y:S08]  /*39c0*/  HMMA.16816.F32.BF16 R104, R8.reuse, R70, R80 ;  /* 0x000000460868723c */ /* 0x040ff00000041850 */
[----:B------:R-:W-:Y:S01]  /*39d0*/  HMMA.16816.F32.BF16 R88, R8, R58, R52 ;  /* 0x0000003a0858723c */ /* 0x000fe20000041834 */
[----:B------:R-:W-:Y:S04]  /*39e0*/  LDSM.16.M88.4 R8, [R225+0x24100] ;  /* 0x02410000e108783b */ /* 0x000fe80000000200 */
[----:B------:R-:W5:Y:S03]  /*39f0*/  LDSM.16.M88.4 R52, [R221+0xa000] ;  /* 0x00a00000dd34783b */ /* 0x000f660000000200 */
[C---:B------:R-:W-:Y:S01]  /*3a00*/  HMMA.16816.F32.BF16 R84, R12.reuse, R48, R36 ;  /* 0x000000300c54723c */ /* 0x040fe20000041824 */
[----:B------:R-:W-:Y:S07]  /*3a10*/  LDSM.16.M88.4 R56, [R221+0x9800] ;  /* 0x00980000dd38783b */ /* 0x000fee0000000200 */
[C---:B------:R-:W-:Y:S01]  /*3a20*/  HMMA.16816.F32.BF16 R80, R12.reuse, R50, R32 ;  /* 0x000000320c50723c */ /* 0x040fe20000041820 */
[----:B------:R-:W2:Y:S07]  /*3a30*/  LDSM.16.M88.4 R48, [R221+0xa800] ;  /* 0x00a80000dd30783b */ /* 0x000eae0000000200 */
[C---:B------:R-:W-:Y:S08]  /*3a40*/  HMMA.16816.F32.BF16 R76, R12.reuse, R44, R28 ;  /* 0x0000002c0c4c723c */ /* 0x040ff0000004181c */
[C---:B------:R-:W-:Y:S01]  /*3a50*/  HMMA.16816.F32.BF16 R72, R12.reuse, R46, R24 ;  /* 0x0000002e0c48723c */ /* 0x040fe20000041818 */
[----:B------:R-:W3:Y:S07]  /*3a60*/  LDSM.16.M88.4 R44, [R221+0xb000] ;  /* 0x00b00000dd2c783b */ /* 0x000eee0000000200 */
[C---:B------:R-:W-:Y:S01]  /*3a70*/  HMMA.16816.F32.BF16 R68, R12.reuse, R40, R20 ;  /* 0x000000280c44723c */ /* 0x040fe20000041814 */
[----:B------:R-:W3:Y:S07]  /*3a80*/  LDSM.16.M88.4 R40, [R221+0xb800] ;  /* 0x00b80000dd28783b */ /* 0x000eee0000000200 */
[----:B-1----:R-:W-:Y:S01]  /*3a90*/  HMMA.16816.F32.BF16 R36, R12, R120, R60 ;  /* 0x000000780c24723c */ /* 0x002fe2000004183c */
[----:B------:R-:W1:Y:S01]  /*3aa0*/  LDSM.16.M88.4 R60, [R221+0x9000] ;  /* 0x00900000dd3c783b */ /* 0x000e620000000200 */
[----:B------:R-:W-:-:S06]  /*3ab0*/  DEPBAR.LE SB0, 0x0 ;  /* 0x000080000000791a */ /* 0x000fcc0000000000 */
[C---:B------:R-:W-:Y:S08]  /*3ac0*/  HMMA.16816.F32.BF16 R32, R12.reuse, R122, R96 ;  /* 0x0000007a0c20723c */ /* 0x040ff00000041860 */
[C---:B--2---:R-:W-:Y:S08]  /*3ad0*/  HMMA.16816.F32.BF16 R28, R12.reuse, R108, R100 ;  /* 0x0000006c0c1c723c */ /* 0x044ff00000041864 */
[C---:B------:R-:W-:Y:S08]  /*3ae0*/  HMMA.16816.F32.BF16 R24, R12.reuse, R110, R104 ;  /* 0x0000006e0c18723c */ /* 0x040ff00000041868 */
[C---:B----4-:R-:W-:Y:S08]  /*3af0*/  HMMA.16816.F32.BF16 R20, R12.reuse, R16, R92 ;  /* 0x000000100c14723c */ /* 0x050ff0000004185c */
[----:B------:R-:W-:Y:S08]  /*3b00*/  HMMA.16816.F32.BF16 R12, R12, R18, R88 ;  /* 0x000000120c0c723c */ /* 0x000ff00000041858 */
[C---:B-----5:R-:W-:Y:S08]  /*3b10*/  HMMA.16816.F32.BF16 R68, R8.reuse, R52, R68 ;  /* 0x000000340844723c */ /* 0x060ff00000041844 */
[C---:B------:R-:W-:Y:S08]  /*3b20*/  HMMA.16816.F32.BF16 R16, R8.reuse, R48, R36 ;  /* 0x000000300810723c */ /* 0x040ff00000041824 */
[C---:B---3--:R-:W-:Y:S08]  /*3b30*/  HMMA.16816.F32.BF16 R28, R8.reuse, R44, R28 ;  /* 0x0000002c081c723c */ /* 0x048ff0000004181c */
        /* <DEDUP_REMOVED lines=11> */
[----:B------:R-:W-:Y:S02]  /*3bf0*/  UIADD3 UR7, UR24, -0x2, URZ ;  /* 0xfffffffe18077890 */ /* 0x000fe4000fffe03f */
[----:B------:R-:W-:-:S02]  /*3c00*/  USHF.L.U32 UR19, UR4, 0x6, URZ ;  /* 0x0000000604137899 */ /* 0x000fc4000800063f */
[----:B------:R-:W-:Y:S02]  /*3c10*/  USHF.R.S32.HI UR6, URZ, 0x1f, UR7 ;  /* 0x0000001f3f067899 */ /* 0x000fe40008011407 */
[----:B------:R-:W-:Y:S01]  /*3c20*/  UIMAD UR17, UR17, UR7, URZ ;  /* 0x00000007111172a4 */ /* 0x000fe2000f8e023f */
[----:B------:R-:W-:Y:S01]  /*3c30*/  IMAD.WIDE.U32 R8, R124, UR7, R130 ;  /* 0x000000077c087c25 */ /* 0x000fe2000f8e0082 */
[----:B------:R-:W-:Y:S02]  /*3c40*/  USHF.L.U64.HI UR4, UR4, 0x6, UR5 ;  /* 0x0000000604047899 */ /* 0x000fe40008010205 */
[----:B------:R-:W-:Y:S01]  /*3c50*/  UIMAD UR6, UR6, UR18, UR17 ;  /* 0x00000012060672a4 */ /* 0x000fe2000f8e0211 */
[----:B------:R-:W-:Y:S01]  /*3c60*/  IMAD.U32 R5, RZ, RZ, UR19 ;  /* 0x00000013ff057e24 */ /* 0x000fe2000f8e00ff */
[----:B------:R-:W-:-:S04]  /*3c70*/  LEA R6, P6, R8, c[0x0][0x1c8], 0x1 ;  /* 0x0000720008067a11 */ /* 0x000fc800078c08ff */
[----:B------:R-:W-:Y:S02]  /*3c80*/  IADD3 R0, R9, UR6, RZ ;  /* 0x0000000609007c10 */ /* 0x000fe4000fffe0ff */
[----:B------:R-:W-:Y:S02]  /*3c90*/  IADD3 R14, P1, P0, R5, 0x80, R6 ;  /* 0x00000080050e7810 */ /* 0x000fe4000783e006 */
[----:B------:R-:W-:-:S04]  /*3ca0*/  LEA.HI.X R7, R8, c[0x0][0x1cc], R0, 0x1, P6 ;  /* 0x0000730008077a11 */ /* 0x000fc800030f0c00 */
[--C-:B------:R-:W-:Y:S01]  /*3cb0*/  IADD3.X R15, RZ, UR4, R7.reuse, P1, P0 ;  /* 0x00000004ff0f7c10 */ /* 0x100fe20008fe0407 */
[----:B------:R-:W-:Y:S01]  /*3cc0*/  @!PT LDS RZ, [RZ] ;  /* 0x00000000fffff984 */ /* 0x000fe20000000800 */
[----:B------:R-:W-:Y:S01]  /*3cd0*/  @!PT LDS RZ, [RZ] ;  /* 0x00000000fffff984 */ /* 0x000fe20000000800 */
[----:B------:R-:W-:Y:S01]  /*3ce0*/  @!PT LDS RZ, [RZ] ;  /* 0x00000000fffff984 */ /* 0x000fe20000000800 */
[----:B------:R1:W-:Y:S01]  /*3cf0*/  LDGSTS.E.BYPASS.LTC128B.128 [R251+0xc100], [R6.64], !P5 ;  /* 0x0c10000006fb7fae */ /* 0x0003e2000e901d5e */
[C-C-:B------:R-:W-:Y:S02]  /*3d00*/  IADD3 R12, P6, P1, R5.reuse, 0x100, R6.reuse ;  /* 0x00000100050c7810 */ /* 0x140fe400079de006 */
[----:B------:R-:W-:Y:S01]  /*3d10*/  IADD3 R8, P0, R6, UR19, RZ ;  /* 0x0000001306087c10 */ /* 0x000fe2000ff1e0ff */
[----:B------:R1:W-:Y:S01]  /*3d20*/  LDGSTS.E.BYPASS.LTC128B.128 [R251+0xf100], [R6.64+0x80], !P4 ;  /* 0x0f10008006fb7fae */ /* 0x0003e2000e101d5e */
[----:B------:R-:W-:Y:S02]  /*3d30*/  IADD3.X R13, RZ, UR4, R7, P6, P1 ;  /* 0x00000004ff0d7c10 */ /* 0x000fe4000b7e2407 */
[----:B------:R-:W-:Y:S01]  /*3d40*/  IADD3 R10, P6, P1, R5, 0x180, R6 ;  /* 0x00000180050a7810 */ /* 0x000fe200079de006 */
[----:B------:R1:W-:Y:S01]  /*3d50*/  LDGSTS.E.BYPASS.LTC128B.128 [R251+0x12100], [R6.64+0x100], !P3 ;  /* 0x1210010006fb7fae */ /* 0x0003e2000d901d5e */
[----:B------:R-:W-:-:S02]  /*3d60*/  IADD3.X R9, R7, UR4, RZ, P0, !PT ;  /* 0x0000000407097c10 */ /* 0x000fc400087fe4ff */
[----:B------:R-:W-:Y:S01]  /*3d70*/  IADD3.X R11, RZ, UR4, R7, P6, P1 ;  /* 0x00000004ff0b7c10 */ /* 0x000fe2000b7e2407 */
[----:B------:R1:W-:Y:S04]  /*3d80*/  LDGSTS.E.BYPASS.LTC128B.128 [R251+0x15100], [R6.64+0x180], !P2 ;  /* 0x1510018006fb7fae */ /* 0x0003e8000d101d5e */
[----:B------:R2:W-:Y:S04]  /*3d90*/  LDGSTS.E.BYPASS.LTC128B.128 [R251+0xd100], [R8.64], !P5 ;  /* 0x0d10000008fb7fae */ /* 0x0005e8000e901d5e */
[----:B------:R2:W-:Y:S04]  /*3da0*/  LDGSTS.E.BYPASS.LTC128B.128 [R251+0x10100], [R14.64], !P4 ;  /* 0x101000000efb7fae */ /* 0x0005e8000e101d5e */
[----:B------:R2:W-:Y:S04]  /*3db0*/  LDGSTS.E.BYPASS.LTC128B.128 [R251+0x13100], [R12.64], !P3 ;  /* 0x131000000cfb7fae */ /* 0x0005e8000d901d5e */
[----:B------:R2:W-:Y:S01]  /*3dc0*/  LDGSTS.E.BYPASS.LTC128B.128 [R251+0x16100], [R10.64], !P2 ;  /* 0x161000000afb7fae */ /* 0x0005e2000d101d5e */
[----:B-1----:R-:W-:-:S04]  /*3dd0*/  IADD3 R6, P0, R8, UR19, RZ ;  /* 0x0000001308067c10 */ /* 0x002fc8000ff1e0ff */
[----:B------:R-:W-:-:S05]  /*3de0*/  IADD3.X R7, R9, UR4, RZ, P0, !PT ;  /* 0x0000000409077c10 */ /* 0x000fca00087fe4ff */
[----:B------:R2:W-:Y:S04]  /*3df0*/  LDGSTS.E.BYPASS.LTC128B.128 [R251+0xe100], [R6.64], !P5 ;  /* 0x0e10000006fb7fae */ /* 0x0005e8000e901d5e */
[----:B------:R2:W-:Y:S04]  /*3e00*/  LDGSTS.E.BYPASS.LTC128B.128 [R251+0x11100], [R6.64+0x80], !P4 ;  /* 0x1110008006fb7fae */ /* 0x0005e8000e101d5e */
[----:B------:R2:W-:Y:S04]  /*3e10*/  LDGSTS.E.BYPASS.LTC128B.128 [R251+0x14100], [R6.64+0x100], !P3 ;  /* 0x1410010006fb7fae */ /* 0x0005e8000d901d5e */
[----:B------:R2:W-:Y:S02]  /*3e20*/  LDGSTS.E.BYPASS.LTC128B.128 [R251+0x17100], [R6.64+0x180], !P2 ;  /* 0x1710018006fb7fae */ /* 0x0005e4000d101d5e */
.L_x_1355:
[----:B------:R-:W-:Y:S01]  /*3e30*/  LOP3.LUT R0, R126, 0xffffffe0, RZ, 0xc0, !PT ;  /* 0xffffffe07e007812 */ /* 0x000fe200078ec0ff */
[----:B------:R-:W-:Y:S01]  /*3e40*/  UIADD3 UR16, UR12, UR16, URZ ;  /* 0x000000100c107290 */ /* 0x000fe2000fffe03f */
[----:B------:R-:W-:Y:S01]  /*3e50*/  LEA.HI R5, R128, R127, RZ, 0x2 ;  /* 0x0000007f80057211 */ /* 0x000fe200078f10ff */
[----:B------:R-:W-:Y:S01]  /*3e60*/  STL [R1+0x64], R222 ;  /* 0x000064de01007387 */ /* 0x000fe20000100800 */
[----:B--2---:R-:W-:Y:S01]  /*3e70*/  SHF.R.S32.HI R7, RZ, 0x1f, R125 ;  /* 0x0000001fff077819 */ /* 0x004fe2000001147d */
[----:B------:R-:W-:Y:S01]  /*3e80*/  IMAD.IADD R0, R127, 0x1, -R0 ;  /* 0x000000017f007824 */ /* 0x000fe200078e0a00 */
[----:B------:R-:W-:Y:S01]  /*3e90*/  LOP3.LUT R5, R5, 0xfffffffc, RZ, 0xc0, !PT ;  /* 0xfffffffc05057812 */ /* 0x000fe200078ec0ff */
[----:B------:R-:W-:Y:S01]  /*3ea0*/  STL [R1+0x60], R221 ;  /* 0x000060dd01007387 */ /* 0x000fe20000100800 */
[----:B------:R-:W-:Y:S01]  /*3eb0*/  LEA.HI R7, R7, R125, RZ, 0x3 ;  /* 0x0000007d07077211 */ /* 0x000fe200078f18ff */
[----:B------:R-:W-:Y:S01]  /*3ec0*/  IMAD.SHL.U32 R217, R4, 0x2, RZ ;  /* 0x0000000204d97824 */ /* 0x000fe200078e00ff */
[----:B------:R-:W-:Y:S01]  /*3ed0*/  SHF.R.S32.HI R6, RZ, 0x1f, R0 ;  /* 0x0000001fff067819 */ /* 0x000fe20000011400 */
[----:B------:R-:W-:Y:S01]  /*3ee0*/  IMAD.IADD R5, R127, 0x1, -R5 ;  /* 0x000000017f057824 */ /* 0x000fe200078e0a05 */
[----:B------:R-:W-:Y:S01]  /*3ef0*/  LOP3.LUT R7, R7, 0xffffff8, RZ, 0xc0, !PT ;  /* 0x0ffffff807077812 */ /* 0x000fe200078ec0ff */
[----:B------:R-:W-:Y:S01]  /*3f00*/  STL [R1+0x5c], R216 ;  /* 0x00005cd801007387 */ /* 0x000fe20000100800 */
[----:B------:R-:W-:Y:S01]  /*3f10*/  LEA.HI R6, R6, R0, RZ, 0x2 ;  /* 0x0000000006067211 */ /* 0x000fe200078f10ff */
[----:B------:R-:W-:Y:S01]  /*3f20*/  IMAD R220, R2, 0x2, R217 ;  /* 0x0000000202dc7824 */ /* 0x000fe200078e02d9 */
[----:B------:R-:W-:Y:S01]  /*3f30*/  LEA.HI R8, R5, R5, RZ, 0x1 ;  /* 0x0000000505087211 */ /* 0x000fe200078f08ff */
[----:B------:R-:W-:Y:S01]  /*3f40*/  LDSM.16.MT88.4 R56, [R217+0x900] ;  /* 0x00090000d938783b */ /* 0x000fe20000004200 */
[----:B------:R-:W-:Y:S01]  /*3f50*/  IADD3 R9, -R7, R125, RZ ;  /* 0x0000007d07097210 */ /* 0x000fe20007ffe1ff */
[----:B------:R-:W-:Y:S01]  /*3f60*/  ULDC.64 UR4, c[0x0][0x2c8] ;  /* 0x0000b20000047ab9 */ /* 0x000fe20000000a00 */
[----:B------:R-:W-:Y:S01]  /*3f70*/  LEA.HI.SX32 R7, R6, UR15, 0x1e ;  /* 0x0000000f06077c11 */ /* 0x000fe2000f8ff2ff */
[----:B------:R-:W-:Y:S01]  /*3f80*/  LDSM.16.MT88.4 R92, [R220+0x6900] ;  /* 0x00690000dc5c783b */ /* 0x000fe20000004200 */
[----:B------:R-:W-:-:S02]  /*3f90*/  LOP3.LUT R8, R8, 0x1ffffffe, RZ, 0xc0, !PT ;  /* 0x1ffffffe08087812 */ /* 0x000fc400078ec0ff */
[----:B------:R-:W-:Y:S01]  /*3fa0*/  PLOP3.LUT P1, PT, PT, PT, UP1, 0x80, 0x0 ;  /* 0x000000000000781c */ /* 0x000fe20003f2f018 */
[----:B------:R-:W-:Y:S01]  /*3fb0*/  IMAD R7, R9, 0x10, R7 ;  /* 0x0000001009077824 */ /* 0x000fe200078e0207 */
[----:B------:R-:W-:Y:S01]  /*3fc0*/  PLOP3.LUT P0, PT, PT, PT, UP1, 0x80, 0x0 ;  /* 0x000000000000781c */ /* 0x000fe20003f0f018 */
[----:B------:R-:W-:Y:S01]  /*3fd0*/  IMAD.IADD R5, R5, 0x1, -R8 ;  /* 0x0000000105057824 */ /* 0x000fe200078e0a08 */
[----:B------:R-:W-:Y:S01]  /*3fe0*/  LOP3.LUT R6, R6, 0x7ffffffc, RZ, 0xc0, !PT ;  /* 0x7ffffffc06067812 */ /* 0x000fe200078ec0ff */
[----:B------:R-:W-:Y:S01]  /*3ff0*/  LDSM.16.MT88.4 R100, [R217+0x6900] ;  /* 0x00690000d964783b */ /* 0x000fe20000004200 */
[----:B------:R-:W-:Y:S02]  /*4000*/  LEA R218, R3, R217, 0x1 ;  /* 0x000000d903da7211 */ /* 0x000fe400078e08ff */
[----:B------:R-:W-:Y:S01]  /*4010*/  LEA R10, R5, R7, 0x3 ;  /* 0x00000007050a7211 */ /* 0x000fe200078e18ff */
[----:B------:R-:W-:Y:S01]  /*4020*/  UIADD3 UR24, UR24, -0x2, URZ ;  /* 0xfffffffe18187890 */ /* 0x000fe2000fffe03f */
[----:B------:R-:W0:Y:S01]  /*4030*/  LDGDEPBAR ;  /* 0x00000000000079af */ /* 0x000e220000000000 */
[----:B------:R-:W-:-:S02]  /*4040*/  IMAD R219, R2, 0x2, R218 ;  /* 0x0000000202db7824 */ /* 0x000fc400078e02da */
[----:B------:R-:W-:Y:S01]  /*4050*/  @P1 IMAD.HI.U32 R7, R10, c[0x0][0x2c8], RZ ;  /* 0x0000b2000a071a27 */ /* 0x000fe200078e00ff */
[----:B------:R-:W-:Y:S03]  /*4060*/  STL [R1+0x2c], R10 ;  /* 0x00002c0a01007387 */ /* 0x000fe60000100800 */
[----:B------:R-:W-:Y:S01]  /*4070*/  IMAD.MOV.U32 R5, RZ, RZ, R10 ;  /* 0x000000ffff057224 */ /* 0x000fe200078e000a */
[----:B------:R-:W-:Y:S01]  /*4080*/  @P0 SHF.R.U32.HI R5, RZ, c[0x0][0x2cc], R7 ;  /* 0x0000b300ff050a19 */ /* 0x000fe20000011607 */
[----:B------:R-:W-:Y:S04]  /*4090*/  LDSM.16.MT88.4 R108, [R219+0x9100] ;  /* 0x00910000db6c783b */ /* 0x000fe80000004200 */
[----:B------:R-:W1:Y:S04]  /*40a0*/  SHFL.IDX PT, R8, R5, RZ, 0x1c1f ;  /* 0x001c1fff05087589 */ /* 0x000e6800000e0000 */
[----:B------:R2:W3:Y:S04]  /*40b0*/  SHFL.IDX PT, R7, R5, 0x1, 0x1c1f ;  /* 0x003c1f0005077f89 */ /* 0x0004e800000e0000 */
[----:B------:R-:W-:Y:S04]  /*40c0*/  LDSM.16.MT88.4 R104, [R219+0x3900] ;  /* 0x00390000db68783b */ /* 0x000fe80000004200 */
[----:B------:R-:W-:Y:S01]  /*40d0*/  LDSM.16.MT88.4 R96, [R218+0x6900] ;  /* 0x00690000da60783b */ /* 0x000fe20000004200 */
[----:B--2---:R-:W-:Y:S01]  /*40e0*/  IMAD.IADD R5, R0, 0x1, -R6 ;  /* 0x0000000100057824 */ /* 0x004fe200078e0a06 */
[----:B------:R-:W-:-:S03]  /*40f0*/  MOV R0, UR16 ;  /* 0x0000001000007c02 */ /* 0x000fc60008000f00 */
[----:B------:R-:W-:-:S05]  /*4100*/  IMAD.SHL.U32 R9, R5, 0x2, RZ ;  /* 0x0000000205097824 */ /* 0x000fca00078e00ff */
[C---:B------:R-:W-:Y:S01]  /*4110*/  IADD3 R0, -R9.reuse, 0x1, R0 ;  /* 0x0000000109007810 */ /* 0x040fe20007ffe100 */
[----:B------:R2:W-:Y:S01]  /*4120*/  STL [R1+0x30], R9 ;  /* 0x0000300901007387 */ /* 0x0005e20000100800 */
[----:B------:R-:W-:Y:S02]  /*4130*/  IADD3 R6, -R9, UR16, RZ ;  /* 0x0000001009067c10 */ /* 0x000fe4000fffe1ff */
[----:B------:R-:W-:-:S05]  /*4140*/  IADD3 R0, R0, -UR13, RZ ;  /* 0x8000000d00007c10 */ /* 0x000fca000fffe0ff */
[C---:B-1----:R-:W-:Y:S01]  /*4150*/  IMAD.IADD R5, R0.reuse, 0x1, R8 ;  /* 0x0000000100057824 */ /* 0x042fe200078e0208 */
[----:B---3--:R-:W-:-:S04]  /*4160*/  IADD3 R0, R0, R7, RZ ;  /* 0x0000000700007210 */ /* 0x008fc80007ffe0ff */
[C---:B------:R-:W-:Y:S02]  /*4170*/  IMNMX R5, R6.reuse, R5, PT ;  /* 0x0000000506057217 */ /* 0x040fe40003800200 */
[----:B------:R-:W-:Y:S02]  /*4180*/  IMNMX R0, R6, R0, PT ;  /* 0x0000000006007217 */ /* 0x000fe40003800200 */
[C---:B------:R-:W-:Y:S02]  /*4190*/  ISETP.GT.AND P0, PT, R5.reuse, 0x8, PT ;  /* 0x000000080500780c */ /* 0x040fe40003f04270 */
[C---:B------:R-:W-:Y:S02]  /*41a0*/  ISETP.GT.AND P6, PT, R5.reuse, RZ, PT ;  /* 0x000000ff0500720c */ /* 0x040fe40003fc4270 */
[----:B------:R-:W-:Y:S02]  /*41b0*/  ISETP.GT.AND P1, PT, R5, 0x1, PT ;  /* 0x000000010500780c */ /* 0x000fe40003f24270 */
[----:B------:R-:W-:-:S02]  /*41c0*/  FSEL R10, R80, -INF , P0 ;  /* 0xff800000500a7808 */ /* 0x000fc40000000000 */
[----:B------:R-:W-:Y:S02]  /*41d0*/  FSEL R8, R84, -INF , P6 ;  /* 0xff80000054087808 */ /* 0x000fe40003000000 */
[----:B--2---:R-:W-:Y:S02]  /*41e0*/  FSEL R9, R85, -INF , P1 ;  /* 0xff80000055097808 */ /* 0x004fe40000800000 */
[----:B------:R-:W-:Y:S02]  /*41f0*/  ISETP.GT.AND P0, PT, R0, 0x1, PT ;  /* 0x000000010000780c */ /* 0x000fe40003f04270 */
[----:B------:R-:W-:Y:S02]  /*4200*/  ISETP.GT.AND P6, PT, R5, 0x9, PT ;  /* 0x000000090500780c */ /* 0x000fe40003fc4270 */
[----:B------:R-:W-:Y:S02]  /*4210*/  FSEL R14, R87, -INF , P0 ;  /* 0xff800000570e7808 */ /* 0x000fe40000000000 */
[----:B------:R-:W-:-:S02]  /*4220*/  FMNMX.FTZ R6, R8, R9, !PT ;  /* 0x0000000908067209 */ /* 0x000fc40007810000 */
[C---:B------:R-:W-:Y:S02]  /*4230*/  ISETP.GT.AND P1, PT, R0.reuse, RZ, PT ;  /* 0x000000ff0000720c */ /* 0x040fe40003f24270 */
[----:B------:R-:W-:Y:S02]  /*4240*/  ISETP.GT.AND P0, PT, R0, 0x8, PT ;  /* 0x000000080000780c */ /* 0x000fe40003f04270 */
[----:B------:R-:W-:Y:S02]  /*4250*/  FSEL R11, R81, -INF , P6 ;  /* 0xff800000510b7808 */ /* 0x000fe40003000000 */
[----:B------:R-:W-:Y:S02]  /*4260*/  ISETP.GT.AND P6, PT, R5, 0x10, PT ;  /* 0x000000100500780c */ /* 0x000fe40003fc4270 */
[----:B------:R-:W-:Y:S02]  /*4270*/  FMNMX.FTZ R6, R10, R6, !PT ;  /* 0x000000060a067209 */ /* 0x000fe40007810000 */
[----:B------:R-:W-:-:S02]  /*4280*/  FSEL R13, R86, -INF , P1 ;  /* 0xff800000560d7808 */ /* 0x000fc40000800000 */
[----:B------:R-:W-:Y:S02]  /*4290*/  FSEL R15, R82, -INF , P0 ;  /* 0xff800000520f7808 */ /* 0x000fe40000000000 */
[C---:B------:R-:W-:Y:S02]  /*42a0*/  ISETP.GT.AND P1, PT, R5.reuse, 0x11, PT ;  /* 0x000000110500780c */ /* 0x040fe40003f24270 */
[----:B------:R-:W-:Y:S02]  /*42b0*/  ISETP.GT.AND P0, PT, R5, 0x19, PT ;  /* 0x000000190500780c */ /* 0x000fe40003f04270 */
[----:B------:R-:W-:Y:S02]  /*42c0*/  FSEL R32, R76, -INF , P6 ;  /* 0xff8000004c207808 */ /* 0x000fe40003000000 */
[----:B------:R-:W-:Y:S02]  /*42d0*/  FMNMX.FTZ R6, R11, R6, !PT ;  /* 0x000000060b067209 */ /* 0x000fe40007810000 */
[----:B------:R-:W-:-:S02]  /*42e0*/  FSEL R33, R77, -INF , P1 ;  /* 0xff8000004d217808 */ /* 0x000fc40000800000 */
[----:B------:R-:W-:Y:S02]  /*42f0*/  FSEL R35, R73, -INF , P0 ;  /* 0xff80000049237808 */ /* 0x000fe40000000000 */
[C---:B------:R-:W-:Y:S02]  /*4300*/  ISETP.GT.AND P1, PT, R0.reuse, 0x9, PT ;  /* 0x000000090000780c */ /* 0x040fe40003f24270 */
[----:B------:R-:W-:Y:S02]  /*4310*/  ISETP.GT.AND P0, PT, R0, 0x11, PT ;  /* 0x000000110000780c */ /* 0x000fe40003f04270 */
[----:B------:R-:W-:Y:S02]  /*4320*/  ISETP.GT.AND P6, PT, R5, 0x18, PT ;  /* 0x000000180500780c */ /* 0x000fe40003fc4270 */
[----:B------:R-:W-:Y:S02]  /*4330*/  FMNMX.FTZ R6, R32, R6, !PT ;  /* 0x0000000620067209 */ /* 0x000fe40007810000 */
[----:B------:R-:W-:-:S02]  /*4340*/  FSEL R24, R83, -INF , P1 ;  /* 0xff80000053187808 */ /* 0x000fc40000800000 */
[----:B------:R-:W-:Y:S01]  /*4350*/  FSEL R37, R79, -INF , P0 ;  /* 0xff8000004f257808 */ /* 0x000fe20000000000 */
[----:B------:R-:W-:Y:S01]  /*4360*/  LDSM.16.MT88.4 R80, [R218+0x3900] ;  /* 0x00390000da50783b */ /* 0x000fe20000004200 */
[----:B------:R-:W-:Y:S02]  /*4370*/  FSEL R34, R72, -INF , P6 ;  /* 0xff80000048227808 */ /* 0x000fe40003000000 */
[C---:B------:R-:W-:Y:S02]  /*4380*/  ISETP.GT.AND P1, PT, R0.reuse, 0x10, PT ;  /* 0x000000100000780c */ /* 0x040fe40003f24270 */
[----:B------:R-:W-:Y:S02]  /*4390*/  ISETP.GT.AND P0, PT, R0, 0x18, PT ;  /* 0x000000180000780c */ /* 0x000fe40003f04270 */
[----:B------:R-:W-:Y:S02]  /*43a0*/  FMNMX.FTZ R6, R33, R6, !PT ;  /* 0x0000000621067209 */ /* 0x000fe40007810000 */
[----:B------:R-:W-:-:S02]  /*43b0*/  ISETP.GT.AND P6, PT, R5, 0x20, PT ;  /* 0x000000200500780c */ /* 0x000fc40003fc4270 */
[----:B------:R-:W-:Y:S02]  /*43c0*/  FSEL R36, R78, -INF , P1 ;  /* 0xff8000004e247808 */ /* 0x000fe40000800000 */
[----:B------:R-:W-:Y:S02]  /*43d0*/  FSEL R38, R74, -INF , P0 ;  /* 0xff8000004a267808 */ /* 0x000fe40000000000 */
[----:B------:R-:W-:Y:S02]  /*43e0*/  FMNMX.FTZ R6, R34, R6, !PT ;  /* 0x0000000622067209 */ /* 0x000fe40007810000 */
[----:B------:R-:W-:Y:S02]  /*43f0*/  ISETP.GT.AND P1, PT, R5, 0x21, PT ;  /* 0x000000210500780c */ /* 0x000fe40003f24270 */
[----:B------:R-:W-:Y:S02]  /*4400*/  ISETP.GT.AND P0, PT, R0, 0x21, PT ;  /* 0x000000210000780c */ /* 0x000fe40003f04270 */
[----:B------:R-:W-:-:S02]  /*4410*/  FSEL R119, R68, -INF , P6 ;  /* 0xff80000044777808 */ /* 0x000fc40003000000 */
[C---:B------:R-:W-:Y:S02]  /*4420*/  ISETP.GT.AND P6, PT, R0.reuse, 0x19, PT ;  /* 0x000000190000780c */ /* 0x040fe40003fc4270 */
[----:B------:R-:W-:Y:S02]  /*4430*/  FMNMX.FTZ R7, R13, R14, !PT ;  /* 0x0000000e0d077209 */ /* 0x000fe40007810000 */
[----:B------:R-:W-:Y:S02]  /*4440*/  FMNMX.FTZ R6, R35, R6, !PT ;  /* 0x0000000623067209 */ /* 0x000fe40007810000 */
[----:B------:R-:W-:Y:S02]  /*4450*/  FSEL R118, R69, -INF , P1 ;  /* 0xff80000045767808 */ /* 0x000fe40000800000 */
[----:B------:R-:W-:Y:S02]  /*4460*/  FSEL R123, R71, -INF , P0 ;  /* 0xff800000477b7808 */ /* 0x000fe40000000000 */
[----:B------:R-:W-:-:S02]  /*4470*/  ISETP.GT.AND P1, PT, R0, 0x20, PT ;  /* 0x000000200000780c */ /* 0x000fc40003f24270 */
[----:B------:R-:W-:Y:S02]  /*4480*/  ISETP.GT.AND P0, PT, R5, 0x29, PT ;  /* 0x000000290500780c */ /* 0x000fe40003f04270 */
[----:B------:R-:W-:Y:S02]  /*4490*/  FSEL R64, R75, -INF , P6 ;  /* 0xff8000004b407808 */ /* 0x000fe40003000000 */
[----:B------:R-:W-:Y:S02]  /*44a0*/  ISETP.GT.AND P6, PT, R5, 0x28, PT ;  /* 0x000000280500780c */ /* 0x000fe40003fc4270 */
[----:B------:R-:W-:Y:S02]  /*44b0*/  FMNMX.FTZ R7, R15, R7, !PT ;  /* 0x000000070f077209 */ /* 0x000fe40007810000 */
[----:B------:R-:W-:Y:S02]  /*44c0*/  FMNMX.FTZ R6, R119, R6, !PT ;  /* 0x0000000677067209 */ /* 0x000fe40007810000 */
[----:B------:R-:W-:-:S02]  /*44d0*/  FSEL R120, R70, -INF , P1 ;  /* 0xff80000046787808 */ /* 0x000fc40000800000 */
[----:B------:R-:W-:Y:S01]  /*44e0*/  FSEL R117, R53, -INF , P0 ;  /* 0xff80000035757808 */ /* 0x000fe20000000000 */
[----:B------:R-:W-:Y:S01]  /*44f0*/  LDSM.16.MT88.4 R68, [R218+0x3100] ;  /* 0x00310000da44783b */ /* 0x000fe20000004200 */
[C---:B------:R-:W-:Y:S02]  /*4500*/  ISETP.GT.AND P1, PT, R0.reuse, 0x28, PT ;  /* 0x000000280000780c */ /* 0x040fe40003f24270 */
[----:B------:R-:W-:Y:S02]  /*4510*/  ISETP.GT.AND P0, PT, R0, 0x29, PT ;  /* 0x000000290000780c */ /* 0x000fe40003f04270 */
[----:B------:R-:W-:Y:S02]  /*4520*/  FSEL R116, R52, -INF , P6 ;  /* 0xff80000034747808 */ /* 0x000fe40003000000 */
[----:B------:R-:W-:Y:S02]  /*4530*/  FMNMX.FTZ R7, R24, R7, !PT ;  /* 0x0000000718077209 */ /* 0x000fe40007810000 */
[----:B------:R-:W-:-:S02]  /*4540*/  FMNMX.FTZ R6, R118, R6, !PT ;  /* 0x0000000676067209 */ /* 0x000fc40007810000 */
[----:B------:R-:W-:Y:S02]  /*4550*/  FSEL R122, R54, -INF , P1 ;  /* 0xff800000367a7808 */ /* 0x000fe40000800000 */
[----:B------:R-:W-:Y:S02]  /*4560*/  FSEL R121, R55, -INF , P0 ;  /* 0xff80000037797808 */ /* 0x000fe40000000000 */
[C---:B------:R-:W-:Y:S02]  /*4570*/  ISETP.GT.AND P6, PT, R5.reuse, 0x30, PT ;  /* 0x000000300500780c */ /* 0x040fe40003fc4270 */
[----:B------:R-:W-:Y:S02]  /*4580*/  ISETP.GT.AND P0, PT, R5, 0x31, PT ;  /* 0x000000310500780c */ /* 0x000fe40003f04270 */
[----:B------:R-:W-:Y:S02]  /*4590*/  ISETP.GT.AND P1, PT, R0, 0x30, PT ;  /* 0x000000300000780c */ /* 0x000fe40003f24270 */
[----:B------:R-:W-:-:S02]  /*45a0*/  FMNMX.FTZ R7, R36, R7, !PT ;  /* 0x0000000724077209 */ /* 0x000fc40007810000 */
[----:B------:R-:W-:Y:S02]  /*45b0*/  FMNMX.FTZ R6, R116, R6, !PT ;  /* 0x0000000674067209 */ /* 0x000fe40007810000 */
[----:B------:R-:W-:Y:S02]  /*45c0*/  FSEL R193, R16, -INF , P6 ;  /* 0xff80000010c17808 */ /* 0x000fe40003000000 */
[----:B------:R-:W-:Y:S02]  /*45d0*/  FSEL R192, R17, -INF , P0 ;  /* 0xff80000011c07808 */ /* 0x000fe40000000000 */
[----:B------:R-:W-:Y:S02]  /*45e0*/  FSEL R195, R18, -INF , P1 ;  /* 0xff80000012c37808 */ /* 0x000fe40000800000 */
[----:B------:R-:W-:Y:S02]  /*45f0*/  FMNMX.FTZ R7, R37, R7, !PT ;  /* 0x0000000725077209 */ /* 0x000fe40007810000 */
[----:B------:R-:W-:-:S02]  /*4600*/  FMNMX.FTZ R6, R117, R6, !PT ;  /* 0x0000000675067209 */ /* 0x000fc40007810000 */
[----:B------:R-:W-:Y:S02]  /*4610*/  ISETP.GT.AND P0, PT, R0, 0x31, PT ;  /* 0x000000310000780c */ /* 0x000fe40003f04270 */
[----:B------:R-:W-:Y:S02]  /*4620*/  ISETP.GT.AND P1, PT, R5, 0x38, PT ;  /* 0x000000380500780c */ /* 0x000fe40003f24270 */
[----:B------:R-:W-:Y:S02]  /*4630*/  FMNMX.FTZ R7, R38, R7, !PT ;  /* 0x0000000726077209 */ /* 0x000fe40007810000 */
[----:B------:R-:W-:Y:S02]  /*4640*/  FMNMX.FTZ R6, R193, R6, !PT ;  /* 0x00000006c1067209 */ /* 0x000fe40007810000 */
[----:B------:R-:W-:Y:S02]  /*4650*/  FSEL R197, R19, -INF , P0 ;  /* 0xff80000013c57808 */ /* 0x000fe40000000000 */
[----:B------:R-:W-:Y:S01]  /*4660*/  FSEL R175, R48, -INF , P1 ;  /* 0xff80000030af7808 */ /* 0x000fe20000800000 */
[----:B------:R-:W-:Y:S01]  /*4670*/  LDSM.16.MT88.4 R16, [R217+0x100] ;  /* 0x00010000d910783b */ /* 0x000fe20000004200 */
[----:B------:R-:W-:-:S02]  /*4680*/  ISETP.GT.AND P0, PT, R5, 0x39, PT ;  /* 0x000000390500780c */ /* 0x000fc40003f04270 */
[----:B------:R-:W-:Y:S02]  /*4690*/  ISETP.GT.AND P1, PT, R0, 0x38, PT ;  /* 0x000000380000780c */ /* 0x000fe40003f24270 */
[----:B------:R-:W-:Y:S02]  /*46a0*/  FMNMX.FTZ R7, R64, R7, !PT ;  /* 0x0000000740077209 */ /* 0x000fe40007810000 */
[----:B------:R-:W-:Y:S02]  /*46b0*/  FMNMX.FTZ R6, R192, R6, !PT ;  /* 0x00000006c0067209 */ /* 0x000fe40007810000 */
[----:B------:R-:W-:Y:S02]  /*46c0*/  FSEL R174, R49, -INF , P0 ;  /* 0xff80000031ae7808 */ /* 0x000fe40000000000 */
[----:B------:R-:W-:Y:S02]  /*46d0*/  FSEL R194, R50, -INF , P1 ;  /* 0xff80000032c27808 */ /* 0x000fe40000800000 */
[----:B------:R-:W-:-:S02]  /*46e0*/  ISETP.GT.AND P0, PT, R0, 0x39, PT ;  /* 0x000000390000780c */ /* 0x000fc40003f04270 */
        /* <DEDUP_REMOVED lines=12> */
[----:B------:R-:W-:-:S02]  /*47b0*/  FMNMX.FTZ R7, R122, R7, !PT ;  /* 0x000000077a077209 */ /* 0x000fc40007810000 */
[----:B------:R-:W-:Y:S02]  /*47c0*/  FMNMX.FTZ R6, R204, R6, !PT ;  /* 0x00000006cc067209 */ /* 0x000fe40007810000 */
[C---:B------:R-:W-:Y:S02]  /*47d0*/  ISETP.GT.AND P1, PT, R5.reuse, 0x50, PT ;  /* 0x000000500500780c */ /* 0x040fe40003f24270 */
[----:B------:R-:W-:Y:S02]  /*47e0*/  ISETP.GT.AND P0, PT, R5, 0x49, PT ;  /* 0x000000490500780c */ /* 0x000fe40003f04270 */
        /* <DEDUP_REMOVED lines=8> */
[----:B------:R-:W-:-:S02]  /*4870*/  ISETP.GT.AND P0, PT, R5, 0x51, PT ;  /* 0x000000510500780c */ /* 0x000fc40003f04270 */
[C---:B------:R-:W-:Y:S02]  /*4880*/  ISETP.GT.AND P6, PT, R5.reuse, 0x58, PT ;  /* 0x000000580500780c */ /* 0x040fe40003fc4270 */
[----:B------:R-:W-:Y:S02]  /*4890*/  ISETP.GT.AND P1, PT, R5, 0x59, PT ;  /* 0x000000590500780c */ /* 0x000fe40003f24270 */
[----:B------:R-:W-:Y:S02]  /*48a0*/  FMNMX.FTZ R7, R197, R7, !PT ;  /* 0x00000007c5077209 */ /* 0x000fe40007810000 */
[----:B------:R-:W-:Y:S02]  /*48b0*/  FMNMX.FTZ R5, R205, R6, !PT ;  /* 0x00000006cd057209 */ /* 0x000fe40007810000 */
[----:B------:R-:W-:Y:S02]  /*48c0*/  FSEL R206, R21, -INF , P0 ;  /* 0xff80000015ce7808 */ /* 0x000fe40000000000 */
[----:B------:R-:W-:-:S02]  /*48d0*/  FMNMX.FTZ R7, R194, R7, !PT ;  /* 0x00000007c2077209 */ /* 0x000fc40007810000 */
[----:B------:R-:W-:Y:S02]  /*48e0*/  FMNMX.FTZ R173, R215, R5, !PT ;  /* 0x00000005d7ad7209 */ /* 0x000fe40007810000 */
[----:B------:R-:W-:Y:S02]  /*48f0*/  ISETP.GT.AND P0, PT, R0, 0x41, PT ;  /* 0x000000410000780c */ /* 0x000fe40003f04270 */
[----:B------:R-:W-:Y:S02]  /*4900*/  FSEL R213, R40, -INF , P6 ;  /* 0xff80000028d57808 */ /* 0x000fe40003000000 */
[----:B------:R-:W-:Y:S02]  /*4910*/  FMNMX.FTZ R6, R196, R7, !PT ;  /* 0x00000007c4067209 */ /* 0x000fe40007810000 */
[----:B------:R-:W-:Y:S02]  /*4920*/  FMNMX.FTZ R173, R206, R173, !PT ;  /* 0x000000adcead7209 */ /* 0x000fe40007810000 */
[----:B------:R-:W-:-:S02]  /*4930*/  FSEL R201, R31, -INF , P0 ;  /* 0xff8000001fc97808 */ /* 0x000fc40000000000 */
[C---:B------:R-:W-:Y:S01]  /*4940*/  ISETP.GT.AND P0, PT, R0.reuse, 0x48, PT ;  /* 0x000000480000780c */ /* 0x040fe20003f04270 */
[----:B------:R-:W-:Y:S01]  /*4950*/  LDSM.16.MT88.4 R28, [R219+0x100] ;  /* 0x00010000db1c783b */ /* 0x000fe20000004200 */
        /* <DEDUP_REMOVED lines=9> */
[----:B------:R-:W1:Y:S01]  /*49f0*/  SHFL.BFLY PT, R6, R173, 0x2, 0x1f ;  /* 0x0c401f00ad067f89 */ /* 0x000e6200000e0000 */
[----:B------:R-:W-:Y:S02]  /*4a00*/  FMNMX.FTZ R5, R200, R5, !PT ;  /* 0x00000005c8057209 */ /* 0x000fe40007810000 */
[----:B------:R-:W-:Y:S01]  /*4a10*/  ISETP.GT.AND P0, PT, R0, 0x51, PT ;  /* 0x000000510000780c */ /* 0x000fe20003f04270 */
[----:B------:R-:W-:Y:S01]  /*4a20*/  LDSM.16.MT88.4 R44, [R220+0x900] ;  /* 0x00090000dc2c783b */ /* 0x000fe20000004200 */
[----:B------:R-:W-:-:S02]  /*4a30*/  FSEL R211, R22, -INF , P1 ;  /* 0xff80000016d37808 */ /* 0x000fc40000800000 */
[----:B------:R-:W-:Y:S02]  /*4a40*/  FMNMX.FTZ R5, R198, R5, !PT ;  /* 0x00000005c6057209 */ /* 0x000fe40007810000 */
[----:B------:R-:W-:Y:S02]  /*4a50*/  FSEL R190, R23, -INF , P0 ;  /* 0xff80000017be7808 */ /* 0x000fe40000000000 */
[C---:B------:R-:W-:Y:S01]  /*4a60*/  ISETP.GT.AND P1, PT, R0.reuse, 0x58, PT ;  /* 0x000000580000780c */ /* 0x040fe20003f24270 */
[----:B------:R-:W-:Y:S01]  /*4a70*/  LDSM.16.MT88.4 R20, [R218+0x100] ;  /* 0x00010000da14783b */ /* 0x000fe20000004200 */
[----:B------:R-:W-:Y:S02]  /*4a80*/  FMNMX.FTZ R5, R211, R5, !PT ;  /* 0x00000005d3057209 */ /* 0x000fe40007810000 */
[----:B------:R-:W-:Y:S02]  /*4a90*/  ISETP.GT.AND P0, PT, R0, 0x59, PT ;  /* 0x000000590000780c */ /* 0x000fe40003f04270 */
[----:B------:R-:W-:-:S02]  /*4aa0*/  FSEL R207, R42, -INF , P1 ;  /* 0xff8000002acf7808 */ /* 0x000fc40000800000 */
[----:B------:R-:W-:Y:S02]  /*4ab0*/  FMNMX.FTZ R0, R190, R5, !PT ;  /* 0x00000005be007209 */ /* 0x000fe40007810000 */
[----:B------:R-:W-:Y:S02]  /*4ac0*/  FSEL R185, R43, -INF , P0 ;  /* 0xff8000002bb97808 */ /* 0x000fe40000000000 */
[----:B------:R-:W-:Y:S01]  /*4ad0*/  FMNMX.FTZ R0, R207, R0, !PT ;  /* 0x00000000cf007209 */ /* 0x000fe20007810000 */
[----:B------:R-:W-:Y:S01]  /*4ae0*/  LDSM.16.MT88.4 R40, [R219+0x900] ;  /* 0x00090000db28783b */ /* 0x000fe20000004200 */
        /* <DEDUP_REMOVED lines=10> */
[--C-:B------:R-:W-:Y:S02]  /*4b90*/  FFMA.FTZ R5, R8, c[0x0][0x2d0], -R12.reuse ;  /* 0x0000b40008057a23 */ /* 0x100fe4000001080c */
[--C-:B------:R-:W-:Y:S02]  /*4ba0*/  FFMA.FTZ R2, R32, c[0x0][0x2d0], -R12.reuse ;  /* 0x0000b40020027a23 */ /* 0x100fe4000001080c */
[----:B------:R2:W-:Y:S08]  /*4bb0*/  MUFU.EX2 R221, R5 ;  /* 0x0000000500dd7308 */ /* 0x0005f00000000800 */
[----:B------:R3:W-:Y:S01]  /*4bc0*/  MUFU.EX2 R208, R2 ;  /* 0x0000000200d07308 */ /* 0x0007e20000000800 */
[----:B-1----:R-:W-:Y:S01]  /*4bd0*/  FMNMX.FTZ R172, R0, R172, !PT ;  /* 0x000000ac00ac7209 */ /* 0x002fe20007810000 */
[----:B------:R-:W-:-:S02]  /*4be0*/  FFMA.FTZ R0, R9, c[0x0][0x2d0], -R12 ;  /* 0x0000b40009007a23 */ /* 0x000fc4000001080c */
[----:B--2---:R-:W-:Y:S01]  /*4bf0*/  FFMA.FTZ R5, R10, c[0x0][0x2d0], -R12 ;  /* 0x0000b4000a057a23 */ /* 0x004fe2000001080c */
[----:B------:R-:W-:-:S03]  /*4c00*/  FSETP.NEU.FTZ.AND P0, PT, R172, -INF , PT ;  /* 0xff800000ac00780b */ /* 0x000fc60003f1d000 */
[----:B------:R1:W2:Y:S01]  /*4c10*/  MUFU.EX2 R210, R0 ;  /* 0x0000000000d27308 */ /* 0x0002a20000000800 */
[----:B---3--:R-:W-:-:S07]  /*4c20*/  FFMA.FTZ R2, R33, c[0x0][0x2d0], -R12 ;  /* 0x0000b40021027a23 */ /* 0x008fce000001080c */
[----:B------:R3:W-:Y:S01]  /*4c30*/  MUFU.EX2 R184, R5 ;  /* 0x0000000500b87308 */ /* 0x0007e20000000800 */
[----:B-1----:R-:W-:-:S07]  /*4c40*/  FMUL.FTZ R0, R172, c[0x0][0x2d0] ;  /* 0x0000b400ac007a20 */ /* 0x002fce0000410000 */
[----:B------:R1:W-:Y:S01]  /*4c50*/  MUFU.EX2 R191, R2 ;  /* 0x0000000200bf7308 */ /* 0x0003e20000000800 */
[----:B--2---:R-:W-:Y:S02]  /*4c60*/  F2FP.BF16.PACK_AB R8, R210, R221 ;  /* 0x000000ddd208723e */ /* 0x004fe400000010ff */
[----:B------:R-:W-:Y:S01]  /*4c70*/  FSEL R0, R0, RZ, P0 ;  /* 0x000000ff00007208 */ /* 0x000fe20000000000 */
[----:B---3--:R-:W-:-:S04]  /*4c80*/  FFMA.FTZ R5, R11, c[0x0][0x2d0], -R12 ;  /* 0x0000b4000b057a23 */ /* 0x008fc8000001080c */
[--C-:B------:R-:W-:Y:S01]  /*4c90*/  FFMA.FTZ R3, R15, c[0x0][0x2d0], -R0.reuse ;  /* 0x0000b4000f037a23 */ /* 0x100fe20000010800 */
[----:B------:R2:W3:Y:S01]  /*4ca0*/  MUFU.EX2 R25, R5 ;  /* 0x0000000500197308 */ /* 0x0004e20000000800 */
[----:B------:R-:W-:Y:S02]  /*4cb0*/  FFMA.FTZ R4, R14, c[0x0][0x2d0], -R0 ;  /* 0x0000b4000e047a23 */ /* 0x000fe40000010800 */
[----:B-1----:R-:W-:-:S05]  /*4cc0*/  FFMA.FTZ R2, R34, c[0x0][0x2d0], -R12 ;  /* 0x0000b40022027a23 */ /* 0x002fca000001080c */
[----:B------:R1:W-:Y:S01]  /*4cd0*/  MUFU.EX2 R189, R3 ;  /* 0x0000000300bd7308 */ /* 0x0003e20000000800 */
[----:B--2---:R-:W-:-:S07]  /*4ce0*/  FFMA.FTZ R5, R13, c[0x0][0x2d0], -R0 ;  /* 0x0000b4000d057a23 */ /* 0x004fce0000010800 */
[----:B------:R-:W-:Y:S01]  /*4cf0*/  MUFU.EX2 R209, R4 ;  /* 0x0000000400d17308 */ /* 0x000fe20000000800 */
[----:B---3--:R-:W-:-:S05]  /*4d00*/  IMAD.MOV.U32 R14, RZ, RZ, R25 ;  /* 0x000000ffff0e7224 */ /* 0x008fca00078e0019 */
[----:B------:R-:W-:Y:S01]  /*4d10*/  F2FP.BF16.PACK_AB R10, R14, R184 ;  /* 0x000000b80e0a723e */ /* 0x000fe200000010ff */
[----:B-1----:R-:W-:Y:S01]  /*4d20*/  FFMA.FTZ R3, R24, c[0x0][0x2d0], -R0 ;  /* 0x0000b40018037a23 */ /* 0x002fe20000010800 */
[----:B------:R1:W2:Y:S01]  /*4d30*/  MUFU.EX2 R188, R5 ;  /* 0x0000000500bc7308 */ /* 0x0002a20000000800 */
[----:B------:R-:W3:Y:S07]  /*4d40*/  LDSM.16.MT88.4 R24, [R220+0x100] ;  /* 0x00010000dc18783b */ /* 0x000eee0000004200 */
[----:B------:R4:W-:Y:S01]  /*4d50*/  MUFU.EX2 R187, R2 ;  /* 0x0000000200bb7308 */ /* 0x0009e20000000800 */
[----:B-1----:R-:W1:Y:S07]  /*4d60*/  LDSM.16.MT88.4 R4, [R217+0x3100] ;  /* 0x00310000d904783b */ /* 0x002e6e0000004200 */
[----:B------:R-:W3:Y:S01]  /*4d70*/  MUFU.EX2 R214, R3 ;  /* 0x0000000300d67308 */ /* 0x000ee20000000800 */
[----:B--2---:R-:W-:Y:S01]  /*4d80*/  F2FP.BF16.PACK_AB R9, R209, R188 ;  /* 0x000000bcd109723e */ /* 0x004fe200000010ff */
[----:B----4-:R-:W-:-:S06]  /*4d90*/  FFMA.FTZ R2, R35, c[0x0][0x2d0], -R12 ;  /* 0x0000b40023027a23 */ /* 0x010fcc000001080c */
[----:B------:R2:W-:Y:S01]  /*4da0*/  MUFU.EX2 R216, R2 ;  /* 0x0000000200d87308 */ /* 0x0005e20000000800 */
[----:B---3--:R-:W-:-:S07]  /*4db0*/  F2FP.BF16.PACK_AB R11, R214, R189 ;  /* 0x000000bdd60b723e */ /* 0x008fce00000010ff */
[----:B------:R-:W-:Y:S01]  /*4dc0*/  HMMA.16816.F32.BF16 R76, R8, R20, RZ ;  /* 0x00000014084c723c */ /* 0x000fe200000418ff */
[----:B--2---:R-:W-:-:S04]  /*4dd0*/  FFMA.FTZ R2, R36, c[0x0][0x2d0], -R0 ;  /* 0x0000b40024027a23 */ /* 0x004fc80000010800 */
[----:B------:R2:W-:Y:S03]  /*4de0*/  MUFU.EX2 R222, R2 ;  /* 0x0000000200de7308 */ /* 0x0005e60000000800 */
[C---:B------:R-:W-:Y:S08]  /*4df0*/  HMMA.16816.F32.BF16 R72, R8.reuse, R22, RZ ;  /* 0x000000160848723c */ /* 0x040ff000000418ff */
[----:B------:R-:W-:Y:S01]  /*4e00*/  HMMA.16816.F32.BF16 R60, R8, R24, RZ ;  /* 0x00000018083c723c */ /* 0x000fe200000418ff */
[----:B--2---:R-:W-:-:S07]  /*4e10*/  FFMA.FTZ R2, R37, c[0x0][0x2d0], -R0 ;  /* 0x0000b40025027a23 */ /* 0x004fce0000010800 */
[C---:B------:R-:W-:Y:S01]  /*4e20*/  HMMA.16816.F32.BF16 R52, R8.reuse, R26, RZ ;  /* 0x0000001a0834723c */ /* 0x040fe200000418ff */
[----:B------:R2:W3:Y:S07]  /*4e30*/  MUFU.EX2 R252, R2 ;  /* 0x0000000200fc7308 */ /* 0x0004ee0000000800 */
[C---:B------:R-:W-:Y:S08]  /*4e40*/  HMMA.16816.F32.BF16 R32, R8.reuse, R28, RZ ;  /* 0x0000001c0820723c */ /* 0x040ff000000418ff */
[----:B-1----:R-:W-:Y:S01]  /*4e50*/  HMMA.16816.F32.BF16 R24, R8, R4, RZ ;  /* 0x000000040818723c */ /* 0x002fe200000418ff */
[----:B--2---:R-:W-:-:S02]  /*4e60*/  FFMA.FTZ R2, R38, c[0x0][0x2d0], -R0 ;  /* 0x0000b40026027a23 */ /* 0x004fc40000010800 */
[----:B------:R-:W1:Y:S02]  /*4e70*/  LDSM.16.MT88.4 R36, [R217+0x3900] ;  /* 0x00390000d924783b */ /* 0x000e640000004200 */
[----:B------:R2:W-:Y:S03]  /*4e80*/  MUFU.EX2 R186, R2 ;  /* 0x0000000200ba7308 */ /* 0x0005e60000000800 */
[----:B------:R-:W-:Y:S01]  /*4e90*/  HMMA.16816.F32.BF16 R20, R8, R6, RZ ;  /* 0x000000060814723c */ /* 0x000fe200000418ff */
[----:B------:R-:W-:Y:S02]  /*4ea0*/  F2FP.BF16.PACK_AB R4, R191, R208 ;  /* 0x000000d0bf04723e */ /* 0x000fe400000010ff */
[----:B---3--:R-:W-:-:S04]  /*4eb0*/  F2FP.BF16.PACK_AB R5, R252, R222 ;  /* 0x000000defc05723e */ /* 0x008fc800000010ff */
[----:B------:R-:W-:Y:S01]  /*4ec0*/  F2FP.BF16.PACK_AB R6, R216, R187 ;  /* 0x000000bbd806723e */ /* 0x000fe200000010ff */
[----:B------:R-:W-:Y:S01]  /*4ed0*/  HMMA.16816.F32.BF16 R28, R8, R30, RZ ;  /* 0x0000001e081c723c */ /* 0x000fe200000418ff */
[----:B--2---:R-:W-:-:S07]  /*4ee0*/  FFMA.FTZ R2, R64, c[0x0][0x2d0], -R0 ;  /* 0x0000b40040027a23 */ /* 0x004fce0000010800 */
[C---:B------:R-:W-:Y:S01]  /*4ef0*/  HMMA.16816.F32.BF16 R88, R8.reuse, R16, RZ ;  /* 0x000000100858723c */ /* 0x040fe200000418ff */
[----:B------:R-:W2:Y:S01]  /*4f00*/  LDSM.16.MT88.4 R64, [R220+0x3100] ;  /* 0x00310000dc40783b */ /* 0x000ea20000004200 */
[----:B------:R-:W3:Y:S06]  /*4f10*/  MUFU.EX2 R13, R2 ;  /* 0x00000002000d7308 */ /* 0x000eec0000000800 */
[C---:B------:R-:W-:Y:S08]  /*4f20*/  HMMA.16816.F32.BF16 R84, R8.reuse, R18, RZ ;  /* 0x000000120854723c */ /* 0x040ff000000418ff */
[----:B------:R-:W-:Y:S01]  /*4f30*/  HMMA.16816.F32.BF16 R16, R8, R68, RZ ;  /* 0x000000440810723c */ /* 0x000fe200000418ff */
[----:B---3--:R-:W-:Y:S01]  /*4f40*/  F2FP.BF16.PACK_AB R7, R13, R186 ;  /* 0x000000ba0d07723e */ /* 0x008fe200000010ff */
[----:B------:R-:W-:-:S06]  /*4f50*/  FFMA.FTZ R2, R119, c[0x0][0x2d0], -R12 ;  /* 0x0000b40077027a23 */ /* 0x000fcc000001080c */
[C---:B-1----:R-:W-:Y:S08]  /*4f60*/  HMMA.16816.F32.BF16 R156, R4.reuse, R36, R24 ;  /* 0x00000024049c723c */ /* 0x042ff00000041818 */
[C---:B------:R-:W-:Y:S01]  /*4f70*/  HMMA.16816.F32.BF16 R128, R4.reuse, R38, R20 ;  /* 0x000000260480723c */ /* 0x040fe20000041814 */
[----:B------:R-:W1:Y:S07]  /*4f80*/  LDSM.16.MT88.4 R36, [R219+0x3100] ;  /* 0x00310000db24783b */ /* 0x000e6e0000004200 */
[C---:B------:R-:W-:Y:S01]  /*4f90*/  HMMA.16816.F32.BF16 R168, R4.reuse, R44, R60 ;  /* 0x0000002c04a8723c */ /* 0x040fe2000004183c */
[----:B------:R-:W-:Y:S07]  /*4fa0*/  LDSM.16.MT88.4 R60, [R217+0x9100] ;  /* 0x00910000d93c783b */ /* 0x000fee0000004200 */
[C---:B------:R-:W-:Y:S01]  /*4fb0*/  HMMA.16816.F32.BF16 R144, R4.reuse, R46, R52 ;  /* 0x0000002e0490723c */ /* 0x040fe20000041834 */
[----:B------:R-:W-:Y:S04]  /*4fc0*/  LDSM.16.MT88.4 R44, [R220+0x6100] ;  /* 0x00610000dc2c783b */ /* 0x000fe80000004200 */
[----:B------:R-:W-:Y:S03]  /*4fd0*/  LDSM.16.MT88.4 R52, [R218+0x9100] ;  /* 0x00910000da34783b */ /* 0x000fe60000004200 */
[----:B------:R-:W-:Y:S01]  /*4fe0*/  HMMA.16816.F32.BF16 R124, R4, R42, R28 ;  /* 0x0000002a047c723c */ /* 0x000fe2000004181c */
[----:B------:R-:W3:Y:S07]  /*4ff0*/  LDSM.16.MT88.4 R28, [R220+0x3900] ;  /* 0x00390000dc1c783b */ /* 0x000eee0000004200 */
[C---:B------:R-:W-:Y:S08]  /*5000*/  HMMA.16816.F32.BF16 R24, R8.reuse, R70, RZ ;  /* 0x000000460818723c */ /* 0x040ff000000418ff */
[----:B--2---:R-:W-:Y:S08]  /*5010*/  HMMA.16816.F32.BF16 R20, R8, R64, RZ ;  /* 0x000000400814723c */ /* 0x004ff000000418ff */
[C---:B------:R-:W-:Y:S01]  /*5020*/  HMMA.16816.F32.BF16 R160, R4.reuse, R40, R32 ;  /* 0x0000002804a0723c */ /* 0x040fe20000041820 */
[----:B------:R-:W2:Y:S04]  /*5030*/  LDSM.16.MT88.4 R32, [R217+0x6100] ;  /* 0x00610000d920783b */ /* 0x000ea80000004200 */
[----:B------:R-:W4:Y:S03]  /*5040*/  LDSM.16.MT88.4 R40, [R218+0x6100] ;  /* 0x00610000da28783b */ /* 0x000f260000004200 */
[C---:B------:R-:W-:Y:S08]  /*5050*/  HMMA.16816.F32.BF16 R180, R4.reuse, R48, R76 ;  /* 0x0000003004b4723c */ /* 0x040ff0000004184c */
[C---:B------:R-:W-:Y:S01]  /*5060*/  HMMA.16816.F32.BF16 R140, R4.reuse, R50, R72 ;  /* 0x00000032048c723c */ /* 0x040fe20000041848 */
[----:B------:R-:W2:Y:S07]  /*5070*/  LDSM.16.MT88.4 R48, [R219+0x6100] ;  /* 0x00610000db30783b */ /* 0x000eae0000004200 */
[----:B------:R-:W-:Y:S08]  /*5080*/  HMMA.16816.F32.BF16 R164, R4, R80, R16 ;  /* 0x0000005004a4723c */ /* 0x000ff00000041810 */
[----:B------:R-:W-:Y:S01]  /*5090*/  HMMA.16816.F32.BF16 R16, R8, R66, RZ ;  /* 0x000000420810723c */ /* 0x000fe200000418ff */
[----:B------:R-:W2:Y:S07]  /*50a0*/  LDSM.16.MT88.4 R64, [R220+0x9100] ;  /* 0x00910000dc40783b */ /* 0x000eae0000004200 */
[----:B------:R-:W-:Y:S08]  /*50b0*/  HMMA.16816.F32.BF16 R136, R4, R82, R24 ;  /* 0x000000520488723c */ /* 0x000ff00000041818 */
[----:B-1----:R-:W-:Y:S08]  /*50c0*/  HMMA.16816.F32.BF16 R76, R8, R38, RZ ;  /* 0x00000026084c723c */ /* 0x002ff000000418ff */
[----:B---3--:R-:W-:Y:S08]  /*50d0*/  HMMA.16816.F32.BF16 R148, R4, R28, R20 ;  /* 0x0000001c0494723c */ /* 0x008ff00000041814 */
[C---:B------:R-:W-:Y:S08]  /*50e0*/  HMMA.16816.F32.BF16 R24, R8.reuse, R44, RZ ;  /* 0x0000002c0818723c */ /* 0x040ff000000418ff */
[----:B------:R-:W-:Y:S08]  /*50f0*/  HMMA.16816.F32.BF16 R20, R8, R46, RZ ;  /* 0x0000002e0814723c */ /* 0x000ff000000418ff */
[----:B------:R-:W-:Y:S01]  /*5100*/  HMMA.16816.F32.BF16 R176, R4, R56, R88 ;  /* 0x0000003804b0723c */ /* 0x000fe20000041858 */
[----:B------:R-:W1:Y:S07]  /*5110*/  LDSM.16.MT88.4 R88, [R219+0x6900] ;  /* 0x00690000db58783b */ /* 0x000e6e0000004200 */
[----:B------:R-:W-:Y:S08]  /*5120*/  HMMA.16816.F32.BF16 R80, R8, R36, RZ ;  /* 0x000000240850723c */ /* 0x000ff000000418ff */
[----:B------:R-:W-:Y:S08]  /*5130*/  HMMA.16816.F32.BF16 R152, R4, R30, R16 ;  /* 0x0000001e0498723c */ /* 0x000ff00000041810 */
[C---:B--2---:R-:W-:Y:S08]  /*5140*/  HMMA.16816.F32.BF16 R72, R8.reuse, R32, RZ ;  /* 0x000000200848723c */ /* 0x044ff000000418ff */
[C---:B------:R-:W-:Y:S08]  /*5150*/  HMMA.16816.F32.BF16 R36, R8.reuse, R34, RZ ;  /* 0x000000220824723c */ /* 0x040ff000000418ff */
[C---:B----4-:R-:W-:Y:S08]  /*5160*/  HMMA.16816.F32.BF16 R32, R8.reuse, R40, RZ ;  /* 0x000000280820723c */ /* 0x050ff000000418ff */
[C---:B------:R-:W-:Y:S08]  /*5170*/  HMMA.16816.F32.BF16 R28, R8.reuse, R42, RZ ;  /* 0x0000002a081c723c */ /* 0x040ff000000418ff */
[C---:B------:R-:W-:Y:S08]  /*5180*/  HMMA.16816.F32.BF16 R16, R8.reuse, R48, RZ ;  /* 0x000000300810723c */ /* 0x040ff000000418ff */
[----:B------:R-:W-:Y:S08]  /*5190*/  HMMA.16816.F32.BF16 R40, R8, R50, RZ ;  /* 0x000000320828723c */ /* 0x000ff000000418ff */
[----:B------:R-:W-:Y:S08]  /*51a0*/  HMMA.16816.F32.BF16 R132, R4, R58, R84 ;  /* 0x0000003a0484723c */ /* 0x000ff00000041854 */
[C---:B------:R-:W-:Y:S08]  /*51b0*/  HMMA.16816.F32.BF16 R48, R8.reuse, R64, RZ ;  /* 0x000000400830723c */ /* 0x040ff000000418ff */
[C---:B------:R-:W-:Y:S08]  /*51c0*/  HMMA.16816.F32.BF16 R44, R8.reuse, R66, RZ ;  /* 0x00000042082c723c */ /* 0x040ff000000418ff */
[C---:B------:R-:W-:Y:S08]  /*51d0*/  HMMA.16816.F32.BF16 R84, R8.reuse, R108, RZ ;  /* 0x0000006c0854723c */ /* 0x040ff000000418ff */
[----:B------:R-:W-:Y:S08]  /*51e0*/  HMMA.16816.F32.BF16 R64, R8, R110, RZ ;  /* 0x0000006e0840723c */ /* 0x000ff000000418ff */
[C---:B------:R-:W-:Y:S08]  /*51f0*/  HMMA.16816.F32.BF16 R108, R4.reuse, R106, R76 ;  /* 0x0000006a046c723c */ /* 0x040ff0000004184c */
[C---:B------:R-:W-:Y:S01]  /*5200*/  HMMA.16816.F32.BF16 R76, R4.reuse, R92, R24 ;  /* 0x0000005c044c723c */ /* 0x040fe20000041818 */
[----:B------:R-:W-:Y:S07]  /*5210*/  LDSM.16.MT88.4 R24, [R219+0x9900] ;  /* 0x00990000db18783b */ /* 0x000fee0000004200 */
[----:B------:R-:W-:Y:S01]  /*5220*/  HMMA.16816.F32.BF16 R92, R4, R94, R20 ;  /* 0x0000005e045c723c */ /* 0x000fe20000041814 */
[----:B------:R-:W2:Y:S07]  /*5230*/  LDSM.16.MT88.4 R20, [R217+0x9900] ;  /* 0x00990000d914783b */ /* 0x000eae0000004200 */
[C---:B------:R-:W-:Y:S08]  /*5240*/  HMMA.16816.F32.BF16 R68, R8.reuse, R60, RZ ;  /* 0x0000003c0844723c */ /* 0x040ff000000418ff */
[C---:B------:R-:W-:Y:S08]  /*5250*/  HMMA.16816.F32.BF16 R56, R8.reuse, R52, RZ ;  /* 0x000000340838723c */ /* 0x040ff000000418ff */
[C---:B------:R-:W-:Y:S08]  /*5260*/  HMMA.16816.F32.BF16 R60, R8.reuse, R62, RZ ;  /* 0x0000003e083c723c */ /* 0x040ff000000418ff */
[----:B------:R-:W-:Y:S01]  /*5270*/  HMMA.16816.F32.BF16 R52, R8, R54, RZ ;  /* 0x000000360834723c */ /* 0x000fe200000418ff */
[----:B------:R-:W3:Y:S07]  /*5280*/  LDSM.16.MT88.4 R8, [R220+0x9900] ;  /* 0x00990000dc08783b */ /* 0x000eee0000004200 */
[C---:B------:R-:W-:Y:S08]  /*5290*/  HMMA.16816.F32.BF16 R112, R4.reuse, R104, R80 ;  /* 0x000000680470723c */ /* 0x040ff00000041850 */
[C---:B------:R-:W-:Y:S08]  /*52a0*/  HMMA.16816.F32.BF16 R104, R4.reuse, R100, R72 ;  /* 0x000000640468723c */ /* 0x040ff00000041848 */
[C---:B-1----:R-:W-:Y:S01]  /*52b0*/  HMMA.16816.F32.BF16 R72, R4.reuse, R88, R16 ;  /* 0x000000580448723c */ /* 0x042fe20000041810 */
[----:B------:R-:W1:Y:S07]  /*52c0*/  LDSM.16.MT88.4 R16, [R218+0x9900] ;  /* 0x00990000da10783b */ /* 0x000e6e0000004200 */
[C---:B--2---:R-:W-:Y:S07]  /*52d0*/  HMMA.16816.F32.BF16 R60, R4.reuse, R22, R60 ;  /* 0x00000016043c723c */ /* 0x044fee000004183c */
[----:B------:R-:W-:Y:S01]  /*52e0*/  IMAD.MOV.U32 R22, RZ, RZ, R216 ;  /* 0x000000ffff167224 */ /* 0x000fe200078e00d8 */
[----:B------:R-:W-:Y:S01]  /*52f0*/  HMMA.16816.F32.BF16 R88, R4, R90, R40 ;  /* 0x0000005a0458723c */ /* 0x000fe20000041828 */
[----:B------:R2:W-:Y:S01]  /*5300*/  MUFU.EX2 R216, R2 ;  /* 0x0000000200d87308 */ /* 0x0005e20000000800 */
[----:B------:R-:W-:-:S06]  /*5310*/  IMAD.MOV.U32 R23, RZ, RZ, R222 ;  /* 0x000000ffff177224 */ /* 0x000fcc00078e00de */
[C---:B---3--:R-:W-:Y:S07]  /*5320*/  HMMA.16816.F32.BF16 R40, R4.reuse, R10, R44 ;  /* 0x0000000a0428723c */ /* 0x048fee000004182c */
[----:B------:R-:W-:Y:S01]  /*5330*/  IMAD.MOV.U32 R46, RZ, RZ, R189 ;  /* 0x000000ffff2e7224 */ /* 0x000fe200078e00bd */
[C---:B------:R-:W-:Y:S01]  /*5340*/  HMMA.16816.F32.BF16 R68, R4.reuse, R20, R68 ;  /* 0x000000140444723c */ /* 0x040fe20000041844 */
[--C-:B--2---:R-:W-:Y:S01]  /*5350*/  FFMA.FTZ R2, R118, c[0x0][0x2d0], -R12.reuse ;  /* 0x0000b40076027a23 */ /* 0x104fe2000001080c */
[----:B------:R-:W-:Y:S01]  /*5360*/  MOV R47, R209 ;  /* 0x000000d1002f7202 */ /* 0x000fe20000000f00 */
[----:B------:R-:W-:Y:S01]  /*5370*/  IMAD.MOV.U32 R45, RZ, RZ, R187 ;  /* 0x000000ffff2d7224 */ /* 0x000fe200078e00bb */
[----:B------:R-:W-:Y:S01]  /*5380*/  MOV R44, R186 ;  /* 0x000000ba002c7202 */ /* 0x000fe20000000f00 */
[----:B------:R2:W3:Y:S02]  /*5390*/  MUFU.EX2 R189, R2 ;  /* 0x0000000200bd7308 */ /* 0x0004e40000000800 */
[----:B------:R-:W-:Y:S01]  /*53a0*/  MOV R20, R252 ;  /* 0x000000fc00147202 */ /* 0x000fe20000000f00 */
[C---:B------:R-:W-:Y:S01]  /*53b0*/  HMMA.16816.F32.BF16 R48, R4.reuse, R8, R48 ;  /* 0x000000080430723c */ /* 0x040fe20000041830 */
[----:B------:R-:W4:Y:S07]  /*53c0*/  LDSM.16.MT88.4 R8, [R217+0x1100] ;  /* 0x00110000d908783b */ /* 0x000f2e0000004200 */
[----:B-1----:R-:W-:Y:S01]  /*53d0*/  HMMA.16816.F32.BF16 R56, R4, R16, R56 ;  /* 0x000000100438723c */ /* 0x002fe20000041838 */
[----:B--2---:R-:W-:-:S07]  /*53e0*/  FFMA.FTZ R2, R116, c[0x0][0x2d0], -R12 ;  /* 0x0000b40074027a23 */ /* 0x004fce000001080c */
[C---:B------:R-:W-:Y:S01]  /*53f0*/  HMMA.16816.F32.BF16 R52, R4.reuse, R18, R52 ;  /* 0x000000120434723c */ /* 0x040fe20000041834 */
[----:B------:R1:W-:Y:S01]  /*5400*/  MUFU.EX2 R21, R2 ;  /* 0x0000000200157308 */ /* 0x0003e20000000800 */
[----:B------:R-:W2:Y:S06]  /*5410*/  LDSM.16.MT88.4 R16, [R218+0x1100] ;  /* 0x00110000da10783b */ /* 0x000eac0000004200 */
[C---:B------:R-:W-:Y:S08]  /*5420*/  HMMA.16816.F32.BF16 R100, R4.reuse, R102, R36 ;  /* 0x000000660464723c */ /* 0x040ff00000041824 */
[----:B------:R-:W-:Y:S01]  /*5430*/  HMMA.16816.F32.BF16 R80, R4, R96, R32 ;  /* 0x000000600450723c */ /* 0x000fe20000041820 */
[----:B-1----:R-:W-:-:S04]  /*5440*/  FFMA.FTZ R2, R117, c[0x0][0x2d0], -R12 ;  /* 0x0000b40075027a23 */ /* 0x002fc8000001080c */
[----:B------:R1:W1:Y:S03]  /*5450*/  MUFU.EX2 R209, R2 ;  /* 0x0000000200d17308 */ /* 0x0002660000000800 */
[C---:B------:R-:W-:Y:S08]  /*5460*/  HMMA.16816.F32.BF16 R96, R4.reuse, R98, R28 ;  /* 0x000000620460723c */ /* 0x040ff0000004181c */
[----:B------:R-:W-:Y:S01]  /*5470*/  HMMA.16816.F32.BF16 R36, R4, R24, R84 ;  /* 0x000000180424723c */ /* 0x000fe20000041854 */
[----:B-1----:R-:W-:-:S06]  /*5480*/  FFMA.FTZ R2, R120, c[0x0][0x2d0], -R0 ;  /* 0x0000b40078027a23 */ /* 0x002fcc0000010800 */
[----:B------:R-:W-:Y:S01]  /*5490*/  IMAD.MOV.U32 R87, RZ, RZ, R185 ;  /* 0x000000ffff577224 */ /* 0x000fe200078e00b9 */
[----:B------:R-:W-:Y:S01]  /*54a0*/  HMMA.16816.F32.BF16 R32, R4, R26, R64 ;  /* 0x0000001a0420723c */ /* 0x000fe20000041840 */
[----:B------:R1:W-:Y:S01]  /*54b0*/  MUFU.EX2 R222, R2 ;  /* 0x0000000200de7308 */ /* 0x0003e20000000800 */
[----:B------:R-:W-:-:S05]  /*54c0*/  IMAD.MOV.U32 R86, RZ, RZ, R184 ;  /* 0x000000ffff567224 */ /* 0x000fca00078e00b8 */
[----:B---3--:R-:W-:Y:S02]  /*54d0*/  F2FP.BF16.PACK_AB R4, R189, R216 ;  /* 0x000000d8bd04723e */ /* 0x008fe400000010ff */
[----:B------:R-:W-:Y:S01]  /*54e0*/  F2FP.BF16.PACK_AB R6, R209, R21 ;  /* 0x00000015d106723e */ /* 0x000fe200000010ff */
[----:B-1----:R-:W-:-:S04]  /*54f0*/  FFMA.FTZ R2, R123, c[0x0][0x2d0], -R0 ;  /* 0x0000b4007b027a23 */ /* 0x002fc80000010800 */
[----:B------:R1:W3:Y:S02]  /*5500*/  MUFU.EX2 R252, R2 ;  /* 0x0000000200fc7308 */ /* 0x0002e40000000800 */
[----:B-1----:R-:W-:Y:S01]  /*5510*/  FFMA.FTZ R2, R122, c[0x0][0x2d0], -R0 ;  /* 0x0000b4007a027a23 */ /* 0x002fe20000010800 */
[----:B---3--:R-:W-:-:S05]  /*5520*/  F2FP.BF16.PACK_AB R5, R252, R222 ;  /* 0x000000defc05723e */ /* 0x008fca00000010ff */
[----:B------:R1:W-:Y:S02]  /*5530*/  MUFU.EX2 R3, R2 ;  /* 0x0000000200037308 */ /* 0x0003e40000000800 */
[----:B-1----:R-:W-:-:S06]  /*5540*/  FFMA.FTZ R2, R121, c[0x0][0x2d0], -R0 ;  /* 0x0000b40079027a23 */ /* 0x002fcc0000010800 */
[----:B------:R-:W1:Y:S02]  /*5550*/  MUFU.EX2 R15, R2 ;  /* 0x00000002000f7308 */ /* 0x000e640000000800 */
[----:B-1----:R-:W-:Y:S01]  /*5560*/  F2FP.BF16.PACK_AB R7, R15, R3 ;  /* 0x000000030f07723e */ /* 0x002fe200000010ff */
[----:B------:R-:W-:Y:S01]  /*5570*/  FFMA.FTZ R2, R193, c[0x0][0x2d0], -R12 ;  /* 0x0000b400c1027a23 */ /* 0x000fe2000001080c */
[----:B------:R-:W-:-:S04]  /*5580*/  MOV R193, R222 ;  /* 0x000000de00c17202 */ /* 0x000fc80000000f00 */
[----:B------:R1:W-:Y:S01]  /*5590*/  MUFU.EX2 R222, R2 ;  /* 0x0000000200de7308 */ /* 0x0003e20000000800 */
[C---:B----4-:R-:W-:Y:S08]  /*55a0*/  HMMA.16816.F32.BF16 R176, R4.reuse, R8, R176 ;  /* 0x0000000804b0723c */ /* 0x050ff000000418b0 */
[----:B------:R-:W-:Y:S01]  /*55b0*/  HMMA.16816.F32.BF16 R24, R4, R10, R132 ;  /* 0x0000000a0418723c */ /* 0x000fe20000041884 */
[----:B------:R-:W3:Y:S01]  /*55c0*/  LDSM.16.MT88.4 R8, [R220+0x1100] ;  /* 0x00110000dc08783b */ /* 0x000ee20000004200 */
[----:B-1----:R-:W-:-:S06]  /*55d0*/  FFMA.FTZ R2, R192, c[0x0][0x2d0], -R12 ;  /* 0x0000b400c0027a23 */ /* 0x002fcc000001080c */
[C---:B--2---:R-:W-:Y:S01]  /*55e0*/  HMMA.16816.F32.BF16 R132, R4.reuse, R16, R180 ;  /* 0x000000100484723c */ /* 0x044fe200000418b4 */
[----:B------:R1:W-:Y:S07]  /*55f0*/  MUFU.EX2 R192, R2 ;  /* 0x0000000200c07308 */ /* 0x0003ee0000000800 */
[----:B------:R-:W-:Y:S01]  /*5600*/  HMMA.16816.F32.BF16 R28, R4, R18, R140 ;  /* 0x00000012041c723c */ /* 0x000fe2000004188c */
[----:B------:R-:W2:Y:S01]  /*5610*/  LDSM.16.MT88.4 R16, [R219+0x1100] ;  /* 0x00110000db10783b */ /* 0x000ea20000004200 */
[----:B-1----:R-:W-:-:S02]  /*5620*/  FFMA.FTZ R2, R175, c[0x0][0x2d0], -R12 ;  /* 0x0000b400af027a23 */ /* 0x002fc4000001080c */
[----:B------:R-:W-:Y:S02]  /*5630*/  IMAD.MOV.U32 R175, RZ, RZ, R13 ;  /* 0x000000ffffaf7224 */ /* 0x000fe400078e000d */
[----:B------:R1:W-:Y:S02]  /*5640*/  MUFU.EX2 R13, R2 ;  /* 0x00000002000d7308 */ /* 0x0003e40000000800 */
[----:B---3--:R-:W-:Y:S01]  /*5650*/  HMMA.16816.F32.BF16 R140, R4, R8, R168 ;  /* 0x00000008048c723c */ /* 0x008fe200000418a8 */
[----:B-1----:R-:W-:-:S07]  /*5660*/  FFMA.FTZ R2, R174, c[0x0][0x2d0], -R12 ;  /* 0x0000b400ae027a23 */ /* 0x002fce000001080c */
        /* <DEDUP_REMOVED lines=16> */
[----:B------:R-:W2:Y:S06]  /*5770*/  LDSM.16.MT88.4 R16, [R218+0x7100] ;  /* 0x00710000da10783b */ /* 0x000eac0000004200 */
[----:B------:R-:W-:Y:S01]  /*5780*/  MOV R111, R86 ;  /* 0x00000056006f7202 */ /* 0x000fe20000000f00 */
[----:B------:R-:W-:Y:S01]  /*5790*/  IMAD.MOV.U32 R110, RZ, RZ, R87 ;  /* 0x000000ffff6e7224 */ /* 0x000fe200078e0057 */
[----:B------:R-:W-:Y:S01]  /*57a0*/  MOV R108, R45 ;  /* 0x0000002d006c7202 */ /* 0x000fe20000000f00 */
        /* <DEDUP_REMOVED lines=9> */
[C---:B--2---:R-:W-:Y:S01]  /*5840*/  HMMA.16816.F32.BF16 R160, R4.reuse, R16, R80 ;  /* 0x0000001004a0723c */ /* 0x044fe20000041850 */
[----:B------:R-:W2:Y:S01]  /*5850*/  LDSM.16.MT88.4 R20, [R219+0x7100] ;  /* 0x00710000db14783b */ /* 0x000ea20000004200 */
[----:B------:R-:W-:Y:S01]  /*5860*/  IMAD.MOV.U32 R102, RZ, RZ, R3 ;  /* 0x000000ffff667224 */ /* 0x000fe200078e0003 */
[----:B------:R-:W-:Y:S01]  /*5870*/  MOV R3, R190 ;  /* 0x000000be00037202 */ /* 0x000fe20000000f00 */
[----:B------:R-:W-:Y:S02]  /*5880*/  IMAD.MOV.U32 R101, RZ, RZ, R191 ;  /* 0x000000ffff657224 */ /* 0x000fe400078e00bf */
[----:B------:R-:W-:Y:S02]  /*5890*/  IMAD.MOV.U32 R100, RZ, RZ, R189 ;  /* 0x000000ffff647224 */ /* 0x000fe400078e00bd */
[----:B------:R-:W-:Y:S01]  /*58a0*/  HMMA.16816.F32.BF16 R156, R4, R18, R96 ;  /* 0x00000012049c723c */ /* 0x000fe20000041860 */
[----:B------:R-:W3:Y:S01]  /*58b0*/  LDSM.16.MT88.4 R16, [R217+0xa100] ;  /* 0x00a10000d910783b */ /* 0x000ee20000004200 */
[----:B------:R-:W-:-:S02]  /*58c0*/  IMAD.MOV.U32 R107, RZ, RZ, R46 ;  /* 0x000000ffff6b7224 */ /* 0x000fc400078e002e */
[----:B------:R-:W-:-:S04]  /*58d0*/  IMAD.MOV.U32 R174, RZ, RZ, R47 ;  /* 0x000000ffffae7224 */ /* 0x000fc800078e002f */
[C---:B-1----:R-:W-:Y:S08]  /*58e0*/  HMMA.16816.F32.BF16 R144, R4.reuse, R8, R76 ;  /* 0x000000080490723c */ /* 0x042ff0000004184c */
[C---:B------:R-:W-:Y:S01]  /*58f0*/  HMMA.16816.F32.BF16 R96, R4.reuse, R10, R92 ;  /* 0x0000000a0460723c */ /* 0x040fe2000004185c */
[----:B------:R-:W1:Y:S07]  /*5900*/  LDSM.16.MT88.4 R8, [R218+0xa100] ;  /* 0x00a10000da08783b */ /* 0x000e6e0000004200 */
[C---:B--2---:R-:W-:Y:S01]  /*5910*/  HMMA.16816.F32.BF16 R92, R4.reuse, R20, R72 ;  /* 0x00000014045c723c */ /* 0x044fe20000041848 */
[----:B------:R2:W4:Y:S06]  /*5920*/  MUFU.EX2 R20, R2 ;  /* 0x0000000200147308 */ /* 0x00052c0000000800 */
[----:B------:R-:W-:Y:S01]  /*5930*/  IMAD.MOV.U32 R75, RZ, RZ, R188 ;  /* 0x000000ffff4b7224 */ /* 0x000fe200078e00bc */
[----:B---3--:R-:W-:Y:S01]  /*5940*/  HMMA.16816.F32.BF16 R84, R4, R18, R60 ;  /* 0x000000120454723c */ /* 0x008fe2000004183c */
[----:B------:R-:W-:-:S02]  /*5950*/  IMAD.MOV.U32 R73, RZ, RZ, R252 ;  /* 0x000000ffff497224 */ /* 0x000fc400078e00fc */
[----:B------:R-:W-:-:S05]  /*5960*/  IMAD.MOV.U32 R74, RZ, RZ, R215 ;  /* 0x000000ffff4a7224 */ /* 0x000fca00078e00d7 */
[----:B------:R-:W-:Y:S01]  /*5970*/  HMMA.16816.F32.BF16 R188, R4, R16, R68 ;  /* 0x0000001004bc723c */ /* 0x000fe20000041844 */
[----:B------:R-:W3:Y:S01]  /*5980*/  LDSM.16.MT88.4 R16, [R220+0xa100] ;  /* 0x00a10000dc10783b */ /* 0x000ee20000004200 */
[----:B--2---:R-:W-:Y:S01]  /*5990*/  FFMA.FTZ R2, R195, c[0x0][0x2d0], -R0 ;  /* 0x0000b400c3027a23 */ /* 0x004fe20000010800 */
[----:B------:R-:W-:Y:S02]  /*59a0*/  MOV R195, R75 ;  /* 0x0000004b00c37202 */ /* 0x000fe40000000f00 */
[----:B------:R-:W-:-:S03]  /*59b0*/  MOV R75, R214 ;  /* 0x000000d6004b7202 */ /* 0x000fc60000000f00 */
[C---:B------:R-:W-:Y:S08]  /*59c0*/  HMMA.16816.F32.BF16 R88, R4.reuse, R22, R88 ;  /* 0x000000160458723c */ /* 0x040ff00000041858 */
[C---:B-1----:R-:W-:Y:S01]  /*59d0*/  HMMA.16816.F32.BF16 R80, R4.reuse, R8, R56 ;  /* 0x000000080450723c */ /* 0x042fe20000041838 */
[----:B------:R1:W-:Y:S07]  /*59e0*/  MUFU.EX2 R56, R2 ;  /* 0x0000000200387308 */ /* 0x0003ee0000000800 */
[----:B------:R-:W-:Y:S01]  /*59f0*/  HMMA.16816.F32.BF16 R76, R4, R10, R52 ;  /* 0x0000000a044c723c */ /* 0x000fe20000041834 */
[----:B------:R-:W2:Y:S01]  /*5a00*/  LDSM.16.MT88.4 R8, [R219+0xa100] ;  /* 0x00a10000db08783b */ /* 0x000ea20000004200 */
[----:B-1----:R-:W-:-:S02]  /*5a10*/  FFMA.FTZ R2, R197, c[0x0][0x2d0], -R0 ;  /* 0x0000b400c5027a23 */ /* 0x002fc40000010800 */
[----:B----4-:R-:W-:Y:S02]  /*5a20*/  IMAD.MOV.U32 R197, RZ, RZ, R20 ;  /* 0x000000ffffc57224 */ /* 0x010fe400078e0014 */
[----:B------:R-:W-:Y:S01]  /*5a30*/  LDSM.16.MT88.4 R20, [R217+0x1900] ;  /* 0x00190000d914783b */ /* 0x000fe20000004200 */
[----:B------:R1:W4:Y:S01]  /*5a40*/  MUFU.EX2 R214, R2 ;  /* 0x0000000200d67308 */ /* 0x0003220000000800 */
[C---:B---3--:R-:W-:Y:S08]  /*5a50*/  HMMA.16816.F32.BF16 R44, R4.reuse, R16, R48 ;  /* 0x00000010042c723c */ /* 0x048ff00000041830 */
[----:B------:R-:W-:Y:S01]  /*5a60*/  HMMA.16816.F32.BF16 R40, R4, R18, R40 ;  /* 0x000000120428723c */ /* 0x000fe20000041828 */
[----:B------:R-:W3:Y:S01]  /*5a70*/  LDSM.16.MT88.4 R16, [R218+0x1900] ;  /* 0x00190000da10783b */ /* 0x000ee20000004200 */
[----:B-1----:R-:W-:-:S02]  /*5a80*/  FFMA.FTZ R2, R194, c[0x0][0x2d0], -R0 ;  /* 0x0000b400c2027a23 */ /* 0x002fc40000010800 */
[----:B------:R-:W-:Y:S02]  /*5a90*/  IMAD.MOV.U32 R194, RZ, RZ, R101 ;  /* 0x000000ffffc27224 */ /* 0x000fe400078e0065 */
[----:B------:R1:W-:Y:S02]  /*5aa0*/  MUFU.EX2 R252, R2 ;  /* 0x0000000200fc7308 */ /* 0x0003e40000000800 */
[C---:B--2---:R-:W-:Y:S08]  /*5ab0*/  HMMA.16816.F32.BF16 R36, R4.reuse, R8, R36 ;  /* 0x000000080424723c */ /* 0x044ff00000041824 */
[----:B------:R-:W-:Y:S01]  /*5ac0*/  HMMA.16816.F32.BF16 R32, R4, R10, R32 ;  /* 0x0000000a0420723c */ /* 0x000fe20000041820 */
[----:B-1----:R-:W-:Y:S01]  /*5ad0*/  FFMA.FTZ R2, R196, c[0x0][0x2d0], -R0 ;  /* 0x0000b400c4027a23 */ /* 0x002fe20000010800 */
[----:B------:R-:W-:Y:S01]  /*5ae0*/  LDSM.16.MT88.4 R8, [R220+0x4900] ;  /* 0x00490000dc08783b */ /* 0x000fe20000004200 */
[----:B------:R-:W-:Y:S01]  /*5af0*/  MOV R196, R175 ;  /* 0x000000af00c47202 */ /* 0x000fe20000000f00 */
[----:B------:R-:W-:Y:S01]  /*5b00*/  IMAD.MOV.U32 R175, RZ, RZ, R193 ;  /* 0x000000ffffaf7224 */ /* 0x000fe200078e00c1 */
[----:B------:R-:W1:Y:S01]  /*5b10*/  MUFU.EX2 R215, R2 ;  /* 0x0000000200d77308 */ /* 0x000e620000000800 */
[----:B------:R-:W-:Y:S01]  /*5b20*/  IMAD.MOV.U32 R193, RZ, RZ, R104 ;  /* 0x000000ffffc17224 */ /* 0x000fe200078e0068 */
[----:B------:R-:W-:-:S02]  /*5b30*/  F2FP.BF16.PACK_AB R4, R192, R222 ;  /* 0x000000dec004723e */ /* 0x000fc400000010ff */
[----:B----4-:R-:W-:Y:S02]  /*5b40*/  F2FP.BF16.PACK_AB R5, R214, R56 ;  /* 0x00000038d605723e */ /* 0x010fe400000010ff */
[----:B------:R-:W-:Y:S02]  /*5b50*/  F2FP.BF16.PACK_AB R6, R197, R13 ;  /* 0x0000000dc506723e */ /* 0x000fe400000010ff */
[----:B-1----:R-:W-:Y:S01]  /*5b60*/  F2FP.BF16.PACK_AB R7, R215, R252 ;  /* 0x000000fcd707723e */ /* 0x002fe200000010ff */
[----:B------:R-:W-:-:S06]  /*5b70*/  IMAD.MOV.U32 R2, RZ, RZ, R107 ;  /* 0x000000ffff027224 */ /* 0x000fcc00078e006b */
[C---:B---3--:R-:W-:Y:S01]  /*5b80*/  HMMA.16816.F32.BF16 R52, R4.reuse, R18, R28 ;  /* 0x000000120434723c */ /* 0x048fe2000004181c */
[----:B------:R-:W1:Y:S07]  /*5b90*/  LDSM.16.MT88.4 R28, [R220+0x1900] ;  /* 0x00190000dc1c783b */ /* 0x000e6e0000004200 */
[C---:B------:R-:W-:Y:S08]  /*5ba0*/  HMMA.16816.F32.BF16 R176, R4.reuse, R20, R176 ;  /* 0x0000001404b0723c */ /* 0x040ff000000418b0 */
[C---:B------:R-:W-:Y:S01]  /*5bb0*/  HMMA.16816.F32.BF16 R48, R4.reuse, R22, R24 ;  /* 0x000000160430723c */ /* 0x040fe20000041818 */
[----:B------:R-:W2:Y:S04]  /*5bc0*/  LDSM.16.MT88.4 R20, [R217+0x4900] ;  /* 0x00490000d914783b */ /* 0x000ea80000004200 */
[----:B------:R-:W-:Y:S03]  /*5bd0*/  LDSM.16.MT88.4 R24, [R219+0x1900] ;  /* 0x00190000db18783b */ /* 0x000fe60000004200 */
[C---:B------:R-:W-:Y:S01]  /*5be0*/  HMMA.16816.F32.BF16 R132, R4.reuse, R16, R132 ;  /* 0x000000100484723c */ /* 0x040fe20000041884 */
[----:B------:R-:W3:Y:S07]  /*5bf0*/  LDSM.16.MT88.4 R16, [R218+0x4900] ;  /* 0x00490000da10783b */ /* 0x000eee0000004200 */
[C---:B-1----:R-:W-:Y:S07]  /*5c00*/  HMMA.16816.F32.BF16 R64, R4.reuse, R30, R64 ;  /* 0x0000001e0440723c */ /* 0x042fee0000041840 */
[----:B------:R-:W-:Y:S01]  /*5c10*/  IMAD.MOV.U32 R30, RZ, RZ, R56 ;  /* 0x000000ffff1e7224 */ /* 0x000fe200078e0038 */
[----:B------:R-:W-:Y:S01]  /*5c20*/  HMMA.16816.F32.BF16 R140, R4, R28, R140 ;  /* 0x0000001c048c723c */ /* 0x000fe2000004188c */
[----:B------:R-:W-:-:S06]  /*5c30*/  IMAD.MOV.U32 R31, RZ, RZ, R75 ;  /* 0x000000ffff1f7224 */ /* 0x000fcc00078e004b */
[----:B------:R-:W-:Y:S01]  /*5c40*/  IMAD.MOV.U32 R29, RZ, RZ, R73 ;  /* 0x000000ffff1d7224 */ /* 0x000fe200078e0049 */
[----:B--2---:R-:W-:Y:S01]  /*5c50*/  HMMA.16816.F32.BF16 R68, R4, R20, R124 ;  /* 0x000000140444723c */ /* 0x004fe2000004187c */
[----:B------:R-:W-:-:S06]  /*5c60*/  MOV R28, R74 ;  /* 0x0000004a001c7202 */ /* 0x000fcc0000000f00 */
[----:B------:R-:W-:Y:S01]  /*5c70*/  IMAD.MOV.U32 R126, RZ, RZ, R192 ;  /* 0x000000ffff7e7224 */ /* 0x000fe200078e00c0 */
[----:B------:R-:W-:Y:S01]  /*5c80*/  HMMA.16816.F32.BF16 R56, R4, R22, R128 ;  /* 0x000000160438723c */ /* 0x000fe20000041880 */
[----:B------:R-:W1:Y:S01]  /*5c90*/  LDSM.16.MT88.4 R20, [R217+0x7900] ;  /* 0x00790000d914783b */ /* 0x000e620000004200 */
[----:B------:R-:W-:Y:S02]  /*5ca0*/  MOV R192, R103 ;  /* 0x0000006700c07202 */ /* 0x000fe40000000f00 */
[----:B------:R-:W-:-:S03]  /*5cb0*/  MOV R127, R106 ;  /* 0x0000006a007f7202 */ /* 0x000fc60000000f00 */
[----:B------:R-:W-:Y:S01]  /*5cc0*/  IMAD.MOV.U32 R129, RZ, RZ, R195 ;  /* 0x000000ffff817224 */ /* 0x000fe200078e00c3 */
[----:B------:R-:W-:Y:S01]  /*5cd0*/  MOV R130, R197 ;  /* 0x000000c500827202 */ /* 0x000fe20000000f00 */
[----:B------:R-:W-:Y:S01]  /*5ce0*/  IMAD.MOV.U32 R128, RZ, RZ, R174 ;  /* 0x000000ffff807224 */ /* 0x000fe200078e00ae */
[----:B------:R-:W-:Y:S01]  /*5cf0*/  MOV R174, R100 ;  /* 0x0000006400ae7202 */ /* 0x000fe20000000f00 */
[----:B------:R-:W-:Y:S01]  /*5d00*/  IMAD.MOV.U32 R195, RZ, RZ, R102 ;  /* 0x000000ffffc37224 */ /* 0x000fe200078e0066 */
[----:B---3--:R-:W-:Y:S01]  /*5d10*/  HMMA.16816.F32.BF16 R164, R4, R16, R164 ;  /* 0x0000001004a4723c */ /* 0x008fe200000418a4 */
[----:B------:R-:W-:Y:S02]  /*5d20*/  IMAD.MOV.U32 R197, RZ, RZ, R105 ;  /* 0x000000ffffc57224 */ /* 0x000fe400078e0069 */
[----:B------:R-:W-:-:S05]  /*5d30*/  IMAD.MOV.U32 R131, RZ, RZ, R127 ;  /* 0x000000ffff837224 */ /* 0x000fca00078e007f */
[C---:B------:R-:W-:Y:S01]  /*5d40*/  HMMA.16816.F32.BF16 R100, R4.reuse, R18, R136 ;  /* 0x000000120464723c */ /* 0x040fe20000041888 */
[----:B------:R-:W2:Y:S06]  /*5d50*/  LDSM.16.MT88.4 R16, [R218+0x7900] ;  /* 0x00790000da10783b */ /* 0x000eac0000004200 */
[----:B------:R-:W-:Y:S01]  /*5d60*/  IMAD.MOV.U32 R139, RZ, RZ, R108 ;  /* 0x000000ffff8b7224 */ /* 0x000fe200078e006c */
[----:B------:R-:W-:Y:S01]  /*5d70*/  MOV R138, R109 ;  /* 0x0000006d008a7202 */ /* 0x000fe20000000f00 */
[----:B------:R-:W-:Y:S01]  /*5d80*/  IMAD.MOV.U32 R137, RZ, RZ, R110 ;  /* 0x000000ffff897224 */ /* 0x000fe200078e006e */
[----:B------:R-:W-:Y:S01]  /*5d90*/  HMMA.16816.F32.BF16 R104, R4, R8, R148 ;  /* 0x000000080468723c */ /* 0x000fe20000041894 */
[----:B------:R-:W-:-:S07]  /*5da0*/  IMAD.MOV.U32 R136, RZ, RZ, R111 ;  /* 0x000000ffff887224 */ /* 0x000fce00078e006f */
[C---:B------:R-:W-:Y:S01]  /*5db0*/  HMMA.16816.F32.BF16 R108, R4.reuse, R10, R152 ;  /* 0x0000000a046c723c */ /* 0x040fe20000041898 */
[----:B------:R-:W3:Y:S06]  /*5dc0*/  LDSM.16.MT88.4 R8, [R220+0x7900] ;  /* 0x00790000dc08783b */ /* 0x000eec0000004200 */
[----:B------:R-:W-:Y:S01]  /*5dd0*/  MOV R152, R30 ;  /* 0x0000001e00987202 */ /* 0x000fe20000000f00 */
[----:B------:R-:W-:Y:S01]  /*5de0*/  HMMA.16816.F32.BF16 R60, R4, R26, R120 ;  /* 0x0000001a043c723c */ /* 0x000fe20000041878 */
[----:B------:R-:W-:Y:S01]  /*5df0*/  IMAD.MOV.U32 R153, RZ, RZ, R31 ;  /* 0x000000ffff997224 */ /* 0x000fe200078e001f */
[----:B------:R-:W-:Y:S01]  /*5e00*/  MOV R155, R29 ;  /* 0x0000001d009b7202 */ /* 0x000fe20000000f00 */
[----:B------:R-:W-:-:S02]  /*5e10*/  IMAD.MOV.U32 R154, RZ, RZ, R28 ;  /* 0x000000ffff9a7224 */ /* 0x000fc400078e001c */
[----:B------:R-:W-:Y:S03]  /*5e20*/  LDSM.16.MT88.4 R28, [R219+0x7900] ;  /* 0x00790000db1c783b */ /* 0x000fe60000004200 */
[C---:B-1----:R-:W-:Y:S07]  /*5e30*/  HMMA.16816.F32.BF16 R120, R4.reuse, R20, R180 ;  /* 0x000000140478723c */ /* 0x042fee00000418b4 */
[----:B------:R-:W-:Y:S01]  /*5e40*/  IMAD.MOV.U32 R180, RZ, RZ, R126 ;  /* 0x000000ffffb47224 */ /* 0x000fe200078e007e */
[----:B------:R-:W-:Y:S01]  /*5e50*/  HMMA.16816.F32.BF16 R72, R4, R24, R116 ;  /* 0x000000180448723c */ /* 0x000fe20000041874 */
[----:B------:R-:W1:Y:S01]  /*5e60*/  LDSM.16.MT88.4 R24, [R219+0x4900] ;  /* 0x00490000db18783b */ /* 0x000e620000004200 */
[----:B------:R-:W-:Y:S01]  /*5e70*/  IMAD.MOV.U32 R182, RZ, RZ, R2 ;  /* 0x000000ffffb67224 */ /* 0x000fe200078e0002 */
[----:B------:R-:W-:Y:S01]  /*5e80*/  MOV R181, R129 ;  /* 0x0000008100b57202 */ /* 0x000fe20000000f00 */
[----:B------:R-:W-:-:S02]  /*5e90*/  FFMA.FTZ R2, R204, c[0x0][0x2d0], -R12 ;  /* 0x0000b400cc027a23 */ /* 0x000fc4000001080c */
[----:B------:R-:W-:Y:S02]  /*5ea0*/  IMAD.MOV.U32 R183, RZ, RZ, R196 ;  /* 0x000000ffffb77224 */ /* 0x000fe400078e00c4 */
[----:B------:R-:W-:Y:S01]  /*5eb0*/  HMMA.16816.F32.BF16 R124, R4, R22, R168 ;  /* 0x00000016047c723c */ /* 0x000fe200000418a8 */
[----:B------:R-:W4:Y:S01]  /*5ec0*/  LDSM.16.MT88.4 R20, [R217+0xa900] ;  /* 0x00a90000d914783b */ /* 0x000f220000004200 */
[----:B------:R-:W-:-:S05]  /*5ed0*/  IMAD.MOV.U32 R196, RZ, RZ, R212 ;  /* 0x000000ffffc47224 */ /* 0x000fca00078e00d4 */
[----:B------:R-:W-:Y:S01]  /*5ee0*/  MOV R171, R195 ;  /* 0x000000c300ab7202 */ /* 0x000fe20000000f00 */
[----:B--2---:R-:W-:Y:S01]  /*5ef0*/  HMMA.16816.F32.BF16 R160, R4, R16, R160 ;  /* 0x0000001004a0723c */ /* 0x004fe200000418a0 */
[----:B------:R-:W-:Y:S01]  /*5f00*/  IMAD.MOV.U32 R170, RZ, RZ, R192 ;  /* 0x000000ffffaa7224 */ /* 0x000fe200078e00c0 */
[----:B------:R-:W-:Y:S01]  /*5f10*/  MOV R169, R155 ;  /* 0x0000009b00a97202 */ /* 0x000fe20000000f00 */
[----:B------:R-:W-:-:S05]  /*5f20*/  IMAD.MOV.U32 R168, RZ, RZ, R136 ;  /* 0x000000ffffa87224 */ /* 0x000fca00078e0088 */
[C---:B------:R-:W-:Y:S01]  /*5f30*/  HMMA.16816.F32.BF16 R148, R4.reuse, R18, R156 ;  /* 0x000000120494723c */ /* 0x040fe2000004189c */
[----:B------:R-:W-:Y:S07]  /*5f40*/  LDSM.16.MT88.4 R16, [R218+0xa900] ;  /* 0x00a90000da10783b */ /* 0x000fee0000004200 */
[C---:B---3--:R-:W-:Y:S08]  /*5f50*/  HMMA.16816.F32.BF16 R156, R4.reuse, R8, R144 ;  /* 0x00000008049c723c */ /* 0x048ff00000041890 */
[C---:B------:R-:W-:Y:S01]  /*5f60*/  HMMA.16816.F32.BF16 R144, R4.reuse, R10, R96 ;  /* 0x0000000a0490723c */ /* 0x040fe20000041860 */
[----:B------:R-:W2:Y:S06]  /*5f70*/  LDSM.16.MT88.4 R8, [R220+0xa900] ;  /* 0x00a90000dc08783b */ /* 0x000eac0000004200 */
[----:B------:R-:W-:Y:S01]  /*5f80*/  MOV R99, R152 ;  /* 0x0000009800637202 */ /* 0x000fe20000000f00 */
[----:B-1----:R-:W-:Y:S01]  /*5f90*/  HMMA.16816.F32.BF16 R116, R4, R26, R184 ;  /* 0x0000001a0474723c */ /* 0x002fe200000418b8 */
[----:B------:R-:W-:-:S02]  /*5fa0*/  IMAD.MOV.U32 R98, RZ, RZ, R153 ;  /* 0x000000ffff627224 */ /* 0x000fc400078e0099 */
[----:B------:R-:W-:Y:S02]  /*5fb0*/  IMAD.MOV.U32 R97, RZ, RZ, R154 ;  /* 0x000000ffff617224 */ /* 0x000fe400078e009a */
[----:B------:R-:W-:Y:S02]  /*5fc0*/  IMAD.MOV.U32 R96, RZ, RZ, R137 ;  /* 0x000000ffff607224 */ /* 0x000fe400078e0089 */
[----:B------:R-:W-:Y:S01]  /*5fd0*/  MOV R187, R213 ;  /* 0x000000d500bb7202 */ /* 0x000fe20000000f00 */
[----:B----4-:R-:W-:Y:S01]  /*5fe0*/  HMMA.16816.F32.BF16 R188, R4, R20, R188 ;  /* 0x0000001404bc723c */ /* 0x010fe200000418bc */
[----:B------:R-:W-:Y:S01]  /*5ff0*/  MOV R184, R197 ;  /* 0x000000c500b87202 */ /* 0x000fe20000000f00 */
[----:B------:R-:W-:Y:S02]  /*6000*/  IMAD.MOV.U32 R197, RZ, RZ, R211 ;  /* 0x000000ffffc57224 */ /* 0x000fe400078e00d3 */
[----:B------:R-:W-:Y:S02]  /*6010*/  IMAD.MOV.U32 R185, RZ, RZ, R174 ;  /* 0x000000ffffb97224 */ /* 0x000fe400078e00ae */
[----:B------:R-:W-:-:S02]  /*6020*/  IMAD.MOV.U32 R186, RZ, RZ, R175 ;  /* 0x000000ffffba7224 */ /* 0x000fc400078e00af */
[----:B------:R-:W-:Y:S01]  /*6030*/  IMAD.MOV.U32 R21, RZ, RZ, R194 ;  /* 0x000000ffff157224 */ /* 0x000fe200078e00c2 */
[----:B------:R-:W-:Y:S01]  /*6040*/  HMMA.16816.F32.BF16 R112, R4, R24, R112 ;  /* 0x000000180470723c */ /* 0x000fe20000041870 */
[----:B------:R-:W-:Y:S01]  /*6050*/  IMAD.MOV.U32 R20, RZ, RZ, R193 ;  /* 0x000000ffff147224 */ /* 0x000fe200078e00c1 */
[----:B------:R-:W1:Y:S01]  /*6060*/  LDSM.16.MT88.4 R24, [R219+0xa900] ;  /* 0x00a90000db18783b */ /* 0x000e620000004200 */
[----:B------:R-:W-:-:S05]  /*6070*/  IMAD.MOV.U32 R204, RZ, RZ, R99 ;  /* 0x000000ffffcc7224 */ /* 0x000fca00078e0063 */
[C---:B------:R-:W-:Y:S07]  /*6080*/  HMMA.16816.F32.BF16 R192, R4.reuse, R22, R84 ;  /* 0x0000001604c0723c */ /* 0x040fee0000041854 */
[----:B------:R-:W-:Y:S01]  /*6090*/  MOV R86, R210 ;  /* 0x000000d200567202 */ /* 0x000fe20000000f00 */
[----:B------:R-:W-:Y:S01]  /*60a0*/  HMMA.16816.F32.BF16 R152, R4, R28, R92 ;  /* 0x0000001c0498723c */ /* 0x000fe2000004185c */
[----:B------:R3:W-:Y:S01]  /*60b0*/  MUFU.EX2 R210, R2 ;  /* 0x0000000200d27308 */ /* 0x0007e20000000800 */
[----:B------:R-:W-:Y:S01]  /*60c0*/  MOV R87, R131 ;  /* 0x0000008300577202 */ /* 0x000fe20000000f00 */
[----:B------:R-:W-:-:S02]  /*60d0*/  IMAD.MOV.U32 R84, RZ, RZ, R208 ;  /* 0x000000ffff547224 */ /* 0x000fc400078e00d0 */
[----:B------:R-:W-:Y:S02]  /*60e0*/  IMAD.MOV.U32 R85, RZ, RZ, R209 ;  /* 0x000000ffff557224 */ /* 0x000fe400078e00d1 */
[----:B------:R-:W-:Y:S01]  /*60f0*/  IMAD.MOV.U32 R93, RZ, RZ, R128 ;  /* 0x000000ffff5d7224 */ /* 0x000fe200078e0080 */
[----:B--2---:R-:W-:Y:S01]  /*6100*/  HMMA.16816.F32.BF16 R40, R4, R10, R40 ;  /* 0x0000000a0428723c */ /* 0x004fe20000041828 */
[----:B------:R-:W-:Y:S01]  /*6110*/  IMAD.MOV.U32 R92, RZ, RZ, R130 ;  /* 0x000000ffff5c7224 */ /* 0x000fe200078e0082 */
[----:B------:R-:W-:Y:S01]  /*6120*/  MOV R95, R138 ;  /* 0x0000008a005f7202 */ /* 0x000fe20000000f00 */
[----:B------:R-:W-:-:S05]  /*6130*/  IMAD.MOV.U32 R94, RZ, RZ, R139 ;  /* 0x000000ffff5e7224 */ /* 0x000fca00078e008b */
[----:B------:R-:W-:Y:S01]  /*6140*/  HMMA.16816.F32.BF16 R128, R4, R16, R80 ;  /* 0x000000100480723c */ /* 0x000fe20000041850 */
[----:B---3--:R-:W-:Y:S01]  /*6150*/  FFMA.FTZ R2, R203, c[0x0][0x2d0], -R12 ;  /* 0x0000b400cb027a23 */ /* 0x008fe2000001080c */
[----:B------:R-:W-:-:S03]  /*6160*/  MOV R203, R98 ;  /* 0x0000006200cb7202 */ /* 0x000fc60000000f00 */
[----:B------:R2:W3:Y:S03]  /*6170*/  MUFU.EX2 R212, R2 ;  /* 0x0000000200d47308 */ /* 0x0004e60000000800 */
[C---:B------:R-:W-:Y:S01]  /*6180*/  HMMA.16816.F32.BF16 R80, R4.reuse, R18, R76 ;  /* 0x000000120450723c */ /* 0x040fe2000004184c */
[----:B------:R-:W-:Y:S07]  /*6190*/  LDSM.16.MT88.4 R16, [R218+0x2100] ;  /* 0x00210000da10783b */ /* 0x000fee0000004200 */
[----:B------:R-:W-:Y:S01]  /*61a0*/  HMMA.16816.F32.BF16 R76, R4, R8, R44 ;  /* 0x00000008044c723c */ /* 0x000fe2000004182c */
[----:B------:R-:W4:Y:S01]  /*61b0*/  LDSM.16.MT88.4 R8, [R217+0x2100] ;  /* 0x00210000d908783b */ /* 0x000f220000004200 */
[----:B--2---:R-:W-:-:S02]  /*61c0*/  FFMA.FTZ R2, R202, c[0x0][0x2d0], -R12 ;  /* 0x0000b400ca027a23 */ /* 0x004fc4000001080c */
[----:B------:R-:W-:-:S04]  /*61d0*/  IMAD.MOV.U32 R202, RZ, RZ, R97 ;  /* 0x000000ffffca7224 */ /* 0x000fc800078e0061 */
[C---:B------:R-:W-:Y:S01]  /*61e0*/  HMMA.16816.F32.BF16 R136, R4.reuse, R30, R88 ;  /* 0x0000001e0488723c */ /* 0x040fe20000041858 */
[----:B------:R2:W-:Y:S07]  /*61f0*/  MUFU.EX2 R213, R2 ;  /* 0x0000000200d57308 */ /* 0x0005ee0000000800 */
[C---:B-1----:R-:W-:Y:S08]  /*6200*/  HMMA.16816.F32.BF16 R36, R4.reuse, R24, R36 ;  /* 0x000000180424723c */ /* 0x042ff00000041824 */
[----:B------:R-:W-:Y:S01]  /*6210*/  HMMA.16816.F32.BF16 R32, R4, R26, R32 ;  /* 0x0000001a0420723c */ /* 0x000fe20000041820 */
[----:B--2---:R-:W-:-:S02]  /*6220*/  FFMA.FTZ R2, R205, c[0x0][0x2d0], -R12 ;  /* 0x0000b400cd027a23 */ /* 0x004fc4000001080c */
[----:B------:R-:W-:Y:S02]  /*6230*/  IMAD.MOV.U32 R205, RZ, RZ, R96 ;  /* 0x000000ffffcd7224 */ /* 0x000fe400078e0060 */
[----:B------:R1:W2:Y:S02]  /*6240*/  MUFU.EX2 R211, R2 ;  /* 0x0000000200d37308 */ /* 0x0002a40000000800 */
[----:B---3--:R-:W-:Y:S01]  /*6250*/  F2FP.BF16.PACK_AB R4, R212, R210 ;  /* 0x000000d2d404723e */ /* 0x008fe200000010ff */
[--C-:B-1----:R-:W-:Y:S01]  /*6260*/  FFMA.FTZ R2, R199, c[0x0][0x2d0], -R0.reuse ;  /* 0x0000b400c7027a23 */ /* 0x102fe20000010800 */
[----:B--2---:R-:W-:Y:S02]  /*6270*/  F2FP.BF16.PACK_AB R6, R211, R213 ;  /* 0x000000d5d306723e */ /* 0x004fe400000010ff */
[----:B------:R-:W-:Y:S02]  /*6280*/  MOV R199, R95 ;  /* 0x0000005f00c77202 */ /* 0x000fe40000000f00 */
[----:B------:R1:W-:Y:S02]  /*6290*/  MUFU.EX2 R174, R2 ;  /* 0x0000000200ae7308 */ /* 0x0003e40000000800 */
[----:B-1----:R-:W-:-:S02]  /*62a0*/  FFMA.FTZ R2, R201, c[0x0][0x2d0], -R0 ;  /* 0x0000b400c9027a23 */ /* 0x002fc40000010800 */
[----:B------:R-:W-:-:S04]  /*62b0*/  IMAD.MOV.U32 R201, RZ, RZ, R94 ;  /* 0x000000ffffc97224 */ /* 0x000fc800078e005e */
[----:B------:R1:W2:Y:S02]  /*62c0*/  MUFU.EX2 R175, R2 ;  /* 0x0000000200af7308 */ /* 0x0002a40000000800 */
[----:B-1----:R-:W-:Y:S01]  /*62d0*/  FFMA.FTZ R2, R200, c[0x0][0x2d0], -R0 ;  /* 0x0000b400c8027a23 */ /* 0x002fe20000010800 */
[----:B--2---:R-:W-:Y:S01]  /*62e0*/  F2FP.BF16.PACK_AB R5, R175, R174 ;  /* 0x000000aeaf05723e */ /* 0x004fe200000010ff */
[----:B------:R-:W-:-:S04]  /*62f0*/  IMAD.MOV.U32 R200, RZ, RZ, R93 ;  /* 0x000000ffffc87224 */ /* 0x000fc800078e005d */
[----:B------:R1:W-:Y:S02]  /*6300*/  MUFU.EX2 R208, R2 ;  /* 0x0000000200d07308 */ /* 0x0003e40000000800 */
[----:B-1----:R-:W-:Y:S01]  /*6310*/  FFMA.FTZ R2, R198, c[0x0][0x2d0], -R0 ;  /* 0x0000b400c6027a23 */ /* 0x002fe20000010800 */
[----:B------:R-:W-:-:S05]  /*6320*/  MOV R198, R92 ;  /* 0x0000005c00c67202 */ /* 0x000fca0000000f00 */
[----:B------:R-:W1:Y:S02]  /*6330*/  MUFU.EX2 R209, R2 ;  /* 0x0000000200d17308 */ /* 0x000e640000000800 */
[----:B-1----:R-:W-:Y:S01]  /*6340*/  F2FP.BF16.PACK_AB R7, R209, R208 ;  /* 0x000000d0d107723e */ /* 0x002fe200000010ff */
[----:B------:R-:W-:-:S06]  /*6350*/  IMAD.MOV.U32 R2, RZ, RZ, R21 ;  /* 0x000000ffff027224 */ /* 0x000fcc00078e0015 */
[C---:B----4-:R-:W-:Y:S08]  /*6360*/  HMMA.16816.F32.BF16 R176, R4.reuse, R8, R176 ;  /* 0x0000000804b0723c */ /* 0x050ff000000418b0 */
[C---:B------:R-:W-:Y:S01]  /*6370*/  HMMA.16816.F32.BF16 R24, R4.reuse, R10, R48 ;  /* 0x0000000a0418723c */ /* 0x040fe20000041830 */
[----:B------:R-:W1:Y:S07]  /*6380*/  LDSM.16.MT88.4 R8, [R220+0x2100] ;  /* 0x00210000dc08783b */ /* 0x000e6e0000004200 */
[C---:B------:R-:W-:Y:S08]  /*6390*/  HMMA.16816.F32.BF16 R132, R4.reuse, R16, R132 ;  /* 0x000000100484723c */ /* 0x040ff00000041884 */
[C---:B------:R-:W-:Y:S01]  /*63a0*/  HMMA.16816.F32.BF16 R28, R4.reuse, R18, R52 ;  /* 0x00000012041c723c */ /* 0x040fe20000041834 */
[----:B------:R-:W2:Y:S07]  /*63b0*/  LDSM.16.MT88.4 R16, [R219+0x2100] ;  /* 0x00210000db10783b */ /* 0x000eae0000004200 */
[C---:B-1----:R-:W-:Y:S08]  /*63c0*/  HMMA.16816.F32.BF16 R140, R4.reuse, R8, R140 ;  /* 0x00000008048c723c */ /* 0x042ff0000004188c */
[C---:B------:R-:W-:Y:S01]  /*63d0*/  HMMA.16816.F32.BF16 R88, R4.reuse, R10, R64 ;  /* 0x0000000a0458723c */ /* 0x040fe20000041840 */
[----:B------:R-:W1:Y:S06]  /*63e0*/  LDSM.16.MT88.4 R8, [R217+0x5100] ;  /* 0x00510000d908783b */ /* 0x000e6c0000004200 */
[----:B------:R-:W-:Y:S01]  /*63f0*/  MOV R66, R87 ;  /* 0x0000005700427202 */ /* 0x000fe20000000f00 */
[----:B--2---:R-:W-:Y:S01]  /*6400*/  HMMA.16816.F32.BF16 R72, R4, R16, R72 ;  /* 0x000000100448723c */ /* 0x004fe20000041848 */
[----:B------:R-:W-:Y:S01]  /*6410*/  IMAD.MOV.U32 R67, RZ, RZ, R20 ;  /* 0x000000ffff437224 */ /* 0x000fe200078e0014 */
[----:B------:R-:W-:Y:S01]  /*6420*/  MOV R64, R204 ;  /* 0x000000cc00407202 */ /* 0x000fe20000000f00 */
[----:B------:R-:W-:Y:S01]  /*6430*/  LDSM.16.MT88.4 R20, [R218+0x8100] ;  /* 0x00810000da14783b */ /* 0x000fe20000004200 */
[----:B------:R-:W-:-:S02]  /*6440*/  IMAD.MOV.U32 R65, RZ, RZ, R180 ;  /* 0x000000ffff417224 */ /* 0x000fc400078e00b4 */
[----:B------:R-:W-:Y:S01]  /*6450*/  IMAD.MOV.U32 R180, RZ, RZ, R182 ;  /* 0x000000ffffb47224 */ /* 0x000fe200078e00b6 */
[----:B------:R-:W-:Y:S01]  /*6460*/  MOV R182, R184 ;  /* 0x000000b800b67202 */ /* 0x000fe20000000f00 */
[C---:B------:R-:W-:Y:S01]  /*6470*/  HMMA.16816.F32.BF16 R60, R4.reuse, R18, R60 ;  /* 0x00000012043c723c */ /* 0x040fe2000004183c */
[----:B------:R-:W2:Y:S07]  /*6480*/  LDSM.16.MT88.4 R16, [R218+0x5100] ;  /* 0x00510000da10783b */ /* 0x000eae0000004200 */
        /* <DEDUP_REMOVED lines=16> */
[C---:B------:R-:W-:Y:S07]  /*6590*/  HMMA.16816.F32.BF16 R112, R4.reuse, R22, R148 ;  /* 0x000000160470723c */ /* 0x040fee0000041894 */
[----:B------:R-:W-:Y:S01]  /*65a0*/  MOV R148, R205 ;  /* 0x000000cd00947202 */ /* 0x000fe20000000f00 */
[----:B------:R-:W-:Y:S01]  /*65b0*/  HMMA.16816.F32.BF16 R108, R4, R20, R160 ;  /* 0x00000014046c723c */ /* 0x000fe200000418a0 */
[----:B------:R-:W3:Y:S01]  /*65c0*/  LDSM.16.MT88.4 R20, [R217+0xb100] ;  /* 0x00b10000d914783b */ /* 0x000ee20000004200 */
[----:B------:R-:W-:Y:S01]  /*65d0*/  IMAD.MOV.U32 R150, RZ, RZ, R201 ;  /* 0x000000ffff967224 */ /* 0x000fe200078e00c9 */
[----:B------:R-:W-:Y:S01]  /*65e0*/  MOV R151, R200 ;  /* 0x000000c800977202 */ /* 0x000fe20000000f00 */
[----:B------:R-:W-:-:S03]  /*65f0*/  IMAD.MOV.U32 R149, RZ, RZ, R199 ;  /* 0x000000ffff957224 */ /* 0x000fc600078e00c7 */
[----:B------:R-:W-:Y:S01]  /*6600*/  IMAD.MOV.U32 R161, RZ, RZ, R2 ;  /* 0x000000ffffa17224 */ /* 0x000fe200078e0002 */
[----:B------:R-:W-:Y:S01]  /*6610*/  MOV R162, R67 ;  /* 0x0000004300a27202 */ /* 0x000fe20000000f00 */
[C---:B-1----:R-:W-:Y:S01]  /*6620*/  HMMA.16816.F32.BF16 R100, R4.reuse, R8, R120 ;  /* 0x000000080464723c */ /* 0x042fe20000041878 */
[----:B------:R-:W-:Y:S02]  /*6630*/  IMAD.MOV.U32 R160, RZ, RZ, R198 ;  /* 0x000000ffffa07224 */ /* 0x000fe400078e00c6 */
[----:B------:R-:W-:Y:S02]  /*6640*/  IMAD.MOV.U32 R163, RZ, RZ, R66 ;  /* 0x000000ffffa37224 */ /* 0x000fe400078e0042 */
[----:B------:R-:W-:Y:S02]  /*6650*/  IMAD.MOV.U32 R2, RZ, RZ, R202 ;  /* 0x000000ffff027224 */ /* 0x000fe400078e00ca */
[----:B------:R-:W-:Y:S01]  /*6660*/  IMAD.MOV.U32 R67, RZ, RZ, R185 ;  /* 0x000000ffff437224 */ /* 0x000fe200078e00b9 */
[----:B------:R-:W-:Y:S01]  /*6670*/  HMMA.16816.F32.BF16 R104, R4, R10, R124 ;  /* 0x0000000a0468723c */ /* 0x000fe2000004187c */
[----:B------:R-:W1:Y:S01]  /*6680*/  LDSM.16.MT88.4 R8, [R219+0x8100] ;  /* 0x00810000db08783b */ /* 0x000e620000004200 */
[----:B------:R-:W-:-:S02]  /*6690*/  FFMA.FTZ R2, R2, c[0x0][0x2d0], -R12 ;  /* 0x0000b40002027a23 */ /* 0x000fc4000001080c */
[----:B------:R-:W-:-:S04]  /*66a0*/  IMAD.MOV.U32 R66, RZ, RZ, R186 ;  /* 0x000000ffff427224 */ /* 0x000fc800078e00ba */
[C---:B--2---:R-:W-:Y:S07]  /*66b0*/  HMMA.16816.F32.BF16 R120, R4.reuse, R18, R144 ;  /* 0x000000120478723c */ /* 0x044fee0000041890 */
[----:B------:R-:W-:Y:S01]  /*66c0*/  IMAD.MOV.U32 R147, RZ, RZ, R206 ;  /* 0x000000ffff937224 */ /* 0x000fe200078e00ce */
[----:B------:R-:W-:Y:S01]  /*66d0*/  HMMA.16816.F32.BF16 R116, R4, R16, R156 ;  /* 0x000000100474723c */ /* 0x000fe2000004189c */
[----:B------:R-:W2:Y:S02]  /*66e0*/  LDSM.16.MT88.4 R16, [R218+0xb100] ;  /* 0x00b10000da10783b */ /* 0x000ea40000004200 */
[----:B------:R-:W-:-:S04]  /*66f0*/  IMAD.MOV.U32 R146, RZ, RZ, R147 ;  /* 0x000000ffff927224 */ /* 0x000fc800078e0093 */
        /* <DEDUP_REMOVED lines=9> */
[----:B------:R-:W-:Y:S02]  /*6790*/  IMAD.MOV.U32 R159, RZ, RZ, R148 ;  /* 0x000000ffff9f7224 */ /* 0x000fe400078e0094 */
[----:B------:R-:W-:Y:S01]  /*67a0*/  IMAD.MOV.U32 R148, RZ, RZ, R149 ;  /* 0x000000ffff947224 */ /* 0x000fe200078e0095 */
[----:B------:R-:W-:Y:S01]  /*67b0*/  MOV R149, R150 ;  /* 0x0000009600957202 */ /* 0x000fe20000000f00 */
[----:B------:R-:W-:Y:S01]  /*67c0*/  IMAD.MOV.U32 R150, RZ, RZ, R151 ;  /* 0x000000ffff967224 */ /* 0x000fe200078e0097 */
[----:B------:R-:W-:Y:S01]  /*67d0*/  HMMA.16816.F32.BF16 R192, R4, R22, R192 ;  /* 0x0000001604c0723c */ /* 0x000fe200000418c0 */
[----:B------:R-:W-:Y:S01]  /*67e0*/  IMAD.MOV.U32 R151, RZ, RZ, R160 ;  /* 0x000000ffff977224 */ /* 0x000fe200078e00a0 */
[----:B------:R-:W-:Y:S01]  /*67f0*/  MOV R160, R161 ;  /* 0x000000a100a07202 */ /* 0x000fe20000000f00 */
[----:B------:R-:W-:-:S02]  /*6800*/  IMAD.MOV.U32 R161, RZ, RZ, R162 ;  /* 0x000000ffffa17224 */ /* 0x000fc400078e00a2 */
[----:B------:R-:W-:Y:S01]  /*6810*/  IMAD.MOV.U32 R162, RZ, RZ, R163 ;  /* 0x000000ffffa27224 */ /* 0x000fe200078e00a3 */
[----:B------:R-:W-:Y:S01]  /*6820*/  MOV R163, R56 ;  /* 0x0000003800a37202 */ /* 0x000fe20000000f00 */
[----:B------:R-:W-:Y:S01]  /*6830*/  IMAD.MOV.U32 R56, RZ, RZ, R57 ;  /* 0x000000ffff387224 */ /* 0x000fe200078e0039 */
[C---:B-1----:R-:W-:Y:S01]  /*6840*/  HMMA.16816.F32.BF16 R124, R4.reuse, R8, R152 ;  /* 0x00000008047c723c */ /* 0x042fe20000041898 */
[----:B------:R-:W-:Y:S01]  /*6850*/  IMAD.MOV.U32 R57, RZ, RZ, R58 ;  /* 0x000000ffff397224 */ /* 0x000fe200078e003a */
[----:B------:R-:W-:Y:S02]  /*6860*/  MOV R58, R13 ;  /* 0x0000000d003a7202 */ /* 0x000fe40000000f00 */
[----:B------:R1:W-:Y:S04]  /*6870*/  MUFU.EX2 R13, R2 ;  /* 0x00000002000d7308 */ /* 0x0003e80000000800 */
[C---:B------:R-:W-:Y:S01]  /*6880*/  HMMA.16816.F32.BF16 R184, R4.reuse, R10, R136 ;  /* 0x0000000a04b8723c */ /* 0x040fe20000041888 */
[----:B------:R-:W3:Y:S04]  /*6890*/  LDSM.16.MT88.4 R8, [R220+0xb100] ;  /* 0x00b10000dc08783b */ /* 0x000ee80000004200 */
[----:B------:R-:W-:Y:S03]  /*68a0*/  LDSM.16.MT88.4 R136, [R218+0x2900] ;  /* 0x00290000da88783b */ /* 0x000fe60000004200 */
[----:B--2---:R-:W-:Y:S01]  /*68b0*/  HMMA.16816.F32.BF16 R196, R4, R16, R128 ;  /* 0x0000001004c4723c */ /* 0x004fe20000041880 */
[----:B-1----:R-:W-:-:S02]  /*68c0*/  FFMA.FTZ R2, R146, c[0x0][0x2d0], -R12 ;  /* 0x0000b40092027a23 */ /* 0x002fc4000001080c */
[----:B------:R-:W-:Y:S02]  /*68d0*/  IMAD.MOV.U32 R146, RZ, RZ, R147 ;  /* 0x000000ffff927224 */ /* 0x000fe400078e0093 */
[----:B------:R-:W-:Y:S01]  /*68e0*/  IMAD.MOV.U32 R147, RZ, RZ, R156 ;  /* 0x000000ffff937224 */ /* 0x000fe200078e009c */
[----:B------:R-:W-:Y:S01]  /*68f0*/  MOV R156, R157 ;  /* 0x0000009d009c7202 */ /* 0x000fe20000000f00 */
[----:B------:R-:W-:Y:S01]  /*6900*/  IMAD.MOV.U32 R157, RZ, RZ, R158 ;  /* 0x000000ffff9d7224 */ /* 0x000fe200078e009e */
[----:B------:R-:W-:Y:S01]  /*6910*/  HMMA.16816.F32.BF16 R200, R4, R18, R80 ;  /* 0x0000001204c8723c */ /* 0x000fe20000041850 */
[----:B------:R-:W-:Y:S01]  /*6920*/  IMAD.MOV.U32 R158, RZ, RZ, R159 ;  /* 0x000000ffff9e7224 */ /* 0x000fe200078e009f */
[----:B------:R-:W-:Y:S01]  /*6930*/  MOV R159, R148 ;  /* 0x00000094009f7202 */ /* 0x000fe20000000f00 */
[----:B------:R-:W-:Y:S01]  /*6940*/  IMAD.MOV.U32 R148, RZ, RZ, R149 ;  /* 0x000000ffff947224 */ /* 0x000fe200078e0095 */
[----:B------:R-:W1:Y:S01]  /*6950*/  LDSM.16.MT88.4 R16, [R219+0xb100] ;  /* 0x00b10000db10783b */ /* 0x000e620000004200 */
        /* <DEDUP_REMOVED lines=10> */
[----:B------:R-:W-:Y:S02]  /*6a00*/  MOV R59, R14 ;  /* 0x0000000e003b7202 */ /* 0x000fe40000000f00 */
[----:B------:R2:W4:Y:S01]  /*6a10*/  MUFU.EX2 R14, R2 ;  /* 0x00000002000e7308 */ /* 0x0005220000000800 */
[----:B---3--:R-:W-:Y:S01]  /*6a20*/  HMMA.16816.F32.BF16 R204, R4, R8, R76 ;  /* 0x0000000804cc723c */ /* 0x008fe2000004184c */
[----:B------:R-:W-:-:S07]  /*6a30*/  FFMA.FTZ R3, R3, c[0x0][0x2d0], -R0 ;  /* 0x0000b40003037a23 */ /* 0x000fce0000010800 */
[----:B------:R-:W-:Y:S01]  /*6a40*/  HMMA.16816.F32.BF16 R40, R4, R10, R40 ;  /* 0x0000000a0428723c */ /* 0x000fe20000041828 */
[----:B--2---:R-:W-:Y:S02]  /*6a50*/  FFMA.FTZ R2, R146, c[0x0][0x2d0], -R12 ;  /* 0x0000b40092027a23 */ /* 0x004fe4000001080c */
[----:B------:R-:W-:Y:S02]  /*6a60*/  IMAD.MOV.U32 R146, RZ, RZ, R147 ;  /* 0x000000ffff927224 */ /* 0x000fe400078e0093 */
[----:B------:R-:W-:Y:S01]  /*6a70*/  IMAD.MOV.U32 R147, RZ, RZ, R156 ;  /* 0x000000ffff937224 */ /* 0x000fe200078e009c */
[----:B------:R-:W-:Y:S01]  /*6a80*/  MOV R156, R157 ;  /* 0x0000009d009c7202 */ /* 0x000fe20000000f00 */
[----:B------:R-:W-:Y:S01]  /*6a90*/  IMAD.MOV.U32 R157, RZ, RZ, R158 ;  /* 0x000000ffff9d7224 */ /* 0x000fe200078e009e */
[----:B------:R2:W-:Y:S01]  /*6aa0*/  MUFU.EX2 R20, R2 ;  /* 0x0000000200147308 */ /* 0x0005e20000000800 */
        /* <DEDUP_REMOVED lines=12> */
[----:B--2---:R-:W-:Y:S02]  /*6b70*/  FFMA.FTZ R2, R146, c[0x0][0x2d0], -R12 ;  /* 0x0000b40092027a23 */ /* 0x004fe4000001080c */
        /* <DEDUP_REMOVED lines=26> */
[----:B------:R2:W3:Y:S01]  /*6d20*/  MUFU.EX2 R15, R2 ;  /* 0x00000002000f7308 */ /* 0x0004e20000000800 */
[----:B------:R-:W-:Y:S01]  /*6d30*/  IMAD.MOV.U32 R80, RZ, RZ, R171 ;  /* 0x000000ffff507224 */ /* 0x000fe200078e00ab */
[C---:B-1----:R-:W-:Y:S01]  /*6d40*/  HMMA.16816.F32.BF16 R36, R4.reuse, R16, R36 ;  /* 0x000000100424723c */ /* 0x042fe20000041824 */
[----:B------:R-:W1:Y:S07]  /*6d50*/  LDSM.16.MT88.4 R168, [R218+0x5900] ;  /* 0x00590000daa8783b */ /* 0x000e6e0000004200 */
[----:B------:R-:W-:Y:S01]  /*6d60*/  HMMA.16816.F32.BF16 R32, R4, R18, R32 ;  /* 0x000000120420723c */ /* 0x000fe20000041820 */
[----:B----4-:R-:W-:Y:S01]  /*6d70*/  F2FP.BF16.PACK_AB R128, R14, R13 ;  /* 0x0000000d0e80723e */ /* 0x010fe200000010ff */
[----:B------:R-:W-:Y:S01]  /*6d80*/  IMAD.MOV.U32 R76, RZ, RZ, R67 ;  /* 0x000000ffff4c7224 */ /* 0x000fe200078e0043 */
[----:B------:R-:W-:Y:S01]  /*6d90*/  UIMAD.WIDE.U32 UR6, UR15, UR4, URZ ;  /* 0x000000040f0672a5 */ /* 0x000fe2000f8e003f */
[----:B------:R4:W5:Y:S01]  /*6da0*/  LDL.LU R222, [R1+0x64] ;  /* 0x0000640001de7983 */ /* 0x0009620000300800 */
[----:B--2---:R-:W-:-:S02]  /*6db0*/  FFMA.FTZ R2, R146, c[0x0][0x2d0], -R0 ;  /* 0x0000b40092027a23 */ /* 0x004fc40000010800 */
[----:B------:R-:W-:Y:S02]  /*6dc0*/  IMAD.MOV.U32 R146, RZ, RZ, R147 ;  /* 0x000000ffff927224 */ /* 0x000fe400078e0093 */
        /* <DEDUP_REMOVED lines=42> */
[----:B------:R2:W-:Y:S01]  /*7070*/  MUFU.EX2 R12, R2 ;  /* 0x00000002000c7308 */ /* 0x0005e20000000800 */
[----:B------:R-:W-:Y:S01]  /*7080*/  IMAD.MOV.U32 R64, RZ, RZ, R183 ;  /* 0x000000ffff407224 */ /* 0x000fe200078e00b7 */
[----:B------:R-:W-:Y:S01]  /*7090*/  MOV R145, R158 ;  /* 0x0000009e00917202 */ /* 0x000fe20000000f00 */
[----:B------:R-:W-:Y:S01]  /*70a0*/  IMAD.MOV.U32 R17, RZ, RZ, R160 ;  /* 0x000000ffff117224 */ /* 0x000fe200078e00a0 */
[----:B------:R-:W1:Y:S01]  /*70b0*/  LDSM.16.MT88.4 R180, [R217+0x2900] ;  /* 0x00290000d9b4783b */ /* 0x000e620000004200 */
[----:B------:R-:W-:-:S02]  /*70c0*/  IMAD.MOV.U32 R16, RZ, RZ, R161 ;  /* 0x000000ffff107224 */ /* 0x000fc400078e00a1 */
[----:B------:R-:W-:Y:S01]  /*70d0*/  IMAD.MOV.U32 R19, RZ, RZ, R163 ;  /* 0x000000ffff137224 */ /* 0x000fe200078e00a3 */
[----:B------:R-:W4:Y:S01]  /*70e0*/  MUFU.EX2 R4, R3 ;  /* 0x0000000300047308 */ /* 0x000f220000000800 */
[----:B------:R-:W1:Y:S01]  /*70f0*/  LDSM.16.MT88.4 R160, [R217+0x5900] ;  /* 0x00590000d9a0783b */ /* 0x000e620000004200 */
[----:B------:R-:W-:Y:S02]  /*7100*/  IMAD.MOV.U32 R21, RZ, RZ, R155 ;  /* 0x000000ffff157224 */ /* 0x000fe400078e009b */
[----:B------:R-:W-:Y:S01]  /*7110*/  IMAD.MOV.U32 R152, RZ, RZ, R144 ;  /* 0x000000ffff987224 */ /* 0x000fe200078e0090 */
[----:B---3--:R-:W-:Y:S01]  /*7120*/  F2FP.BF16.PACK_AB R130, R15, R20 ;  /* 0x000000140f82723e */ /* 0x008fe200000010ff */
[----:B------:R-:W-:Y:S01]  /*7130*/  IMAD.MOV.U32 R81, RZ, RZ, R159 ;  /* 0x000000ffff517224 */ /* 0x000fe200078e009f */
[----:B------:R-:W-:Y:S01]  /*7140*/  MOV R83, R157 ;  /* 0x0000009d00537202 */ /* 0x000fe20000000f00 */
[--C-:B--2---:R-:W-:Y:S01]  /*7150*/  FFMA.FTZ R2, R153, c[0x0][0x2d0], -R0.reuse ;  /* 0x0000b40099027a23 */ /* 0x104fe20000010800 */
[----:B------:R-:W-:Y:S01]  /*7160*/  MOV R18, R66 ;  /* 0x0000004200127202 */ /* 0x000fe20000000f00 */
[----:B------:R-:W-:Y:S01]  /*7170*/  FFMA.FTZ R0, R23, c[0x0][0x2d0], -R0 ;  /* 0x0000b40017007a23 */ /* 0x000fe20000010800 */
[----:B------:R-:W-:Y:S01]  /*7180*/  @UP1 USHF.R.U32.HI UR15, URZ, UR5, UR7 ;  /* 0x000000053f0f1299 */ /* 0x000fe20008011607 */
[----:B------:R2:W-:Y:S01]  /*7190*/  MUFU.EX2 R6, R2 ;  /* 0x0000000200067308 */ /* 0x0005e20000000800 */
[----:B------:R3:W5:Y:S01]  /*71a0*/  LDL.LU R221, [R1+0x60] ;  /* 0x0000600001dd7983 */ /* 0x0007620000300800 */
[----:B------:R-:W-:-:S02]  /*71b0*/  IMAD.MOV.U32 R154, RZ, RZ, R146 ;  /* 0x000000ffff9a7224 */ /* 0x000fc400078e0092 */
[----:B------:R-:W-:Y:S01]  /*71c0*/  IMAD.MOV.U32 R158, RZ, RZ, R151 ;  /* 0x000000ffff9e7224 */ /* 0x000fe200078e0097 */
[----:B------:R-:W-:Y:S01]  /*71d0*/  MOV R153, R145 ;  /* 0x0000009100997202 */ /* 0x000fe20000000f00 */
[----:B------:R-:W-:Y:S02]  /*71e0*/  IMAD.MOV.U32 R155, RZ, RZ, R147 ;  /* 0x000000ffff9b7224 */ /* 0x000fe400078e0093 */
[----:B------:R-:W3:Y:S01]  /*71f0*/  MUFU.EX2 R5, R0 ;  /* 0x0000000000057308 */ /* 0x000ee20000000800 */
[----:B------:R-:W-:Y:S01]  /*7200*/  MOV R9, R21 ;  /* 0x0000001500097202 */ /* 0x000fe20000000f00 */
[----:B------:R-:W1:Y:S01]  /*7210*/  LDSM.16.MT88.4 R144, [R220+0x2900] ;  /* 0x00290000dc90783b */ /* 0x000e620000004200 */
[----:B------:R-:W-:Y:S01]  /*7220*/  IMAD.MOV.U32 R8, RZ, RZ, R152 ;  /* 0x000000ffff087224 */ /* 0x000fe200078e0098 */
[----:B------:R-:W-:Y:S01]  /*7230*/  MOV R21, R154 ;  /* 0x0000009a00157202 */ /* 0x000fe20000000f00 */
[----:B------:R-:W-:Y:S01]  /*7240*/  IMAD.MOV.U32 R11, RZ, RZ, R153 ;  /* 0x000000ffff0b7224 */ /* 0x000fe200078e0099 */
[----:B----4-:R-:W-:Y:S01]  /*7250*/  F2FP.BF16.PACK_AB R129, R4, R12 ;  /* 0x0000000c0481723e */ /* 0x010fe200000010ff */
[----:B------:R-:W-:-:S02]  /*7260*/  IMAD.MOV.U32 R10, RZ, RZ, R155 ;  /* 0x000000ffff0a7224 */ /* 0x000fc400078e009b */
[----:B------:R-:W4:Y:S01]  /*7270*/  LDSM.16.MT88.4 R152, [R219+0x2900] ;  /* 0x00290000db98783b */ /* 0x000f220000004200 */
[----:B------:R-:W-:Y:S02]  /*7280*/  IMAD.MOV.U32 R82, RZ, RZ, R158 ;  /* 0x000000ffff527224 */ /* 0x000fe400078e009e */
[----:B------:R-:W-:Y:S01]  /*7290*/  IMAD.MOV.U32 R151, RZ, RZ, R56 ;  /* 0x000000ffff977224 */ /* 0x000fe200078e0038 */
[----:B------:R-:W-:Y:S01]  /*72a0*/  MOV R56, R65 ;  /* 0x0000004100387202 */ /* 0x000fe20000000f00 */
[----:B--2---:R-:W-:Y:S01]  /*72b0*/  IMAD.MOV.U32 R2, RZ, RZ, R58 ;  /* 0x000000ffff027224 */ /* 0x004fe200078e003a */
[----:B---3--:R-:W-:Y:S01]  /*72c0*/  F2FP.BF16.PACK_AB R131, R5, R6 ;  /* 0x000000060583723e */ /* 0x008fe200000010ff */
[----:B------:R-:W-:Y:S01]  /*72d0*/  IMAD.MOV.U32 R65, RZ, RZ, R216 ;  /* 0x000000ffff417224 */ /* 0x000fe200078e00d8 */
[----:B------:R-:W-:Y:S01]  /*72e0*/  MOV R0, R57 ;  /* 0x0000003900007202 */ /* 0x000fe20000000f00 */
[----:B------:R-:W-:Y:S02]  /*72f0*/  IMAD.MOV.U32 R3, RZ, RZ, R56 ;  /* 0x000000ffff037224 */ /* 0x000fe400078e0038 */
[----:B------:R-:W-:Y:S01]  /*7300*/  IMAD.MOV.U32 R23, RZ, RZ, R149 ;  /* 0x000000ffff177224 */ /* 0x000fe200078e0095 */
[----:B------:R-:W-:Y:S01]  /*7310*/  UIADD3 UR15, UR15, UR12, -UR13 ;  /* 0x0000000c0f0f7290 */ /* 0x000fe2000fffe80d */
[----:B------:R-:W-:Y:S01]  /*7320*/  HMMA.16816.F32.BF16 R132, R128, R136, R132 ;  /* 0x000000888084723c */ /* 0x000fe20000041884 */
[----:B------:R2:W5:Y:S01]  /*7330*/  LDL.LU R216, [R1+0x5c] ;  /* 0x00005c0001d87983 */ /* 0x0005620000300800 */
[----:B------:R-:W-:Y:S01]  /*7340*/  IMAD.MOV.U32 R7, RZ, RZ, R65 ;  /* 0x000000ffff077224 */ /* 0x000fe200078e0041 */
[----:B------:R-:W-:-:S04]  /*7350*/  UIMAD.WIDE UR4, UR15, 0x2aaaaaab, URZ ;  /* 0x2aaaaaab0f0478a5 */ /* 0x000fc8000f8e023f */
[----:B------:R-:W-:Y:S01]  /*7360*/  USHF.R.U32.HI UR15, URZ, 0x1f, UR5 ;  /* 0x0000001f3f0f7899 */ /* 0x000fe20008011605 */
[----:B-1----:R-:W-:Y:S03]  /*7370*/  HMMA.16816.F32.BF16 R164, R128, R168, R164 ;  /* 0x000000a880a4723c */ /* 0x002fe600000418a4 */
[----:B------:R-:W-:-:S04]  /*7380*/  ULEA.HI.SX32 UR15, UR5, UR15, 0x1c ;  /* 0x0000000f050f7291 */ /* 0x000fc8000f8fe23f */
[----:B------:R-:W-:Y:S01]  /*7390*/  UISETP.LT.AND UP0, UPT, URZ, UR15, UPT ;  /* 0x0000000f3f00728c */ /* 0x000fe2000bf01270 */
[----:B------:R-:W-:Y:S03]  /*73a0*/  HMMA.16816.F32.BF16 R136, R128, R138, R28 ;  /* 0x0000008a8088723c */ /* 0x000fe6000004181c */
[----:B------:R-:W-:-:S04]  /*73b0*/  USEL UR15, URZ, UR15, !UP0 ;  /* 0x0000000f3f0f7287 */ /* 0x000fc8000c000000 */
[----:B------:R-:W-:Y:S01]  /*73c0*/  IMAD.MOV.U32 R28, RZ, RZ, R156 ;  /* 0x000000ffff1c7224 */ /* 0x000fe200078e009c */
[----:B------:R-:W-:Y:S01]  /*73d0*/  HMMA.16816.F32.BF16 R168, R128, R170, R48 ;  /* 0x000000aa80a8723c */ /* 0x000fe20000041830 */
[----:B------:R-:W-:Y:S01]  /*73e0*/  MOV R31, R148 ;  /* 0x00000094001f7202 */ /* 0x000fe20000000f00 */
[----:B------:R-:W-:-:S05]  /*73f0*/  UISETP.GE.AND UP0, UPT, UR24, UR15, UPT ;  /* 0x0000000f1800728c */ /* 0x000fca000bf06270 */
[----:B------:R-:W-:Y:S01]  /*7400*/  IMAD.MOV.U32 R50, RZ, RZ, R82 ;  /* 0x000000ffff327224 */ /* 0x000fe200078e0052 */
[----:B------:R-:W-:Y:S01]  /*7410*/  MOV R51, R83 ;  /* 0x0000005300337202 */ /* 0x000fe20000000f00 */
[----:B------:R-:W-:Y:S01]  /*7420*/  HMMA.16816.F32.BF16 R176, R128, R180, R176 ;  /* 0x000000b480b0723c */ /* 0x000fe200000418b0 */
[----:B------:R-:W-:Y:S01]  /*7430*/  PLOP3.LUT P0, PT, PT, PT, UP0, 0x80, 0x0 ;  /* 0x000000000000781c */ /* 0x000fe20003f0f008 */
[----:B------:R-:W-:Y:S02]  /*7440*/  FADD.FTZ R2, R2, R50 ;  /* 0x0000003202027221 */ /* 0x000fe40000010000 */
[----:B------:R-:W-:-:S04]  /*7450*/  FADD.FTZ R0, R0, R51 ;  /* 0x0000003300007221 */ /* 0x000fc80000010000 */
[----:B------:R-:W-:Y:S01]  /*7460*/  HMMA.16816.F32.BF16 R156, R128, R160, R68 ;  /* 0x000000a0809c723c */ /* 0x000fe20000041844 */
[----:B------:R-:W-:-:S07]  /*7470*/  FADD.FTZ R3, R3, R0 ;  /* 0x0000000003037221 */ /* 0x000fce0000010000 */
[C---:B------:R-:W-:Y:S07]  /*7480*/  HMMA.16816.F32.BF16 R180, R128.reuse, R182, R24 ;  /* 0x000000b680b4723c */ /* 0x040fee0000041818 */
[----:B------:R-:W-:Y:S01]  /*7490*/  MOV R25, R151 ;  /* 0x0000009700197202 */ /* 0x000fe20000000f00 */
[C---:B------:R-:W-:Y:S01]  /*74a0*/  HMMA.16816.F32.BF16 R160, R128.reuse, R162, R44 ;  /* 0x000000a280a0723c */ /* 0x040fe2000004182c */
[----:B------:R-:W-:Y:S01]  /*74b0*/  IMAD.MOV.U32 R24, RZ, RZ, R150 ;  /* 0x000000ffff187224 */ /* 0x000fe200078e0096 */
[----:B------:R-:W-:Y:S01]  /*74c0*/  MOV R27, R64 ;  /* 0x00000040001b7202 */ /* 0x000fe20000000f00 */
[----:B------:R-:W-:Y:S01]  /*74d0*/  IMAD.MOV.U32 R26, RZ, RZ, R59 ;  /* 0x000000ffff1a7224 */ /* 0x000fe200078e003b */
[----:B------:R-:W1:Y:S02]  /*74e0*/  LDSM.16.MT88.4 R64, [R219+0x5900] ;  /* 0x00590000db40783b */ /* 0x000e640000004200 */
[----:B------:R-:W-:Y:S01]  /*74f0*/  MOV R30, R27 ;  /* 0x0000001b001e7202 */ /* 0x000fe20000000f00 */
[----:B------:R-:W-:Y:S01]  /*7500*/  IMAD.MOV.U32 R46, RZ, RZ, R24 ;  /* 0x000000ffff2e7224 */ /* 0x000fe200078e0018 */
[----:B------:R-:W-:Y:S01]  /*7510*/  MOV R44, R77 ;  /* 0x0000004d002c7202 */ /* 0x000fe20000000f00 */
[----:B------:R-:W-:Y:S01]  /*7520*/  IMAD.MOV.U32 R29, RZ, RZ, R26 ;  /* 0x000000ffff1d7224 */ /* 0x000fe200078e001a */
[----:B------:R-:W-:Y:S01]  /*7530*/  MOV R45, R25 ;  /* 0x00000019002d7202 */ /* 0x000fe20000000f00 */
[C---:B------:R-:W-:Y:S01]  /*7540*/  HMMA.16816.F32.BF16 R140, R128.reuse, R144, R140 ;  /* 0x00000090808c723c */ /* 0x040fe2000004188c */
[----:B------:R-:W-:Y:S01]  /*7550*/  MOV R47, R31 ;  /* 0x0000001f002f7202 */ /* 0x000fe20000000f00 */
[----:B------:R-:W-:Y:S01]  /*7560*/  FADD.FTZ R2, R44, R2 ;  /* 0x000000022c027221 */ /* 0x000fe20000010000 */
[----:B------:R-:W-:Y:S01]  /*7570*/  MOV R24, R18 ;  /* 0x0000001200187202 */ /* 0x000fe20000000f00 */
[----:B------:R-:W-:Y:S01]  /*7580*/  IMAD.MOV.U32 R31, RZ, RZ, R7 ;  /* 0x000000ffff1f7224 */ /* 0x000fe200078e0007 */
[----:B------:R-:W3:Y:S01]  /*7590*/  LDSM.16.MT88.4 R56, [R220+0x5900] ;  /* 0x00590000dc38783b */ /* 0x000ee20000004200 */
[----:B------:R-:W-:Y:S01]  /*75a0*/  FADD.FTZ R0, R45, R2 ;  /* 0x000000022d007221 */ /* 0x000fe20000010000 */
[----:B------:R-:W-:Y:S01]  /*75b0*/  MOV R18, R81 ;  /* 0x0000005100127202 */ /* 0x000fe20000000f00 */
[----:B------:R-:W-:Y:S01]  /*75c0*/  FADD.FTZ R2, R46, R3 ;  /* 0x000000032e027221 */ /* 0x000fe20000010000 */
[----:B------:R-:W-:Y:S01]  /*75d0*/  HMMA.16816.F32.BF16 R144, R128, R146, R88 ;  /* 0x000000928090723c */ /* 0x000fe20000041858 */
[----:B------:R-:W-:Y:S01]  /*75e0*/  FADD.FTZ R0, R47, R0 ;  /* 0x000000002f007221 */ /* 0x000fe20000010000 */
[----:B------:R-:W-:Y:S01]  /*75f0*/  LDSM.16.MT88.4 R88, [R220+0x8900] ;  /* 0x00890000dc58783b */ /* 0x000fe20000004200 */
[----:B------:R-:W-:Y:S01]  /*7600*/  FADD.FTZ R2, R28, R2 ;  /* 0x000000021c027221 */ /* 0x000fe20000010000 */
[----:B------:R-:W-:Y:S01]  /*7610*/  MOV R27, R79 ;  /* 0x0000004f001b7202 */ /* 0x000fe20000000f00 */
[----:B------:R-:W-:-:S02]  /*7620*/  FADD.FTZ R0, R10, R0 ;  /* 0x000000000a007221 */ /* 0x000fc40000010000 */
[----:B------:R-:W-:Y:S01]  /*7630*/  FADD.FTZ R2, R11, R2 ;  /* 0x000000020b027221 */ /* 0x000fe20000010000 */
[C---:B----4-:R-:W-:Y:S01]  /*7640*/  HMMA.16816.F32.BF16 R148, R128.reuse, R152, R72 ;  /* 0x000000988094723c */ /* 0x050fe20000041848 */
[----:B------:R-:W-:Y:S01]  /*7650*/  FADD.FTZ R0, R8, R0 ;  /* 0x0000000008007221 */ /* 0x000fe20000010000 */
[----:B------:R-:W4:Y:S01]  /*7660*/  LDSM.16.MT88.4 R72, [R217+0x8900] ;  /* 0x00890000d948783b */ /* 0x000f220000004200 */
[----:B------:R-:W-:Y:S02]  /*7670*/  FADD.FTZ R2, R9, R2 ;  /* 0x0000000209027221 */ /* 0x000fe40000010000 */
[----:B------:R-:W-:Y:S01]  /*7680*/  FADD.FTZ R0, R29, R0 ;  /* 0x000000001d007221 */ /* 0x000fe20000010000 */
[----:B------:R-:W-:Y:S01]  /*7690*/  LDSM.16.MT88.4 R8, [R219+0xb900] ;  /* 0x00b90000db08783b */ /* 0x000fe20000004200 */
[----:B------:R-:W-:Y:S01]  /*76a0*/  FADD.FTZ R2, R30, R2 ;  /* 0x000000021e027221 */ /* 0x000fe20000010000 */
[----:B------:R-:W-:Y:S01]  /*76b0*/  HMMA.16816.F32.BF16 R152, R128, R154, R60 ;  /* 0x0000009a8098723c */ /* 0x000fe2000004183c */
[----:B------:R-:W-:-:S02]  /*76c0*/  IMAD.MOV.U32 R7, RZ, RZ, R80 ;  /* 0x000000ffff077224 */ /* 0x000fc400078e0050 */
[----:B------:R-:W-:Y:S01]  /*76d0*/  IMAD.MOV.U32 R25, RZ, RZ, R76 ;  /* 0x000000ffff197224 */ /* 0x000fe200078e004c */
[----:B------:R-:W2:Y:S01]  /*76e0*/  LDSM.16.MT88.4 R80, [R218+0x8900] ;  /* 0x00890000da50783b */ /* 0x000ea20000004200 */
[----:B------:R-:W-:Y:S02]  /*76f0*/  FADD.FTZ R0, R31, R0 ;  /* 0x000000001f007221 */ /* 0x000fe40000010000 */
[----:B------:R-:W-:Y:S01]  /*7700*/  IMAD.MOV.U32 R26, RZ, RZ, R78 ;  /* 0x000000ffff1a7224 */ /* 0x000fe200078e004e */
[----:B-1----:R-:W-:Y:S01]  /*7710*/  HMMA.16816.F32.BF16 R60, R128, R64, R92 ;  /* 0x00000040803c723c */ /* 0x002fe2000004185c */
[----:B------:R-:W-:Y:S02]  /*7720*/  FADD.FTZ R2, R24, R2 ;  /* 0x0000000218027221 */ /* 0x000fe40000010000 */
[----:B------:R-:W-:Y:S02]  /*7730*/  FADD.FTZ R0, R25, R0 ;  /* 0x0000000019007221 */ /* 0x000fe40000010000 */
[----:B------:R-:W-:-:S02]  /*7740*/  FADD.FTZ R2, R26, R2 ;  /* 0x000000021a027221 */ /* 0x000fc40000010000 */
[----:B------:R-:W-:Y:S01]  /*7750*/  FADD.FTZ R0, R27, R0 ;  /* 0x000000001b007221 */ /* 0x000fe20000010000 */
[C---:B------:R-:W-:Y:S01]  /*7760*/  HMMA.16816.F32.BF16 R64, R128.reuse, R66, R96 ;  /* 0x000000428040723c */ /* 0x040fe20000041860 */
[----:B------:R-:W-:Y:S01]  /*7770*/  FADD.FTZ R2, R7, R2 ;  /* 0x0000000207027221 */ /* 0x000fe20000010000 */
[----:B------:R-:W1:Y:S01]  /*7780*/  LDSM.16.MT88.4 R96, [R219+0x8900] ;  /* 0x00890000db60783b */ /* 0x000e620000004200 */
[----:B------:R-:W-:Y:S02]  /*7790*/  FADD.FTZ R0, R18, R0 ;  /* 0x0000000012007221 */ /* 0x000fe40000010000 */
[----:B------:R-:W-:Y:S02]  /*77a0*/  FADD.FTZ R2, R19, R2 ;  /* 0x0000000213027221 */ /* 0x000fe40000010000 */
[----:B------:R-:W-:Y:S01]  /*77b0*/  FADD.FTZ R0, R16, R0 ;  /* 0x0000000010007221 */ /* 0x000fe20000010000 */
[----:B---3--:R-:W-:Y:S01]  /*77c0*/  HMMA.16816.F32.BF16 R52, R128, R56, R52 ;  /* 0x000000388034723c */ /* 0x008fe20000041834 */
[----:B------:R-:W-:-:S02]  /*77d0*/  FADD.FTZ R2, R17, R2 ;  /* 0x0000000211027221 */ /* 0x000fc40000010000 */
[----:B------:R-:W-:Y:S02]  /*77e0*/  FADD.FTZ R0, R22, R0 ;  /* 0x0000000016007221 */ /* 0x000fe40000010000 */
[----:B------:R-:W-:Y:S02]  /*77f0*/  FADD.FTZ R2, R214, R2 ;  /* 0x00000002d6027221 */ /* 0x000fe40000010000 */
[----:B------:R-:W-:Y:S01]  /*7800*/  FADD.FTZ R0, R23, R0 ;  /* 0x0000000017007221 */ /* 0x000fe20000010000 */
[----:B------:R-:W-:Y:S01]  /*7810*/  HMMA.16816.F32.BF16 R56, R128, R58, R84 ;  /* 0x0000003a8038723c */ /* 0x000fe20000041854 */
[----:B------:R-:W-:Y:S02]  /*7820*/  FADD.FTZ R2, R252, R2 ;  /* 0x00000002fc027221 */ /* 0x000fe40000010000 */
[----:B------:R-:W-:Y:S02]  /*7830*/  FADD.FTZ R0, R21, R0 ;  /* 0x0000000015007221 */ /* 0x000fe40000010000 */
[----:B------:R-:W-:-:S02]  /*7840*/  FADD.FTZ R2, R215, R2 ;  /* 0x00000002d7027221 */ /* 0x000fc40000010000 */
[----:B------:R-:W-:Y:S01]  /*7850*/  FADD.FTZ R0, R210, R0 ;  /* 0x00000000d2007221 */ /* 0x000fe20000010000 */
[C---:B----4-:R-:W-:Y:S01]  /*7860*/  HMMA.16816.F32.BF16 R68, R128.reuse, R72, R100 ;  /* 0x000000488044723c */ /* 0x050fe20000041864 */
[----:B------:R-:W-:Y:S02]  /*7870*/  FADD.FTZ R3, R174, R2 ;  /* 0x00000002ae037221 */ /* 0x000fe40000010000 */
[----:B------:R-:W-:Y:S02]  /*7880*/  FADD.FTZ R2, R212, R0 ;  /* 0x00000000d4027221 */ /* 0x000fe40000010000 */
[----:B------:R-:W-:Y:S02]  /*7890*/  FADD.FTZ R0, R175, R3 ;  /* 0x00000003af007221 */ /* 0x000fe40000010000 */
[----:B------:R-:W-:Y:S01]  /*78a0*/  FADD.FTZ R3, R213, R2 ;  /* 0x00000002d5037221 */ /* 0x000fe20000010000 */
[----:B--2---:R-:W-:Y:S01]  /*78b0*/  HMMA.16816.F32.BF16 R76, R128, R80, R108 ;  /* 0x00000050804c723c */ /* 0x004fe2000004186c */
        /* <DEDUP_REMOVED lines=9> */
[C---:B------:R-:W-:Y:S01]  /*7950*/  HMMA.16816.F32.BF16 R72, R128.reuse, R74, R104 ;  /* 0x0000004a8048723c */ /* 0x040fe20000041868 */
[----:B------:R-:W2:Y:S01]  /*7960*/  LDSM.16.MT88.4 R104, [R217+0xb900] ;  /* 0x00b90000d968783b */ /* 0x000ea20000004200 */
[----:B------:R-:W-:Y:S02]  /*7970*/  FADD.FTZ R2, R6, R2 ;  /* 0x0000000206027221 */ /* 0x000fe40000010000 */
[----:B------:R-:W-:Y:S02]  /*7980*/  FADD.FTZ R3, R15, R0 ;  /* 0x000000000f037221 */ /* 0x000fe40000010000 */
[----:B------:R-:W-:Y:S02]  /*7990*/  FADD.FTZ R0, R5, R2 ;  /* 0x0000000205007221 */ /* 0x000fe40000010000 */
[C---:B------:R-:W-:Y:S01]  /*79a0*/  HMMA.16816.F32.BF16 R80, R128.reuse, R82, R112 ;  /* 0x000000528050723c */ /* 0x040fe20000041870 */
[----:B------:R-:W3:Y:S04]  /*79b0*/  LDSM.16.MT88.4 R112, [R218+0xb900] ;  /* 0x00b90000da70783b */ /* 0x000ee80000004200 */
[----:B------:R-:W-:Y:S03]  /*79c0*/  STL [R1+0x24], R0 ;  /* 0x0000240001007387 */ /* 0x000fe60000100800 */
[C---:B------:R-:W-:Y:S01]  /*79d0*/  HMMA.16816.F32.BF16 R88, R128.reuse, R90, R120 ;  /* 0x0000005a8058723c */ /* 0x040fe20000041878 */
[----:B------:R-:W4:Y:S04]  /*79e0*/  LDSM.16.MT88.4 R120, [R220+0xb900] ;  /* 0x00b90000dc78783b */ /* 0x000f280000004200 */
[----:B------:R2:W-:Y:S03]  /*79f0*/  STL [R1+0x20], R3 ;  /* 0x0000200301007387 */ /* 0x0005e60000100800 */
[C---:B-1----:R-:W-:Y:S08]  /*7a00*/  HMMA.16816.F32.BF16 R92, R128.reuse, R96, R124 ;  /* 0x00000060805c723c */ /* 0x042ff0000004187c */
[C---:B------:R-:W-:Y:S08]  /*7a10*/  HMMA.16816.F32.BF16 R96, R128.reuse, R98, R184 ;  /* 0x000000628060723c */ /* 0x040ff000000418b8 */
[C---:B------:R-:W-:Y:S08]  /*7a20*/  HMMA.16816.F32.BF16 R124, R128.reuse, R8, R36 ;  /* 0x00000008807c723c */ /* 0x040ff00000041824 */
[C---:B--2---:R-:W-:Y:S08]  /*7a30*/  HMMA.16816.F32.BF16 R100, R128.reuse, R104, R188 ;  /* 0x000000688064723c */ /* 0x044ff000000418bc */
[C---:B---3--:R-:W-:Y:S08]  /*7a40*/  HMMA.16816.F32.BF16 R108, R128.reuse, R112, R196 ;  /* 0x00000070806c723c */ /* 0x048ff000000418c4 */
[C---:B----4-:R-:W-:Y:S08]  /*7a50*/  HMMA.16816.F32.BF16 R116, R128.reuse, R120, R204 ;  /* 0x000000788074723c */ /* 0x050ff000000418cc */
[C---:B------:R-:W-:Y:S08]  /*7a60*/  HMMA.16816.F32.BF16 R104, R128.reuse, R106, R192 ;  /* 0x0000006a8068723c */ /* 0x040ff000000418c0 */
[C---:B------:R-:W-:Y:S08]  /*7a70*/  HMMA.16816.F32.BF16 R112, R128.reuse, R114, R200 ;  /* 0x000000728070723c */ /* 0x040ff000000418c8 */
[C---:B------:R-:W-:Y:S08]  /*7a80*/  HMMA.16816.F32.BF16 R120, R128.reuse, R122, R40 ;  /* 0x0000007a8078723c */ /* 0x040ff00000041828 */
[----:B------:R-:W-:Y:S01]  /*7a90*/  HMMA.16816.F32.BF16 R128, R128, R10, R32 ;  /* 0x0000000a8080723c */ /* 0x000fe20000041820 */
[----:B------:R-:W-:Y:S07]  /*7aa0*/  @!P0 BRA `(.L_x_1356) ;  /* 0x0000564000008947 */ /* 0x000fee0003800000 */
[----:B------:R-:W2:Y:S01]  /*7ab0*/  LDL R21, [R1+0x2c] ;  /* 0x00002c0001157983 */ /* 0x000ea20000100800 */
[----:B------:R-:W-:Y:S01]  /*7ac0*/  PLOP3.LUT P1, PT, PT, PT, UP1, 0x80, 0x0 ;  /* 0x000000000000781c */ /* 0x000fe20003f2f018 */
[----:B------:R-:W-:Y:S01]  /*7ad0*/  IMAD.MOV.U32 R174, RZ, RZ, R172 ;  /* 0x000000ffffae7224 */ /* 0x000fe200078e00ac */
[----:B------:R-:W-:Y:S01]  /*7ae0*/  PLOP3.LUT P0, PT, PT, PT, UP1, 0x80, 0x0 ;  /* 0x000000000000781c */ /* 0x000fe20003f0f018 */
[----:B------:R-:W-:Y:S01]  /*7af0*/  IMAD.MOV.U32 R3, RZ, RZ, R173 ;  /* 0x000000ffff037224 */ /* 0x000fe200078e00ad */
[----:B------:R-:W-:-:S02]  /*7b00*/  UMOV UR16, UR24 ;  /* 0x0000001800107c82 */ /* 0x000fc40008000000 */
[----:B------:R-:W-:Y:S02]  /*7b10*/  ULDC.64 UR6, c[0x0][0x208] ;  /* 0x0000820000067ab9 */ /* 0x000fe40000000a00 */
[----:B------:R-:W-:-:S05]  /*7b20*/  ULDC.64 UR4, c[0x0][0x1e0] ;  /* 0x0000780000047ab9 */ /* 0x000fca0000000a00 */
[----:B--2---:R-:W-:-:S05]  /*7b30*/  @P1 IMAD.HI.U32 R0, R21, c[0x0][0x2c8], RZ ;  /* 0x0000b20015001a27 */ /* 0x004fca00078e00ff */
[----:B------:R-:W-:-:S05]  /*7b40*/  @P0 SHF.R.U32.HI R0, RZ, c[0x0][0x2cc], R0 ;  /* 0x0000b300ff000a19 */ /* 0x000fca0000011600 */
[----:B------:R1:W-:Y:S02]  /*7b50*/  @P0 STL [R1+0x28], R0 ;  /* 0x0000280001000387 */ /* 0x0003e40000100800 */
.L_x_1357:
[----:B------:R-:W2:Y:S01]  /*7b60*/  LDL.64 R6, [R1+0x48] ;  /* 0x0000480001067983 */ /* 0x000ea20000100a00 */
[----:B------:R-:W-:Y:S01]  /*7b70*/  UISETP.GE.AND UP0, UPT, UR16, URZ, UPT ;  /* 0x0000003f1000728c */ /* 0x000fe2000bf06270 */
[----:B------:R-:W-:Y:S04]  /*7b80*/  DEPBAR.LE SB0, 0x0 ;  /* 0x000080000000791a */ /* 0x000fe80000000000 */
[----:B------:R-:W2:Y:S06]  /*7b90*/  LDL.64 R4, [R1+0x50] ;  /* 0x0000500001047983 */ /* 0x000eac0000100a00 */
[----:B------:R-:W-:Y:S01]  /*7ba0*/  BAR.SYNC.DEFER_BLOCKING 0x0 ;  /* 0x0000000000007b1d */ /* 0x000fe20000010000 */
[----:B------:R-:W-:Y:S01]  /*7bb0*/  PLOP3.LUT P1, PT, PT, PT, UP0, 0x80, 0x0 ;  /* 0x000000000000781c */ /* 0x000fe20003f2f008 */
[----:B------:R-:W-:Y:S01]  /*7bc0*/  @UP0 USHF.R.S32.HI UR17, URZ, 0x1f, UR16 ;  /* 0x0000001f3f110899 */ /* 0x000fe20008011410 */
[----:B------:R-:W-:Y:S01]  /*7bd0*/  PLOP3.LUT P6, PT, PT, PT, UP0, 0x80, 0x0 ;  /* 0x000000000000781c */ /* 0x000fe20003fcf008 */
[----:B------:R-:W-:Y:S01]  /*7be0*/  @UP0 UIMAD.WIDE.U32 UR18, UR16, UR6, URZ ;  /* 0x00000006101202a5 */ /* 0x000fe2000f8e003f */
[----:B------:R-:W-:Y:S01]  /*7bf0*/  PLOP3.LUT P0, PT, PT, PT, UP0, 0x80, 0x0 ;  /* 0x000000000000781c */ /* 0x000fe20003f0f008 */
[----:B------:R-:W-:Y:S01]  /*7c00*/  @UP0 UIMAD UR17, UR17, UR6, URZ ;  /* 0x00000006111102a4 */ /* 0x000fe2000f8e023f */
[----:B------:R-:W-:Y:S01]  /*7c10*/  IMAD.U32 R175, RZ, RZ, UR13 ;  /* 0x0000000dffaf7e24 */ /* 0x000fe2000f8e00ff */
[----:B------:R-:W-:Y:S02]  /*7c20*/  UIADD3 UR24, UR16, -0x1, URZ ;  /* 0xffffffff10187890 */ /* 0x000fe4000fffe03f */
[----:B------:R-:W-:Y:S01]  /*7c30*/  @UP0 UIMAD UR17, UR16, UR7, UR17 ;  /* 0x00000007101102a4 */ /* 0x000fe2000f8e0211 */
[----:B-1----:R-:W-:Y:S03]  /*7c40*/  IMAD.U32 R0, RZ, RZ, UR18 ;  /* 0x00000012ff007e24 */ /* 0x002fe6000f8e00ff */
[----:B------:R-:W-:Y:S04]  /*7c50*/  @UP0 UIADD3 UR17, UR19, UR17, URZ ;  /* 0x0000001113110290 */ /* 0x000fe8000fffe03f */
[----:B------:R-:W-:Y:S01]  /*7c60*/  @UP0 UIMAD UR17, UR17, 0x60, URZ ;  /* 0x00000060111108a4 */ /* 0x000fe2000f8e023f */
[----:B------:R-:W-:Y:S08]  /*7c70*/  LDSM.16.M88.4 R48, [R223+0x18100] ;  /* 0x01810000df30783b */ /* 0x000ff00000000200 */
[----:B-----5:R-:W1:Y:S08]  /*7c80*/  LDSM.16.M88.4 R8, [R216+0xc100] ;  /* 0x00c10000d808783b */ /* 0x020e700000000200 */
[----:B------:R-:W3:Y:S08]  /*7c90*/  LDSM.16.M88.4 R16, [R216+0xc900] ;  /* 0x00c90000d810783b */ /* 0x000ef00000000200 */
[----:B------:R-:W4:Y:S08]  /*7ca0*/  LDSM.16.M88.4 R24, [R216+0xd100] ;  /* 0x00d10000d818783b */ /* 0x000f300000000200 */
[----:B------:R-:W1:Y:S08]  /*7cb0*/  LDSM.16.M88.4 R32, [R216+0xd900] ;  /* 0x00d90000d820783b */ /* 0x000e700000000200 */
[----:B------:R-:W1:Y:S08]  /*7cc0*/  LDSM.16.M88.4 R40, [R216+0xe100] ;  /* 0x00e10000d828783b */ /* 0x000e700000000200 */
[----:B------:R-:W1:Y:S08]  /*7cd0*/  LDSM.16.M88.4 R184, [R216+0xe900] ;  /* 0x00e90000d8b8783b */ /* 0x000e700000000200 */
[----:B------:R-:W-:Y:S08]  /*7ce0*/  LDSM.16.M88.4 R188, [R224+0x18100] ;  /* 0x01810000e0bc783b */ /* 0x000ff00000000200 */
[----:B------:R-:W1:Y:S08]  /*7cf0*/  LDSM.16.M88.4 R192, [R227] ;  /* 0x00000000e3c0783b */ /* 0x000e700000000200 */
[----:B------:R-:W1:Y:S08]  /*7d00*/  LDSM.16.M88.4 R196, [R250] ;  /* 0x00000000fac4783b */ /* 0x000e700000000200 */
[----:B------:R-:W1:Y:S08]  /*7d10*/  LDSM.16.M88.4 R200, [R249] ;  /* 0x00000000f9c8783b */ /* 0x000e700000000200 */
[----:B------:R-:W1:Y:S08]  /*7d20*/  LDSM.16.M88.4 R204, [R248] ;  /* 0x00000000f8cc783b */ /* 0x000e700000000200 */
[----:B------:R-:W1:Y:S08]  /*7d30*/  LDSM.16.M88.4 R208, [R247] ;  /* 0x00000000f7d0783b */ /* 0x000e700000000200 */
[----:B------:R-:W1:Y:S01]  /*7d40*/  LDSM.16.M88.4 R212, [R246] ;  /* 0x00000000f6d4783b */ /* 0x000e620000000200 */
[----:B--2---:R-:W-:Y:S01]  /*7d50*/  @P1 IMAD.MOV.U32 R5, RZ, RZ, R7 ;  /* 0x000000ffff051224 */ /* 0x004fe200078e0007 */
[----:B------:R-:W-:Y:S03]  /*7d60*/  PLOP3.LUT P1, PT, PT, PT, UP0, 0x80, 0x0 ;  /* 0x000000000000781c */ /* 0x000fe60003f2f008 */
[----:B------:R-:W-:Y:S01]  /*7d70*/  @P6 IMAD.WIDE.U32 R4, R0, 0x60, R4 ;  /* 0x0000006000046825 */ /* 0x000fe200078e0004 */
[----:B------:R-:W-:Y:S03]  /*7d80*/  PLOP3.LUT P6, PT, PT, PT, UP0, 0x80, 0x0 ;  /* 0x000000000000781c */ /* 0x000fe60003fcf008 */
[----:B------:R-:W-:Y:S01]  /*7d90*/  @P0 IMAD.SHL.U32 R2, R4, 0x2, RZ ;  /* 0x0000000204020824 */ /* 0x000fe200078e00ff */
[----:B------:R-:W-:Y:S05]  /*7da0*/  PLOP3.LUT P0, PT, PT, PT, UP0, 0x80, 0x0 ;  /* 0x000000000000781c */ /* 0x000fea0003f0f008 */
[----:B------:R-:W-:Y:S02]  /*7db0*/  @P1 IADD3 R0, R5, UR17, RZ ;  /* 0x0000001105001c10 */ /* 0x000fe4000fffe0ff */
[----:B------:R-:W-:Y:S02]  /*7dc0*/  PLOP3.LUT P1, PT, PT, PT, UP0, 0x80, 0x0 ;  /* 0x000000000000781c */ /* 0x000fe40003f2f008 */
[----:B------:R-:W-:Y:S04]  /*7dd0*/  @P6 IADD3 R5, P6, R2, 0x80, RZ ;  /* 0x0000008002056810 */ /* 0x000fe80007fde0ff */
[----:B------:R-:W-:Y:S02]  /*7de0*/  @P0 SHF.L.U64.HI R0, R4, 0x1, R0 ;  /* 0x0000000104000819 */ /* 0x000fe40000010200 */
[----:B------:R-:W-:Y:S05]  /*7df0*/  PLOP3.LUT P0, PT, PT, PT, UP0, 0x80, 0x0 ;  /* 0x000000000000781c */ /* 0x000fea0003f0f008 */
[----:B------:R-:W-:Y:S11]  /*7e00*/  @P1 IADD3 R12, P1, R5, c[0x0][0x1f8], RZ ;  /* 0x00007e00050c1a10 */ /* 0x000ff60007f3e0ff */
[----:B------:R-:W-:Y:S02]  /*7e10*/  @!UPT UIADD3 URZ, URZ, URZ, URZ ;  /* 0x0000003f3f3ff290 */ /* 0x000fe4000fffe03f */
[--C-:B------:R-:W-:Y:S02]  /*7e20*/  @P0 IADD3.X R13, RZ, c[0x0][0x1fc], R0.reuse, P1, P6 ;  /* 0x00007f00ff0d0a10 */ /* 0x100fe40000fec400 */
[----:B------:R-:W-:Y:S02]  /*7e30*/  PLOP3.LUT P6, PT, PT, PT, UP0, 0x80, 0x0 ;  /* 0x000000000000781c */ /* 0x000fe40003fcf008 */
[----:B------:R-:W-:Y:S02]  /*7e40*/  PLOP3.LUT P1, PT, PT, PT, UP0, 0x80, 0x0 ;  /* 0x000000000000781c */ /* 0x000fe40003f2f008 */
[----:B------:R-:W-:Y:S09]  /*7e50*/  PLOP3.LUT P0, PT, PT, PT, UP0, 0x80, 0x0 ;  /* 0x000000000000781c */ /* 0x000ff20003f0f008 */
[----:B------:R-:W-:Y:S04]  /*7e60*/  @P6 IADD3 R4, P6, R2, 0x100, RZ ;  /* 0x0000010002046810 */ /* 0x000fe80007fde0ff */
        /* <DEDUP_REMOVED lines=9> */
[----:B------:R-:W-:Y:S02]  /*7f00*/  @P0 IADD3.X R5, RZ, c[0x0][0x1fc], R0, P1, P6 ;  /* 0x00007f00ff050a10 */ /* 0x000fe40000fec400 */
[----:B------:R-:W-:Y:S02]  /*7f10*/  PLOP3.LUT P1, PT, PT, PT, UP0, 0x80, 0x0 ;  /* 0x000000000000781c */ /* 0x000fe40003f2f008 */
[----:B------:R-:W-:Y:S02]  /*7f20*/  PLOP3.LUT P0, PT, PT, PT, UP0, 0x80, 0x0 ;  /* 0x000000000000781c */ /* 0x000fe40003f0f008 */
[----:B------:R-:W-:Y:S09]  /*7f30*/  PLOP3.LUT P6, PT, PT, PT, UP0, 0x80, 0x0 ;  /* 0x000000000000781c */ /* 0x000ff20003fcf008 */
[----:B------:R-:W-:Y:S04]  /*7f40*/  @P1 IADD3 R2, P1, R2, c[0x0][0x1f8], RZ ;  /* 0x00007e0002021a10 */ /* 0x000fe80007f3e0ff */
[----:B------:R-:W-:Y:S09]  /*7f50*/  @P6 IADD3 R20, P6, R2, UR9, RZ ;  /* 0x0000000902146c10 */ /* 0x000ff2000ffde0ff */
[----:B------:R-:W-:Y:S02]  /*7f60*/  @P0 IADD3.X R0, R0, c[0x0][0x1fc], RZ, P1, !PT ;  /* 0x00007f0000000a10 */ /* 0x000fe40000ffe4ff */
[----:B------:R-:W-:Y:S02]  /*7f70*/  PLOP3.LUT P0, PT, PT, PT, UP0, 0x80, 0x0 ;  /* 0x000000000000781c */ /* 0x000fe40003f0f008 */
[----:B------:R-:W-:Y:S11]  /*7f80*/  PLOP3.LUT P1, PT, PT, PT, UP0, 0x80, 0x0 ;  /* 0x000000000000781c */ /* 0x000ff60003f2f008 */
[----:B------:R-:W-:Y:S02]  /*7f90*/  @P0 IADD3.X R21, R0, UR8, RZ, P6, !PT ;  /* 0x0000000800150c10 */ /* 0x000fe4000b7fe4ff */
[----:B------:R-:W-:Y:S02]  /*7fa0*/  @P1 IADD3 R36, P1, R20, UR9, RZ ;  /* 0x0000000914241c10 */ /* 0x000fe4000ff3e0ff */
[----:B------:R-:W-:Y:S02]  /*7fb0*/  PLOP3.LUT P0, PT, PT, PT, UP0, 0x80, 0x0 ;  /* 0x000000000000781c */ /* 0x000fe40003f0f008 */
[----:B------:R-:W-:Y:S11]  /*7fc0*/  PLOP3.LUT P6, PT, PT, PT, UP0, 0x80, 0x0 ;  /* 0x000000000000781c */ /* 0x000ff60003fcf008 */
[----:B------:R-:W-:Y:S02]  /*7fd0*/  @P0 IADD3.X R37, R21, UR8, RZ, P1, !PT ;  /* 0x0000000815250c10 */ /* 0x000fe40008ffe4ff */
[----:B------:R-:W-:Y:S01]  /*7fe0*/  PLOP3.LUT P1, PT, PT, PT, UP0, 0x80, 0x0 ;  /* 0x000000000000781c */ /* 0x000fe20003f2f008 */
[----:B------:R-:W-:Y:S01]  /*7ff0*/  @P6 IMAD.MOV.U32 R15, RZ, RZ, R0 ;  /* 0x000000ffff0f6224 */ /* 0x000fe200078e0000 */
[----:B------:R-:W-:Y:S01]  /*8000*/  @P6 MOV R14, R2 ;  /* 0x00000002000e6202 */ /* 0x000fe20000000f00 */
[----:B------:R4:W4:Y:S01]  /*8010*/  LDL R0, [R1+0x2c] ;  /* 0x00002c0001007983 */ /* 0x0009220000100800 */
[----:B------:R-:W-:Y:S02]  /*8020*/  PLOP3.LUT P6, PT, PT, PT, UP0, 0x80, 0x0 ;  /* 0x000000000000781c */ /* 0x000fe40003fcf008 */
[----:B------:R-:W-:Y:S02]  /*8030*/  PLOP3.LUT P0, PT, PT, PT, UP0, 0x80, 0x0 ;  /* 0x000000000000781c */ /* 0x000fe40003f0f008 */
[----:B------:R-:W-:Y:S05]  /*8040*/  PLOP3.LUT P0, PT, PT, PT, UP0, 0x80, 0x0 ;  /* 0x000000000000781c */ /* 0x000fea0003f0f008 */
[----:B------:R-:W-:Y:S01]  /*8050*/  @!PT LDS RZ, [RZ] ;  /* 0x00000000fffff984 */ /* 0x000fe20000000800 */
[----:B------:R-:W-:Y:S01]  /*8060*/  @!PT LDS RZ, [RZ] ;  /* 0x00000000fffff984 */ /* 0x000fe20000000800 */
[----:B------:R-:W-:Y:S01]  /*8070*/  @!PT LDS RZ, [RZ] ;  /* 0x00000000fffff984 */ /* 0x000fe20000000800 */
[----:B------:R3:W-:Y:S01]  /*8080*/  @P1 LDGSTS.E.BYPASS.LTC128B.128 [R251+0x100], [R14.64], !P5 ;  /* 0x001000000efb1fae */ /* 0x0007e2000e901d5e */
[----:B------:R-:W-:Y:S02]  /*8090*/  PLOP3.LUT P1, PT, PT, PT, UP0, 0x80, 0x0 ;  /* 0x000000000000781c */ /* 0x000fe40003f2f008 */
[----:B------:R-:W-:Y:S05]  /*80a0*/  PLOP3.LUT P1, PT, PT, PT, UP0, 0x80, 0x0 ;  /* 0x000000000000781c */ /* 0x000fea0003f2f008 */
[----:B------:R3:W-:Y:S01]  /*80b0*/  @P6 LDGSTS.E.BYPASS.LTC128B.128 [R251+0x3100], [R12.64], !P4 ;  /* 0x031000000cfb6fae */ /* 0x0007e2000e101d5e */
[----:B------:R-:W-:Y:S02]  /*80c0*/  PLOP3.LUT P6, PT, PT, PT, UP0, 0x80, 0x0 ;  /* 0x000000000000781c */ /* 0x000fe40003fcf008 */
[----:B------:R-:W-:Y:S05]  /*80d0*/  PLOP3.LUT P6, PT, PT, PT, UP0, 0x80, 0x0 ;  /* 0x000000000000781c */ /* 0x000fea0003fcf008 */
[----:B------:R1:W-:Y:S01]  /*80e0*/  @P0 LDGSTS.E.BYPASS.LTC128B.128 [R251+0x6100], [R6.64], !P3 ;  /* 0x0610000006fb0fae */ /* 0x0003e2000d901d5e */
[----:B------:R-:W-:Y:S02]  /*80f0*/  PLOP3.LUT P0, PT, PT, PT, UP0, 0x80, 0x0 ;  /* 0x000000000000781c */ /* 0x000fe40003f0f008 */
[----:B------:R-:W-:Y:S05]  /*8100*/  PLOP3.LUT P0, PT, PT, PT, UP0, 0x80, 0x0 ;  /* 0x000000000000781c */ /* 0x000fea0003f0f008 */
[----:B------:R1:W-:Y:S01]  /*8110*/  @P1 LDGSTS.E.BYPASS.LTC128B.128 [R251+0x9100], [R4.64], !P2 ;  /* 0x0910000004fb1fae */ /* 0x0003e2000d101d5e */
[----:B------:R-:W-:Y:S07]  /*8120*/  PLOP3.LUT P1, PT, PT, PT, UP0, 0x80, 0x0 ;  /* 0x000000000000781c */ /* 0x000fee0003f2f008 */
[----:B------:R4:W-:Y:S01]  /*8130*/  @P6 LDGSTS.E.BYPASS.LTC128B.128 [R251+0x1100], [R20.64], !P5 ;  /* 0x0110000014fb6fae */ /* 0x0009e2000e901d5e */
[----:B------:R-:W-:Y:S07]  /*8140*/  PLOP3.LUT P6, PT, PT, PT, UP0, 0x80, 0x0 ;  /* 0x000000000000781c */ /* 0x000fee0003fcf008 */
[----:B------:R4:W-:Y:S01]  /*8150*/  @P1 LDGSTS.E.BYPASS.LTC128B.128 [R251+0x4100], [R20.64+0x80], !P4 ;  /* 0x0410008014fb1fae */ /* 0x0009e2000e101d5e */
[----:B------:R-:W-:Y:S02]  /*8160*/  PLOP3.LUT P1, PT, PT, PT, UP0, 0x80, 0x0 ;  /* 0x000000000000781c */ /* 0x000fe40003f2f008 */
[----:B------:R-:W-:Y:S05]  /*8170*/  PLOP3.LUT P1, PT, PT, PT, UP0, 0x80, 0x0 ;  /* 0x000000000000781c */ /* 0x000fea0003f2f008 */
[----:B------:R4:W-:Y:S01]  /*8180*/  @P0 LDGSTS.E.BYPASS.LTC128B.128 [R251+0x7100], [R20.64+0x100], !P3 ;  /* 0x0710010014fb0fae */ /* 0x0009e2000d901d5e */
[----:B------:R-:W-:Y:S01]  /*8190*/  PLOP3.LUT P0, PT, PT, PT, UP0, 0x80, 0x0 ;  /* 0x000000000000781c */ /* 0x000fe20003f0f008 */
[C---:B-1----:R-:W-:Y:S06]  /*81a0*/  HMMA.16816.F32.BF16 R4, R48.reuse, R8, RZ ;  /* 0x000000083004723c */ /* 0x042fec00000418ff */
[----:B------:R4:W-:Y:S01]  /*81b0*/  @P6 LDGSTS.E.BYPASS.LTC128B.128 [R251+0xa100], [R20.64+0x180], !P2 ;  /* 0x0a10018014fb6fae */ /* 0x0009e2000d101d5e */
[----:B------:R-:W-:Y:S01]  /*81c0*/  PLOP3.LUT P6, PT, PT, PT, UP0, 0x80, 0x0 ;  /* 0x000000000000781c */ /* 0x000fe20003fcf008 */
[C---:B------:R-:W-:Y:S06]  /*81d0*/  HMMA.16816.F32.BF16 R8, R48.reuse, R10, RZ ;  /* 0x0000000a3008723c */ /* 0x040fec00000418ff */
[----:B------:R1:W-:Y:S01]  /*81e0*/  @P0 LDGSTS.E.BYPASS.LTC128B.128 [R251+0x2100], [R36.64], !P5 ;  /* 0x0210000024fb0fae */ /* 0x0003e2000e901d5e */
[----:B------:R-:W-:Y:S01]  /*81f0*/  PLOP3.LUT P0, PT, PT, PT, UP0, 0x80, 0x0 ;  /* 0x000000000000781c */ /* 0x000fe20003f0f008 */
[----:B------:R-:W-:Y:S01]  /*8200*/  UISETP.GE.AND UP0, UPT, UR16, 0x1, UPT ;  /* 0x000000011000788c */ /* 0x000fe2000bf06270 */
[C---:B---3--:R-:W-:Y:S05]  /*8210*/  HMMA.16816.F32.BF16 R12, R48.reuse, R16, RZ ;  /* 0x00000010300c723c */ /* 0x048fea00000418ff */
[----:B------:R1:W-:Y:S01]  /*8220*/  @P6 LDGSTS.E.BYPASS.LTC128B.128 [R251+0x5100], [R36.64+0x80], !P4 ;  /* 0x0510008024fb6fae */ /* 0x0003e2000e101d5e */
[----:B------:R-:W-:Y:S02]  /*8230*/  PLOP3.LUT P6, PT, PT, PT, UP0, 0x80, 0x0 ;  /* 0x000000000000781c */ /* 0x000fe40003fcf008 */
[C---:B------:R-:W-:Y:S02]  /*8240*/  HMMA.16816.F32.BF16 R16, R48.reuse, R18, RZ ;  /* 0x000000123010723c */ /* 0x040fe400000418ff */
[----:B------:R-:W-:Y:S02]  /*8250*/  @UP0 UIMAD.WIDE.U32 UR18, UR24, UR4, URZ ;  /* 0x00000004181202a5 */ /* 0x000fe4000f8e003f */
[----:B------:R-:W-:Y:S01]  /*8260*/  @UP0 USHF.R.S32.HI UR17, URZ, 0x1f, UR24 ;  /* 0x0000001f3f110899 */ /* 0x000fe20008011418 */
[----:B------:R1:W-:Y:S01]  /*8270*/  @P1 LDGSTS.E.BYPASS.LTC128B.128 [R251+0x8100], [R36.64+0x100], !P3 ;  /* 0x0810010024fb1fae */ /* 0x0003e2000d901d5e */
[----:B------:R-:W-:Y:S02]  /*8280*/  PLOP3.LUT P1, PT, PT, PT, UP0, 0x80, 0x0 ;  /* 0x000000000000781c */ /* 0x000fe40003f2f008 */
[C---:B----4-:R-:W-:Y:S01]  /*8290*/  HMMA.16816.F32.BF16 R20, R48.reuse, R24, RZ ;  /* 0x000000183014723c */ /* 0x050fe200000418ff */
[----:B------:R-:W-:Y:S01]  /*82a0*/  IMAD.U32 R172, RZ, RZ, UR18 ;  /* 0x00000012ffac7e24 */ /* 0x000fe2000f8e00ff */
[----:B------:R-:W-:Y:S02]  /*82b0*/  @UP0 USHF.L.U64.HI UR18, UR4, 0x6, UR5 ;  /* 0x0000000604120899 */ /* 0x000fe40008010205 */
[----:B------:R-:W-:Y:S01]  /*82c0*/  IMAD.U32 R173, RZ, RZ, UR19 ;  /* 0x00000013ffad7e24 */ /* 0x000fe2000f8e00ff */
[----:B------:R1:W-:Y:S01]  /*82d0*/  @P0 LDGSTS.E.BYPASS.LTC128B.128 [R251+0xb100], [R36.64+0x180], !P2 ;  /* 0x0b10018024fb0fae */ /* 0x0003e2000d101d5e */
[----:B------:R-:W-:Y:S01]  /*82e0*/  PLOP3.LUT P0, PT, PT, PT, UP0, 0x80, 0x0 ;  /* 0x000000000000781c */ /* 0x000fe20003f0f008 */
[----:B------:R-:W-:Y:S01]  /*82f0*/  @UP0 UIMAD UR17, UR17, UR4, URZ ;  /* 0x00000004111102a4 */ /* 0x000fe2000f8e023f */
[C---:B------:R-:W-:Y:S03]  /*8300*/  HMMA.16816.F32.BF16 R24, R48.reuse, R26, RZ ;  /* 0x0000001a3018723c */ /* 0x040fe600000418ff */
[----:B------:R-:W-:Y:S02]  /*8310*/  @UP0 UIMAD UR17, UR24, UR5, UR17 ;  /* 0x00000005181102a4 */ /* 0x000fe4000f8e0211 */
[----:B------:R-:W0:Y:S02]  /*8320*/  LDGDEPBAR ;  /* 0x00000000000079af */ /* 0x000e240000000000 */
[----:B------:R-:W-:Y:S01]  /*8330*/  @UP0 UIADD3 UR17, UR19, UR17, URZ ;  /* 0x0000001113110290 */ /* 0x000fe2000fffe03f */
[C---:B------:R-:W-:Y:S03]  /*8340*/  HMMA.16816.F32.BF16 R28, R48.reuse, R32, RZ ;  /* 0x00000020301c723c */ /* 0x040fe600000418ff */
[----:B------:R-:W-:Y:S05]  /*8350*/  @UP0 UIMAD UR17, UR17, 0x60, URZ ;  /* 0x00000060111108a4 */ /* 0x000fea000f8e023f */
[C---:B------:R-:W-:Y:S08]  /*8360*/  HMMA.16816.F32.BF16 R32, R48.reuse, R34, RZ ;  /* 0x000000223020723c */ /* 0x040ff000000418ff */
[C---:B-1----:R-:W-:Y:S08]  /*8370*/  HMMA.16816.F32.BF16 R36, R48.reuse, R40, RZ ;  /* 0x000000283024723c */ /* 0x042ff000000418ff */
[C---:B------:R-:W-:Y:S08]  /*8380*/  HMMA.16816.F32.BF16 R40, R48.reuse, R42, RZ ;  /* 0x0000002a3028723c */ /* 0x040ff000000418ff */
[C---:B------:R-:W-:Y:S08]  /*8390*/  HMMA.16816.F32.BF16 R44, R48.reuse, R184, RZ ;  /* 0x000000b8302c723c */ /* 0x040ff000000418ff */
[----:B------:R-:W-:Y:S01]  /*83a0*/  HMMA.16816.F32.BF16 R48, R48, R186, RZ ;  /* 0x000000ba3030723c */ /* 0x000fe200000418ff */
[----:B------:R-:W-:Y:S07]  /*83b0*/  LDSM.16.M88.4 R184, [R226+0x18100] ;  /* 0x01810000e2b8783b */ /* 0x000fee0000000200 */
[C---:B------:R-:W-:Y:S08]  /*83c0*/  HMMA.16816.F32.BF16 R4, R188.reuse, R192, R4 ;  /* 0x000000c0bc04723c */ /* 0x040ff00000041804 */
[C---:B------:R-:W-:Y:S01]  /*83d0*/  HMMA.16816.F32.BF16 R8, R188.reuse, R194, R8 ;  /* 0x000000c2bc08723c */ /* 0x040fe20000041808 */
[----:B------:R-:W1:Y:S07]  /*83e0*/  LDSM.16.M88.4 R192, [R222+0xc100] ;  /* 0x00c10000dec0783b */ /* 0x000e6e0000000200 */
[C---:B------:R-:W-:Y:S08]  /*83f0*/  HMMA.16816.F32.BF16 R12, R188.reuse, R196, R12 ;  /* 0x000000c4bc0c723c */ /* 0x040ff0000004180c */
[C---:B------:R-:W-:Y:S01]  /*8400*/  HMMA.16816.F32.BF16 R16, R188.reuse, R198, R16 ;  /* 0x000000c6bc10723c */ /* 0x040fe20000041810 */
[----:B------:R-:W3:Y:S07]  /*8410*/  LDSM.16.M88.4 R196, [R222+0xc900] ;  /* 0x00c90000dec4783b */ /* 0x000eee0000000200 */
[C---:B------:R-:W-:Y:S08]  /*8420*/  HMMA.16816.F32.BF16 R20, R188.reuse, R200, R20 ;  /* 0x000000c8bc14723c */ /* 0x040ff00000041814 */
[C---:B------:R-:W-:Y:S01]  /*8430*/  HMMA.16816.F32.BF16 R24, R188.reuse, R202, R24 ;  /* 0x000000cabc18723c */ /* 0x040fe20000041818 */
[----:B------:R-:W4:Y:S07]  /*8440*/  LDSM.16.M88.4 R200, [R222+0xd100] ;  /* 0x00d10000dec8783b */ /* 0x000f2e0000000200 */
[C---:B------:R-:W-:Y:S08]  /*8450*/  HMMA.16816.F32.BF16 R28, R188.reuse, R204, R28 ;  /* 0x000000ccbc1c723c */ /* 0x040ff0000004181c */
[C---:B------:R-:W-:Y:S01]  /*8460*/  HMMA.16816.F32.BF16 R32, R188.reuse, R206, R32 ;  /* 0x000000cebc20723c */ /* 0x040fe20000041820 */
[----:B------:R-:W4:Y:S07]  /*8470*/  LDSM.16.M88.4 R204, [R222+0xd900] ;  /* 0x00d90000decc783b */ /* 0x000f2e0000000200 */
[C---:B------:R-:W-:Y:S08]  /*8480*/  HMMA.16816.F32.BF16 R36, R188.reuse, R208, R36 ;  /* 0x000000d0bc24723c */ /* 0x040ff00000041824 */
[C---:B------:R-:W-:Y:S01]  /*8490*/  HMMA.16816.F32.BF16 R40, R188.reuse, R210, R40 ;  /* 0x000000d2bc28723c */ /* 0x040fe20000041828 */
[----:B------:R-:W-:Y:S07]  /*84a0*/  LDSM.16.M88.4 R208, [R222+0xe900] ;  /* 0x00e90000ded0783b */ /* 0x000fee0000000200 */
[C---:B------:R-:W-:Y:S01]  /*84b0*/  HMMA.16816.F32.BF16 R44, R188.reuse, R212, R44 ;  /* 0x000000d4bc2c723c */ /* 0x040fe2000004182c */
[----:B------:R-:W2:Y:S07]  /*84c0*/  LDL.64 R212, [R1+0x40] ;  /* 0x0000400001d47983 */ /* 0x000eae0000100a00 */
[----:B------:R-:W-:Y:S01]  /*84d0*/  HMMA.16816.F32.BF16 R48, R188, R214, R48 ;  /* 0x000000d6bc30723c */ /* 0x000fe20000041830 */
[----:B------:R-:W4:Y:S07]  /*84e0*/  LDSM.16.M88.4 R188, [R222+0xe100] ;  /* 0x00e10000debc783b */ /* 0x000f2e0000000200 */
[C---:B-1----:R-:W-:Y:S01]  /*84f0*/  HMMA.16816.F32.BF16 R4, R184.reuse, R192, R4 ;  /* 0x000000c0b804723c */ /* 0x042fe20000041804 */
[----:B------:R-:W2:Y:S07]  /*8500*/  LDL.64 R214, [R1+0x38] ;  /* 0x0000380001d67983 */ /* 0x000eae0000100a00 */
[C---:B------:R-:W-:Y:S01]  /*8510*/  HMMA.16816.F32.BF16 R8, R184.reuse, R194, R8 ;  /* 0x000000c2b808723c */ /* 0x040fe20000041808 */
[----:B------:R-:W-:Y:S07]  /*8520*/  LDSM.16.M88.4 R192, [R221] ;  /* 0x00000000ddc0783b */ /* 0x000fee0000000200 */
[C---:B---3--:R-:W-:Y:S08]  /*8530*/  HMMA.16816.F32.BF16 R12, R184.reuse, R196, R12 ;  /* 0x000000c4b80c723c */ /* 0x048ff0000004180c */
        /* <DEDUP_REMOVED lines=13> */
[----:B------:R-:W3:Y:S08]  /*8610*/  LDSM.16.M88.4 R184, [R221+0x2000] ;  /* 0x00200000ddb8783b */ /* 0x000ef00000000200 */
        /* <DEDUP_REMOVED lines=18> */
[----:B------:R-:W3:Y:S08]  /*8740*/  LDSM.16.M88.4 R188, [R216+0x11100] ;  /* 0x01110000d8bc783b */ /* 0x000ef00000000200 */
        /* <DEDUP_REMOVED lines=18> */
[----:B------:R-:W3:Y:S08]  /*8870*/  LDSM.16.M88.4 R184, [R241] ;  /* 0x00000000f1b8783b */ /* 0x000ef00000000200 */
        /* <DEDUP_REMOVED lines=177> */
[----:B------:R-:W1:Y:S07]  /*9390*/  LDSM.16.M88.4 R196, [R221+0x9000] ;  /* 0x00900000ddc4783b */ /* 0x000e6e0000000200 */
[C---:B------:R-:W-:Y:S07]  /*93a0*/  HMMA.16816.F32.BF16 R20, R184.reuse, R200, R20 ;  /* 0x000000c8b814723c */ /* 0x040fee0000041814 */
[----:B--2---:R-:W-:Y:S01]  /*93b0*/  @P1 MOV R200, R212 ;  /* 0x000000d400c81202 */ /* 0x004fe20000000f00 */
[C---:B------:R-:W-:Y:S04]  /*93c0*/  HMMA.16816.F32.BF16 R24, R184.reuse, R202, R24 ;  /* 0x000000cab818723c */ /* 0x040fe80000041818 */
[----:B------:R-:W-:Y:S01]  /*93d0*/  @P1 IMAD.MOV.U32 R201, RZ, RZ, R215 ;  /* 0x000000ffffc91224 */ /* 0x000fe200078e00d7 */
[----:B------:R-:W-:Y:S03]  /*93e0*/  PLOP3.LUT P1, PT, PT, PT, UP0, 0x80, 0x0 ;  /* 0x000000000000781c */ /* 0x000fe60003f2f008 */
[C---:B------:R-:W-:Y:S04]  /*93f0*/  HMMA.16816.F32.BF16 R28, R184.reuse, R204, R28 ;  /* 0x000000ccb81c723c */ /* 0x040fe8000004181c */
[----:B------:R-:W-:Y:S01]  /*9400*/  @P0 IMAD.WIDE.U32 R200, R172, 0x60, R200 ;  /* 0x00000060acc80825 */ /* 0x000fe200078e00c8 */
[----:B------:R-:W-:Y:S03]  /*9410*/  PLOP3.LUT P0, PT, PT, PT, UP0, 0x80, 0x0 ;  /* 0x000000000000781c */ /* 0x000fe60003f0f008 */
[C---:B------:R-:W-:Y:S04]  /*9420*/  HMMA.16816.F32.BF16 R32, R184.reuse, R206, R32 ;  /* 0x000000ceb820723c */ /* 0x040fe80000041820 */
[----:B------:R-:W-:Y:S01]  /*9430*/  @P6 IMAD.SHL.U32 R172, R200, 0x2, RZ ;  /* 0x00000002c8ac6824 */ /* 0x000fe200078e00ff */
[----:B------:R-:W-:Y:S03]  /*9440*/  PLOP3.LUT P6, PT, PT, PT, UP0, 0x80, 0x0 ;  /* 0x000000000000781c */ /* 0x000fe60003fcf008 */
[C---:B---3--:R-:W-:Y:S04]  /*9450*/  HMMA.16816.F32.BF16 R36, R184.reuse, R188, R36 ;  /* 0x000000bcb824723c */ /* 0x048fe80000041824 */
[----:B------:R-:W-:Y:S01]  /*9460*/  @P0 IADD3 R173, R201, UR17, RZ ;  /* 0x00000011c9ad0c10 */ /* 0x000fe2000fffe0ff */
[----:B------:R-:W-:Y:S01]  /*9470*/  UIMAD UR17, UR16, -0x60, URZ ;  /* 0xffffffa0101178a4 */ /* 0x000fe2000f8e023f */
[----:B------:R-:W-:Y:S02]  /*9480*/  @P1 IADD3 R205, P1, R172, c[0x0][0x1c8], RZ ;  /* 0x00007200accd1a10 */ /* 0x000fe40007f3e0ff */
[C---:B------:R-:W-:Y:S01]  /*9490*/  HMMA.16816.F32.BF16 R40, R184.reuse, R190, R40 ;  /* 0x000000beb828723c */ /* 0x040fe20000041828 */
[----:B------:R-:W2:Y:S01]  /*94a0*/  LDSM.16.M88.4 R188, [R221+0x9800] ;  /* 0x00980000ddbc783b */ /* 0x000ea20000000200 */
[----:B------:R-:W-:Y:S02]  /*94b0*/  PLOP3.LUT P0, PT, PT, PT, UP0, 0x80, 0x0 ;  /* 0x000000000000781c */ /* 0x000fe40003f0f008 */
[----:B------:R-:W-:Y:S01]  /*94c0*/  @P6 SHF.L.U64.HI R173, R200, 0x1, R173 ;  /* 0x00000001c8ad6819 */ /* 0x000fe200000102ad */
[----:B------:R-:W-:Y:S01]  /*94d0*/  IMAD.U32 R2, RZ, RZ, UR17 ;  /* 0x00000011ff027e24 */ /* 0x000fe2000f8e00ff */
[----:B------:R-:W-:Y:S01]  /*94e0*/  PLOP3.LUT P6, PT, PT, PT, UP0, 0x80, 0x0 ;  /* 0x000000000000781c */ /* 0x000fe20003fcf008 */
[----:B------:R-:W-:Y:S01]  /*94f0*/  @UP0 USHF.L.U32 UR17, UR4, 0x6, URZ ;  /* 0x0000000604110899 */ /* 0x000fe2000800063f */
[C---:B----4-:R-:W-:Y:S01]  /*9500*/  HMMA.16816.F32.BF16 R44, R184.reuse, R208, R44 ;  /* 0x000000d0b82c723c */ /* 0x050fe2000004182c */
[----:B------:R-:W3:Y:S04]  /*9510*/  LDL R208, [R1+0x30] ;  /* 0x0000300001d07983 */ /* 0x000ee80000100800 */
[----:B------:R-:W4:Y:S02]  /*9520*/  LDL R209, [R1+0x28] ;  /* 0x0000280001d17983 */ /* 0x000f240000100800 */
[----:B------:R-:W-:Y:S01]  /*9530*/  @P0 IADD3.X R204, R173, c[0x0][0x1cc], RZ, P1, !PT ;  /* 0x00007300adcc0a10 */ /* 0x000fe20000ffe4ff */
[----:B------:R-:W-:Y:S01]  /*9540*/  HMMA.16816.F32.BF16 R48, R184, R210, R48 ;  /* 0x000000d2b830723c */ /* 0x000fe20000041830 */
[----:B------:R-:W2:Y:S01]  /*9550*/  LDSM.16.M88.4 R184, [R221+0xa000] ;  /* 0x00a00000ddb8783b */ /* 0x000ea20000000200 */
[----:B------:R-:W-:Y:S02]  /*9560*/  PLOP3.LUT P1, PT, PT, PT, UP0, 0x80, 0x0 ;  /* 0x000000000000781c */ /* 0x000fe40003f2f008 */
[----:B------:R-:W-:Y:S01]  /*9570*/  @P6 IMAD.MOV.U32 R206, RZ, RZ, R205 ;  /* 0x000000ffffce6224 */ /* 0x000fe200078e00cd */
[----:B------:R-:W-:Y:S02]  /*9580*/  @P6 MOV R207, R204 ;  /* 0x000000cc00cf6202 */ /* 0x000fe40000000f00 */
[----:B------:R-:W-:Y:S01]  /*9590*/  PLOP3.LUT P0, PT, PT, PT, UP1, 0x80, 0x0 ;  /* 0x000000000000781c */ /* 0x000fe20003f0f018 */
[C---:B-1----:R-:W-:Y:S01]  /*95a0*/  HMMA.16816.F32.BF16 R4, R192.reuse, R196, R4 ;  /* 0x000000c4c004723c */ /* 0x042fe20000041804 */
[----:B------:R-:W-:Y:S07]  /*95b0*/  LDSM.16.M88.4 R200, [R221+0xb800] ;  /* 0x00b80000ddc8783b */ /* 0x000fee0000000200 */
[C---:B------:R-:W-:Y:S01]  /*95c0*/  HMMA.16816.F32.BF16 R8, R192.reuse, R198, R8 ;  /* 0x000000c6c008723c */ /* 0x040fe20000041808 */
[----:B------:R-:W-:Y:S07]  /*95d0*/  LDSM.16.M88.4 R196, [R221+0xb000] ;  /* 0x00b00000ddc4783b */ /* 0x000fee0000000200 */
[C---:B--2---:R-:W-:Y:S08]  /*95e0*/  HMMA.16816.F32.BF16 R12, R192.reuse, R188, R12 ;  /* 0x000000bcc00c723c */ /* 0x044ff0000004180c */
[C---:B------:R-:W-:Y:S01]  /*95f0*/  HMMA.16816.F32.BF16 R16, R192.reuse, R190, R16 ;  /* 0x000000bec010723c */ /* 0x040fe20000041810 */
[----:B------:R-:W1:Y:S01]  /*9600*/  LDSM.16.M88.4 R188, [R221+0xa800] ;  /* 0x00a80000ddbc783b */ /* 0x000e620000000200 */
[----:B------:R-:W-:Y:S06]  /*9610*/  DEPBAR.LE SB0, 0x0 ;  /* 0x000080000000791a */ /* 0x000fec0000000000 */
[C---:B------:R-:W-:Y:S01]  /*9620*/  HMMA.16816.F32.BF16 R20, R192.reuse, R184, R20 ;  /* 0x000000b8c014723c */ /* 0x040fe20000041814 */
[----:B------:R-:W-:Y:S07]  /*9630*/  BAR.SYNC.DEFER_BLOCKING 0x0 ;  /* 0x0000000000007b1d */ /* 0x000fee0000010000 */
[C---:B------:R-:W-:Y:S01]  /*9640*/  HMMA.16816.F32.BF16 R24, R192.reuse, R186, R24 ;  /* 0x000000bac018723c */ /* 0x040fe20000041818 */
[----:B------:R-:W-:Y:S01]  /*9650*/  @!PT LDS RZ, [RZ] ;  /* 0x00000000fffff984 */ /* 0x000fe20000000800 */
[----:B------:R-:W-:Y:S01]  /*9660*/  @!PT LDS RZ, [RZ] ;  /* 0x00000000fffff984 */ /* 0x000fe20000000800 */
[----:B------:R-:W-:Y:S01]  /*9670*/  @!PT LDS RZ, [RZ] ;  /* 0x00000000fffff984 */ /* 0x000fe20000000800 */
[----:B------:R2:W-:Y:S07]  /*9680*/  @P1 LDGSTS.E.BYPASS.LTC128B.128 [R251+0xc100], [R206.64], !P5 ;  /* 0x0c100000cefb1fae */ /* 0x0005ee000e901d5e */
[C---:B-1----:R-:W-:Y:S08]  /*9690*/  HMMA.16816.F32.BF16 R28, R192.reuse, R188, R28 ;  /* 0x000000bcc01c723c */ /* 0x042ff0000004181c */
[C---:B------:R-:W-:Y:S08]  /*96a0*/  HMMA.16816.F32.BF16 R32, R192.reuse, R190, R32 ;  /* 0x000000bec020723c */ /* 0x040ff00000041820 */
[C---:B------:R-:W-:Y:S08]  /*96b0*/  HMMA.16816.F32.BF16 R36, R192.reuse, R196, R36 ;  /* 0x000000c4c024723c */ /* 0x040ff00000041824 */
[C---:B------:R-:W-:Y:S08]  /*96c0*/  HMMA.16816.F32.BF16 R40, R192.reuse, R198, R40 ;  /* 0x000000c6c028723c */ /* 0x040ff00000041828 */
[C---:B------:R-:W-:Y:S08]  /*96d0*/  HMMA.16816.F32.BF16 R44, R192.reuse, R200, R44 ;  /* 0x000000c8c02c723c */ /* 0x040ff0000004182c */
[----:B------:R-:W-:Y:S04]  /*96e0*/  HMMA.16816.F32.BF16 R48, R192, R202, R48 ;  /* 0x000000cac030723c */ /* 0x000fe80000041830 */
[----:B---3--:R-:W-:Y:S01]  /*96f0*/  IADD3 R2, -R208, 0x1, R2 ;  /* 0x00000001d0027810 */ /* 0x008fe20007ffe102 */
[----:B----4-:R-:W-:Y:S03]  /*9700*/  @P0 IMAD.MOV.U32 R0, RZ, RZ, R209 ;  /* 0x000000ffff000224 */ /* 0x010fe600078e00d1 */
[----:B------:R-:W-:Y:S02]  /*9710*/  IADD3 R175, -R175, UR12, R2 ;  /* 0x0000000cafaf7c10 */ /* 0x000fe4000fffe102 */
[----:B------:R-:W1:Y:S08]  /*9720*/  SHFL.IDX PT, R2, R0, RZ, 0x1c1f ;  /* 0x001c1fff00027589 */ /* 0x000e7000000e0000 */
[----:B------:R-:W3:Y:S01]  /*9730*/  SHFL.IDX PT, R0, R0, 0x1, 0x1c1f ;  /* 0x003c1f0000007f89 */ /* 0x000ee200000e0000 */
[C---:B-1----:R-:W-:Y:S04]  /*9740*/  IADD3 R2, R175.reuse, R2, RZ ;  /* 0x00000002af027210 */ /* 0x042fe80007ffe0ff */
[C---:B------:R-:W-:Y:S02]  /*9750*/  ISETP.GT.AND P0, PT, R2.reuse, RZ, PT ;  /* 0x000000ff0200720c */ /* 0x040fe40003f04270 */
[----:B------:R-:W-:Y:S01]  /*9760*/  ISETP.GT.AND P6, PT, R2, 0x1, PT ;  /* 0x000000010200780c */ /* 0x000fe20003fc4270 */
[----:B---3--:R-:W-:Y:S01]  /*9770*/  IMAD.IADD R0, R175, 0x1, R0 ;  /* 0x00000001af007824 */ /* 0x008fe200078e0200 */
[----:B--2---:R-:W-:Y:S02]  /*9780*/  FSEL R206, R4, -INF , P0 ;  /* 0xff80000004ce7808 */ /* 0x004fe40000000000 */
[----:B------:R-:W-:Y:S02]  /*9790*/  FSEL R207, R5, -INF , P6 ;  /* 0xff80000005cf7808 */ /* 0x000fe40003000000 */
[C---:B------:R-:W-:Y:S02]  /*97a0*/  ISETP.GT.AND P0, PT, R0.reuse, 0x1, PT ;  /* 0x000000010000780c */ /* 0x040fe40003f04270 */
[----:B------:R-:W-:Y:S02]  /*97b0*/  ISETP.GT.AND P1, PT, R0, RZ, PT ;  /* 0x000000ff0000720c */ /* 0x000fe40003f24270 */
        /* <DEDUP_REMOVED lines=9> */
[----:B------:R-:W-:Y:S02]  /*9850*/  ISETP.GT.AND P6, PT, R2, 0x9, PT ;  /* 0x000000090200780c */ /* 0x000fe40003fc4270 */
[----:B------:R-:W-:Y:S02]  /*9860*/  ISETP.GT.AND P1, PT, R0, 0x10, PT ;  /* 0x000000100000780c */ /* 0x000fe40003f24270 */
[----:B------:R-:W-:Y:S02]  /*9870*/  FSEL R210, R12, -INF , P0 ;  /* 0xff8000000cd27808 */ /* 0x000fe40000000000 */
[----:B------:R-:W-:Y:S02]  /*9880*/  ISETP.GT.AND P0, PT, R0, 0x11, PT ;  /* 0x000000110000780c */ /* 0x000fe40003f04270 */
[----:B------:R-:W-:Y:S02]  /*9890*/  FSEL R212, R14, -INF , P1 ;  /* 0xff8000000ed47808 */ /* 0x000fe40000800000 */
[C---:B------:R-:W-:Y:S02]  /*98a0*/  ISETP.GT.AND P1, PT, R2.reuse, 0x19, PT ;  /* 0x000000190200780c */ /* 0x040fe40003f24270 */
[----:B------:R-:W-:Y:S02]  /*98b0*/  FSEL R9, R9, -INF , P6 ;  /* 0xff80000009097808 */ /* 0x000fe40003000000 */
[C---:B------:R-:W-:Y:S02]  /*98c0*/  ISETP.GT.AND P6, PT, R2.reuse, 0x11, PT ;  /* 0x000000110200780c */ /* 0x040fe40003fc4270 */
[----:B------:R-:W-:Y:S02]  /*98d0*/  FSEL R213, R15, -INF , P0 ;  /* 0xff8000000fd57808 */ /* 0x000fe40000000000 */
[C---:B------:R-:W-:Y:S02]  /*98e0*/  ISETP.GT.AND P0, PT, R2.reuse, 0x18, PT ;  /* 0x000000180200780c */ /* 0x040fe40003f04270 */
[----:B------:R-:W-:Y:S02]  /*98f0*/  FSEL R211, R13, -INF , P6 ;  /* 0xff8000000dd37808 */ /* 0x000fe40003000000 */
[----:B------:R-:W-:Y:S02]  /*9900*/  FSEL R215, R17, -INF , P1 ;  /* 0xff80000011d77808 */ /* 0x000fe40000800000 */
[----:B------:R-:W-:Y:S02]  /*9910*/  ISETP.GT.AND P1, PT, R2, 0x20, PT ;  /* 0x000000200200780c */ /* 0x000fe40003f24270 */
        /* <DEDUP_REMOVED lines=12> */
[----:B------:R-:W-:Y:S02]  /*99e0*/  ISETP.GT.AND P1, PT, R0, 0x28, PT ;  /* 0x000000280000780c */ /* 0x000fe40003f24270 */
[----:B------:R-:W-:Y:S02]  /*99f0*/  FSEL R16, R21, -INF , P0 ;  /* 0xff80000015107808 */ /* 0x000fe40000000000 */
[----:B------:R-:W-:Y:S02]  /*9a00*/  ISETP.GT.AND P0, PT, R2, 0x28, PT ;  /* 0x000000280200780c */ /* 0x000fe40003f04270 */
[----:B------:R-:W-:Y:S02]  /*9a10*/  FSEL R17, R26, -INF , P1 ;  /* 0xff8000001a117808 */ /* 0x000fe40000800000 */
[----:B------:R-:W-:Y:S02]  /*9a20*/  ISETP.GT.AND P1, PT, R2, 0x30, PT ;  /* 0x000000300200780c */ /* 0x000fe40003f24270 */
[----:B------:R-:W-:Y:S01]  /*9a30*/  FSEL R175, R25, -INF , P6 ;  /* 0xff80000019af7808 */ /* 0x000fe20003000000 */
[----:B------:R-:W-:Y:S01]  /*9a40*/  IMAD.MOV.U32 R25, RZ, RZ, R4 ;  /* 0x000000ffff197224 */ /* 0x000fe200078e0004 */
[----:B------:R-:W-:Y:S02]  /*9a50*/  PLOP3.LUT P6, PT, PT, PT, UP0, 0x80, 0x0 ;  /* 0x000000000000781c */ /* 0x000fe40003fcf008 */
[----:B------:R-:W-:Y:S01]  /*9a60*/  FSEL R5, R24, -INF , P0 ;  /* 0xff80000018057808 */ /* 0x000fe20000000000 */
[----:B------:R-:W-:Y:S01]  /*9a70*/  IMAD.MOV.U32 R26, RZ, RZ, R175 ;  /* 0x000000ffff1a7224 */ /* 0x000fe200078e00af */
[----:B------:R-:W-:Y:S02]  /*9a80*/  ISETP.GT.AND P0, PT, R0, 0x29, PT ;  /* 0x000000290000780c */ /* 0x000fe40003f04270 */
[----:B------:R-:W-:Y:S02]  /*9a90*/  FSEL R14, R28, -INF , P1 ;  /* 0xff8000001c0e7808 */ /* 0x000fe40000800000 */
[----:B------:R-:W-:Y:S02]  /*9aa0*/  PLOP3.LUT P1, PT, PT, PT, UP0, 0x80, 0x0 ;  /* 0x000000000000781c */ /* 0x000fe40003f2f008 */
[----:B------:R-:W-:Y:S01]  /*9ab0*/  FSEL R19, R27, -INF , P0 ;  /* 0xff8000001b137808 */ /* 0x000fe20000000000 */
[----:B------:R-:W-:Y:S01]  /*9ac0*/  IMAD.MOV.U32 R27, RZ, RZ, R5 ;  /* 0x000000ffff1b7224 */ /* 0x000fe200078e0005 */
[----:B------:R-:W-:Y:S02]  /*9ad0*/  ISETP.GT.AND P0, PT, R2, 0x31, PT ;  /* 0x000000310200780c */ /* 0x000fe40003f04270 */
[----:B------:R-:W-:Y:S02]  /*9ae0*/  @P6 IADD3 R6, P6, R172, 0x80, RZ ;  /* 0x00000080ac066810 */ /* 0x000fe40007fde0ff */
[----:B------:R-:W-:Y:S02]  /*9af0*/  FSEL R22, R29, -INF , P0 ;  /* 0xff8000001d167808 */ /* 0x000fe40000000000 */
[----:B------:R-:W-:Y:S02]  /*9b00*/  ISETP.GT.AND P0, PT, R0, 0x30, PT ;  /* 0x000000300000780c */ /* 0x000fe40003f04270 */
[----:B------:R-:W-:Y:S02]  /*9b10*/  FMNMX.FTZ R5, R208, R174, !PT ;  /* 0x000000aed0057209 */ /* 0x000fe40007810000 */
[----:B------:R-:W-:Y:S02]  /*9b20*/  FSEL R190, R30, -INF , P0 ;  /* 0xff8000001ebe7808 */ /* 0x000fe40000000000 */
[----:B------:R-:W-:Y:S02]  /*9b30*/  ISETP.GT.AND P0, PT, R0, 0x31, PT ;  /* 0x000000310000780c */ /* 0x000fe40003f04270 */
[----:B------:R-:W-:Y:S02]  /*9b40*/  @P1 IADD3 R6, P1, R6, c[0x0][0x1c8], RZ ;  /* 0x0000720006061a10 */ /* 0x000fe40007f3e0ff */
[----:B------:R-:W-:Y:S02]  /*9b50*/  FSEL R191, R31, -INF , P0 ;  /* 0xff8000001fbf7808 */ /* 0x000fe40000000000 */
[----:B------:R-:W-:Y:S02]  /*9b60*/  PLOP3.LUT P0, PT, PT, PT, UP0, 0x80, 0x0 ;  /* 0x000000000000781c */ /* 0x000fe40003f0f008 */
[----:B------:R-:W-:Y:S04]  /*9b70*/  FMNMX.FTZ R5, R209, R5, !PT ;  /* 0x00000005d1057209 */ /* 0x000fe80007810000 */
[----:B------:R-:W-:Y:S07]  /*9b80*/  FMNMX.FTZ R5, R185, R5, !PT ;  /* 0x00000005b9057209 */ /* 0x000fee0007810000 */
[--C-:B------:R-:W-:Y:S02]  /*9b90*/  @P0 IADD3.X R7, RZ, c[0x0][0x1cc], R173.reuse, P1, P6 ;  /* 0x00007300ff070a10 */ /* 0x100fe40000fec4ad */
[----:B------:R-:W-:Y:S02]  /*9ba0*/  ISETP.GT.AND P1, PT, R2, 0x38, PT ;  /* 0x000000380200780c */ /* 0x000fe40003f24270 */
[----:B------:R-:W-:Y:S02]  /*9bb0*/  PLOP3.LUT P6, PT, PT, PT, UP0, 0x80, 0x0 ;  /* 0x000000000000781c */ /* 0x000fe40003fcf008 */
[----:B------:R-:W-:Y:S02]  /*9bc0*/  FSEL R21, R32, -INF , P1 ;  /* 0xff80000020157808 */ /* 0x000fe40000800000 */
[----:B------:R-:W-:Y:S02]  /*9bd0*/  PLOP3.LUT P1, PT, PT, PT, UP0, 0x80, 0x0 ;  /* 0x000000000000781c */ /* 0x000fe40003f2f008 */
[----:B------:R-:W-:Y:S04]  /*9be0*/  ISETP.GT.AND P0, PT, R2, 0x39, PT ;  /* 0x000000390200780c */ /* 0x000fe80003f04270 */
[----:B------:R-:W-:Y:S02]  /*9bf0*/  FSEL R20, R33, -INF , P0 ;  /* 0xff80000021147808 */ /* 0x000fe40000000000 */
[----:B------:R-:W-:Y:S02]  /*9c00*/  ISETP.GT.AND P0, PT, R0, 0x38, PT ;  /* 0x000000380000780c */ /* 0x000fe40003f04270 */
[----:B------:R-:W-:Y:S02]  /*9c10*/  @P6 IADD3 R4, P6, R172, 0x100, RZ ;  /* 0x00000100ac046810 */ /* 0x000fe40007fde0ff */
[----:B------:R-:W-:Y:S02]  /*9c20*/  FSEL R33, R34, -INF , P0 ;  /* 0xff80000022217808 */ /* 0x000fe40000000000 */
[----:B------:R-:W-:Y:S02]  /*9c30*/  @P1 IADD3 R13, P1, R4, c[0x0][0x1c8], RZ ;  /* 0x00007200040d1a10 */ /* 0x000fe40007f3e0ff */
[----:B------:R-:W-:Y:S02]  /*9c40*/  FMNMX.FTZ R4, R206, R3, !PT ;  /* 0x00000003ce047209 */ /* 0x000fe40007810000 */
[----:B------:R-:W-:Y:S02]  /*9c50*/  ISETP.GT.AND P0, PT, R0, 0x39, PT ;  /* 0x000000390000780c */ /* 0x000fe40003f04270 */
[----:B------:R-:W-:Y:S02]  /*9c60*/  FMNMX.FTZ R4, R207, R4, !PT ;  /* 0x00000004cf047209 */ /* 0x000fe40007810000 */
[----:B------:R-:W-:Y:S01]  /*9c70*/  FSEL R196, R35, -INF , P0 ;  /* 0xff80000023c47808 */ /* 0x000fe20000000000 */
[----:B------:R-:W-:Y:S01]  /*9c80*/  IMAD.MOV.U32 R35, RZ, RZ, R8 ;  /* 0x000000ffff237224 */ /* 0x000fe200078e0008 */
[----:B------:R-:W-:Y:S02]  /*9c90*/  FMNMX.FTZ R4, R184, R4, !PT ;  /* 0x00000004b8047209 */ /* 0x000fe40007810000 */
[----:B------:R-:W-:Y:S02]  /*9ca0*/  PLOP3.LUT P0, PT, PT, PT, UP0, 0x80, 0x0 ;  /* 0x000000000000781c */ /* 0x000fe40003f0f008 */
[----:B------:R-:W-:Y:S02]  /*9cb0*/  FMNMX.FTZ R4, R9, R4, !PT ;  /* 0x0000000409047209 */ /* 0x000fe40007810000 */
[----:B------:R-:W-:Y:S02]  /*9cc0*/  MOV R34, R23 ;  /* 0x0000001700227202 */ /* 0x000fe40000000f00 */
[----:B------:R-:W-:Y:S04]  /*9cd0*/  FMNMX.FTZ R4, R210, R4, !PT ;  /* 0x00000004d2047209 */ /* 0x000fe80007810000 */
[----:B------:R-:W-:Y:S03]  /*9ce0*/  FMNMX.FTZ R4, R211, R4, !PT ;  /* 0x00000004d3047209 */ /* 0x000fe60007810000 */
[--C-:B------:R-:W-:Y:S02]  /*9cf0*/  @P0 IADD3.X R12, RZ, c[0x0][0x1cc], R173.reuse, P1, P6 ;  /* 0x00007300ff0c0a10 */ /* 0x100fe40000fec4ad */
[----:B------:R-:W-:Y:S02]  /*9d00*/  FMNMX.FTZ R4, R214, R4, !PT ;  /* 0x00000004d6047209 */ /* 0x000fe40007810000 */
[C---:B------:R-:W-:Y:S02]  /*9d10*/  ISETP.GT.AND P1, PT, R2.reuse, 0x41, PT ;  /* 0x000000410200780c */ /* 0x040fe40003f24270 */
[----:B------:R-:W-:Y:S02]  /*9d20*/  FMNMX.FTZ R4, R215, R4, !PT ;  /* 0x00000004d7047209 */ /* 0x000fe40007810000 */
[----:B------:R-:W-:Y:S02]  /*9d30*/  PLOP3.LUT P6, PT, PT, PT, UP0, 0x80, 0x0 ;  /* 0x000000000000781c */ /* 0x000fe40003fcf008 */
[----:B------:R-:W-:Y:S02]  /*9d40*/  FMNMX.FTZ R4, R25, R4, !PT ;  /* 0x0000000419047209 */ /* 0x000fe40007810000 */
[----:B------:R-:W-:Y:S02]  /*9d50*/  FSEL R8, R37, -INF , P1 ;  /* 0xff80000025087808 */ /* 0x000fe40000800000 */
[----:B------:R-:W-:Y:S02]  /*9d60*/  PLOP3.LUT P1, PT, PT, PT, UP0, 0x80, 0x0 ;  /* 0x000000000000781c */ /* 0x000fe40003f2f008 */
[----:B------:R-:W-:Y:S01]  /*9d70*/  ISETP.GT.AND P0, PT, R2, 0x40, PT ;  /* 0x000000400200780c */ /* 0x000fe20003f04270 */
[----:B------:R-:W-:Y:S01]  /*9d80*/  IMAD.MOV.U32 R201, RZ, RZ, R8 ;  /* 0x000000ffffc97224 */ /* 0x000fe200078e0008 */
[----:B------:R-:W-:Y:S02]  /*9d90*/  FMNMX.FTZ R4, R16, R4, !PT ;  /* 0x0000000410047209 */ /* 0x000fe40007810000 */
[----:B------:R-:W-:Y:S02]  /*9da0*/  FSEL R197, R36, -INF , P0 ;  /* 0xff80000024c57808 */ /* 0x000fe40000000000 */
[----:B------:R-:W-:Y:S02]  /*9db0*/  ISETP.GT.AND P0, PT, R0, 0x40, PT ;  /* 0x000000400000780c */ /* 0x000fe40003f04270 */
[----:B------:R-:W-:Y:S02]  /*9dc0*/  FMNMX.FTZ R4, R27, R4, !PT ;  /* 0x000000041b047209 */ /* 0x000fe40007810000 */
[----:B------:R-:W-:Y:S02]  /*9dd0*/  FMNMX.FTZ R8, R11, R5, !PT ;  /* 0x000000050b087209 */ /* 0x000fe40007810000 */
[----:B------:R-:W-:Y:S02]  /*9de0*/  FSEL R10, R38, -INF , P0 ;  /* 0xff800000260a7808 */ /* 0x000fe40000000000 */
[----:B------:R-:W-:Y:S02]  /*9df0*/  ISETP.GT.AND P0, PT, R0, 0x41, PT ;  /* 0x000000410000780c */ /* 0x000fe40003f04270 */
[----:B------:R-:W-:Y:S02]  /*9e00*/  @P6 IADD3 R172, P6, R172, 0x180, RZ ;  /* 0x00000180acac6810 */ /* 0x000fe40007fde0ff */
[----:B------:R-:W-:Y:S02]  /*9e10*/  FMNMX.FTZ R5, R26, R4, !PT ;  /* 0x000000041a057209 */ /* 0x000fe40007810000 */
[----:B------:R-:W-:Y:S02]  /*9e20*/  FMNMX.FTZ R4, R212, R8, !PT ;  /* 0x00000008d4047209 */ /* 0x000fe40007810000 */
[----:B------:R-:W-:Y:S02]  /*9e30*/  FSEL R198, R39, -INF , P0 ;  /* 0xff80000027c67808 */ /* 0x000fe40000000000 */
[----:B------:R-:W-:Y:S02]  /*9e40*/  @P1 IADD3 R172, P1, R172, c[0x0][0x1c8], RZ ;  /* 0x00007200acac1a10 */ /* 0x000fe40007f3e0ff */
[----:B------:R-:W-:Y:S02]  /*9e50*/  PLOP3.LUT P0, PT, PT, PT, UP0, 0x80, 0x0 ;  /* 0x000000000000781c */ /* 0x000fe40003f0f008 */
[----:B------:R-:W-:Y:S02]  /*9e60*/  FMNMX.FTZ R4, R213, R4, !PT ;  /* 0x00000004d5047209 */ /* 0x000fe40007810000 */
[----:B------:R-:W-:Y:S02]  /*9e70*/  MOV R203, R10 ;  /* 0x0000000a00cb7202 */ /* 0x000fe40000000f00 */
[----:B------:R-:W-:Y:S04]  /*9e80*/  FMNMX.FTZ R4, R252, R4, !PT ;  /* 0x00000004fc047209 */ /* 0x000fe80007810000 */
[----:B------:R-:W-:Y:S03]  /*9e90*/  FMNMX.FTZ R4, R35, R4, !PT ;  /* 0x0000000423047209 */ /* 0x000fe60007810000 */
[----:B------:R-:W-:Y:S02]  /*9ea0*/  @P0 IADD3.X R10, RZ, c[0x0][0x1cc], R173, P1, P6 ;  /* 0x00007300ff0a0a10 */ /* 0x000fe40000fec4ad */
[----:B------:R-:W-:Y:S02]  /*9eb0*/  PLOP3.LUT P1, PT, PT, PT, UP0, 0x80, 0x0 ;  /* 0x000000000000781c */ /* 0x000fe40003f2f008 */
[----:B------:R-:W-:Y:S02]  /*9ec0*/  FMNMX.FTZ R4, R18, R4, !PT ;  /* 0x0000000412047209 */ /* 0x000fe40007810000 */
[C---:B------:R-:W-:Y:S02]  /*9ed0*/  ISETP.GT.AND P6, PT, R2.reuse, 0x48, PT ;  /* 0x000000480200780c */ /* 0x040fe40003fc4270 */
[----:B------:R-:W-:Y:S02]  /*9ee0*/  ISETP.GT.AND P0, PT, R2, 0x49, PT ;  /* 0x000000490200780c */ /* 0x000fe40003f04270 */
[----:B------:R-:W-:Y:S02]  /*9ef0*/  FSEL R192, R40, -INF , P6 ;  /* 0xff80000028c07808 */ /* 0x000fe40003000000 */
[----:B------:R-:W-:Y:S02]  /*9f00*/  FMNMX.FTZ R4, R34, R4, !PT ;  /* 0x0000000422047209 */ /* 0x000fe40007810000 */
[----:B------:R-:W-:Y:S02]  /*9f10*/  ISETP.GT.AND P6, PT, R0, 0x48, PT ;  /* 0x000000480000780c */ /* 0x000fe40003fc4270 */
[----:B------:R-:W-:Y:S02]  /*9f20*/  FSEL R194, R41, -INF , P0 ;  /* 0xff80000029c27808 */ /* 0x000fe40000000000 */
[----:B------:R-:W-:Y:S02]  /*9f30*/  ISETP.GT.AND P0, PT, R2, 0x50, PT ;  /* 0x000000500200780c */ /* 0x000fe40003f04270 */
[----:B------:R-:W-:Y:S02]  /*9f40*/  FMNMX.FTZ R4, R17, R4, !PT ;  /* 0x0000000411047209 */ /* 0x000fe40007810000 */
[----:B------:R-:W-:Y:S02]  /*9f50*/  FSEL R199, R44, -INF , P0 ;  /* 0xff8000002cc77808 */ /* 0x000fe40000000000 */
[----:B------:R-:W-:Y:S02]  /*9f60*/  FSEL R195, R42, -INF , P6 ;  /* 0xff8000002ac37808 */ /* 0x000fe40003000000 */
[C---:B------:R-:W-:Y:S02]  /*9f70*/  ISETP.GT.AND P6, PT, R2.reuse, 0x51, PT ;  /* 0x000000510200780c */ /* 0x040fe40003fc4270 */
[----:B------:R-:W-:Y:S02]  /*9f80*/  ISETP.GT.AND P0, PT, R2, 0x58, PT ;  /* 0x000000580200780c */ /* 0x000fe40003f04270 */
[----:B------:R-:W-:Y:S02]  /*9f90*/  FSEL R32, R45, -INF , P6 ;  /* 0xff8000002d207808 */ /* 0x000fe40003000000 */
[----:B------:R-:W-:Y:S02]  /*9fa0*/  FSEL R23, R48, -INF , P0 ;  /* 0xff80000030177808 */ /* 0x000fe40000000000 */
[----:B------:R-:W-:Y:S02]  /*9fb0*/  PLOP3.LUT P0, PT, PT, PT, UP0, 0x80, 0x0 ;  /* 0x000000000000781c */ /* 0x000fe40003f0f008 */
[----:B------:R-:W-:Y:S02]  /*9fc0*/  ISETP.GT.AND P6, PT, R2, 0x59, PT ;  /* 0x000000590200780c */ /* 0x000fe40003fc4270 */
[----:B------:R-:W-:Y:S02]  /*9fd0*/  FMNMX.FTZ R2, R19, R4, !PT ;  /* 0x0000000413027209 */ /* 0x000fe40007810000 */
[----:B------:R-:W-:Y:S01]  /*9fe0*/  @P1 IADD3 R4, P1, R205, UR17, RZ ;  /* 0x00000011cd041c10 */ /* 0x000fe2000ff3e0ff */
[----:B------:R-:W-:Y:S01]  /*9ff0*/  IMAD.MOV.U32 R205, RZ, RZ, R20 ;  /* 0x000000ffffcd7224 */ /* 0x000fe200078e0014 */
[----:B------:R-:W-:Y:S02]  /*a000*/  FMNMX.FTZ R173, R14, R5, !PT ;  /* 0x000000050ead7209 */ /* 0x000fe40007810000 */
[----:B------:R-:W-:Y:S02]  /*a010*/  FSEL R15, R49, -INF , P6 ;  /* 0xff800000310f7808 */ /* 0x000fe40003000000 */
[----:B------:R-:W-:Y:S02]  /*a020*/  FMNMX.FTZ R173, R22, R173, !PT ;  /* 0x000000ad16ad7209 */ /* 0x000fe40007810000 */
[----:B------:R-:W-:Y:S02]  /*a030*/  ISETP.GT.AND P6, PT, R0, 0x49, PT ;  /* 0x000000490000780c */ /* 0x000fe40003fc4270 */
[----:B------:R-:W-:Y:S02]  /*a040*/  FMNMX.FTZ R173, R21, R173, !PT ;  /* 0x000000ad15ad7209 */ /* 0x000fe40007810000 */
[----:B------:R-:W-:Y:S02]  /*a050*/  FMNMX.FTZ R2, R190, R2, !PT ;  /* 0x00000002be027209 */ /* 0x000fe40007810000 */
[----:B------:R-:W-:Y:S02]  /*a060*/  @P0 IADD3.X R5, R204, UR18, RZ, P1, !PT ;  /* 0x00000012cc050c10 */ /* 0x000fe40008ffe4ff */
[C---:B------:R-:W-:Y:S02]  /*a070*/  ISETP.GT.AND P0, PT, R0.reuse, 0x50, PT ;  /* 0x000000500000780c */ /* 0x040fe40003f04270 */
[----:B------:R-:W-:Y:S02]  /*a080*/  ISETP.GT.AND P1, PT, R0, 0x51, PT ;  /* 0x000000510000780c */ /* 0x000fe40003f24270 */
[----:B------:R-:W-:Y:S02]  /*a090*/  FSEL R40, R46, -INF , P0 ;  /* 0xff8000002e287808 */ /* 0x000fe40000000000 */
[----:B------:R-:W-:Y:S02]  /*a0a0*/  ISETP.GT.AND P0, PT, R0, 0x58, PT ;  /* 0x000000580000780c */ /* 0x000fe40003f04270 */
[----:B------:R-:W-:Y:S02]  /*a0b0*/  FSEL R42, R47, -INF , P1 ;  /* 0xff8000002f2a7808 */ /* 0x000fe40000800000 */
[----:B------:R-:W-:Y:S01]  /*a0c0*/  FSEL R202, R50, -INF , P0 ;  /* 0xff80000032ca7808 */ /* 0x000fe20000000000 */
[----:B------:R-:W-:Y:S01]  /*a0d0*/  IMAD.MOV.U32 R50, RZ, RZ, R23 ;  /* 0x000000ffff327224 */ /* 0x000fe200078e0017 */
[----:B------:R-:W-:Y:S02]  /*a0e0*/  PLOP3.LUT P0, PT, PT, PT, UP0, 0x80, 0x0 ;  /* 0x000000000000781c */ /* 0x000fe40003f0f008 */
[----:B------:R-:W-:Y:S02]  /*a0f0*/  ISETP.GT.AND P1, PT, R0, 0x59, PT ;  /* 0x000000590000780c */ /* 0x000fe40003f24270 */
[----:B------:R-:W-:Y:S02]  /*a100*/  FMNMX.FTZ R173, R20, R173, !PT ;  /* 0x000000ad14ad7209 */ /* 0x000fe40007810000 */
[----:B------:R-:W-:Y:S02]  /*a110*/  FSEL R175, R51, -INF , P1 ;  /* 0xff80000033af7808 */ /* 0x000fe40000800000 */
[----:B------:R-:W-:Y:S02]  /*a120*/  PLOP3.LUT P1, PT, PT, PT, UP0, 0x80, 0x0 ;  /* 0x000000000000781c */ /* 0x000fe40003f2f008 */
[----:B------:R-:W-:Y:S02]  /*a130*/  FMNMX.FTZ R173, R197, R173, !PT ;  /* 0x000000adc5ad7209 */ /* 0x000fe40007810000 */
[----:B------:R-:W-:Y:S01]  /*a140*/  FSEL R193, R43, -INF , P6 ;  /* 0xff8000002bc17808 */ /* 0x000fe20003000000 */
[----:B------:R1:W-:Y:S01]  /*a150*/  @P0 LDGSTS.E.BYPASS.LTC128B.128 [R251+0xf100], [R6.64], !P4 ;  /* 0x0f10000006fb0fae */ /* 0x0003e2000e101d5e */
        /* <DEDUP_REMOVED lines=12> */
[----:B------:R-:W-:Y:S01]  /*a220*/  FMNMX.FTZ R2, R195, R2, !PT ;  /* 0x00000002c3027209 */ /* 0x000fe20007810000 */
[----:B-1----:R-:W-:Y:S01]  /*a230*/  @P1 IMAD.MOV.U32 R6, RZ, RZ, R13 ;  /* 0x000000ffff061224 */ /* 0x002fe200078e000d */
[----:B------:R-:W-:Y:S01]  /*a240*/  FMNMX.FTZ R173, R23, R173, !PT ;  /* 0x000000ad17ad7209 */ /* 0x000fe20007810000 */
[----:B------:R-:W-:Y:S01]  /*a250*/  @P1 IMAD.MOV.U32 R7, RZ, RZ, R12 ;  /* 0x000000ffff071224 */ /* 0x000fe200078e000c */
[----:B------:R-:W-:Y:S02]  /*a260*/  FMNMX.FTZ R0, R193, R2, !PT ;  /* 0x00000002c1007209 */ /* 0x000fe40007810000 */
[----:B------:R-:W-:Y:S02]  /*a270*/  FMNMX.FTZ R173, R15, R173, !PT ;  /* 0x000000ad0fad7209 */ /* 0x000fe40007810000 */
[----:B------:R1:W-:Y:S01]  /*a280*/  @P6 LDGSTS.E.BYPASS.LTC128B.128 [R251+0x12100], [R6.64], !P3 ;  /* 0x1210000006fb6fae */ /* 0x0003e2000d901d5e */
[----:B------:R-:W-:Y:S02]  /*a290*/  PLOP3.LUT P0, PT, PT, PT, UP0, 0x80, 0x0 ;  /* 0x000000000000781c */ /* 0x000fe40003f0f008 */
[----:B------:R-:W-:Y:S02]  /*a2a0*/  FMNMX.FTZ R0, R40, R0, !PT ;  /* 0x0000000028007209 */ /* 0x000fe40007810000 */
[----:B------:R-:W-:Y:S02]  /*a2b0*/  PLOP3.LUT P1, PT, PT, PT, UP0, 0x80, 0x0 ;  /* 0x000000000000781c */ /* 0x000fe40003f2f008 */
[----:B------:R-:W-:Y:S01]  /*a2c0*/  FMNMX.FTZ R0, R42, R0, !PT ;  /* 0x000000002a007209 */ /* 0x000fe20007810000 */
[----:B------:R-:W2:Y:S01]  /*a2d0*/  SHFL.BFLY PT, R8, R173, 0x2, 0x1f ;  /* 0x0c401f00ad087f89 */ /* 0x000ea200000e0000 */
[----:B------:R-:W-:Y:S02]  /*a2e0*/  PLOP3.LUT P6, PT, PT, PT, UP0, 0x80, 0x0 ;  /* 0x000000000000781c */ /* 0x000fe40003fcf008 */
[----:B------:R-:W-:Y:S02]  /*a2f0*/  FMNMX.FTZ R0, R202, R0, !PT ;  /* 0x00000000ca007209 */ /* 0x000fe40007810000 */
[----:B------:R-:W-:Y:S02]  /*a300*/  PLOP3.LUT P6, PT, PT, PT, UP0, 0x80, 0x0 ;  /* 0x000000000000781c */ /* 0x000fe40003fcf008 */
[----:B------:R-:W-:Y:S02]  /*a310*/  FMNMX.FTZ R0, R175, R0, !PT ;  /* 0x00000000af007209 */ /* 0x000fe40007810000 */
[----:B------:R-:W-:Y:S02]  /*a320*/  MOV R204, R15 ;  /* 0x0000000f00cc7202 */ /* 0x000fe40000000f00 */
[----:B------:R-:W-:Y:S01]  /*a330*/  MOV R51, R22 ;  /* 0x0000001600337202 */ /* 0x000fe20000000f00 */
[----:B------:R-:W3:Y:S01]  /*a340*/  SHFL.BFLY PT, R2, R0, 0x2, 0x1f ;  /* 0x0c401f0000027f89 */ /* 0x000ee200000e0000 */
[----:B-1----:R-:W-:Y:S01]  /*a350*/  @P0 MOV R7, R10 ;  /* 0x0000000a00070202 */ /* 0x002fe20000000f00 */
[----:B------:R-:W-:Y:S01]  /*a360*/  @P0 IMAD.MOV.U32 R6, RZ, RZ, R172 ;  /* 0x000000ffff060224 */ /* 0x000fe200078e00ac */
[----:B------:R-:W-:Y:S02]  /*a370*/  PLOP3.LUT P0, PT, PT, PT, UP0, 0x80, 0x0 ;  /* 0x000000000000781c */ /* 0x000fe40003f0f008 */
[----:B--2---:R-:W-:Y:S03]  /*a380*/  FMNMX.FTZ R173, R173, R8, !PT ;  /* 0x00000008adad7209 */ /* 0x004fe60007810000 */
[----:B------:R1:W-:Y:S01]  /*a390*/  @P1 LDGSTS.E.BYPASS.LTC128B.128 [R251+0x15100], [R6.64], !P2 ;  /* 0x1510000006fb1fae */ /* 0x0003e2000d101d5e */
[----:B------:R-:W-:Y:S07]  /*a3a0*/  PLOP3.LUT P1, PT, PT, PT, UP0, 0x80, 0x0 ;  /* 0x000000000000781c */ /* 0x000fee0003f2f008 */
[----:B------:R-:W2:Y:S01]  /*a3b0*/  SHFL.BFLY PT, R8, R173, 0x1, 0x1f ;  /* 0x0c201f00ad087f89 */ /* 0x000ea200000e0000 */
[----:B---3--:R-:W-:Y:S07]  /*a3c0*/  FMNMX.FTZ R0, R0, R2, !PT ;  /* 0x0000000200007209 */ /* 0x008fee0007810000 */
[----:B------:R3:W-:Y:S01]  /*a3d0*/  @P0 LDGSTS.E.BYPASS.LTC128B.128 [R251+0xd100], [R4.64], !P5 ;  /* 0x0d10000004fb0fae */ /* 0x0007e2000e901d5e */
[----:B------:R-:W-:Y:S07]  /*a3e0*/  PLOP3.LUT P0, PT, PT, PT, UP0, 0x80, 0x0 ;  /* 0x000000000000781c */ /* 0x000fee0003f0f008 */
[----:B------:R3:W-:Y:S08]  /*a3f0*/  @P1 LDGSTS.E.BYPASS.LTC128B.128 [R251+0x10100], [R4.64+0x80], !P4 ;  /* 0x1010008004fb1fae */ /* 0x0007f0000e101d5e */
[----:B------:R3:W-:Y:S01]  /*a400*/  @P6 LDGSTS.E.BYPASS.LTC128B.128 [R251+0x13100], [R4.64+0x100], !P3 ;  /* 0x1310010004fb6fae */ /* 0x0007e2000d901d5e */
[----:B--2---:R-:W-:Y:S02]  /*a410*/  FMNMX.FTZ R173, R173, R8, !PT ;  /* 0x00000008adad7209 */ /* 0x004fe40007810000 */
[----:B------:R-:W-:Y:S02]  /*a420*/  PLOP3.LUT P6, PT, PT, PT, UP0, 0x80, 0x0 ;  /* 0x000000000000781c */ /* 0x000fe40003fcf008 */
[C---:B------:R-:W-:Y:S01]  /*a430*/  FSETP.NEU.FTZ.AND P1, PT, R173.reuse, -INF , PT ;  /* 0xff800000ad00780b */ /* 0x040fe20003f3d000 */
[----:B------:R-:W-:Y:S02]  /*a440*/  FMUL.FTZ R188, R173, c[0x0][0x2d0] ;  /* 0x0000b400adbc7a20 */ /* 0x000fe40000410000 */
[----:B------:R-:W2:Y:S03]  /*a450*/  SHFL.BFLY PT, R2, R0, 0x1, 0x1f ;  /* 0x0c201f0000027f89 */ /* 0x000ea600000e0000 */
[----:B------:R-:W-:Y:S05]  /*a460*/  FSEL R188, R188, RZ, P1 ;  /* 0x000000ffbcbc7208 */ /* 0x000fea0000800000 */
[----:B------:R3:W-:Y:S01]  /*a470*/  @P0 LDGSTS.E.BYPASS.LTC128B.128 [R251+0x16100], [R4.64+0x180], !P2 ;  /* 0x1610018004fb0fae */ /* 0x0007e2000d101d5e */
[----:B------:R-:W-:Y:S01]  /*a480*/  PLOP3.LUT P0, PT, PT, PT, UP0, 0x80, 0x0 ;  /* 0x000000000000781c */ /* 0x000fe20003f0f008 */
[--C-:B-1----:R-:W-:Y:S02]  /*a490*/  FFMA.FTZ R6, R206, c[0x0][0x2d0], -R188.reuse ;  /* 0x0000b400ce067a23 */ /* 0x102fe400000108bc */
[----:B------:R-:W-:Y:S02]  /*a4a0*/  IMAD.MOV.U32 R206, RZ, RZ, R21 ;  /* 0x000000ffffce7224 */ /* 0x000fe400078e0015 */
[----:B------:R1:W-:Y:S01]  /*a4b0*/  MUFU.EX2 R41, R6 ;  /* 0x0000000600297308 */ /* 0x0003e20000000800 */
[----:B--2---:R-:W-:Y:S01]  /*a4c0*/  FMNMX.FTZ R172, R0, R2, !PT ;  /* 0x0000000200ac7209 */ /* 0x004fe20007810000 */
[--C-:B------:R-:W-:Y:S08]  /*a4d0*/  FFMA.FTZ R0, R9, c[0x0][0x2d0], -R188.reuse ;  /* 0x0000b40009007a23 */ /* 0x100ff000000108bc */
[----:B------:R2:W-:Y:S01]  /*a4e0*/  MUFU.EX2 R48, R0 ;  /* 0x0000000000307308 */ /* 0x0005e20000000800 */
[----:B------:R-:W-:Y:S01]  /*a4f0*/  FMUL.FTZ R189, R172, c[0x0][0x2d0] ;  /* 0x0000b400acbd7a20 */ /* 0x000fe20000410000 */
[----:B---3--:R-:W-:Y:S01]  /*a500*/  @P6 IADD3 R4, P6, R4, UR17, RZ ;  /* 0x0000001104046c10 */ /* 0x008fe2000ffde0ff */
[--C-:B-1----:R-:W-:Y:S02]  /*a510*/  FFMA.FTZ R6, R207, c[0x0][0x2d0], -R188.reuse ;  /* 0x0000b400cf067a23 */ /* 0x102fe400000108bc */
[----:B------:R-:W-:Y:S05]  /*a520*/  IMAD.MOV.U32 R207, RZ, RZ, R19 ;  /* 0x000000ffffcf7224 */ /* 0x000fea00078e0013 */
[----:B------:R1:W3:Y:S05]  /*a530*/  MUFU.EX2 R28, R6 ;  /* 0x00000006001c7308 */ /* 0x0002ea0000000800 */
[----:B------:R-:W-:Y:S02]  /*a540*/  @P0 IADD3.X R5, R5, UR18, RZ, P6, !PT ;  /* 0x0000001205050c10 */ /* 0x000fe4000b7fe4ff */
[C---:B------:R-:W-:Y:S02]  /*a550*/  FSETP.NEU.FTZ.AND P0, PT, R172.reuse, -INF , PT ;  /* 0xff800000ac00780b */ /* 0x040fe40003f1d000 */
[----:B------:R-:W-:Y:S02]  /*a560*/  PLOP3.LUT P6, PT, PT, PT, UP0, 0x80, 0x0 ;  /* 0x000000000000781c */ /* 0x000fe40003fcf008 */
[----:B------:R-:W-:Y:S02]  /*a570*/  FSEL R189, R189, RZ, P0 ;  /* 0x000000ffbdbd7208 */ /* 0x000fe40000000000 */
[----:B------:R-:W-:Y:S02]  /*a580*/  PLOP3.LUT P6, PT, PT, PT, UP0, 0x80, 0x0 ;  /* 0x000000000000781c */ /* 0x000fe40003fcf008 */
[----:B------:R-:W-:Y:S01]  /*a590*/  FSEL R2, R172, RZ, P0 ;  /* 0x000000ffac027208 */ /* 0x000fe20000000000 */
[--C-:B--2---:R-:W-:Y:S01]  /*a5a0*/  FFMA.FTZ R0, R208, c[0x0][0x2d0], -R189.reuse ;  /* 0x0000b400d0007a23 */ /* 0x104fe200000108bd */
[----:B------:R-:W-:Y:S03]  /*a5b0*/  PLOP3.LUT P0, PT, PT, PT, UP0, 0x80, 0x0 ;  /* 0x000000000000781c */ /* 0x000fe60003f0f008 */
[----:B------:R2:W-:Y:S01]  /*a5c0*/  MUFU.EX2 R49, R0 ;  /* 0x0000000000317308 */ /* 0x0005e20000000800 */
[----:B-1----:R-:W-:Y:S02]  /*a5d0*/  FFMA.FTZ R6, R184, c[0x0][0x2d0], -R188 ;  /* 0x0000b400b8067a23 */ /* 0x002fe400000108bc */
[----:B---3--:R-:W-:Y:S03]  /*a5e0*/  IMAD.MOV.U32 R208, RZ, RZ, R28 ;  /* 0x000000ffffd07224 */ /* 0x008fe600078e001c */
[----:B------:R1:W-:Y:S01]  /*a5f0*/  @P6 LDGSTS.E.BYPASS.LTC128B.128 [R251+0xe100], [R4.64], !P5 ;  /* 0x0e10000004fb6fae */ /* 0x0003e2000e901d5e */
[----:B------:R-:W-:Y:S03]  /*a600*/  PLOP3.LUT P6, PT, PT, PT, UP0, 0x80, 0x0 ;  /* 0x000000000000781c */ /* 0x000fe60003fcf008 */
[----:B------:R3:W-:Y:S01]  /*a610*/  MUFU.EX2 R24, R6 ;  /* 0x0000000600187308 */ /* 0x0007e20000000800 */
[----:B------:R-:W-:Y:S09]  /*a620*/  F2FP.BF16.PACK_AB R184, R208, R41 ;  /* 0x00000029d0b8723e */ /* 0x000ff200000010ff */
[----:B------:R1:W-:Y:S01]  /*a630*/  @P6 LDGSTS.E.BYPASS.LTC128B.128 [R251+0x11100], [R4.64+0x80], !P4 ;  /* 0x1110008004fb6fae */ /* 0x0003e2000e101d5e */
[--C-:B--2---:R-:W-:Y:S04]  /*a640*/  FFMA.FTZ R0, R209, c[0x0][0x2d0], -R189.reuse ;  /* 0x0000b400d1007a23 */ /* 0x104fe800000108bd */
[----:B------:R2:W4:Y:S01]  /*a650*/  MUFU.EX2 R209, R0 ;  /* 0x0000000000d17308 */ /* 0x0005220000000800 */
[--C-:B---3--:R-:W-:Y:S09]  /*a660*/  FFMA.FTZ R6, R11, c[0x0][0x2d0], -R189.reuse ;  /* 0x0000b4000b067a23 */ /* 0x108ff200000108bd */
[----:B------:R-:W-:Y:S01]  /*a670*/  MUFU.EX2 R43, R6 ;  /* 0x00000006002b7308 */ /* 0x000fe20000000800 */
[----:B--2---:R-:W-:Y:S01]  /*a680*/  FFMA.FTZ R0, R185, c[0x0][0x2d0], -R189 ;  /* 0x0000b400b9007a23 */ /* 0x004fe200000108bd */
[----:B----4-:R-:W-:Y:S08]  /*a690*/  F2FP.BF16.PACK_AB R185, R209, R49 ;  /* 0x00000031d1b9723e */ /* 0x010ff000000010ff */
[----:B------:R2:W3:Y:S02]  /*a6a0*/  MUFU.EX2 R200, R0 ;  /* 0x0000000000c87308 */ /* 0x0004e40000000800 */
[----:B--2---:R-:W-:Y:S02]  /*a6b0*/  FSEL R0, R173, RZ, P1 ;  /* 0x000000ffad007208 */ /* 0x004fe40000800000 */
[----:B------:R-:W-:Y:S01]  /*a6c0*/  PLOP3.LUT P1, PT, PT, PT, UP0, 0x80, 0x0 ;  /* 0x000000000000781c */ /* 0x000fe20003f2f008 */
[----:B------:R-:W-:Y:S01]  /*a6d0*/  UISETP.GT.AND UP0, UPT, UR16, UR15, UPT ;  /* 0x0000000f1000728c */ /* 0x000fe2000bf04270 */
[----:B---3--:R-:W-:Y:S01]  /*a6e0*/  F2FP.BF16.PACK_AB R187, R43, R200 ;  /* 0x000000c82bbb723e */ /* 0x008fe200000010ff */
[----:B------:R-:W-:Y:S01]  /*a6f0*/  FADD.FTZ R0, -R0, R3 ;  /* 0x0000000300007221 */ /* 0x000fe20000010100 */
[----:B------:R-:W-:Y:S03]  /*a700*/  UMOV UR16, UR24 ;  /* 0x0000001800107c82 */ /* 0x000fe60008000000 */
[----:B------:R-:W-:Y:S04]  /*a710*/  FMUL.FTZ R0, R0, c[0x0][0x2d0] ;  /* 0x0000b40000007a20 */ /* 0x000fe80000410000 */
[----:B------:R2:W3:Y:S02]  /*a720*/  MUFU.EX2 R3, R0 ;  /* 0x0000000000037308 */ /* 0x0004e40000000800 */
[----:B------:R1:W-:Y:S08]  /*a730*/  @P1 LDGSTS.E.BYPASS.LTC128B.128 [R251+0x14100], [R4.64+0x100], !P3 ;  /* 0x1410010004fb1fae */ /* 0x0003f0000d901d5e */
[----:B------:R1:W-:Y:S01]  /*a740*/  @P0 LDGSTS.E.BYPASS.LTC128B.128 [R251+0x17100], [R4.64+0x180], !P2 ;  /* 0x1710018004fb0fae */ /* 0x0003e2000d101d5e */
[----:B------:R-:W-:Y:S07]  /*a750*/  PLOP3.LUT P0, PT, PT, PT, UP0, 0x80, 0x0 ;  /* 0x000000000000781c */ /* 0x000fee0003f0f008 */
[----:B------:R-:W-:Y:S01]  /*a760*/  LDSM.16.MT88.4 R20, [R218+0x100] ;  /* 0x00010000da14783b */ /* 0x000fe20000004200 */
[----:B--2---:R-:W-:Y:S02]  /*a770*/  FADD.FTZ R0, -R2, R174 ;  /* 0x000000ae02007221 */ /* 0x004fe40000010100 */
[----:B------:R-:W-:Y:S05]  /*a780*/  IMAD.MOV.U32 R2, RZ, RZ, R14 ;  /* 0x000000ffff027224 */ /* 0x000fea00078e000e */
[----:B------:R-:W-:Y:S01]  /*a790*/  LDSM.16.MT88.4 R28, [R220+0x100] ;  /* 0x00010000dc1c783b */ /* 0x000fe20000004200 */
[----:B------:R-:W-:Y:S02]  /*a7a0*/  FMUL.FTZ R0, R0, c[0x0][0x2d0] ;  /* 0x0000b40000007a20 */ /* 0x000fe40000410000 */
[----:B------:R-:W-:Y:S02]  /*a7b0*/  IMAD.MOV.U32 R174, RZ, RZ, R24 ;  /* 0x000000ffffae7224 */ /* 0x000fe400078e0018 */
[C---:B---3--:R-:W-:Y:S02]  /*a7c0*/  FMUL.FTZ R8, R3.reuse, R180 ;  /* 0x000000b403087220 */ /* 0x048fe40000410000 */
[----:B------:R-:W2:Y:S01]  /*a7d0*/  MUFU.EX2 R0, R0 ;  /* 0x0000000000007308 */ /* 0x000ea20000000800 */
[----:B------:R-:W3:Y:S01]  /*a7e0*/  LDSM.16.MT88.4 R12, [R217+0x100] ;  /* 0x00010000d90c783b */ /* 0x000ee20000004200 */
[----:B------:R-:W-:Y:S01]  /*a7f0*/  F2FP.BF16.PACK_AB R186, R48, R174 ;  /* 0x000000ae30ba723e */ /* 0x000fe200000010ff */
[C---:B-1----:R-:W-:Y:S02]  /*a800*/  FMUL.FTZ R4, R3.reuse, R176 ;  /* 0x000000b003047220 */ /* 0x042fe40000410000 */
[C---:B------:R-:W-:Y:S02]  /*a810*/  FMUL.FTZ R5, R3.reuse, R177 ;  /* 0x000000b103057220 */ /* 0x040fe40000410000 */
[C---:B------:R-:W-:Y:S02]  /*a820*/  FMUL.FTZ R9, R3.reuse, R181 ;  /* 0x000000b503097220 */ /* 0x040fe40000410000 */
[----:B------:R-:W-:Y:S01]  /*a830*/  IMAD.MOV.U32 R176, RZ, RZ, R18 ;  /* 0x000000ffffb07224 */ /* 0x000fe200078e0012 */
[----:B------:R-:W1:Y:S01]  /*a840*/  LDSM.16.MT88.4 R36, [R219+0x100] ;  /* 0x00010000db24783b */ /* 0x000e620000004200 */
[----:B------:R-:W-:Y:S02]  /*a850*/  IMAD.MOV.U32 R177, RZ, RZ, R17 ;  /* 0x000000ffffb17224 */ /* 0x000fe400078e0011 */
[C---:B------:R-:W-:Y:S02]  /*a860*/  FMUL.FTZ R17, R3.reuse, R137 ;  /* 0x0000008903117220 */ /* 0x040fe40000410000 */
[C---:B------:R-:W-:Y:S02]  /*a870*/  FMUL.FTZ R24, R3.reuse, R144 ;  /* 0x0000009003187220 */ /* 0x040fe40000410000 */
[----:B------:R-:W-:Y:S01]  /*a880*/  IMAD.MOV.U32 R144, RZ, RZ, R25 ;  /* 0x000000ffff907224 */ /* 0x000fe200078e0019 */
[----:B------:R-:W4:Y:S01]  /*a890*/  LDSM.16.MT88.4 R44, [R217+0x3100] ;  /* 0x00310000d92c783b */ /* 0x000f220000004200 */
[C---:B------:R-:W-:Y:S02]  /*a8a0*/  FMUL.FTZ R25, R3.reuse, R145 ;  /* 0x0000009103197220 */ /* 0x040fe40000410000 */
[----:B------:R-:W-:Y:S02]  /*a8b0*/  IMAD.MOV.U32 R145, RZ, RZ, R26 ;  /* 0x000000ffff917224 */ /* 0x000fe400078e001a */
[----:B------:R-:W-:Y:S02]  /*a8c0*/  IMAD.MOV.U32 R180, RZ, RZ, R32 ;  /* 0x000000ffffb47224 */ /* 0x000fe400078e0020 */
[C---:B--2---:R-:W-:Y:S01]  /*a8d0*/  FMUL.FTZ R6, R0.reuse, R178 ;  /* 0x000000b200067220 */ /* 0x044fe20000410000 */
[----:B------:R-:W-:Y:S01]  /*a8e0*/  MOV R178, R16 ;  /* 0x0000001000b27202 */ /* 0x000fe20000000f00 */
[C---:B------:R-:W-:Y:S01]  /*a8f0*/  FMUL.FTZ R7, R0.reuse, R179 ;  /* 0x000000b300077220 */ /* 0x040fe20000410000 */
[----:B------:R-:W0:Y:S01]  /*a900*/  LDGDEPBAR ;  /* 0x00000000000079af */ /* 0x000e220000000000 */
[C---:B------:R-:W-:Y:S01]  /*a910*/  FMUL.FTZ R16, R3.reuse, R136 ;  /* 0x0000008803107220 */ /* 0x040fe20000410000 */
[----:B------:R-:W-:Y:S01]  /*a920*/  MOV R179, R48 ;  /* 0x0000003000b37202 */ /* 0x000fe20000000f00 */
[C---:B------:R-:W-:Y:S02]  /*a930*/  FMUL.FTZ R18, R0.reuse, R138 ;  /* 0x0000008a00127220 */ /* 0x040fe40000410000 */
[C---:B------:R-:W-:Y:S02]  /*a940*/  FMUL.FTZ R19, R0.reuse, R139 ;  /* 0x0000008b00137220 */ /* 0x040fe40000410000 */
[C---:B------:R-:W-:Y:S01]  /*a950*/  FMUL.FTZ R26, R0.reuse, R146 ;  /* 0x00000092001a7220 */ /* 0x040fe20000410000 */
[----:B------:R-:W-:Y:S01]  /*a960*/  LDSM.16.MT88.4 R136, [R220+0x3100] ;  /* 0x00310000dc88783b */ /* 0x000fe20000004200 */
[----:B------:R-:W-:Y:S02]  /*a970*/  IMAD.MOV.U32 R146, RZ, RZ, R27 ;  /* 0x000000ffff927224 */ /* 0x000fe400078e001b */
[C---:B------:R-:W-:Y:S01]  /*a980*/  FMUL.FTZ R27, R0.reuse, R147 ;  /* 0x00000093001b7220 */ /* 0x040fe20000410000 */
[----:B------:R-:W-:Y:S01]  /*a990*/  MOV R147, R178 ;  /* 0x000000b200937202 */ /* 0x000fe20000000f00 */
[C---:B---3--:R-:W-:Y:S05]  /*a9a0*/  HMMA.16816.F32.BF16 R4, R184.reuse, R12, R4 ;  /* 0x0000000cb804723c */ /* 0x048fea0000041804 */
[C---:B------:R-:W-:Y:S02]  /*a9b0*/  FMUL.FTZ R10, R0.reuse, R182 ;  /* 0x000000b6000a7220 */ /* 0x040fe40000410000 */
[C---:B------:R-:W-:Y:S01]  /*a9c0*/  FMUL.FTZ R11, R0.reuse, R183 ;  /* 0x000000b7000b7220 */ /* 0x040fe20000410000 */
[----:B------:R-:W-:Y:S01]  /*a9d0*/  MOV R183, R40 ;  /* 0x0000002800b77202 */ /* 0x000fe20000000f00 */
[C---:B------:R-:W-:Y:S03]  /*a9e0*/  FMUL.FTZ R12, R3.reuse, R132 ;  /* 0x00000084030c7220 */ /* 0x040fe60000410000 */
[C---:B------:R-:W-:Y:S02]  /*a9f0*/  FMUL.FTZ R13, R3.reuse, R133 ;  /* 0x00000085030d7220 */ /* 0x040fe40000410000 */
[C---:B------:R-:W-:Y:S03]  /*aa00*/  HMMA.16816.F32.BF16 R8, R184.reuse, R14, R8 ;  /* 0x0000000eb808723c */ /* 0x040fe60000041808 */
[C---:B------:R-:W-:Y:S02]  /*aa10*/  FMUL.FTZ R32, R3.reuse, R152 ;  /* 0x0000009803207220 */ /* 0x040fe40000410000 */
[----:B------:R-:W-:Y:S02]  /*aa20*/  IMAD.MOV.U32 R152, RZ, RZ, R33 ;  /* 0x000000ffff987224 */ /* 0x000fe400078e0021 */
[C---:B------:R-:W-:Y:S02]  /*aa30*/  FMUL.FTZ R14, R0.reuse, R134 ;  /* 0x00000086000e7220 */ /* 0x040fe40000410000 */
[C---:B------:R-:W-:Y:S02]  /*aa40*/  FMUL.FTZ R15, R0.reuse, R135 ;  /* 0x00000087000f7220 */ /* 0x040fe40000410000 */
[----:B------:R-:W2:Y:S01]  /*aa50*/  LDSM.16.MT88.4 R132, [R218+0x3100] ;  /* 0x00310000da84783b */ /* 0x000ea20000004200 */
[C---:B------:R-:W-:Y:S02]  /*aa60*/  FMUL.FTZ R33, R3.reuse, R153 ;  /* 0x0000009903217220 */ /* 0x040fe40000410000 */
[----:B------:R-:W-:Y:S02]  /*aa70*/  IMAD.MOV.U32 R153, RZ, RZ, R34 ;  /* 0x000000ffff997224 */ /* 0x000fe400078e0022 */
[C---:B------:R-:W-:Y:S03]  /*aa80*/  HMMA.16816.F32.BF16 R12, R184.reuse, R20, R12 ;  /* 0x00000014b80c723c */ /* 0x040fe6000004180c */
[C---:B------:R-:W-:Y:S01]  /*aa90*/  FMUL.FTZ R34, R0.reuse, R154 ;  /* 0x0000009a00227220 */ /* 0x040fe20000410000 */
[----:B------:R-:W-:Y:S01]  /*aaa0*/  MOV R154, R35 ;  /* 0x00000023009a7202 */ /* 0x000fe20000000f00 */
[C---:B------:R-:W-:Y:S02]  /*aab0*/  FMUL.FTZ R35, R0.reuse, R155 ;  /* 0x0000009b00237220 */ /* 0x040fe40000410000 */
[C---:B------:R-:W-:Y:S01]  /*aac0*/  FMUL.FTZ R20, R3.reuse, R140 ;  /* 0x0000008c03147220 */ /* 0x040fe20000410000 */
[C---:B------:R-:W-:Y:S04]  /*aad0*/  HMMA.16816.F32.BF16 R16, R184.reuse, R22, R16 ;  /* 0x00000016b810723c */ /* 0x040fe80000041810 */
[C---:B------:R-:W-:Y:S02]  /*aae0*/  FMUL.FTZ R21, R3.reuse, R141 ;  /* 0x0000008d03157220 */ /* 0x040fe40000410000 */
[C---:B------:R-:W-:Y:S02]  /*aaf0*/  FMUL.FTZ R40, R3.reuse, R160 ;  /* 0x000000a003287220 */ /* 0x040fe40000410000 */
[C---:B------:R-:W-:Y:S04]  /*ab00*/  FMUL.FTZ R22, R0.reuse, R142 ;  /* 0x0000008e00167220 */ /* 0x040fe80000410000 */
[C---:B------:R-:W-:Y:S02]  /*ab10*/  FMUL.FTZ R23, R0.reuse, R143 ;  /* 0x0000008f00177220 */ /* 0x040fe40000410000 */
[----:B------:R-:W3:Y:S01]  /*ab20*/  LDSM.16.MT88.4 R140, [R219+0x3100] ;  /* 0x00310000db8c783b */ /* 0x000ee20000004200 */
        /* <DEDUP_REMOVED lines=8> */
[----:B------:R-:W-:Y:S02]  /*abb0*/  IMAD.MOV.U32 R178, RZ, RZ, R43 ;  /* 0x000000ffffb27224 */ /* 0x000fe400078e002b */
[C---:B------:R-:W-:Y:S04]  /*abc0*/  FMUL.FTZ R30, R0.reuse, R150 ;  /* 0x00000096001e7220 */ /* 0x040fe80000410000 */
[----:B------:R-:W-:Y:S01]  /*abd0*/  FMUL.FTZ R31, R0, R151 ;  /* 0x00000097001f7220 */ /* 0x000fe20000410000 */
[----:B------:R-:W-:Y:S01]  /*abe0*/  MOV R151, R207 ;  /* 0x000000cf00977202 */ /* 0x000fe20000000f00 */
[----:B------:R-:W-:Y:S02]  /*abf0*/  IMAD.MOV.U32 R150, RZ, RZ, R2 ;  /* 0x000000ffff967224 */ /* 0x000fe400078e0002 */
[----:B------:R-:W-:Y:S02]  /*ac00*/  IMAD.MOV.U32 R148, RZ, RZ, R177 ;  /* 0x000000ffff947224 */ /* 0x000fe400078e00b1 */
[----:B------:R-:W-:Y:S01]  /*ac10*/  IMAD.MOV.U32 R149, RZ, RZ, R176 ;  /* 0x000000ffff957224 */ /* 0x000fe200078e00b0 */
[C---:B-1----:R-:W-:Y:S03]  /*ac20*/  HMMA.16816.F32.BF16 R28, R184.reuse, R36, R28 ;  /* 0x00000024b81c723c */ /* 0x042fe6000004181c */
[----:B------:R-:W-:Y:S02]  /*ac30*/  FFMA.FTZ R2, R210, c[0x0][0x2d0], -R188 ;  /* 0x0000b400d2027a23 */ /* 0x000fe400000108bc */
[----:B------:R-:W-:Y:S02]  /*ac40*/  IMAD.MOV.U32 R210, RZ, RZ, R153 ;  /* 0x000000ffffd27224 */ /* 0x000fe400078e0099 */
[C---:B------:R-:W-:Y:S01]  /*ac50*/  FMUL.FTZ R43, R0.reuse, R163 ;  /* 0x000000a3002b7220 */ /* 0x040fe20000410000 */
[C---:B------:R-:W-:Y:S04]  /*ac60*/  HMMA.16816.F32.BF16 R32, R184.reuse, R38, R32 ;  /* 0x00000026b820723c */ /* 0x040fe80000041820 */
[C---:B------:R-:W-:Y:S01]  /*ac70*/  FMUL.FTZ R36, R3.reuse, R156 ;  /* 0x0000009c03247220 */ /* 0x040fe20000410000 */
[----:B------:R-:W-:Y:S01]  /*ac80*/  MOV R163, R150 ;  /* 0x0000009600a37202 */ /* 0x000fe20000000f00 */
[C---:B------:R-:W-:Y:S02]  /*ac90*/  FMUL.FTZ R37, R3.reuse, R157 ;  /* 0x0000009d03257220 */ /* 0x040fe40000410000 */
[C---:B------:R-:W-:Y:S02]  /*aca0*/  FMUL.FTZ R38, R0.reuse, R158 ;  /* 0x0000009e00267220 */ /* 0x040fe40000410000 */
[----:B------:R1:W-:Y:S02]  /*acb0*/  MUFU.EX2 R158, R2 ;  /* 0x00000002009e7308 */ /* 0x0003e40000000800 */
[C---:B------:R-:W-:Y:S02]  /*acc0*/  FMUL.FTZ R39, R0.reuse, R159 ;  /* 0x0000009f00277220 */ /* 0x040fe40000410000 */
[C---:B------:R-:W-:Y:S02]  /*acd0*/  FMUL.FTZ R55, R0.reuse, R55 ;  /* 0x0000003700377220 */ /* 0x040fe40000410000 */
[C---:B------:R-:W-:Y:S02]  /*ace0*/  FMUL.FTZ R56, R3.reuse, R56 ;  /* 0x0000003803387220 */ /* 0x040fe40000410000 */
[C---:B------:R-:W-:Y:S01]  /*acf0*/  FMUL.FTZ R57, R3.reuse, R57 ;  /* 0x0000003903397220 */ /* 0x040fe20000410000 */
[C---:B----4-:R-:W-:Y:S03]  /*ad00*/  HMMA.16816.F32.BF16 R36, R184.reuse, R44, R36 ;  /* 0x0000002cb824723c */ /* 0x050fe60000041824 */
[----:B------:R-:W-:Y:S02]  /*ad10*/  IMAD.MOV.U32 R181, RZ, RZ, R42 ;  /* 0x000000ffffb57224 */ /* 0x000fe400078e002a */
[C---:B------:R-:W-:Y:S02]  /*ad20*/  FMUL.FTZ R42, R0.reuse, R162 ;  /* 0x000000a2002a7220 */ /* 0x040fe40000410000 */
[----:B------:R-:W-:Y:S02]  /*ad30*/  IMAD.MOV.U32 R182, RZ, RZ, R41 ;  /* 0x000000ffffb67224 */ /* 0x000fe400078e0029 */
[C---:B------:R-:W-:Y:S03]  /*ad40*/  FMUL.FTZ R41, R3.reuse, R161 ;  /* 0x000000a103297220 */ /* 0x040fe60000410000 */
[----:B------:R-:W-:Y:S02]  /*ad50*/  IMAD.MOV.U32 R162, RZ, RZ, R152 ;  /* 0x000000ffffa27224 */ /* 0x000fe400078e0098 */
[----:B------:R-:W-:Y:S01]  /*ad60*/  FMUL.FTZ R44, R3, R164 ;  /* 0x000000a4032c7220 */ /* 0x000fe20000410000 */
[----:B------:R-:W-:Y:S01]  /*ad70*/  MOV R164, R146 ;  /* 0x0000009200a47202 */ /* 0x000fe20000000f00 */
[C---:B------:R-:W-:Y:S03]  /*ad80*/  HMMA.16816.F32.BF16 R40, R184.reuse, R46, R40 ;  /* 0x0000002eb828723c */ /* 0x040fe60000041828 */
[----:B-1----:R-:W-:Y:S02]  /*ad90*/  FFMA.FTZ R2, R211, c[0x0][0x2d0], -R188 ;  /* 0x0000b400d3027a23 */ /* 0x002fe400000108bc */
[C---:B------:R-:W-:Y:S02]  /*ada0*/  FMUL.FTZ R45, R3.reuse, R165 ;  /* 0x000000a5032d7220 */ /* 0x040fe40000410000 */
[----:B------:R1:W4:Y:S01]  /*adb0*/  MUFU.EX2 R156, R2 ;  /* 0x00000002009c7308 */ /* 0x0003220000000800 */
[C---:B------:R-:W-:Y:S04]  /*adc0*/  FMUL.FTZ R46, R0.reuse, R166 ;  /* 0x000000a6002e7220 */ /* 0x040fe80000410000 */
[C---:B------:R-:W-:Y:S02]  /*add0*/  FMUL.FTZ R47, R0.reuse, R167 ;  /* 0x000000a7002f7220 */ /* 0x040fe40000410000 */
[----:B------:R-:W-:Y:S02]  /*ade0*/  IMAD.MOV.U32 R167, RZ, RZ, R147 ;  /* 0x000000ffffa77224 */ /* 0x000fe400078e0093 */
[----:B------:R-:W-:Y:S02]  /*adf0*/  IMAD.MOV.U32 R166, RZ, RZ, R151 ;  /* 0x000000ffffa67224 */ /* 0x000fe400078e0097 */
[----:B------:R-:W-:Y:S01]  /*ae00*/  IMAD.MOV.U32 R211, RZ, RZ, R149 ;  /* 0x000000ffffd37224 */ /* 0x000fe200078e0095 */
[C---:B--2---:R-:W-:Y:S03]  /*ae10*/  HMMA.16816.F32.BF16 R44, R184.reuse, R132, R44 ;  /* 0x00000084b82c723c */ /* 0x044fe6000004182c */
[----:B------:R-:W-:Y:S02]  /*ae20*/  IMAD.MOV.U32 R207, RZ, RZ, R51 ;  /* 0x000000ffffcf7224 */ /* 0x000fe400078e0033 */
[C---:B------:R-:W-:Y:S02]  /*ae30*/  FMUL.FTZ R51, R0.reuse, R171 ;  /* 0x000000ab00337220 */ /* 0x040fe40000410000 */
[----:B------:R-:W-:Y:S02]  /*ae40*/  IMAD.MOV.U32 R176, RZ, RZ, R50 ;  /* 0x000000ffffb07224 */ /* 0x000fe400078e0032 */
[----:B------:R-:W-:Y:S03]  /*ae50*/  FMUL.FTZ R50, R0, R170 ;  /* 0x000000aa00327220 */ /* 0x000fe60000410000 */
[----:B------:R-:W-:Y:S02]  /*ae60*/  IMAD.MOV.U32 R177, RZ, RZ, R49 ;  /* 0x000000ffffb17224 */ /* 0x000fe400078e0031 */
[C---:B------:R-:W-:Y:S02]  /*ae70*/  FMUL.FTZ R49, R3.reuse, R169 ;  /* 0x000000a903317220 */ /* 0x040fe40000410000 */
[----:B-1----:R-:W-:Y:S02]  /*ae80*/  FFMA.FTZ R2, R212, c[0x0][0x2d0], -R189 ;  /* 0x0000b400d4027a23 */ /* 0x002fe400000108bd */
[----:B------:R-:W-:Y:S02]  /*ae90*/  IMAD.MOV.U32 R170, RZ, RZ, R145 ;  /* 0x000000ffffaa7224 */ /* 0x000fe400078e0091 */
[----:B------:R1:W-:Y:S01]  /*aea0*/  MUFU.EX2 R157, R2 ;  /* 0x00000002009d7308 */ /* 0x0003e20000000800 */
[C---:B------:R-:W-:Y:S01]  /*aeb0*/  HMMA.16816.F32.BF16 R48, R184.reuse, R134, R48 ;  /* 0x00000086b830723c */ /* 0x040fe20000041830 */
[----:B------:R-:W2:Y:S02]  /*aec0*/  LDSM.16.MT88.4 R132, [R217+0x6100] ;  /* 0x00610000d984783b */ /* 0x000ea40000004200 */
[----:B------:R-:W-:Y:S02]  /*aed0*/  IMAD.MOV.U32 R171, RZ, RZ, R144 ;  /* 0x000000ffffab7224 */ /* 0x000fe400078e0090 */
[----:B------:R-:W-:Y:S02]  /*aee0*/  IMAD.MOV.U32 R165, RZ, RZ, R148 ;  /* 0x000000ffffa57224 */ /* 0x000fe400078e0094 */
[C---:B------:R-:W-:Y:S01]  /*aef0*/  FMUL.FTZ R58, R0.reuse, R58 ;  /* 0x0000003a003a7220 */ /* 0x040fe20000410000 */
[C---:B------:R-:W-:Y:S01]  /*af00*/  HMMA.16816.F32.BF16 R52, R184.reuse, R136, R52 ;  /* 0x00000088b834723c */ /* 0x040fe20000041834 */
[----:B------:R-:W-:Y:S03]  /*af10*/  LDSM.16.MT88.4 R144, [R218+0x900] ;  /* 0x00090000da90783b */ /* 0x000fe60000004200 */
[C---:B------:R-:W-:Y:S02]  /*af20*/  FMUL.FTZ R59, R0.reuse, R59 ;  /* 0x0000003b003b7220 */ /* 0x040fe40000410000 */
[C---:B------:R-:W-:Y:S02]  /*af30*/  FMUL.FTZ R60, R3.reuse, R60 ;  /* 0x0000003c033c7220 */ /* 0x040fe40000410000 */
[----:B------:R-:W-:Y:S01]  /*af40*/  FMUL.FTZ R61, R3, R61 ;  /* 0x0000003d033d7220 */ /* 0x000fe20000410000 */
[----:B------:R-:W-:Y:S02]  /*af50*/  LDSM.16.MT88.4 R148, [R220+0x900] ;  /* 0x00090000dc94783b */ /* 0x000fe40000004200 */
[C---:B------:R-:W-:Y:S03]  /*af60*/  HMMA.16816.F32.BF16 R56, R184.reuse, R138, R56 ;  /* 0x0000008ab838723c */ /* 0x040fe60000041838 */
[C---:B------:R-:W-:Y:S02]  /*af70*/  FMUL.FTZ R62, R0.reuse, R62 ;  /* 0x0000003e003e7220 */ /* 0x040fe40000410000 */
[C---:B------:R-:W-:Y:S01]  /*af80*/  FMUL.FTZ R63, R0.reuse, R63 ;  /* 0x0000003f003f7220 */ /* 0x040fe20000410000 */
[----:B------:R-:W4:Y:S01]  /*af90*/  LDSM.16.MT88.4 R136, [R218+0x6100] ;  /* 0x00610000da88783b */ /* 0x000f220000004200 */
[--C-:B-1----:R-:W-:Y:S02]  /*afa0*/  FFMA.FTZ R2, R213, c[0x0][0x2d0], -R189.reuse ;  /* 0x0000b400d5027a23 */ /* 0x102fe400000108bd */
[C---:B------:R-:W-:Y:S02]  /*afb0*/  FMUL.FTZ R64, R3.reuse, R64 ;  /* 0x0000004003407220 */ /* 0x040fe40000410000 */
[----:B------:R1:W1:Y:S01]  /*afc0*/  MUFU.EX2 R159, R2 ;  /* 0x00000002009f7308 */ /* 0x0002620000000800 */
[C---:B---3--:R-:W-:Y:S03]  /*afd0*/  HMMA.16816.F32.BF16 R60, R184.reuse, R140, R60 ;  /* 0x0000008cb83c723c */ /* 0x048fe6000004183c */
[C---:B------:R-:W-:Y:S02]  /*afe0*/  FMUL.FTZ R65, R3.reuse, R65 ;  /* 0x0000004103417220 */ /* 0x040fe40000410000 */
[C---:B------:R-:W-:Y:S02]  /*aff0*/  FMUL.FTZ R66, R0.reuse, R66 ;  /* 0x0000004200427220 */ /* 0x040fe40000410000 */
[C---:B------:R-:W-:Y:S02]  /*b000*/  FMUL.FTZ R67, R0.reuse, R67 ;  /* 0x0000004300437220 */ /* 0x040fe40000410000 */
[C---:B------:R-:W-:Y:S03]  /*b010*/  FMUL.FTZ R68, R3.reuse, R68 ;  /* 0x0000004403447220 */ /* 0x040fe60000410000 */
[C---:B------:R-:W-:Y:S02]  /*b020*/  FMUL.FTZ R69, R3.reuse, R69 ;  /* 0x0000004503457220 */ /* 0x040fe40000410000 */
[C---:B------:R-:W-:Y:S01]  /*b030*/  HMMA.16816.F32.BF16 R64, R184.reuse, R142, R64 ;  /* 0x0000008eb840723c */ /* 0x040fe20000041840 */
[----:B------:R-:W3:Y:S02]  /*b040*/  LDSM.16.MT88.4 R140, [R220+0x6100] ;  /* 0x00610000dc8c783b */ /* 0x000ee40000004200 */
        /* <DEDUP_REMOVED lines=12> */
[----:B------:R-:W-:Y:S02]  /*b110*/  FMUL.FTZ R79, R0, R79 ;  /* 0x0000004f004f7220 */ /* 0x000fe40000410000 */
[--C-:B-1----:R-:W-:Y:S02]  /*b120*/  FFMA.FTZ R2, R214, c[0x0][0x2d0], -R188.reuse ;  /* 0x0000b400d6027a23 */ /* 0x102fe400000108bc */
[C---:B------:R-:W-:Y:S02]  /*b130*/  FMUL.FTZ R80, R3.reuse, R80 ;  /* 0x0000005003507220 */ /* 0x040fe40000410000 */
[----:B------:R1:W-:Y:S01]  /*b140*/  MUFU.EX2 R168, R2 ;  /* 0x0000000200a87308 */ /* 0x0003e20000000800 */
[C---:B----4-:R-:W-:Y:S03]  /*b150*/  HMMA.16816.F32.BF16 R76, R184.reuse, R136, R76 ;  /* 0x00000088b84c723c */ /* 0x050fe6000004184c */
[C---:B------:R-:W-:Y:S02]  /*b160*/  FMUL.FTZ R81, R3.reuse, R81 ;  /* 0x0000005103517220 */ /* 0x040fe40000410000 */
[C---:B------:R-:W-:Y:S02]  /*b170*/  FMUL.FTZ R82, R0.reuse, R82 ;  /* 0x0000005200527220 */ /* 0x040fe40000410000 */
[C---:B------:R-:W-:Y:S02]  /*b180*/  FMUL.FTZ R83, R0.reuse, R83 ;  /* 0x0000005300537220 */ /* 0x040fe40000410000 */
[C---:B------:R-:W-:Y:S03]  /*b190*/  FMUL.FTZ R84, R3.reuse, R84 ;  /* 0x0000005403547220 */ /* 0x040fe60000410000 */
[C---:B------:R-:W-:Y:S02]  /*b1a0*/  FMUL.FTZ R85, R3.reuse, R85 ;  /* 0x0000005503557220 */ /* 0x040fe40000410000 */
[C---:B------:R-:W-:Y:S01]  /*b1b0*/  HMMA.16816.F32.BF16 R80, R184.reuse, R138, R80 ;  /* 0x0000008ab850723c */ /* 0x040fe20000041850 */
[----:B------:R-:W4:Y:S02]  /*b1c0*/  LDSM.16.MT88.4 R136, [R217+0x9100] ;  /* 0x00910000d988783b */ /* 0x000f240000004200 */
[C---:B------:R-:W-:Y:S02]  /*b1d0*/  FMUL.FTZ R86, R0.reuse, R86 ;  /* 0x0000005600567220 */ /* 0x040fe40000410000 */
[C---:B------:R-:W-:Y:S02]  /*b1e0*/  FMUL.FTZ R87, R0.reuse, R87 ;  /* 0x0000005700577220 */ /* 0x040fe40000410000 */
[C---:B------:R-:W-:Y:S02]  /*b1f0*/  FMUL.FTZ R88, R3.reuse, R88 ;  /* 0x0000005803587220 */ /* 0x040fe40000410000 */
[----:B------:R-:W-:Y:S03]  /*b200*/  FMUL.FTZ R89, R3, R89 ;  /* 0x0000005903597220 */ /* 0x000fe60000410000 */
[C---:B---3--:R-:W-:Y:S03]  /*b210*/  HMMA.16816.F32.BF16 R84, R184.reuse, R140, R84 ;  /* 0x0000008cb854723c */ /* 0x048fe60000041854 */
[C---:B------:R-:W-:Y:S02]  /*b220*/  FMUL.FTZ R90, R0.reuse, R90 ;  /* 0x0000005a005a7220 */ /* 0x040fe40000410000 */
[C---:B------:R-:W-:Y:S02]  /*b230*/  FMUL.FTZ R91, R0.reuse, R91 ;  /* 0x0000005b005b7220 */ /* 0x040fe40000410000 */
[--C-:B-1----:R-:W-:Y:S02]  /*b240*/  FFMA.FTZ R2, R215, c[0x0][0x2d0], -R188.reuse ;  /* 0x0000b400d7027a23 */ /* 0x102fe400000108bc */
[C---:B------:R-:W-:Y:S02]  /*b250*/  FMUL.FTZ R92, R3.reuse, R92 ;  /* 0x0000005c035c7220 */ /* 0x040fe40000410000 */
[----:B------:R1:W3:Y:S01]  /*b260*/  MUFU.EX2 R160, R2 ;  /* 0x0000000200a07308 */ /* 0x0002e20000000800 */
[C---:B------:R-:W-:Y:S01]  /*b270*/  HMMA.16816.F32.BF16 R88, R184.reuse, R142, R88 ;  /* 0x0000008eb858723c */ /* 0x040fe20000041858 */
[----:B------:R-:W1:Y:S02]  /*b280*/  LDSM.16.MT88.4 R140, [R218+0x9100] ;  /* 0x00910000da8c783b */ /* 0x000e640000004200 */
[C---:B------:R-:W-:Y:S02]  /*b290*/  FMUL.FTZ R93, R3.reuse, R93 ;  /* 0x0000005d035d7220 */ /* 0x040fe40000410000 */
[C---:B------:R-:W-:Y:S02]  /*b2a0*/  FMUL.FTZ R94, R0.reuse, R94 ;  /* 0x0000005e005e7220 */ /* 0x040fe40000410000 */
[C---:B------:R-:W-:Y:S02]  /*b2b0*/  FMUL.FTZ R95, R0.reuse, R95 ;  /* 0x0000005f005f7220 */ /* 0x040fe40000410000 */
[C---:B------:R-:W-:Y:S03]  /*b2c0*/  FMUL.FTZ R96, R3.reuse, R96 ;  /* 0x0000006003607220 */ /* 0x040fe60000410000 */
[C---:B------:R-:W-:Y:S02]  /*b2d0*/  FMUL.FTZ R97, R3.reuse, R97 ;  /* 0x0000006103617220 */ /* 0x040fe40000410000 */
        /* <DEDUP_REMOVED lines=11> */
[C---:B----4-:R-:W-:Y:S03]  /*b390*/  HMMA.16816.F32.BF16 R100, R184.reuse, R136, R100 ;  /* 0x00000088b864723c */ /* 0x050fe60000041864 */
[C---:B------:R-:W-:Y:S02]  /*b3a0*/  FMUL.FTZ R106, R0.reuse, R106 ;  /* 0x0000006a006a7220 */ /* 0x040fe40000410000 */
[----:B------:R-:W-:Y:S02]  /*b3b0*/  FMUL.FTZ R107, R0, R107 ;  /* 0x0000006b006b7220 */ /* 0x000fe40000410000 */
[--C-:B-1----:R-:W-:Y:S02]  /*b3c0*/  FFMA.FTZ R2, R252, c[0x0][0x2d0], -R189.reuse ;  /* 0x0000b400fc027a23 */ /* 0x102fe400000108bd */
[C---:B------:R-:W-:Y:S02]  /*b3d0*/  FMUL.FTZ R108, R3.reuse, R108 ;  /* 0x0000006c036c7220 */ /* 0x040fe40000410000 */
[----:B------:R1:W-:Y:S01]  /*b3e0*/  MUFU.EX2 R169, R2 ;  /* 0x0000000200a97308 */ /* 0x0003e20000000800 */
[C---:B------:R-:W-:Y:S01]  /*b3f0*/  HMMA.16816.F32.BF16 R104, R184.reuse, R138, R104 ;  /* 0x0000008ab868723c */ /* 0x040fe20000041868 */
[----:B------:R-:W4:Y:S02]  /*b400*/  LDSM.16.MT88.4 R136, [R219+0x9100] ;  /* 0x00910000db88783b */ /* 0x000f240000004200 */
[C---:B------:R-:W-:Y:S02]  /*b410*/  FMUL.FTZ R109, R3.reuse, R109 ;  /* 0x0000006d036d7220 */ /* 0x040fe40000410000 */
[C---:B------:R-:W-:Y:S02]  /*b420*/  FMUL.FTZ R110, R0.reuse, R110 ;  /* 0x0000006e006e7220 */ /* 0x040fe40000410000 */
[C---:B------:R-:W-:Y:S02]  /*b430*/  FMUL.FTZ R111, R0.reuse, R111 ;  /* 0x0000006f006f7220 */ /* 0x040fe40000410000 */
[C---:B------:R-:W-:Y:S03]  /*b440*/  FMUL.FTZ R112, R3.reuse, R112 ;  /* 0x0000007003707220 */ /* 0x040fe60000410000 */
[C---:B------:R-:W-:Y:S02]  /*b450*/  FMUL.FTZ R113, R3.reuse, R113 ;  /* 0x0000007103717220 */ /* 0x040fe40000410000 */
[C---:B------:R-:W-:Y:S03]  /*b460*/  HMMA.16816.F32.BF16 R108, R184.reuse, R140, R108 ;  /* 0x0000008cb86c723c */ /* 0x040fe6000004186c */
[C---:B------:R-:W-:Y:S02]  /*b470*/  FMUL.FTZ R114, R0.reuse, R114 ;  /* 0x0000007200727220 */ /* 0x040fe40000410000 */
[----:B------:R-:W-:Y:S02]  /*b480*/  FMUL.FTZ R115, R0, R115 ;  /* 0x0000007300737220 */ /* 0x000fe40000410000 */
[C---:B------:R-:W-:Y:S02]  /*b490*/  FMUL.FTZ R124, R3.reuse, R124 ;  /* 0x0000007c037c7220 */ /* 0x040fe40000410000 */
[--C-:B-1----:R-:W-:Y:S02]  /*b4a0*/  FFMA.FTZ R2, R154, c[0x0][0x2d0], -R189.reuse ;  /* 0x0000b4009a027a23 */ /* 0x102fe400000108bd */
[----:B------:R-:W-:Y:S01]  /*b4b0*/  LDSM.16.MT88.4 R152, [R218+0x3900] ;  /* 0x00390000da98783b */ /* 0x000fe20000004200 */
[C---:B------:R-:W-:Y:S01]  /*b4c0*/  HMMA.16816.F32.BF16 R112, R184.reuse, R142, R112 ;  /* 0x0000008eb870723c */ /* 0x040fe20000041870 */
[----:B------:R-:W1:Y:S02]  /*b4d0*/  MUFU.EX2 R161, R2 ;  /* 0x0000000200a17308 */ /* 0x000e640000000800 */
[C---:B------:R-:W-:Y:S02]  /*b4e0*/  FMUL.FTZ R116, R3.reuse, R116 ;  /* 0x0000007403747220 */ /* 0x040fe40000410000 */
[C---:B------:R-:W-:Y:S02]  /*b4f0*/  FMUL.FTZ R117, R3.reuse, R117 ;  /* 0x0000007503757220 */ /* 0x040fe40000410000 */
[----:B------:R-:W1:Y:S01]  /*b500*/  LDSM.16.MT88.4 R140, [R217+0x900] ;  /* 0x00090000d98c783b */ /* 0x000e620000004200 */
[C---:B------:R-:W-:Y:S04]  /*b510*/  FMUL.FTZ R118, R0.reuse, R118 ;  /* 0x0000007600767220 */ /* 0x040fe80000410000 */
[C---:B------:R-:W-:Y:S02]  /*b520*/  FMUL.FTZ R119, R0.reuse, R119 ;  /* 0x0000007700777220 */ /* 0x040fe40000410000 */
[C---:B------:R-:W-:Y:S02]  /*b530*/  FMUL.FTZ R125, R3.reuse, R125 ;  /* 0x0000007d037d7220 */ /* 0x040fe40000410000 */
[C---:B------:R-:W-:Y:S02]  /*b540*/  FMUL.FTZ R126, R0.reuse, R126 ;  /* 0x0000007e007e7220 */ /* 0x040fe40000410000 */
[C---:B------:R-:W-:Y:S01]  /*b550*/  FMUL.FTZ R127, R0.reuse, R127 ;  /* 0x0000007f007f7220 */ /* 0x040fe20000410000 */
[C---:B--2---:R-:W-:Y:S03]  /*b560*/  HMMA.16816.F32.BF16 R116, R184.reuse, R132, R116 ;  /* 0x00000084b874723c */ /* 0x044fe60000041874 */
[C---:B------:R-:W-:Y:S02]  /*b570*/  FMUL.FTZ R120, R3.reuse, R120 ;  /* 0x0000007803787220 */ /* 0x040fe40000410000 */
[C---:B------:R-:W-:Y:S02]  /*b580*/  FMUL.FTZ R121, R3.reuse, R121 ;  /* 0x0000007903797220 */ /* 0x040fe40000410000 */
[----:B------:R-:W-:Y:S01]  /*b590*/  FMUL.FTZ R122, R0, R122 ;  /* 0x0000007a007a7220 */ /* 0x000fe20000410000 */
[----:B------:R-:W-:Y:S01]  /*b5a0*/  F2FP.BF16.PACK_AB R132, R156, R158 ;  /* 0x0000009e9c84723e */ /* 0x000fe200000010ff */
[C---:B------:R-:W-:Y:S03]  /*b5b0*/  FMUL.FTZ R123, R0.reuse, R123 ;  /* 0x0000007b007b7220 */ /* 0x040fe60000410000 */
[----:B------:R-:W-:Y:S01]  /*b5c0*/  FMUL.FTZ R128, R3, R128 ;  /* 0x0000008003807220 */ /* 0x000fe20000410000 */
[----:B------:R-:W-:Y:S01]  /*b5d0*/  F2FP.BF16.PACK_AB R133, R159, R157 ;  /* 0x0000009d9f85723e */ /* 0x000fe200000010ff */
[----:B------:R-:W-:Y:S02]  /*b5e0*/  FMUL.FTZ R129, R3, R129 ;  /* 0x0000008103817220 */ /* 0x000fe40000410000 */
[C---:B------:R-:W-:Y:S03]  /*b5f0*/  HMMA.16816.F32.BF16 R120, R184.reuse, R134, R120 ;  /* 0x00000086b878723c */ /* 0x040fe60000041878 */
[C---:B------:R-:W-:Y:S02]  /*b600*/  FMUL.FTZ R130, R0.reuse, R130 ;  /* 0x0000008200827220 */ /* 0x040fe40000410000 */
[----:B------:R-:W-:Y:S02]  /*b610*/  FMUL.FTZ R131, R0, R131 ;  /* 0x0000008300837220 */ /* 0x000fe40000410000 */
[----:B---3--:R-:W-:Y:S01]  /*b620*/  F2FP.BF16.PACK_AB R134, R160, R168 ;  /* 0x000000a8a086723e */ /* 0x008fe200000010ff */
[C---:B----4-:R-:W-:Y:S04]  /*b630*/  HMMA.16816.F32.BF16 R124, R184.reuse, R136, R124 ;  /* 0x00000088b87c723c */ /* 0x050fe8000004187c */
[----:B-1----:R-:W-:Y:S01]  /*b640*/  F2FP.BF16.PACK_AB R135, R161, R169 ;  /* 0x000000a9a187723e */ /* 0x002fe200000010ff */
[----:B------:R-:W-:Y:S02]  /*b650*/  FFMA.FTZ R2, R171, c[0x0][0x2d0], -R188 ;  /* 0x0000b400ab027a23 */ /* 0x000fe400000108bc */
[----:B------:R-:W-:Y:S01]  /*b660*/  IMAD.MOV.U32 R171, RZ, RZ, R164 ;  /* 0x000000ffffab7224 */ /* 0x000fe200078e00a4 */
[----:B------:R-:W-:Y:S01]  /*b670*/  HMMA.16816.F32.BF16 R128, R184, R138, R128 ;  /* 0x0000008ab880723c */ /* 0x000fe20000041880 */
[----:B------:R-:W1:Y:S01]  /*b680*/  LDSM.16.MT88.4 R136, [R219+0x900] ;  /* 0x00090000db88783b */ /* 0x000e620000004200 */
[----:B------:R2:W-:Y:S06]  /*b690*/  MUFU.EX2 R164, R2 ;  /* 0x0000000200a47308 */ /* 0x0005ec0000000800 */
[C---:B------:R-:W-:Y:S08]  /*b6a0*/  HMMA.16816.F32.BF16 R4, R132.reuse, R140, R4 ;  /* 0x0000008c8404723c */ /* 0x040ff00000041804 */
[C---:B------:R-:W-:Y:S01]  /*b6b0*/  HMMA.16816.F32.BF16 R8, R132.reuse, R142, R8 ;  /* 0x0000008e8408723c */ /* 0x040fe20000041808 */
[----:B------:R-:W3:Y:S07]  /*b6c0*/  LDSM.16.MT88.4 R140, [R217+0x3900] ;  /* 0x00390000d98c783b */ /* 0x000eee0000004200 */
[C---:B------:R-:W-:Y:S04]  /*b6d0*/  HMMA.16816.F32.BF16 R12, R132.reuse, R144, R12 ;  /* 0x00000090840c723c */ /* 0x040fe8000004180c */
[--C-:B--2---:R-:W-:Y:S01]  /*b6e0*/  FFMA.FTZ R2, R167, c[0x0][0x2d0], -R188.reuse ;  /* 0x0000b400a7027a23 */ /* 0x104fe200000108bc */
[----:B------:R-:W-:Y:S03]  /*b6f0*/  MOV R167, R165 ;  /* 0x000000a500a77202 */ /* 0x000fe60000000f00 */
[C---:B------:R-:W-:Y:S01]  /*b700*/  HMMA.16816.F32.BF16 R16, R132.reuse, R146, R16 ;  /* 0x000000928410723c */ /* 0x040fe20000041810 */
[----:B------:R2:W4:Y:S01]  /*b710*/  MUFU.EX2 R165, R2 ;  /* 0x0000000200a57308 */ /* 0x0005220000000800 */
[----:B------:R-:W4:Y:S06]  /*b720*/  LDSM.16.MT88.4 R144, [R220+0x3900] ;  /* 0x00390000dc90783b */ /* 0x000f2c0000004200 */
[C---:B------:R-:W-:Y:S08]  /*b730*/  HMMA.16816.F32.BF16 R20, R132.reuse, R148, R20 ;  /* 0x000000948414723c */ /* 0x040ff00000041814 */
[C---:B------:R-:W-:Y:S01]  /*b740*/  HMMA.16816.F32.BF16 R24, R132.reuse, R150, R24 ;  /* 0x000000968418723c */ /* 0x040fe20000041818 */
[----:B------:R-:W4:Y:S07]  /*b750*/  LDSM.16.MT88.4 R148, [R219+0x3900] ;  /* 0x00390000db94783b */ /* 0x000f2e0000004200 */
[C---:B-1----:R-:W-:Y:S04]  /*b760*/  HMMA.16816.F32.BF16 R28, R132.reuse, R136, R28 ;  /* 0x00000088841c723c */ /* 0x042fe8000004181c */
[--C-:B--2---:R-:W-:Y:S04]  /*b770*/  FFMA.FTZ R2, R211, c[0x0][0x2d0], -R189.reuse ;  /* 0x0000b400d3027a23 */ /* 0x104fe800000108bd */
[C---:B------:R-:W-:Y:S01]  /*b780*/  HMMA.16816.F32.BF16 R32, R132.reuse, R138, R32 ;  /* 0x0000008a8420723c */ /* 0x040fe20000041820 */
[----:B------:R1:W-:Y:S01]  /*b790*/  MUFU.EX2 R215, R2 ;  /* 0x0000000200d77308 */ /* 0x0003e20000000800 */
[----:B------:R-:W2:Y:S06]  /*b7a0*/  LDSM.16.MT88.4 R136, [R217+0x6900] ;  /* 0x00690000d988783b */ /* 0x000eac0000004200 */
[C---:B---3--:R-:W-:Y:S08]  /*b7b0*/  HMMA.16816.F32.BF16 R36, R132.reuse, R140, R36 ;  /* 0x0000008c8424723c */ /* 0x048ff00000041824 */
[C---:B------:R-:W-:Y:S01]  /*b7c0*/  HMMA.16816.F32.BF16 R40, R132.reuse, R142, R40 ;  /* 0x0000008e8428723c */ /* 0x040fe20000041828 */
[----:B------:R-:W3:Y:S07]  /*b7d0*/  LDSM.16.MT88.4 R140, [R218+0x6900] ;  /* 0x00690000da8c783b */ /* 0x000eee0000004200 */
[C---:B------:R-:W-:Y:S04]  /*b7e0*/  HMMA.16816.F32.BF16 R44, R132.reuse, R152, R44 ;  /* 0x00000098842c723c */ /* 0x040fe8000004182c */
[----:B-1----:R-:W-:Y:S04]  /*b7f0*/  FFMA.FTZ R2, R210, c[0x0][0x2d0], -R189 ;  /* 0x0000b400d2027a23 */ /* 0x002fe800000108bd */
[C---:B------:R-:W-:Y:S01]  /*b800*/  HMMA.16816.F32.BF16 R48, R132.reuse, R154, R48 ;  /* 0x0000009a8430723c */ /* 0x040fe20000041830 */
[----:B------:R1:W1:Y:S01]  /*b810*/  MUFU.EX2 R252, R2 ;  /* 0x0000000200fc7308 */ /* 0x0002620000000800 */
[----:B------:R-:W3:Y:S06]  /*b820*/  LDSM.16.MT88.4 R152, [R220+0x6900] ;  /* 0x00690000dc98783b */ /* 0x000eec0000004200 */
[C---:B----4-:R-:W-:Y:S08]  /*b830*/  HMMA.16816.F32.BF16 R52, R132.reuse, R144, R52 ;  /* 0x000000908434723c */ /* 0x050ff00000041834 */
[C---:B------:R-:W-:Y:S01]  /*b840*/  HMMA.16816.F32.BF16 R56, R132.reuse, R146, R56 ;  /* 0x000000928438723c */ /* 0x040fe20000041838 */
[----:B------:R-:W4:Y:S07]  /*b850*/  LDSM.16.MT88.4 R144, [R219+0x6900] ;  /* 0x00690000db90783b */ /* 0x000f2e0000004200 */
[C---:B------:R-:W-:Y:S04]  /*b860*/  HMMA.16816.F32.BF16 R60, R132.reuse, R148, R60 ;  /* 0x00000094843c723c */ /* 0x040fe8000004183c */
[--C-:B-1----:R-:W-:Y:S02]  /*b870*/  FFMA.FTZ R2, R171, c[0x0][0x2d0], -R188.reuse ;  /* 0x0000b400ab027a23 */ /* 0x102fe400000108bc */
[----:B------:R-:W-:Y:S02]  /*b880*/  IMAD.MOV.U32 R171, RZ, RZ, R199 ;  /* 0x000000ffffab7224 */ /* 0x000fe400078e00c7 */
[C---:B------:R-:W-:Y:S01]  /*b890*/  HMMA.16816.F32.BF16 R64, R132.reuse, R150, R64 ;  /* 0x000000968440723c */ /* 0x040fe20000041840 */
[----:B------:R1:W-:Y:S01]  /*b8a0*/  MUFU.EX2 R214, R2 ;  /* 0x0000000200d67308 */ /* 0x0003e20000000800 */
[----:B------:R-:W-:Y:S06]  /*b8b0*/  LDSM.16.MT88.4 R148, [R220+0x9900] ;  /* 0x00990000dc94783b */ /* 0x000fec0000004200 */
[C---:B--2---:R-:W-:Y:S08]  /*b8c0*/  HMMA.16816.F32.BF16 R68, R132.reuse, R136, R68 ;  /* 0x000000888444723c */ /* 0x044ff00000041844 */
[C---:B------:R-:W-:Y:S01]  /*b8d0*/  HMMA.16816.F32.BF16 R72, R132.reuse, R138, R72 ;  /* 0x0000008a8448723c */ /* 0x040fe20000041848 */
[----:B------:R-:W2:Y:S07]  /*b8e0*/  LDSM.16.MT88.4 R136, [R217+0x9900] ;  /* 0x00990000d988783b */ /* 0x000eae0000004200 */
[C---:B---3--:R-:W-:Y:S04]  /*b8f0*/  HMMA.16816.F32.BF16 R76, R132.reuse, R140, R76 ;  /* 0x0000008c844c723c */ /* 0x048fe8000004184c */
[----:B-1----:R-:W-:Y:S01]  /*b900*/  FFMA.FTZ R2, R170, c[0x0][0x2d0], -R188 ;  /* 0x0000b400aa027a23 */ /* 0x002fe200000108bc */
[----:B------:R-:W-:Y:S03]  /*b910*/  MOV R170, R203 ;  /* 0x000000cb00aa7202 */ /* 0x000fe60000000f00 */
[C---:B------:R-:W-:Y:S01]  /*b920*/  HMMA.16816.F32.BF16 R80, R132.reuse, R142, R80 ;  /* 0x0000008e8450723c */ /* 0x040fe20000041850 */
[----:B------:R1:W3:Y:S01]  /*b930*/  MUFU.EX2 R213, R2 ;  /* 0x0000000200d57308 */ /* 0x0002e20000000800 */
[----:B------:R-:W3:Y:S06]  /*b940*/  LDSM.16.MT88.4 R140, [R218+0x9900] ;  /* 0x00990000da8c783b */ /* 0x000eec0000004200 */
[C---:B------:R-:W-:Y:S08]  /*b950*/  HMMA.16816.F32.BF16 R84, R132.reuse, R152, R84 ;  /* 0x000000988454723c */ /* 0x040ff00000041854 */
[C---:B------:R-:W-:Y:S01]  /*b960*/  HMMA.16816.F32.BF16 R88, R132.reuse, R154, R88 ;  /* 0x0000009a8458723c */ /* 0x040fe20000041858 */
[----:B------:R-:W3:Y:S07]  /*b970*/  LDSM.16.MT88.4 R152, [R219+0x9900] ;  /* 0x00990000db98783b */ /* 0x000eee0000004200 */
[C---:B----4-:R-:W-:Y:S04]  /*b980*/  HMMA.16816.F32.BF16 R92, R132.reuse, R144, R92 ;  /* 0x00000090845c723c */ /* 0x050fe8000004185c */
[--C-:B-1----:R-:W-:Y:S04]  /*b990*/  FFMA.FTZ R2, R167, c[0x0][0x2d0], -R189.reuse ;  /* 0x0000b400a7027a23 */ /* 0x102fe800000108bd */
[C---:B------:R-:W-:Y:S01]  /*b9a0*/  HMMA.16816.F32.BF16 R96, R132.reuse, R146, R96 ;  /* 0x000000928460723c */ /* 0x040fe20000041860 */
[----:B------:R1:W-:Y:S01]  /*b9b0*/  MUFU.EX2 R212, R2 ;  /* 0x0000000200d47308 */ /* 0x0003e20000000800 */
[----:B------:R-:W-:Y:S06]  /*b9c0*/  LDSM.16.MT88.4 R144, [R218+0x1100] ;  /* 0x00110000da90783b */ /* 0x000fec0000004200 */
[C---:B--2---:R-:W-:Y:S08]  /*b9d0*/  HMMA.16816.F32.BF16 R100, R132.reuse, R136, R100 ;  /* 0x000000888464723c */ /* 0x044ff00000041864 */
[C---:B------:R-:W-:Y:S01]  /*b9e0*/  HMMA.16816.F32.BF16 R104, R132.reuse, R138, R104 ;  /* 0x0000008a8468723c */ /* 0x040fe20000041868 */
[----:B------:R-:W2:Y:S07]  /*b9f0*/  LDSM.16.MT88.4 R136, [R217+0x1100] ;  /* 0x00110000d988783b */ /* 0x000eae0000004200 */
[C---:B---3--:R-:W-:Y:S04]  /*ba00*/  HMMA.16816.F32.BF16 R108, R132.reuse, R140, R108 ;  /* 0x0000008c846c723c */ /* 0x048fe8000004186c */
[----:B-1----:R-:W-:Y:S02]  /*ba10*/  FFMA.FTZ R2, R166, c[0x0][0x2d0], -R189 ;  /* 0x0000b400a6027a23 */ /* 0x002fe400000108bd */
[----:B------:R-:W-:Y:S02]  /*ba20*/  IMAD.MOV.U32 R166, RZ, RZ, R162 ;  /* 0x000000ffffa67224 */ /* 0x000fe400078e00a2 */
[C---:B------:R-:W-:Y:S01]  /*ba30*/  HMMA.16816.F32.BF16 R112, R132.reuse, R142, R112 ;  /* 0x0000008e8470723c */ /* 0x040fe20000041870 */
[----:B------:R1:W3:Y:S01]  /*ba40*/  MUFU.EX2 R211, R2 ;  /* 0x0000000200d37308 */ /* 0x0002e20000000800 */
[----:B------:R-:W4:Y:S02]  /*ba50*/  LDSM.16.MT88.4 R140, [R220+0x1100] ;  /* 0x00110000dc8c783b */ /* 0x000f240000004200 */
[----:B------:R-:W-:Y:S02]  /*ba60*/  IMAD.MOV.U32 R162, RZ, RZ, R182 ;  /* 0x000000ffffa27224 */ /* 0x000fe400078e00b6 */
[----:B------:R-:W-:Y:S02]  /*ba70*/  IMAD.MOV.U32 R182, RZ, RZ, R177 ;  /* 0x000000ffffb67224 */ /* 0x000fe400078e00b1 */
[C---:B------:R-:W-:Y:S04]  /*ba80*/  HMMA.16816.F32.BF16 R116, R132.reuse, R148, R116 ;  /* 0x000000948474723c */ /* 0x040fe80000041874 */
[----:B------:R-:W-:Y:S04]  /*ba90*/  IMAD.MOV.U32 R177, RZ, RZ, R209 ;  /* 0x000000ffffb17224 */ /* 0x000fe800078e00d1 */
[C---:B------:R-:W-:Y:S01]  /*baa0*/  HMMA.16816.F32.BF16 R120, R132.reuse, R150, R120 ;  /* 0x000000968478723c */ /* 0x040fe20000041878 */
[----:B------:R-:W4:Y:S07]  /*bab0*/  LDSM.16.MT88.4 R148, [R219+0x1100] ;  /* 0x00110000db94783b */ /* 0x000f2e0000004200 */
[C---:B------:R-:W-:Y:S04]  /*bac0*/  HMMA.16816.F32.BF16 R124, R132.reuse, R152, R124 ;  /* 0x00000098847c723c */ /* 0x040fe8000004187c */
[----:B-1----:R-:W-:Y:S02]  /*bad0*/  FFMA.FTZ R2, R163, c[0x0][0x2d0], -R188 ;  /* 0x0000b400a3027a23 */ /* 0x002fe400000108bc */
[----:B------:R-:W-:Y:S01]  /*bae0*/  IMAD.MOV.U32 R163, RZ, RZ, R183 ;  /* 0x000000ffffa37224 */ /* 0x000fe200078e00b7 */
[----:B------:R-:W-:Y:S01]  /*baf0*/  MOV R183, R181 ;  /* 0x000000b500b77202 */ /* 0x000fe20000000f00 */
[----:B------:R-:W-:Y:S01]  /*bb00*/  HMMA.16816.F32.BF16 R128, R132, R154, R128 ;  /* 0x0000009a8480723c */ /* 0x000fe20000041880 */
[----:B------:R1:W-:Y:S01]  /*bb10*/  MUFU.EX2 R210, R2 ;  /* 0x0000000200d27308 */ /* 0x0003e20000000800 */
[----:B------:R-:W-:Y:S02]  /*bb20*/  LDSM.16.MT88.4 R152, [R218+0x4100] ;  /* 0x00410000da98783b */ /* 0x000fe40000004200 */
[----:B------:R-:W-:Y:S01]  /*bb30*/  IMAD.MOV.U32 R181, RZ, RZ, R176 ;  /* 0x000000ffffb57224 */ /* 0x000fe200078e00b0 */
[----:B------:R-:W-:Y:S01]  /*bb40*/  MOV R176, R208 ;  /* 0x000000d000b07202 */ /* 0x000fe20000000f00 */
[----:B------:R-:W-:Y:S01]  /*bb50*/  IMAD.MOV.U32 R167, RZ, RZ, R163 ;  /* 0x000000ffffa77224 */ /* 0x000fe200078e00a3 */
[----:B------:R-:W-:Y:S01]  /*bb60*/  F2FP.BF16.PACK_AB R132, R165, R164 ;  /* 0x000000a4a584723e */ /* 0x000fe200000010ff */
[----:B------:R-:W-:Y:S01]  /*bb70*/  IMAD.MOV.U32 R163, RZ, RZ, R162 ;  /* 0x000000ffffa37224 */ /* 0x000fe200078e00a2 */
[----:B------:R-:W-:Y:S03]  /*bb80*/  F2FP.BF16.PACK_AB R133, R252, R215 ;  /* 0x000000d7fc85723e */ /* 0x000fe600000010ff */
[----:B------:R-:W-:Y:S02]  /*bb90*/  F2FP.BF16.PACK_AB R134, R213, R214 ;  /* 0x000000d6d586723e */ /* 0x000fe400000010ff */
[----:B---3--:R-:W-:Y:S02]  /*bba0*/  F2FP.BF16.PACK_AB R135, R211, R212 ;  /* 0x000000d4d387723e */ /* 0x008fe400000010ff */
[----:B------:R-:W-:Y:S01]  /*bbb0*/  MOV R162, R182 ;  /* 0x000000b600a27202 */ /* 0x000fe20000000f00 */
[----:B------:R-:W-:Y:S04]  /*bbc0*/  IMAD.MOV.U32 R182, RZ, RZ, R204 ;  /* 0x000000ffffb67224 */ /* 0x000fe800078e00cc */
[C---:B--2---:R-:W-:Y:S03]  /*bbd0*/  HMMA.16816.F32.BF16 R4, R132.reuse, R136, R4 ;  /* 0x000000888404723c */ /* 0x044fe60000041804 */
[--C-:B-1----:R-:W-:Y:S05]  /*bbe0*/  FFMA.FTZ R2, R207, c[0x0][0x2d0], -R188.reuse ;  /* 0x0000b400cf027a23 */ /* 0x102fea00000108bc */
[C---:B------:R-:W-:Y:S01]  /*bbf0*/  HMMA.16816.F32.BF16 R8, R132.reuse, R138, R8 ;  /* 0x0000008a8408723c */ /* 0x040fe20000041808 */
[----:B------:R1:W2:Y:S01]  /*bc00*/  MUFU.EX2 R209, R2 ;  /* 0x0000000200d17308 */ /* 0x0002a20000000800 */
[----:B------:R-:W3:Y:S06]  /*bc10*/  LDSM.16.MT88.4 R136, [R217+0x4100] ;  /* 0x00410000d988783b */ /* 0x000eec0000004200 */
[C---:B------:R-:W-:Y:S08]  /*bc20*/  HMMA.16816.F32.BF16 R12, R132.reuse, R144, R12 ;  /* 0x00000090840c723c */ /* 0x040ff0000004180c */
[C---:B------:R-:W-:Y:S01]  /*bc30*/  HMMA.16816.F32.BF16 R16, R132.reuse, R146, R16 ;  /* 0x000000928410723c */ /* 0x040fe20000041810 */
[----:B------:R-:W2:Y:S07]  /*bc40*/  LDSM.16.MT88.4 R144, [R220+0x4100] ;  /* 0x00410000dc90783b */ /* 0x000eae0000004200 */
[C---:B----4-:R-:W-:Y:S04]  /*bc50*/  HMMA.16816.F32.BF16 R20, R132.reuse, R140, R20 ;  /* 0x0000008c8414723c */ /* 0x050fe80000041814 */
[--C-:B-1----:R-:W-:Y:S04]  /*bc60*/  FFMA.FTZ R2, R190, c[0x0][0x2d0], -R189.reuse ;  /* 0x0000b400be027a23 */ /* 0x102fe800000108bd */
[C---:B------:R-:W-:Y:S01]  /*bc70*/  HMMA.16816.F32.BF16 R24, R132.reuse, R142, R24 ;  /* 0x0000008e8418723c */ /* 0x040fe20000041818 */
[----:B------:R1:W-:Y:S01]  /*bc80*/  MUFU.EX2 R208, R2 ;  /* 0x0000000200d07308 */ /* 0x0003e20000000800 */
[----:B------:R-:W4:Y:S06]  /*bc90*/  LDSM.16.MT88.4 R140, [R219+0x4100] ;  /* 0x00410000db8c783b */ /* 0x000f2c0000004200 */
[C---:B------:R-:W-:Y:S08]  /*bca0*/  HMMA.16816.F32.BF16 R28, R132.reuse, R148, R28 ;  /* 0x00000094841c723c */ /* 0x040ff0000004181c */
[C---:B------:R-:W-:Y:S01]  /*bcb0*/  HMMA.16816.F32.BF16 R32, R132.reuse, R150, R32 ;  /* 0x000000968420723c */ /* 0x040fe20000041820 */
[----:B------:R-:W-:Y:S07]  /*bcc0*/  LDSM.16.MT88.4 R148, [R218+0x7100] ;  /* 0x00710000da94783b */ /* 0x000fee0000004200 */
[C---:B---3--:R-:W-:Y:S04]  /*bcd0*/  HMMA.16816.F32.BF16 R36, R132.reuse, R136, R36 ;  /* 0x000000888424723c */ /* 0x048fe80000041824 */
[--C-:B-1----:R-:W-:Y:S04]  /*bce0*/  FFMA.FTZ R2, R191, c[0x0][0x2d0], -R189.reuse ;  /* 0x0000b400bf027a23 */ /* 0x102fe800000108bd */
[C---:B------:R-:W-:Y:S01]  /*bcf0*/  HMMA.16816.F32.BF16 R40, R132.reuse, R138, R40 ;  /* 0x0000008a8428723c */ /* 0x040fe20000041828 */
[----:B------:R1:W3:Y:S01]  /*bd00*/  MUFU.EX2 R207, R2 ;  /* 0x0000000200cf7308 */ /* 0x0002e20000000800 */
[----:B------:R-:W3:Y:S06]  /*bd10*/  LDSM.16.MT88.4 R136, [R217+0x7100] ;  /* 0x00710000d988783b */ /* 0x000eec0000004200 */
[C---:B------:R-:W-:Y:S08]  /*bd20*/  HMMA.16816.F32.BF16 R44, R132.reuse, R152, R44 ;  /* 0x00000098842c723c */ /* 0x040ff0000004182c */
[C---:B------:R-:W-:Y:S01]  /*bd30*/  HMMA.16816.F32.BF16 R48, R132.reuse, R154, R48 ;  /* 0x0000009a8430723c */ /* 0x040fe20000041830 */
[----:B------:R-:W3:Y:S07]  /*bd40*/  LDSM.16.MT88.4 R152, [R220+0x7100] ;  /* 0x00710000dc98783b */ /* 0x000eee0000004200 */
[C---:B--2---:R-:W-:Y:S04]  /*bd50*/  HMMA.16816.F32.BF16 R52, R132.reuse, R144, R52 ;  /* 0x000000908434723c */ /* 0x044fe80000041834 */
[--C-:B-1----:R-:W-:Y:S04]  /*bd60*/  FFMA.FTZ R2, R206, c[0x0][0x2d0], -R188.reuse ;  /* 0x0000b400ce027a23 */ /* 0x102fe800000108bc */
[C---:B------:R-:W-:Y:S01]  /*bd70*/  HMMA.16816.F32.BF16 R56, R132.reuse, R146, R56 ;  /* 0x000000928438723c */ /* 0x040fe20000041838 */
[----:B------:R1:W-:Y:S01]  /*bd80*/  MUFU.EX2 R206, R2 ;  /* 0x0000000200ce7308 */ /* 0x0003e20000000800 */
[----:B------:R-:W2:Y:S06]  /*bd90*/  LDSM.16.MT88.4 R144, [R219+0x7100] ;  /* 0x00710000db90783b */ /* 0x000eac0000004200 */
[C---:B----4-:R-:W-:Y:S08]  /*bda0*/  HMMA.16816.F32.BF16 R60, R132.reuse, R140, R60 ;  /* 0x0000008c843c723c */ /* 0x050ff0000004183c */
[C---:B------:R-:W-:Y:S01]  /*bdb0*/  HMMA.16816.F32.BF16 R64, R132.reuse, R142, R64 ;  /* 0x0000008e8440723c */ /* 0x040fe20000041840 */
[----:B------:R-:W-:Y:S07]  /*bdc0*/  LDSM.16.MT88.4 R140, [R218+0xa100] ;  /* 0x00a10000da8c783b */ /* 0x000fee0000004200 */
[C---:B---3--:R-:W-:Y:S04]  /*bdd0*/  HMMA.16816.F32.BF16 R68, R132.reuse, R136, R68 ;  /* 0x000000888444723c */ /* 0x048fe80000041844 */
[----:B-1----:R-:W-:Y:S04]  /*bde0*/  FFMA.FTZ R2, R205, c[0x0][0x2d0], -R188 ;  /* 0x0000b400cd027a23 */ /* 0x002fe800000108bc */
[C---:B------:R-:W-:Y:S01]  /*bdf0*/  HMMA.16816.F32.BF16 R72, R132.reuse, R138, R72 ;  /* 0x0000008a8448723c */ /* 0x040fe20000041848 */
[----:B------:R1:W3:Y:S01]  /*be00*/  MUFU.EX2 R205, R2 ;  /* 0x0000000200cd7308 */ /* 0x0002e20000000800 */
[----:B------:R-:W4:Y:S06]  /*be10*/  LDSM.16.MT88.4 R136, [R217+0xa100] ;  /* 0x00a10000d988783b */ /* 0x000f2c0000004200 */
[C---:B------:R-:W-:Y:S08]  /*be20*/  HMMA.16816.F32.BF16 R76, R132.reuse, R148, R76 ;  /* 0x00000094844c723c */ /* 0x040ff0000004184c */
[C---:B------:R-:W-:Y:S01]  /*be30*/  HMMA.16816.F32.BF16 R80, R132.reuse, R150, R80 ;  /* 0x000000968450723c */ /* 0x040fe20000041850 */
[----:B------:R-:W3:Y:S07]  /*be40*/  LDSM.16.MT88.4 R148, [R220+0xa100] ;  /* 0x00a10000dc94783b */ /* 0x000eee0000004200 */
[C---:B------:R-:W-:Y:S04]  /*be50*/  HMMA.16816.F32.BF16 R84, R132.reuse, R152, R84 ;  /* 0x000000988454723c */ /* 0x040fe80000041854 */
[----:B-1----:R-:W-:Y:S02]  /*be60*/  FFMA.FTZ R2, R166, c[0x0][0x2d0], -R189 ;  /* 0x0000b400a6027a23 */ /* 0x002fe400000108bd */
[----:B------:R-:W-:Y:S02]  /*be70*/  IMAD.MOV.U32 R166, RZ, RZ, R183 ;  /* 0x000000ffffa67224 */ /* 0x000fe400078e00b7 */
[C---:B------:R-:W-:Y:S01]  /*be80*/  HMMA.16816.F32.BF16 R88, R132.reuse, R154, R88 ;  /* 0x0000009a8458723c */ /* 0x040fe20000041858 */
[----:B------:R1:W-:Y:S01]  /*be90*/  MUFU.EX2 R204, R2 ;  /* 0x0000000200cc7308 */ /* 0x0003e20000000800 */
[----:B------:R-:W-:Y:S02]  /*bea0*/  LDSM.16.MT88.4 R152, [R218+0x1900] ;  /* 0x00190000da98783b */ /* 0x000fe40000004200 */
[----:B------:R-:W-:Y:S02]  /*beb0*/  IMAD.MOV.U32 R183, RZ, RZ, R181 ;  /* 0x000000ffffb77224 */ /* 0x000fe400078e00b5 */
[----:B------:R-:W-:Y:S02]  /*bec0*/  IMAD.MOV.U32 R181, RZ, RZ, R202 ;  /* 0x000000ffffb57224 */ /* 0x000fe400078e00ca */
[C---:B--2---:R-:W-:Y:S08]  /*bed0*/  HMMA.16816.F32.BF16 R92, R132.reuse, R144, R92 ;  /* 0x00000090845c723c */ /* 0x044ff0000004185c */
[C---:B------:R-:W-:Y:S01]  /*bee0*/  HMMA.16816.F32.BF16 R96, R132.reuse, R146, R96 ;  /* 0x000000928460723c */ /* 0x040fe20000041860 */
[----:B------:R-:W2:Y:S07]  /*bef0*/  LDSM.16.MT88.4 R144, [R219+0xa100] ;  /* 0x00a10000db90783b */ /* 0x000eae0000004200 */
[C---:B----4-:R-:W-:Y:S04]  /*bf00*/  HMMA.16816.F32.BF16 R100, R132.reuse, R136, R100 ;  /* 0x000000888464723c */ /* 0x050fe80000041864 */
[--C-:B-1----:R-:W-:Y:S04]  /*bf10*/  FFMA.FTZ R2, R196, c[0x0][0x2d0], -R189.reuse ;  /* 0x0000b400c4027a23 */ /* 0x102fe800000108bd */
[C---:B------:R-:W-:Y:S01]  /*bf20*/  HMMA.16816.F32.BF16 R104, R132.reuse, R138, R104 ;  /* 0x0000008a8468723c */ /* 0x040fe20000041868 */
[----:B------:R1:W4:Y:S01]  /*bf30*/  MUFU.EX2 R203, R2 ;  /* 0x0000000200cb7308 */ /* 0x0003220000000800 */
[----:B------:R-:W4:Y:S06]  /*bf40*/  LDSM.16.MT88.4 R136, [R217+0x1900] ;  /* 0x00190000d988783b */ /* 0x000f2c0000004200 */
[C---:B------:R-:W-:Y:S08]  /*bf50*/  HMMA.16816.F32.BF16 R108, R132.reuse, R140, R108 ;  /* 0x0000008c846c723c */ /* 0x040ff0000004186c */
[C---:B------:R-:W-:Y:S01]  /*bf60*/  HMMA.16816.F32.BF16 R112, R132.reuse, R142, R112 ;  /* 0x0000008e8470723c */ /* 0x040fe20000041870 */
[----:B------:R-:W4:Y:S07]  /*bf70*/  LDSM.16.MT88.4 R140, [R220+0x1900] ;  /* 0x00190000dc8c783b */ /* 0x000f2e0000004200 */
[C---:B---3--:R-:W-:Y:S04]  /*bf80*/  HMMA.16816.F32.BF16 R116, R132.reuse, R148, R116 ;  /* 0x000000948474723c */ /* 0x048fe80000041874 */
[--C-:B-1----:R-:W-:Y:S04]  /*bf90*/  FFMA.FTZ R2, R197, c[0x0][0x2d0], -R188.reuse ;  /* 0x0000b400c5027a23 */ /* 0x102fe800000108bc */
[C---:B------:R-:W-:Y:S01]  /*bfa0*/  HMMA.16816.F32.BF16 R120, R132.reuse, R150, R120 ;  /* 0x000000968478723c */ /* 0x040fe20000041878 */
[----:B------:R1:W-:Y:S01]  /*bfb0*/  MUFU.EX2 R202, R2 ;  /* 0x0000000200ca7308 */ /* 0x0003e20000000800 */
[----:B------:R-:W-:Y:S06]  /*bfc0*/  LDSM.16.MT88.4 R148, [R218+0x4900] ;  /* 0x00490000da94783b */ /* 0x000fec0000004200 */
[C---:B--2---:R-:W-:Y:S08]  /*bfd0*/  HMMA.16816.F32.BF16 R124, R132.reuse, R144, R124 ;  /* 0x00000090847c723c */ /* 0x044ff0000004187c */
[----:B------:R-:W-:Y:S01]  /*bfe0*/  HMMA.16816.F32.BF16 R128, R132, R146, R128 ;  /* 0x000000928480723c */ /* 0x000fe20000041880 */
[----:B------:R-:W2:Y:S06]  /*bff0*/  LDSM.16.MT88.4 R144, [R219+0x1900] ;  /* 0x00190000db90783b */ /* 0x000eac0000004200 */
[----:B------:R-:W-:Y:S01]  /*c000*/  F2FP.BF16.PACK_AB R132, R209, R210 ;  /* 0x000000d2d184723e */ /* 0x000fe200000010ff */
[----:B-1----:R-:W-:Y:S01]  /*c010*/  FFMA.FTZ R2, R201, c[0x0][0x2d0], -R188 ;  /* 0x0000b400c9027a23 */ /* 0x002fe200000108bc */
[----:B------:R-:W-:Y:S03]  /*c020*/  F2FP.BF16.PACK_AB R133, R207, R208 ;  /* 0x000000d0cf85723e */ /* 0x000fe600000010ff */
[----:B------:R1:W3:Y:S01]  /*c030*/  MUFU.EX2 R201, R2 ;  /* 0x0000000200c97308 */ /* 0x0002e20000000800 */
[----:B------:R-:W-:Y:S02]  /*c040*/  F2FP.BF16.PACK_AB R134, R205, R206 ;  /* 0x000000cecd86723e */ /* 0x000fe400000010ff */
[----:B----4-:R-:W-:Y:S07]  /*c050*/  F2FP.BF16.PACK_AB R135, R203, R204 ;  /* 0x000000cccb87723e */ /* 0x010fee00000010ff */
[C---:B------:R-:W-:Y:S08]  /*c060*/  HMMA.16816.F32.BF16 R4, R132.reuse, R136, R4 ;  /* 0x000000888404723c */ /* 0x040ff00000041804 */
[C---:B------:R-:W-:Y:S01]  /*c070*/  HMMA.16816.F32.BF16 R8, R132.reuse, R138, R8 ;  /* 0x0000008a8408723c */ /* 0x040fe20000041808 */
[----:B------:R-:W4:Y:S03]  /*c080*/  LDSM.16.MT88.4 R136, [R217+0x4900] ;  /* 0x00490000d988783b */ /* 0x000f260000004200 */
[--C-:B-1----:R-:W-:Y:S04]  /*c090*/  FFMA.FTZ R2, R170, c[0x0][0x2d0], -R189.reuse ;  /* 0x0000b400aa027a23 */ /* 0x102fe800000108bd */
[C---:B------:R-:W-:Y:S04]  /*c0a0*/  HMMA.16816.F32.BF16 R12, R132.reuse, R152, R12 ;  /* 0x00000098840c723c */ /* 0x040fe8000004180c */
[----:B------:R-:W-:Y:S02]  /*c0b0*/  IMAD.MOV.U32 R170, RZ, RZ, R180 ;  /* 0x000000ffffaa7224 */ /* 0x000fe400078e00b4 */
[----:B------:R-:W-:Y:S02]  /*c0c0*/  IMAD.MOV.U32 R180, RZ, RZ, R200 ;  /* 0x000000ffffb47224 */ /* 0x000fe400078e00c8 */
[C---:B------:R-:W-:Y:S01]  /*c0d0*/  HMMA.16816.F32.BF16 R16, R132.reuse, R154, R16 ;  /* 0x0000009a8410723c */ /* 0x040fe20000041810 */
[----:B------:R1:W-:Y:S01]  /*c0e0*/  MUFU.EX2 R200, R2 ;  /* 0x0000000200c87308 */ /* 0x0003e20000000800 */
[----:B------:R-:W3:Y:S06]  /*c0f0*/  LDSM.16.MT88.4 R152, [R220+0x4900] ;  /* 0x00490000dc98783b */ /* 0x000eec0000004200 */
[C---:B------:R-:W-:Y:S08]  /*c100*/  HMMA.16816.F32.BF16 R20, R132.reuse, R140, R20 ;  /* 0x0000008c8414723c */ /* 0x040ff00000041814 */
[C---:B------:R-:W-:Y:S01]  /*c110*/  HMMA.16816.F32.BF16 R24, R132.reuse, R142, R24 ;  /* 0x0000008e8418723c */ /* 0x040fe20000041818 */
[----:B------:R-:W3:Y:S07]  /*c120*/  LDSM.16.MT88.4 R140, [R219+0x4900] ;  /* 0x00490000db8c783b */ /* 0x000eee0000004200 */
[C---:B--2---:R-:W-:Y:S04]  /*c130*/  HMMA.16816.F32.BF16 R28, R132.reuse, R144, R28 ;  /* 0x00000090841c723c */ /* 0x044fe8000004181c */
[--C-:B-1----:R-:W-:Y:S04]  /*c140*/  FFMA.FTZ R2, R198, c[0x0][0x2d0], -R189.reuse ;  /* 0x0000b400c6027a23 */ /* 0x102fe800000108bd */
[C---:B------:R-:W-:Y:S01]  /*c150*/  HMMA.16816.F32.BF16 R32, R132.reuse, R146, R32 ;  /* 0x000000928420723c */ /* 0x040fe20000041820 */
[----:B------:R1:W2:Y:S01]  /*c160*/  MUFU.EX2 R199, R2 ;  /* 0x0000000200c77308 */ /* 0x0002a20000000800 */
[----:B------:R-:W-:Y:S06]  /*c170*/  LDSM.16.MT88.4 R144, [R218+0x7900] ;  /* 0x00790000da90783b */ /* 0x000fec0000004200 */
[C---:B----4-:R-:W-:Y:S08]  /*c180*/  HMMA.16816.F32.BF16 R36, R132.reuse, R136, R36 ;  /* 0x000000888424723c */ /* 0x050ff00000041824 */
[C---:B------:R-:W-:Y:S01]  /*c190*/  HMMA.16816.F32.BF16 R40, R132.reuse, R138, R40 ;  /* 0x0000008a8428723c */ /* 0x040fe20000041828 */
[----:B------:R-:W4:Y:S07]  /*c1a0*/  LDSM.16.MT88.4 R136, [R217+0x7900] ;  /* 0x00790000d988783b */ /* 0x000f2e0000004200 */
[C---:B------:R-:W-:Y:S04]  /*c1b0*/  HMMA.16816.F32.BF16 R44, R132.reuse, R148, R44 ;  /* 0x00000094842c723c */ /* 0x040fe8000004182c */
[--C-:B-1----:R-:W-:Y:S04]  /*c1c0*/  FFMA.FTZ R2, R192, c[0x0][0x2d0], -R188.reuse ;  /* 0x0000b400c0027a23 */ /* 0x102fe800000108bc */
[C---:B------:R-:W-:Y:S01]  /*c1d0*/  HMMA.16816.F32.BF16 R48, R132.reuse, R150, R48 ;  /* 0x000000968430723c */ /* 0x040fe20000041830 */
[----:B------:R1:W-:Y:S01]  /*c1e0*/  MUFU.EX2 R198, R2 ;  /* 0x0000000200c67308 */ /* 0x0003e20000000800 */
[----:B------:R-:W2:Y:S06]  /*c1f0*/  LDSM.16.MT88.4 R148, [R220+0x7900] ;  /* 0x00790000dc94783b */ /* 0x000eac0000004200 */
[C---:B---3--:R-:W-:Y:S08]  /*c200*/  HMMA.16816.F32.BF16 R52, R132.reuse, R152, R52 ;  /* 0x000000988434723c */ /* 0x048ff00000041834 */
[C---:B------:R-:W-:Y:S01]  /*c210*/  HMMA.16816.F32.BF16 R56, R132.reuse, R154, R56 ;  /* 0x0000009a8438723c */ /* 0x040fe20000041838 */
[----:B------:R-:W3:Y:S07]  /*c220*/  LDSM.16.MT88.4 R152, [R219+0x7900] ;  /* 0x00790000db98783b */ /* 0x000eee0000004200 */
[C---:B------:R-:W-:Y:S04]  /*c230*/  HMMA.16816.F32.BF16 R60, R132.reuse, R140, R60 ;  /* 0x0000008c843c723c */ /* 0x040fe8000004183c */
[--C-:B-1----:R-:W-:Y:S04]  /*c240*/  FFMA.FTZ R2, R194, c[0x0][0x2d0], -R188.reuse ;  /* 0x0000b400c2027a23 */ /* 0x102fe800000108bc */
[C---:B------:R-:W-:Y:S01]  /*c250*/  HMMA.16816.F32.BF16 R64, R132.reuse, R142, R64 ;  /* 0x0000008e8440723c */ /* 0x040fe20000041840 */
[----:B------:R1:W1:Y:S01]  /*c260*/  MUFU.EX2 R197, R2 ;  /* 0x0000000200c57308 */ /* 0x0002620000000800 */
        /* <DEDUP_REMOVED lines=8> */
[----:B------:R-:W4:Y:S06]  /*c2f0*/  LDSM.16.MT88.4 R144, [R220+0xa900] ;  /* 0x00a90000dc90783b */ /* 0x000f2c0000004200 */
[C---:B--2---:R-:W-:Y:S08]  /*c300*/  HMMA.16816.F32.BF16 R84, R132.reuse, R148, R84 ;  /* 0x000000948454723c */ /* 0x044ff00000041854 */
[C---:B------:R-:W-:Y:S01]  /*c310*/  HMMA.16816.F32.BF16 R88, R132.reuse, R150, R88 ;  /* 0x000000968458723c */ /* 0x040fe20000041858 */
[----:B------:R-:W2:Y:S07]  /*c320*/  LDSM.16.MT88.4 R148, [R219+0xa900] ;  /* 0x00a90000db94783b */ /* 0x000eae0000004200 */
[C---:B---3--:R-:W-:Y:S04]  /*c330*/  HMMA.16816.F32.BF16 R92, R132.reuse, R152, R92 ;  /* 0x00000098845c723c */ /* 0x048fe8000004185c */
[--C-:B-1----:R-:W-:Y:S04]  /*c340*/  FFMA.FTZ R2, R193, c[0x0][0x2d0], -R189.reuse ;  /* 0x0000b400c1027a23 */ /* 0x102fe800000108bd */
[C---:B------:R-:W-:Y:S01]  /*c350*/  HMMA.16816.F32.BF16 R96, R132.reuse, R154, R96 ;  /* 0x0000009a8460723c */ /* 0x040fe20000041860 */
[----:B------:R1:W3:Y:S01]  /*c360*/  MUFU.EX2 R195, R2 ;  /* 0x0000000200c37308 */ /* 0x0002e20000000800 */
        /* <DEDUP_REMOVED lines=8> */
[----:B------:R-:W3:Y:S06]  /*c3f0*/  LDSM.16.MT88.4 R140, [R218+0x2100] ;  /* 0x00210000da8c783b */ /* 0x000eec0000004200 */
[C---:B------:R-:W-:Y:S08]  /*c400*/  HMMA.16816.F32.BF16 R116, R132.reuse, R144, R116 ;  /* 0x000000908474723c */ /* 0x040ff00000041874 */
[C---:B------:R-:W-:Y:S01]  /*c410*/  HMMA.16816.F32.BF16 R120, R132.reuse, R146, R120 ;  /* 0x000000928478723c */ /* 0x040fe20000041878 */
[----:B------:R-:W4:Y:S07]  /*c420*/  LDSM.16.MT88.4 R144, [R219+0x2100] ;  /* 0x00210000db90783b */ /* 0x000f2e0000004200 */
[C---:B--2---:R-:W-:Y:S04]  /*c430*/  HMMA.16816.F32.BF16 R124, R132.reuse, R148, R124 ;  /* 0x00000094847c723c */ /* 0x044fe8000004187c */
[--C-:B-1----:R-:W-:Y:S04]  /*c440*/  FFMA.FTZ R2, R170, c[0x0][0x2d0], -R188.reuse ;  /* 0x0000b400aa027a23 */ /* 0x102fe800000108bc */
[----:B------:R-:W-:Y:S01]  /*c450*/  HMMA.16816.F32.BF16 R128, R132, R150, R128 ;  /* 0x000000968480723c */ /* 0x000fe20000041880 */
[----:B------:R1:W2:Y:S01]  /*c460*/  MUFU.EX2 R193, R2 ;  /* 0x0000000200c17308 */ /* 0x0002a20000000800 */
[----:B------:R-:W2:Y:S05]  /*c470*/  LDSM.16.MT88.4 R148, [R217+0x5100] ;  /* 0x00510000d994783b */ /* 0x000eaa0000004200 */
[----:B------:R-:W-:Y:S02]  /*c480*/  F2FP.BF16.PACK_AB R132, R201, R202 ;  /* 0x000000cac984723e */ /* 0x000fe400000010ff */
[----:B------:R-:W-:Y:S03]  /*c490*/  F2FP.BF16.PACK_AB R133, R199, R200 ;  /* 0x000000c8c785723e */ /* 0x000fe600000010ff */
[----:B------:R-:W-:Y:S02]  /*c4a0*/  F2FP.BF16.PACK_AB R134, R197, R198 ;  /* 0x000000c6c586723e */ /* 0x000fe400000010ff */
[----:B---3--:R-:W-:Y:S07]  /*c4b0*/  F2FP.BF16.PACK_AB R135, R195, R196 ;  /* 0x000000c4c387723e */ /* 0x008fee00000010ff */
[C---:B----4-:R-:W-:Y:S03]  /*c4c0*/  HMMA.16816.F32.BF16 R4, R132.reuse, R136, R4 ;  /* 0x000000888404723c */ /* 0x050fe60000041804 */
[--C-:B-1----:R-:W-:Y:S01]  /*c4d0*/  FFMA.FTZ R2, R167, c[0x0][0x2d0], -R189.reuse ;  /* 0x0000b400a7027a23 */ /* 0x102fe200000108bd */
[----:B------:R-:W-:Y:S02]  /*c4e0*/  MOV R167, R162 ;  /* 0x000000a200a77202 */ /* 0x000fe40000000f00 */
[----:B------:R-:W3:Y:S02]  /*c4f0*/  LDL.LU R162, [R1+0x20] ;  /* 0x0000200001a27983 */ /* 0x000ee40000300800 */
[C---:B------:R-:W-:Y:S01]  /*c500*/  HMMA.16816.F32.BF16 R8, R132.reuse, R138, R8 ;  /* 0x0000008a8408723c */ /* 0x040fe20000041808 */
[----:B------:R1:W-:Y:S01]  /*c510*/  MUFU.EX2 R192, R2 ;  /* 0x0000000200c07308 */ /* 0x0003e20000000800 */
[----:B------:R-:W4:Y:S02]  /*c520*/  LDSM.16.MT88.4 R136, [R218+0x5100] ;  /* 0x00510000da88783b */ /* 0x000f240000004200 */
[----:B--2---:R-:W-:Y:S04]  /*c530*/  F2FP.BF16.PACK_AB R184, R193, R194 ;  /* 0x000000c2c1b8723e */ /* 0x004fe800000010ff */
[C---:B------:R-:W-:Y:S08]  /*c540*/  HMMA.16816.F32.BF16 R12, R132.reuse, R140, R12 ;  /* 0x0000008c840c723c */ /* 0x040ff0000004180c */
[C---:B------:R-:W-:Y:S01]  /*c550*/  HMMA.16816.F32.BF16 R16, R132.reuse, R142, R16 ;  /* 0x0000008e8410723c */ /* 0x040fe20000041810 */
[----:B------:R-:W2:Y:S07]  /*c560*/  LDSM.16.MT88.4 R140, [R220+0x5100] ;  /* 0x00510000dc8c783b */ /* 0x000eae0000004200 */
[C---:B------:R-:W-:Y:S04]  /*c570*/  HMMA.16816.F32.BF16 R20, R132.reuse, R152, R20 ;  /* 0x000000988414723c */ /* 0x040fe80000041814 */
[--C-:B-1----:R-:W-:Y:S02]  /*c580*/  FFMA.FTZ R2, R166, c[0x0][0x2d0], -R189.reuse ;  /* 0x0000b400a6027a23 */ /* 0x102fe400000108bd */
[----:B------:R-:W3:Y:S02]  /*c590*/  LDL.LU R166, [R1+0x24] ;  /* 0x0000240001a67983 */ /* 0x000ee40000300800 */
[C---:B------:R-:W-:Y:S01]  /*c5a0*/  HMMA.16816.F32.BF16 R24, R132.reuse, R154, R24 ;  /* 0x0000009a8418723c */ /* 0x040fe20000041818 */
[----:B------:R1:W1:Y:S01]  /*c5b0*/  MUFU.EX2 R191, R2 ;  /* 0x0000000200bf7308 */ /* 0x0002620000000800 */
[----:B------:R-:W2:Y:S06]  /*c5c0*/  LDSM.16.MT88.4 R152, [R219+0x5100] ;  /* 0x00510000db98783b */ /* 0x000eac0000004200 */
[C---:B------:R-:W-:Y:S08]  /*c5d0*/  HMMA.16816.F32.BF16 R28, R132.reuse, R144, R28 ;  /* 0x00000090841c723c */ /* 0x040ff0000004181c */
[C---:B------:R-:W-:Y:S01]  /*c5e0*/  HMMA.16816.F32.BF16 R32, R132.reuse, R146, R32 ;  /* 0x000000928420723c */ /* 0x040fe20000041820 */
[----:B------:R-:W2:Y:S07]  /*c5f0*/  LDSM.16.MT88.4 R144, [R217+0x8100] ;  /* 0x00810000d990783b */ /* 0x000eae0000004200 */
[C---:B------:R-:W-:Y:S04]  /*c600*/  HMMA.16816.F32.BF16 R36, R132.reuse, R148, R36 ;  /* 0x000000948424723c */ /* 0x040fe80000041824 */
[--C-:B-1----:R-:W-:Y:S01]  /*c610*/  FFMA.FTZ R2, R183, c[0x0][0x2d0], -R188.reuse ;  /* 0x0000b400b7027a23 */ /* 0x102fe200000108bc */
[----:B------:R-:W-:Y:S01]  /*c620*/  F2FP.BF16.PACK_AB R185, R191, R192 ;  /* 0x000000c0bfb9723e */ /* 0x000fe200000010ff */
[----:B------:R-:W-:Y:S02]  /*c630*/  FFMA.FTZ R188, R182, c[0x0][0x2d0], -R188 ;  /* 0x0000b400b6bc7a23 */ /* 0x000fe400000108bc */
[C---:B------:R-:W-:Y:S01]  /*c640*/  HMMA.16816.F32.BF16 R40, R132.reuse, R150, R40 ;  /* 0x000000968428723c */ /* 0x040fe20000041828 */
[----:B------:R-:W-:Y:S01]  /*c650*/  LDSM.16.MT88.4 R148, [R220+0x8100] ;  /* 0x00810000dc94783b */ /* 0x000fe20000004200 */
[----:B------:R1:W-:Y:S06]  /*c660*/  MUFU.EX2 R190, R2 ;  /* 0x0000000200be7308 */ /* 0x0003ec0000000800 */
[C---:B----4-:R-:W-:Y:S04]  /*c670*/  HMMA.16816.F32.BF16 R44, R132.reuse, R136, R44 ;  /* 0x00000088842c723c */ /* 0x050fe8000004182c */
[----:B------:R-:W4:Y:S04]  /*c680*/  MUFU.EX2 R188, R188 ;  /* 0x000000bc00bc7308 */ /* 0x000f280000000800 */
[C---:B------:R-:W-:Y:S01]  /*c690*/  HMMA.16816.F32.BF16 R48, R132.reuse, R138, R48 ;  /* 0x0000008a8430723c */ /* 0x040fe20000041830 */
[----:B------:R-:W4:Y:S07]  /*c6a0*/  LDSM.16.MT88.4 R136, [R218+0x8100] ;  /* 0x00810000da88783b */ /* 0x000f2e0000004200 */
[C---:B--2---:R-:W-:Y:S04]  /*c6b0*/  HMMA.16816.F32.BF16 R52, R132.reuse, R140, R52 ;  /* 0x0000008c8434723c */ /* 0x044fe80000041834 */
[--C-:B-1----:R-:W-:Y:S02]  /*c6c0*/  FFMA.FTZ R2, R181, c[0x0][0x2d0], -R189.reuse ;  /* 0x0000b400b5027a23 */ /* 0x102fe400000108bd */
[----:B------:R-:W-:Y:S02]  /*c6d0*/  FFMA.FTZ R189, R175, c[0x0][0x2d0], -R189 ;  /* 0x0000b400afbd7a23 */ /* 0x000fe400000108bd */
[C---:B------:R-:W-:Y:S01]  /*c6e0*/  HMMA.16816.F32.BF16 R56, R132.reuse, R142, R56 ;  /* 0x0000008e8438723c */ /* 0x040fe20000041838 */
[----:B------:R-:W1:Y:S03]  /*c6f0*/  LDSM.16.MT88.4 R140, [R219+0x8100] ;  /* 0x00810000db8c783b */ /* 0x000e660000004200 */
[----:B------:R-:W-:Y:S01]  /*c700*/  MUFU.EX2 R189, R189 ;  /* 0x000000bd00bd7308 */ /* 0x000fe20000000800 */
[----:B----4-:R-:W-:Y:S01]  /*c710*/  F2FP.BF16.PACK_AB R186, R188, R190 ;  /* 0x000000bebcba723e */ /* 0x010fe200000010ff */
[----:B------:R-:W-:Y:S01]  /*c720*/  IMAD.MOV.U32 R175, RZ, RZ, R165 ;  /* 0x000000ffffaf7224 */ /* 0x000fe200078e00a5 */
[----:B------:R-:W-:Y:S01]  /*c730*/  MOV R165, R176 ;  /* 0x000000b000a57202 */ /* 0x000fe20000000f00 */
        /* <DEDUP_REMOVED lines=17> */
[----:B------:R-:W-:Y:S07]  /*c850*/  LDSM.16.MT88.4 R152, [R219+0x2900] ;  /* 0x00290000db98783b */ /* 0x000fee0000004200 */
[C---:B----4-:R-:W-:Y:S08]  /*c860*/  HMMA.16816.F32.BF16 R108, R132.reuse, R136, R108 ;  /* 0x00000088846c723c */ /* 0x050ff0000004186c */
[C---:B------:R-:W-:Y:S01]  /*c870*/  HMMA.16816.F32.BF16 R112, R132.reuse, R138, R112 ;  /* 0x0000008a8470723c */ /* 0x040fe20000041870 */
[----:B------:R-:W-:Y:S07]  /*c880*/  LDSM.16.MT88.4 R136, [R218+0x2900] ;  /* 0x00290000da88783b */ /* 0x000fee0000004200 */
[C---:B------:R-:W-:Y:S07]  /*c890*/  HMMA.16816.F32.BF16 R116, R132.reuse, R144, R116 ;  /* 0x000000908474723c */ /* 0x040fee0000041874 */
[----:B------:R-:W-:Y:S01]  /*c8a0*/  IMAD.MOV.U32 R145, RZ, RZ, R180 ;  /* 0x000000ffff917224 */ /* 0x000fe200078e00b4 */
[C---:B------:R-:W-:Y:S01]  /*c8b0*/  HMMA.16816.F32.BF16 R120, R132.reuse, R146, R120 ;  /* 0x000000928478723c */ /* 0x040fe20000041878 */
[----:B------:R-:W2:Y:S03]  /*c8c0*/  LDSM.16.MT88.4 R180, [R217+0x2900] ;  /* 0x00290000d9b4783b */ /* 0x000ea60000004200 */
[----:B------:R-:W-:Y:S02]  /*c8d0*/  IMAD.MOV.U32 R144, RZ, RZ, R174 ;  /* 0x000000ffff907224 */ /* 0x000fe400078e00ae */
[----:B------:R-:W4:Y:S01]  /*c8e0*/  MUFU.EX2 R174, R2 ;  /* 0x0000000200ae7308 */ /* 0x000f220000000800 */
[----:B------:R-:W-:Y:S01]  /*c8f0*/  MOV R146, R169 ;  /* 0x000000a900927202 */ /* 0x000fe20000000f00 */
[C---:B-1----:R-:W-:Y:S04]  /*c900*/  HMMA.16816.F32.BF16 R124, R132.reuse, R140, R124 ;  /* 0x0000008c847c723c */ /* 0x042fe8000004187c */
[----:B------:R-:W-:Y:S02]  /*c910*/  IMAD.MOV.U32 R147, RZ, RZ, R168 ;  /* 0x000000ffff937224 */ /* 0x000fe400078e00a8 */
[----:B------:R-:W-:Y:S01]  /*c920*/  LDSM.16.MT88.4 R168, [R218+0x5900] ;  /* 0x00590000daa8783b */ /* 0x000fe20000004200 */
[----:B------:R-:W-:Y:S01]  /*c930*/  IMAD.MOV.U32 R140, RZ, RZ, R161 ;  /* 0x000000ffff8c7224 */ /* 0x000fe200078e00a1 */
[----:B------:R-:W-:Y:S04]  /*c940*/  HMMA.16816.F32.BF16 R128, R132, R142, R128 ;  /* 0x0000008e8480723c */ /* 0x000fe80000041880 */
[----:B------:R-:W-:Y:S02]  /*c950*/  MOV R141, R160 ;  /* 0x000000a0008d7202 */ /* 0x000fe40000000f00 */
[----:B----4-:R-:W-:Y:S01]  /*c960*/  F2FP.BF16.PACK_AB R187, R189, R174 ;  /* 0x000000aebdbb723e */ /* 0x010fe200000010ff */
[----:B---3--:R-:W-:Y:S02]  /*c970*/  FFMA.FTZ R2, R3, R162, R163 ;  /* 0x000000a203027223 */ /* 0x008fe400000100a3 */
[----:B------:R-:W-:Y:S01]  /*c980*/  IMAD.MOV.U32 R3, RZ, RZ, R164 ;  /* 0x000000ffff037224 */ /* 0x000fe200078e00a4 */
[----:B------:R-:W1:Y:S02]  /*c990*/  LDSM.16.MT88.4 R160, [R217+0x5900] ;  /* 0x00590000d9a0783b */ /* 0x000e640000004200 */
[----:B------:R-:W-:Y:S02]  /*c9a0*/  IMAD.MOV.U32 R164, RZ, RZ, R177 ;  /* 0x000000ffffa47224 */ /* 0x000fe400078e00b1 */
[----:B------:R-:W-:Y:S01]  /*c9b0*/  FFMA.FTZ R0, R0, R166, R167 ;  /* 0x000000a600007223 */ /* 0x000fe200000100a7 */
[----:B------:R-:W-:Y:S01]  /*c9c0*/  MOV R166, R178 ;  /* 0x000000b200a67202 */ /* 0x000fe20000000f00 */
[----:B------:R-:W-:Y:S02]  /*c9d0*/  IMAD.MOV.U32 R167, RZ, RZ, R179 ;  /* 0x000000ffffa77224 */ /* 0x000fe400078e00b3 */
[C---:B--2---:R-:W-:Y:S07]  /*c9e0*/  HMMA.16816.F32.BF16 R176, R184.reuse, R180, R4 ;  /* 0x000000b4b8b0723c */ /* 0x044fee0000041804 */
[----:B------:R-:W-:Y:S01]  /*c9f0*/  IMAD.MOV.U32 R4, RZ, RZ, R140 ;  /* 0x000000ffff047224 */ /* 0x000fe200078e008c */
[C---:B------:R-:W-:Y:S04]  /*ca00*/  HMMA.16816.F32.BF16 R180, R184.reuse, R182, R8 ;  /* 0x000000b6b8b4723c */ /* 0x040fe80000041808 */
[----:B------:R-:W-:Y:S01]  /*ca10*/  IMAD.MOV.U32 R5, RZ, RZ, R141 ;  /* 0x000000ffff057224 */ /* 0x000fe200078e008d */
[----:B------:R-:W-:Y:S01]  /*ca20*/  MOV R6, R146 ;  /* 0x0000009200067202 */ /* 0x000fe20000000f00 */
[----:B------:R-:W-:Y:S01]  /*ca30*/  IMAD.MOV.U32 R7, RZ, RZ, R147 ;  /* 0x000000ffff077224 */ /* 0x000fe200078e0093 */
[----:B------:R-:W-:Y:S01]  /*ca40*/  MOV R11, R145 ;  /* 0x00000091000b7202 */ /* 0x000fe20000000f00 */
[C---:B------:R-:W-:Y:S01]  /*ca50*/  HMMA.16816.F32.BF16 R132, R184.reuse, R136, R12 ;  /* 0x00000088b884723c */ /* 0x040fe2000004180c */
[----:B------:R-:W-:Y:S03]  /*ca60*/  LDSM.16.MT88.4 R12, [R217+0x8900] ;  /* 0x00890000d90c783b */ /* 0x000fe60000004200 */
[----:B------:R-:W-:Y:S04]  /*ca70*/  IMAD.MOV.U32 R10, RZ, RZ, R144 ;  /* 0x000000ffff0a7224 */ /* 0x000fe800078e0090 */
[C---:B------:R-:W-:Y:S01]  /*ca80*/  HMMA.16816.F32.BF16 R136, R184.reuse, R138, R16 ;  /* 0x0000008ab888723c */ /* 0x040fe20000041810 */
[----:B------:R-:W-:Y:S07]  /*ca90*/  LDSM.16.MT88.4 R16, [R218+0x8900] ;  /* 0x00890000da10783b */ /* 0x000fee0000004200 */
[C---:B------:R-:W-:Y:S01]  /*caa0*/  HMMA.16816.F32.BF16 R140, R184.reuse, R148, R20 ;  /* 0x00000094b88c723c */ /* 0x040fe20000041814 */
[----:B------:R-:W-:Y:S07]  /*cab0*/  LDSM.16.MT88.4 R20, [R220+0x8900] ;  /* 0x00890000dc14783b */ /* 0x000fee0000004200 */
[C---:B------:R-:W-:Y:S01]  /*cac0*/  HMMA.16816.F32.BF16 R144, R184.reuse, R150, R24 ;  /* 0x00000096b890723c */ /* 0x040fe20000041818 */
[----:B------:R-:W-:Y:S07]  /*cad0*/  LDSM.16.MT88.4 R24, [R219+0x8900] ;  /* 0x00890000db18783b */ /* 0x000fee0000004200 */
[C---:B------:R-:W-:Y:S07]  /*cae0*/  HMMA.16816.F32.BF16 R148, R184.reuse, R152, R28 ;  /* 0x00000098b894723c */ /* 0x040fee000004181c */
[----:B------:R-:W-:Y:S01]  /*caf0*/  IMAD.MOV.U32 R31, RZ, RZ, R4 ;  /* 0x000000ffff1f7224 */ /* 0x000fe200078e0004 */
[C---:B------:R-:W-:Y:S04]  /*cb00*/  HMMA.16816.F32.BF16 R152, R184.reuse, R154, R32 ;  /* 0x0000009ab898723c */ /* 0x040fe80000041820 */
[----:B------:R-:W-:Y:S01]  /*cb10*/  IMAD.MOV.U32 R30, RZ, RZ, R5 ;  /* 0x000000ffff1e7224 */ /* 0x000fe200078e0005 */
[----:B------:R-:W-:Y:S01]  /*cb20*/  MOV R29, R6 ;  /* 0x00000006001d7202 */ /* 0x000fe20000000f00 */
[----:B------:R-:W-:Y:S01]  /*cb30*/  IMAD.MOV.U32 R28, RZ, RZ, R7 ;  /* 0x000000ffff1c7224 */ /* 0x000fe200078e0007 */
[----:B------:R-:W-:Y:S01]  /*cb40*/  MOV R32, R158 ;  /* 0x0000009e00207202 */ /* 0x000fe20000000f00 */
[----:B------:R-:W2:Y:S01]  /*cb50*/  LDSM.16.MT88.4 R4, [R220+0x5900] ;  /* 0x00590000dc04783b */ /* 0x000ea20000004200 */
[----:B------:R-:W-:Y:S03]  /*cb60*/  IMAD.MOV.U32 R35, RZ, RZ, R159 ;  /* 0x000000ffff237224 */ /* 0x000fe600078e009f */
[----:B------:R-:W-:Y:S02]  /*cb70*/  IMAD.MOV.U32 R33, RZ, RZ, R157 ;  /* 0x000000ffff217224 */ /* 0x000fe400078e009d */
[----:B------:R-:W-:Y:S02]  /*cb80*/  IMAD.MOV.U32 R34, RZ, RZ, R156 ;  /* 0x000000ffff227224 */ /* 0x000fe400078e009c */
[C---:B-1----:R-:W-:Y:S07]  /*cb90*/  HMMA.16816.F32.BF16 R156, R184.reuse, R160, R36 ;  /* 0x000000a0b89c723c */ /* 0x042fee0000041824 */
[----:B------:R-:W-:Y:S01]  /*cba0*/  MOV R36, R10 ;  /* 0x0000000a00247202 */ /* 0x000fe20000000f00 */
[C---:B------:R-:W-:Y:S04]  /*cbb0*/  HMMA.16816.F32.BF16 R160, R184.reuse, R162, R40 ;  /* 0x000000a2b8a0723c */ /* 0x040fe80000041828 */
[----:B------:R-:W-:Y:S01]  /*cbc0*/  IMAD.MOV.U32 R37, RZ, RZ, R11 ;  /* 0x000000ffff257224 */ /* 0x000fe200078e000b */
[----:B------:R-:W-:Y:S01]  /*cbd0*/  MOV R39, R166 ;  /* 0x000000a600277202 */ /* 0x000fe20000000f00 */
[----:B------:R-:W1:Y:S01]  /*cbe0*/  LDSM.16.MT88.4 R8, [R219+0x5900] ;  /* 0x00590000db08783b */ /* 0x000e620000004200 */
[----:B------:R-:W-:Y:S02]  /*cbf0*/  IMAD.MOV.U32 R38, RZ, RZ, R167 ;  /* 0x000000ffff267224 */ /* 0x000fe400078e00a7 */
[----:B------:R-:W-:Y:S03]  /*cc00*/  IMAD.MOV.U32 R42, RZ, RZ, R165 ;  /* 0x000000ffff2a7224 */ /* 0x000fe600078e00a5 */
[----:B------:R-:W-:Y:S02]  /*cc10*/  IMAD.MOV.U32 R43, RZ, RZ, R164 ;  /* 0x000000ffff2b7224 */ /* 0x000fe400078e00a4 */
[C---:B------:R-:W-:Y:S03]  /*cc20*/  HMMA.16816.F32.BF16 R164, R184.reuse, R168, R44 ;  /* 0x000000a8b8a4723c */ /* 0x040fe6000004182c */
[----:B------:R-:W-:Y:S02]  /*cc30*/  FADD.FTZ R2, R42, R2 ;  /* 0x000000022a027221 */ /* 0x000fe40000010000 */
[----:B------:R-:W-:Y:S02]  /*cc40*/  FADD.FTZ R0, R43, R0 ;  /* 0x000000002b007221 */ /* 0x000fe40000010000 */
[----:B------:R-:W-:Y:S01]  /*cc50*/  FADD.FTZ R2, R36, R2 ;  /* 0x0000000224027221 */ /* 0x000fe20000010000 */
[C---:B------:R-:W-:Y:S04]  /*cc60*/  HMMA.16816.F32.BF16 R168, R184.reuse, R170, R48 ;  /* 0x000000aab8a8723c */ /* 0x040fe80000041830 */
        /* <DEDUP_REMOVED lines=51> */
[C---:B------:R-:W-:Y:S04]  /*cfa0*/  HMMA.16816.F32.BF16 R112, R184.reuse, R10, R112 ;  /* 0x0000000ab870723c */ /* 0x040fe80000041870 */
[----:B------:R-:W-:Y:S02]  /*cfb0*/  FADD.FTZ R2, R197, R2 ;  /* 0x00000002c5027221 */ /* 0x000fe40000010000 */
[----:B------:R-:W-:Y:S02]  /*cfc0*/  FADD.FTZ R0, R196, R0 ;  /* 0x00000000c4007221 */ /* 0x000fe40000010000 */
[C---:B---3--:R-:W-:Y:S04]  /*cfd0*/  HMMA.16816.F32.BF16 R116, R184.reuse, R12, R116 ;  /* 0x0000000cb874723c */ /* 0x048fe80000041874 */
[----:B------:R-:W-:Y:S02]  /*cfe0*/  FADD.FTZ R2, R194, R2 ;  /* 0x00000002c2027221 */ /* 0x000fe40000010000 */
[----:B------:R-:W-:Y:S02]  /*cff0*/  FADD.FTZ R0, R195, R0 ;  /* 0x00000000c3007221 */ /* 0x000fe40000010000 */
[C---:B------:R-:W-:Y:S04]  /*d000*/  HMMA.16816.F32.BF16 R120, R184.reuse, R14, R120 ;  /* 0x0000000eb878723c */ /* 0x040fe80000041878 */
[----:B------:R-:W-:Y:S02]  /*d010*/  FADD.FTZ R3, R192, R0 ;  /* 0x00000000c0037221 */ /* 0x000fe40000010000 */
[----:B------:R-:W-:Y:S02]  /*d020*/  FADD.FTZ R0, R193, R2 ;  /* 0x00000002c1007221 */ /* 0x000fe40000010000 */
[----:B------:R-:W-:Y:S01]  /*d030*/  FADD.FTZ R3, R191, R3 ;  /* 0x00000003bf037221 */ /* 0x000fe20000010000 */
[C---:B--2---:R-:W-:Y:S03]  /*d040*/  HMMA.16816.F32.BF16 R124, R184.reuse, R4, R124 ;  /* 0x00000004b87c723c */ /* 0x044fe6000004187c */
[----:B------:R-:W-:Y:S02]  /*d050*/  FADD.FTZ R2, R190, R0 ;  /* 0x00000000be027221 */ /* 0x000fe40000010000 */
[----:B------:R-:W-:Y:S01]  /*d060*/  FADD.FTZ R0, R174, R3 ;  /* 0x00000003ae007221 */ /* 0x000fe20000010000 */
[----:B------:R-:W-:Y:S01]  /*d070*/  MOV R174, R172 ;  /* 0x000000ac00ae7202 */ /* 0x000fe20000000f00 */
[----:B------:R-:W-:Y:S01]  /*d080*/  FADD.FTZ R2, R188, R2 ;  /* 0x00000002bc027221 */ /* 0x000fe20000010000 */
[----:B------:R-:W-:Y:S04]  /*d090*/  HMMA.16816.F32.BF16 R128, R184, R6, R128 ;  /* 0x00000006b880723c */ /* 0x000fe80000041880 */
[----:B------:R1:W-:Y:S01]  /*d0a0*/  STL [R1+0x20], R2 ;  /* 0x0000200201007387 */ /* 0x0003e20000100800 */
[----:B------:R-:W-:Y:S02]  /*d0b0*/  FADD.FTZ R0, R189, R0 ;  /* 0x00000000bd007221 */ /* 0x000fe40000010000 */
[----:B------:R-:W-:Y:S03]  /*d0c0*/  IMAD.MOV.U32 R3, RZ, RZ, R173 ;  /* 0x000000ffff037224 */ /* 0x000fe600078e00ad */
[----:B------:R1:W-:Y:S01]  /*d0d0*/  STL [R1+0x24], R0 ;  /* 0x0000240001007387 */ /* 0x0003e20000100800 */
[----:B------:R-:W-:-:S05]  /*d0e0*/  @P0 BRA `(.L_x_1357) ;  /* 0xffffaa7000000947 */ /* 0x000fca000383ffff */
.L_x_1356:
[----:B------:R-:W-:-:S13]  /*d0f0*/  ISETP.LE.AND P0, PT, RZ, UR24, PT ;  /* 0x00000018ff007c0c */ /* 0x000fda000bf03270 */
[----:B------:R-:W-:Y:S05]  /*d100*/  @!P0 BRA `(.L_x_1358) ;  /* 0x0000452000008947 */ /* 0x000fea0003800000 */
[----:B------:R-:W2:Y:S01]  /*d110*/  LDL.64 R4, [R1+0x50] ;  /* 0x0000500001047983 */ /* 0x000ea20000100a00 */
[----:B------:R-:W-:-:S03]  /*d120*/  ULDC.64 UR4, c[0x0][0x208] ;  /* 0x0000820000047ab9 */ /* 0x000fc60000000a00 */
[----:B------:R-:W3:Y:S01]  /*d130*/  LDL.64 R6, [R1+0x48] ;  /* 0x0000480001067983 */ /* 0x000ee20000100a00 */
[----:B------:R-:W-:Y:S02]  /*d140*/  UIADD3 UR11, UP5, UR10, 0x80, URZ ;  /* 0x000000800a0b7890 */ /* 0x000fe4000ffbe03f */
[----:B------:R-:W-:Y:S01]  /*d150*/  UIADD3 UR13, UP4, UR10, 0x100, URZ ;  /* 0x000001000a0d7890 */ /* 0x000fe2000ff9e03f */
[----:B------:R-:W-:Y:S01]  /*d160*/  IMAD.MOV.U32 R175, RZ, RZ, R172 ;  /* 0x000000ffffaf7224 */ /* 0x000fe200078e00ac */
[----:B------:R-:W-:Y:S01]  /*d170*/  UIMAD.WIDE.U32 UR28, UR4, 0x60, URZ ;  /* 0x00000060041c78a5 */ /* 0x000fe2000f8e003f */
[----:B------:R-:W-:Y:S01]  /*d180*/  IMAD.MOV.U32 R174, RZ, RZ, R173 ;  /* 0x000000ffffae7224 */ /* 0x000fe200078e00ad */
[----:B------:R-:W-:Y:S02]  /*d190*/  UIMAD UR22, UR5, 0x60, URZ ;  /* 0x00000060051678a4 */ /* 0x000fe4000f8e023f */
[----:B------:R-:W-:Y:S02]  /*d1a0*/  UIADD3 UR15, UP3, UR10, 0x180, URZ ;  /* 0x000001800a0f7890 */ /* 0x000fe4000ff7e03f */
[----:B------:R-:W-:-:S02]  /*d1b0*/  UIADD3 UR17, UP2, UR9, 0x80, URZ ;  /* 0x0000008009117890 */ /* 0x000fc4000ff5e03f */
[----:B------:R-:W-:Y:S02]  /*d1c0*/  UIADD3 UR19, UP1, UR9, 0x100, URZ ;  /* 0x0000010009137890 */ /* 0x000fe4000ff3e03f */
[----:B------:R-:W-:Y:S02]  /*d1d0*/  UIADD3 UR21, UP0, UR9, 0x180, URZ ;  /* 0x0000018009157890 */ /* 0x000fe4000ff1e03f */
[----:B------:R-:W-:Y:S02]  /*d1e0*/  ULDC.64 UR6, c[0x0][0x1e0] ;  /* 0x0000780000067ab9 */ /* 0x000fe40000000a00 */
[----:B------:R-:W-:Y:S02]  /*d1f0*/  USHF.L.U64.HI UR7, UR6, 0x6, UR7 ;  /* 0x0000000606077899 */ /* 0x000fe40008010207 */
[----:B------:R-:W-:Y:S02]  /*d200*/  UIADD3.X UR10, URZ, UR14, URZ, UP5, !UPT ;  /* 0x0000000e3f0a7290 */ /* 0x000fe4000affe43f */
[----:B------:R-:W-:-:S02]  /*d210*/  UIADD3.X UR12, URZ, UR14, URZ, UP4, !UPT ;  /* 0x0000000e3f0c7290 */ /* 0x000fc4000a7fe43f */
[----:B------:R-:W-:Y:S02]  /*d220*/  USHF.L.U32 UR6, UR6, 0x6, URZ ;  /* 0x0000000606067899 */ /* 0x000fe4000800063f */
[----:B------:R-:W-:Y:S02]  /*d230*/  UIADD3.X UR14, URZ, UR14, URZ, UP3, !UPT ;  /* 0x0000000e3f0e7290 */ /* 0x000fe40009ffe43f */
[----:B------:R-:W-:Y:S02]  /*d240*/  UIADD3.X UR16, URZ, UR8, URZ, UP2, !UPT ;  /* 0x000000083f107290 */ /* 0x000fe400097fe43f */
[----:B------:R-:W-:Y:S02]  /*d250*/  UIADD3.X UR18, URZ, UR8, URZ, UP1, !UPT ;  /* 0x000000083f127290 */ /* 0x000fe40008ffe43f */
[----:B------:R-:W-:Y:S02]  /*d260*/  UIADD3.X UR20, URZ, UR8, URZ, UP0, !UPT ;  /* 0x000000083f147290 */ /* 0x000fe400087fe43f */
[----:B------:R-:W-:Y:S01]  /*d270*/  UIADD3 UR22, UR29, UR22, URZ ;  /* 0x000000161d167290 */ /* 0x000fe2000fffe03f */
[----:B-12---:R-:W-:-:S02]  /*d280*/  IADD3 R2, P0, R4, 0xc0, RZ ;  /* 0x000000c004027810 */ /* 0x006fc40007f1e0ff */
[C---:B------:R-:W-:Y:S02]  /*d290*/  IADD3 R10, P6, R4.reuse, 0x40, RZ ;  /* 0x00000040040a7810 */ /* 0x040fe40007fde0ff */
[----:B------:R-:W-:Y:S02]  /*d2a0*/  IADD3 R8, P1, R4, 0x80, RZ ;  /* 0x0000008004087810 */ /* 0x000fe40007f3e0ff */
[-C--:B---3--:R-:W-:Y:S02]  /*d2b0*/  IADD3.X R3, RZ, R7.reuse, RZ, P0, !PT ;  /* 0x00000007ff037210 */ /* 0x088fe400007fe4ff */
[-C--:B------:R-:W-:Y:S01]  /*d2c0*/  IADD3.X R11, RZ, R7.reuse, RZ, P6, !PT ;  /* 0x00000007ff0b7210 */ /* 0x080fe200037fe4ff */
[----:B------:R-:W-:Y:S02]  /*d2d0*/  IMAD.X R9, RZ, RZ, R7, P1 ;  /* 0x000000ffff097224 */ /* 0x000fe400008e0607 */
[----:B------:R1:W-:Y:S04]  /*d2e0*/  STL.64 [R1], R2 ;  /* 0x0000000201007387 */ /* 0x0003e80000100a00 */
[----:B------:R2:W-:Y:S04]  /*d2f0*/  STL.64 [R1+0x10], R10 ;  /* 0x0000100a01007387 */ /* 0x0005e80000100a00 */
[----:B------:R2:W-:Y:S01]  /*d300*/  STL.64 [R1+0x8], R8 ;  /* 0x0000080801007387 */ /* 0x0005e20000100a00 */
[----:B-1----:R-:W-:Y:S01]  /*d310*/  IMAD.MOV.U32 R2, RZ, RZ, R4 ;  /* 0x000000ffff027224 */ /* 0x002fe200078e0004 */
[----:B------:R-:W-:-:S05]  /*d320*/  MOV R3, R7 ;  /* 0x0000000700037202 */ /* 0x000fca0000000f00 */
[----:B------:R2:W-:Y:S02]  /*d330*/  STL.64 [R1+0x18], R2 ;  /* 0x0000180201007387 */ /* 0x0005e40000100a00 */
.L_x_1359:
[----:B--2---:R-:W2:Y:S01]  /*d340*/  LDL.64 R2, [R1+0x18] ;  /* 0x0000180001027983 */ /* 0x004ea20000100a00 */
[----:B------:R-:W-:Y:S04]  /*d350*/  DEPBAR.LE SB0, 0x0 ;  /* 0x000080000000791a */ /* 0x000fe80000000000 */
[----:B------:R-:W-:Y:S01]  /*d360*/  USHF.R.S32.HI UR5, URZ, 0x1f, UR24 ;  /* 0x0000001f3f057899 */ /* 0x000fe20008011418 */
[----:B------:R-:W3:Y:S01]  /*d370*/  LDL.64 R210, [R1+0x10] ;  /* 0x0000100001d27983 */ /* 0x000ee20000100a00 */
[----:B------:R-:W-:Y:S01]  /*d380*/  UIMAD UR4, UR22, UR24, URZ ;  /* 0x00000018160472a4 */ /* 0x000fe2000f8e023f */
[----:B------:R-:W-:Y:S01]  /*d390*/  MOV R204, UR28 ;  /* 0x0000001c00cc7c02 */ /* 0x000fe20008000f00 */
[----:B------:R-:W-:Y:S01]  /*d3a0*/  UISETP.GT.AND UP0, UPT, UR24, URZ, UPT ;  /* 0x0000003f1800728c */ /* 0x000fe2000bf04270 */
[----:B------:R-:W-:Y:S01]  /*d3b0*/  MOV R205, UR29 ;  /* 0x0000001d00cd7c02 */ /* 0x000fe20008000f00 */
[----:B------:R-:W-:Y:S01]  /*d3c0*/  UIMAD UR4, UR5, UR28, UR4 ;  /* 0x0000001c050472a4 */ /* 0x000fe2000f8e0204 */
[----:B------:R-:W4:Y:S06]  /*d3d0*/  LDL.64 R208, [R1+0x8] ;  /* 0x0000080001d07983 */ /* 0x000f2c0000100a00 */
[----:B------:R-:W4:Y:S06]  /*d3e0*/  LDL.64 R206, [R1] ;  /* 0x0000000001ce7983 */ /* 0x000f2c0000100a00 */
[----:B------:R-:W-:Y:S06]  /*d3f0*/  BAR.SYNC.DEFER_BLOCKING 0x0 ;  /* 0x0000000000007b1d */ /* 0x000fec0000010000 */
[----:B------:R-:W-:Y:S06]  /*d400*/  LDSM.16.M88.4 R48, [R223+0x18100] ;  /* 0x01810000df30783b */ /* 0x000fec0000000200 */
[----:B-----5:R-:W1:Y:S06]  /*d410*/  LDSM.16.M88.4 R8, [R216+0xc100] ;  /* 0x00c10000d808783b */ /* 0x020e6c0000000200 */
[----:B------:R-:W1:Y:S06]  /*d420*/  LDSM.16.M88.4 R16, [R216+0xc900] ;  /* 0x00c90000d810783b */ /* 0x000e6c0000000200 */
[----:B------:R-:W1:Y:S06]  /*d430*/  LDSM.16.M88.4 R24, [R216+0xd100] ;  /* 0x00d10000d818783b */ /* 0x000e6c0000000200 */
[----:B------:R-:W1:Y:S06]  /*d440*/  LDSM.16.M88.4 R32, [R216+0xd900] ;  /* 0x00d90000d820783b */ /* 0x000e6c0000000200 */
[----:B------:R-:W1:Y:S06]  /*d450*/  LDSM.16.M88.4 R40, [R216+0xe100] ;  /* 0x00e10000d828783b */ /* 0x000e6c0000000200 */
[----:B------:R-:W1:Y:S06]  /*d460*/  LDSM.16.M88.4 R184, [R216+0xe900] ;  /* 0x00e90000d8b8783b */ /* 0x000e6c0000000200 */
[----:B------:R-:W-:Y:S01]  /*d470*/  LDSM.16.M88.4 R188, [R224+0x18100] ;  /* 0x01810000e0bc783b */ /* 0x000fe20000000200 */
[C---:B-1----:R-:W-:Y:S05]  /*d480*/  HMMA.16816.F32.BF16 R4, R48.reuse, R8, RZ ;  /* 0x000000083004723c */ /* 0x042fea00000418ff */
[----:B------:R-:W1:Y:S03]  /*d490*/  LDSM.16.M88.4 R192, [R227] ;  /* 0x00000000e3c0783b */ /* 0x000e660000000200 */
[C---:B------:R-:W-:Y:S03]  /*d4a0*/  HMMA.16816.F32.BF16 R8, R48.reuse, R10, RZ ;  /* 0x0000000a3008723c */ /* 0x040fe600000418ff */
[----:B------:R-:W1:Y:S06]  /*d4b0*/  LDSM.16.M88.4 R196, [R250] ;  /* 0x00000000fac4783b */ /* 0x000e6c0000000200 */
[----:B------:R-:W1:Y:S01]  /*d4c0*/  LDSM.16.M88.4 R200, [R249] ;  /* 0x00000000f9c8783b */ /* 0x000e620000000200 */
        /* <DEDUP_REMOVED lines=9> */
[----:B------:R-:W-:Y:S01]  /*d560*/  HMMA.16816.F32.BF16 R48, R48, R186, RZ ;  /* 0x000000ba3030723c */ /* 0x000fe200000418ff */
[----:B------:R-:W1:Y:S07]  /*d570*/  LDSM.16.M88.4 R184, [R248] ;  /* 0x00000000f8b8783b */ /* 0x000e6e0000000200 */
[C---:B-1----:R-:W-:Y:S08]  /*d580*/  HMMA.16816.F32.BF16 R4, R188.reuse, R192, R4 ;  /* 0x000000c0bc04723c */ /* 0x042ff00000041804 */
[C---:B------:R-:W-:Y:S01]  /*d590*/  HMMA.16816.F32.BF16 R8, R188.reuse, R194, R8 ;  /* 0x000000c2bc08723c */ /* 0x040fe20000041808 */
[----:B------:R-:W1:Y:S07]  /*d5a0*/  LDSM.16.M88.4 R192, [R247] ;  /* 0x00000000f7c0783b */ /* 0x000e6e0000000200 */
[C---:B------:R-:W-:Y:S08]  /*d5b0*/  HMMA.16816.F32.BF16 R12, R188.reuse, R196, R12 ;  /* 0x000000c4bc0c723c */ /* 0x040ff0000004180c */
[C---:B------:R-:W-:Y:S01]  /*d5c0*/  HMMA.16816.F32.BF16 R16, R188.reuse, R198, R16 ;  /* 0x000000c6bc10723c */ /* 0x040fe20000041810 */
[----:B------:R-:W1:Y:S07]  /*d5d0*/  LDSM.16.M88.4 R196, [R246] ;  /* 0x00000000f6c4783b */ /* 0x000e6e0000000200 */
[C---:B------:R-:W-:Y:S08]  /*d5e0*/  HMMA.16816.F32.BF16 R20, R188.reuse, R200, R20 ;  /* 0x000000c8bc14723c */ /* 0x040ff00000041814 */
[C---:B------:R-:W-:Y:S08]  /*d5f0*/  HMMA.16816.F32.BF16 R24, R188.reuse, R202, R24 ;  /* 0x000000cabc18723c */ /* 0x040ff00000041818 */
[C---:B------:R-:W-:Y:S08]  /*d600*/  HMMA.16816.F32.BF16 R28, R188.reuse, R184, R28 ;  /* 0x000000b8bc1c723c */ /* 0x040ff0000004181c */
[C---:B------:R-:W-:Y:S08]  /*d610*/  HMMA.16816.F32.BF16 R32, R188.reuse, R186, R32 ;  /* 0x000000babc20723c */ /* 0x040ff00000041820 */
[C---:B-1----:R-:W-:Y:S08]  /*d620*/  HMMA.16816.F32.BF16 R36, R188.reuse, R192, R36 ;  /* 0x000000c0bc24723c */ /* 0x042ff00000041824 */
[C---:B------:R-:W-:Y:S08]  /*d630*/  HMMA.16816.F32.BF16 R40, R188.reuse, R194, R40 ;  /* 0x000000c2bc28723c */ /* 0x040ff00000041828 */
[C---:B------:R-:W-:Y:S08]  /*d640*/  HMMA.16816.F32.BF16 R44, R188.reuse, R196, R44 ;  /* 0x000000c4bc2c723c */ /* 0x040ff0000004182c */
[----:B------:R-:W-:Y:S04]  /*d650*/  HMMA.16816.F32.BF16 R48, R188, R198, R48 ;  /* 0x000000c6bc30723c */ /* 0x000fe80000041830 */
[----:B--2---:R-:W-:Y:S05]  /*d660*/  IMAD.WIDE.U32 R172, R204, UR24, R2 ;  /* 0x00000018ccac7c25 */ /* 0x004fea000f8e0002 */
[----:B------:R-:W-:Y:S03]  /*d670*/  IADD3 R0, R173, UR4, RZ ;  /* 0x00000004ad007c10 */ /* 0x000fe6000fffe0ff */
[C---:B------:R-:W-:Y:S04]  /*d680*/  LEA R2, P0, R172.reuse, c[0x0][0x1f8], 0x1 ;  /* 0x00007e00ac027a11 */ /* 0x040fe800078008ff */
[----:B------:R-:W-:Y:S01]  /*d690*/  LEA.HI.X R3, R172, c[0x0][0x1fc], R0, 0x1, P0 ;  /* 0x00007f00ac037a11 */ /* 0x000fe200000f0c00 */
[C---:B---3--:R-:W-:Y:S04]  /*d6a0*/  IMAD.WIDE.U32 R172, R204.reuse, UR24, R210 ;  /* 0x00000018ccac7c25 */ /* 0x048fe8000f8e00d2 */
[----:B------:R-:W-:Y:S01]  /*d6b0*/  @!PT LDS RZ, [RZ] ;  /* 0x00000000fffff984 */ /* 0x000fe20000000800 */
[----:B------:R-:W-:Y:S01]  /*d6c0*/  @!PT LDS RZ, [RZ] ;  /* 0x00000000fffff984 */ /* 0x000fe20000000800 */
[----:B------:R-:W-:Y:S01]  /*d6d0*/  @!PT LDS RZ, [RZ] ;  /* 0x00000000fffff984 */ /* 0x000fe20000000800 */
[----:B------:R1:W-:Y:S01]  /*d6e0*/  LDGSTS.E.BYPASS.LTC128B.128 [R251+0x100], [R2.64], !P5 ;  /* 0x0010000002fb7fae */ /* 0x0003e2000e901d5e */
[----:B------:R-:W-:Y:S01]  /*d6f0*/  IADD3 R0, R173, UR4, RZ ;  /* 0x00000004ad007c10 */ /* 0x000fe2000fffe0ff */
[----:B----4-:R-:W-:Y:S01]  /*d700*/  IMAD.WIDE.U32 R184, R204, UR24, R208 ;  /* 0x00000018ccb87c25 */ /* 0x010fe2000f8e00d0 */
[C---:B------:R-:W-:Y:S03]  /*d710*/  LEA R186, P0, R172.reuse, c[0x0][0x1f8], 0x1 ;  /* 0x00007e00acba7a11 */ /* 0x040fe600078008ff */
[----:B------:R-:W2:Y:S01]  /*d720*/  LDL.64 R208, [R1+0x38] ;  /* 0x0000380001d07983 */ /* 0x000ea20000100a00 */
[----:B------:R-:W-:Y:S01]  /*d730*/  LEA.HI.X R187, R172, c[0x0][0x1fc], R0, 0x1, P0 ;  /* 0x00007f00acbb7a11 */ /* 0x000fe200000f0c00 */
[----:B------:R-:W-:Y:S01]  /*d740*/  IMAD.WIDE.U32 R172, R204, UR24, R206 ;  /* 0x00000018ccac7c25 */ /* 0x000fe2000f8e00ce */
[----:B------:R-:W-:Y:S01]  /*d750*/  IADD3 R0, R185, UR4, RZ ;  /* 0x00000004b9007c10 */ /* 0x000fe2000fffe0ff */
[----:B------:R-:W-:Y:S02]  /*d760*/  UIADD3 UR24, UR24, -0x1, URZ ;  /* 0xffffffff18187890 */ /* 0x000fe4000fffe03f */
[----:B------:R3:W-:Y:S02]  /*d770*/  LDGSTS.E.BYPASS.LTC128B.128 [R251+0x3100], [R186.64], !P4 ;  /* 0x03100000bafb7fae */ /* 0x0007e4000e101d5e */
[----:B------:R-:W-:Y:S04]  /*d780*/  @UP0 USHF.R.S32.HI UR23, URZ, 0x1f, UR24 ;  /* 0x0000001f3f170899 */ /* 0x000fe80008011418 */
[----:B------:R-:W4:Y:S01]  /*d790*/  LDL.64 R206, [R1+0x40] ;  /* 0x0000400001ce7983 */ /* 0x000f220000100a00 */
[C---:B---3--:R-:W-:Y:S04]  /*d7a0*/  LEA R186, P0, R184.reuse, c[0x0][0x1f8], 0x1 ;  /* 0x00007e00b8ba7a11 */ /* 0x048fe800078008ff */
[----:B------:R-:W-:Y:S02]  /*d7b0*/  LEA.HI.X R187, R184, c[0x0][0x1fc], R0, 0x1, P0 ;  /* 0x00007f00b8bb7a11 */ /* 0x000fe400000f0c00 */
[----:B------:R-:W-:Y:S01]  /*d7c0*/  IADD3 R0, R173, UR4, RZ ;  /* 0x00000004ad007c10 */ /* 0x000fe2000fffe0ff */
[----:B------:R-:W-:Y:S01]  /*d7d0*/  ULDC.64 UR4, c[0x0][0x1e0] ;  /* 0x0000780000047ab9 */ /* 0x000fe20000000a00 */
[C---:B------:R-:W-:Y:S01]  /*d7e0*/  LEA R184, P0, R172.reuse, c[0x0][0x1f8], 0x1 ;  /* 0x00007e00acb87a11 */ /* 0x040fe200078008ff */
[----:B------:R3:W-:Y:S01]  /*d7f0*/  LDGSTS.E.BYPASS.LTC128B.128 [R251+0x6100], [R186.64], !P3 ;  /* 0x06100000bafb7fae */ /* 0x0007e2000d901d5e */
[----:B------:R-:W-:Y:S02]  /*d800*/  @UP0 UIMAD.WIDE.U32 UR26, UR24, UR4, URZ ;  /* 0x00000004181a02a5 */ /* 0x000fe4000f8e003f */
[----:B------:R-:W-:Y:S01]  /*d810*/  LEA.HI.X R185, R172, c[0x0][0x1fc], R0, 0x1, P0 ;  /* 0x00007f00acb97a11 */ /* 0x000fe200000f0c00 */
[----:B------:R-:W-:Y:S01]  /*d820*/  @UP0 UIMAD UR23, UR23, UR4, URZ ;  /* 0x00000004171702a4 */ /* 0x000fe2000f8e023f */
[----:B-1----:R-:W-:Y:S03]  /*d830*/  IADD3 R2, P0, R2, UR9, RZ ;  /* 0x0000000902027c10 */ /* 0x002fe6000ff1e0ff */
[----:B------:R1:W-:Y:S01]  /*d840*/  LDGSTS.E.BYPASS.LTC128B.128 [R251+0x9100], [R184.64], !P2 ;  /* 0x09100000b8fb7fae */ /* 0x0003e2000d101d5e */
[----:B------:R-:W-:Y:S01]  /*d850*/  IADD3.X R3, R3, UR8, RZ, P0, !PT ;  /* 0x0000000803037c10 */ /* 0x000fe200087fe4ff */
[----:B------:R-:W-:Y:S01]  /*d860*/  @UP0 UIMAD UR23, UR24, UR5, UR23 ;  /* 0x00000005181702a4 */ /* 0x000fe2000f8e0217 */
[C---:B------:R-:W-:Y:S03]  /*d870*/  IADD3 R172, P1, R2.reuse, UR19, RZ ;  /* 0x0000001302ac7c10 */ /* 0x040fe6000ff3e0ff */
[----:B------:R1:W-:Y:S01]  /*d880*/  LDGSTS.E.BYPASS.LTC128B.128 [R251+0x1100], [R2.64], !P5 ;  /* 0x0110000002fb7fae */ /* 0x0003e2000e901d5e */
[C---:B------:R-:W-:Y:S01]  /*d890*/  IADD3.X R173, R3.reuse, UR18, RZ, P1, !PT ;  /* 0x0000001203ad7c10 */ /* 0x040fe20008ffe4ff */
[----:B------:R-:W-:Y:S04]  /*d8a0*/  @UP0 UIADD3 UR4, UR27, UR23, URZ ;  /* 0x000000171b040290 */ /* 0x000fe8000fffe03f */
[----:B------:R1:W-:Y:S01]  /*d8b0*/  LDGSTS.E.BYPASS.LTC128B.128 [R251+0x4100], [R2.64+0x80], !P4 ;  /* 0x0410008002fb7fae */ /* 0x0003e2000e101d5e */
[----:B------:R-:W-:Y:S05]  /*d8c0*/  @UP0 UIMAD UR4, UR4, 0x60, URZ ;  /* 0x00000060040408a4 */ /* 0x000fea000f8e023f */
[----:B------:R1:W-:Y:S01]  /*d8d0*/  LDGSTS.E.BYPASS.LTC128B.128 [R251+0x7100], [R2.64+0x100], !P3 ;  /* 0x0710010002fb7fae */ /* 0x0003e2000d901d5e */
[C---:B---3--:R-:W-:Y:S04]  /*d8e0*/  IADD3 R186, P0, R2.reuse, UR9, RZ ;  /* 0x0000000902ba7c10 */ /* 0x048fe8000ff1e0ff */
[C---:B------:R-:W-:Y:S01]  /*d8f0*/  IADD3.X R187, R3.reuse, UR8, RZ, P0, !PT ;  /* 0x0000000803bb7c10 */ /* 0x040fe200087fe4ff */
[----:B------:R3:W-:Y:S01]  /*d900*/  LDGSTS.E.BYPASS.LTC128B.128 [R251+0xa100], [R2.64+0x180], !P2 ;  /* 0x0a10018002fb7fae */ /* 0x0007e2000d101d5e */
[C---:B-1----:R-:W-:Y:S05]  /*d910*/  IADD3 R184, P6, R2.reuse, UR17, RZ ;  /* 0x0000001102b87c10 */ /* 0x042fea000ffde0ff */
[----:B------:R1:W-:Y:S01]  /*d920*/  LDGSTS.E.BYPASS.LTC128B.128 [R251+0x2100], [R186.64], !P5 ;  /* 0x02100000bafb7fae */ /* 0x0003e2000e901d5e */
[C---:B------:R-:W-:Y:S05]  /*d930*/  IADD3.X R185, R3.reuse, UR16, RZ, P6, !PT ;  /* 0x0000001003b97c10 */ /* 0x040fea000b7fe4ff */
[----:B------:R1:W-:Y:S06]  /*d940*/  LDGSTS.E.BYPASS.LTC128B.128 [R251+0x5100], [R184.64], !P4 ;  /* 0x05100000b8fb7fae */ /* 0x0003ec000e101d5e */
[----:B------:R2:W-:Y:S01]  /*d950*/  LDGSTS.E.BYPASS.LTC128B.128 [R251+0x8100], [R172.64], !P3 ;  /* 0x08100000acfb7fae */ /* 0x0005e2000d901d5e */
[----:B---3--:R-:W-:Y:S04]  /*d960*/  IADD3 R2, P0, R2, UR21, RZ ;  /* 0x0000001502027c10 */ /* 0x008fe8000ff1e0ff */
[----:B------:R-:W-:Y:S02]  /*d970*/  IADD3.X R3, R3, UR20, RZ, P0, !PT ;  /* 0x0000001403037c10 */ /* 0x000fe400087fe4ff */
[----:B------:R-:W-:Y:S03]  /*d980*/  PLOP3.LUT P0, PT, PT, PT, UP0, 0x80, 0x0 ;  /* 0x000000000000781c */ /* 0x000fe60003f0f008 */
[----:B------:R3:W-:Y:S06]  /*d990*/  LDGSTS.E.BYPASS.LTC128B.128 [R251+0xb100], [R2.64], !P2 ;  /* 0x0b10000002fb7fae */ /* 0x0007ec000d101d5e */
[----:B-1----:R-:W-:Y:S06]  /*d9a0*/  LDSM.16.M88.4 R184, [R226+0x18100] ;  /* 0x01810000e2b8783b */ /* 0x002fec0000000200 */
[----:B------:R-:W1:Y:S06]  /*d9b0*/  LDSM.16.M88.4 R192, [R222+0xc100] ;  /* 0x00c10000dec0783b */ /* 0x000e6c0000000200 */
[----:B------:R-:W3:Y:S06]  /*d9c0*/  LDSM.16.M88.4 R200, [R222+0xc900] ;  /* 0x00c90000dec8783b */ /* 0x000eec0000000200 */
[----:B------:R-:W3:Y:S06]  /*d9d0*/  LDSM.16.M88.4 R188, [R222+0xd100] ;  /* 0x00d10000debc783b */ /* 0x000eec0000000200 */
[----:B------:R-:W0:Y:S06]  /*d9e0*/  LDGDEPBAR ;  /* 0x00000000000079af */ /* 0x000e2c0000000000 */
[----:B------:R-:W3:Y:S01]  /*d9f0*/  LDSM.16.M88.4 R196, [R222+0xd900] ;  /* 0x00d90000dec4783b */ /* 0x000ee20000000200 */
[C---:B-1----:R-:W-:Y:S08]  /*da00*/  HMMA.16816.F32.BF16 R4, R184.reuse, R192, R4 ;  /* 0x000000c0b804723c */ /* 0x042ff00000041804 */
[C---:B------:R-:W-:Y:S01]  /*da10*/  HMMA.16816.F32.BF16 R8, R184.reuse, R194, R8 ;  /* 0x000000c2b808723c */ /* 0x040fe20000041808 */
[----:B------:R-:W-:Y:S07]  /*da20*/  LDSM.16.M88.4 R192, [R222+0xe900] ;  /* 0x00e90000dec0783b */ /* 0x000fee0000000200 */
[C---:B---3--:R-:W-:Y:S08]  /*da30*/  HMMA.16816.F32.BF16 R12, R184.reuse, R200, R12 ;  /* 0x000000c8b80c723c */ /* 0x048ff0000004180c */
[C---:B------:R-:W-:Y:S01]  /*da40*/  HMMA.16816.F32.BF16 R16, R184.reuse, R202, R16 ;  /* 0x000000cab810723c */ /* 0x040fe20000041810 */
[----:B------:R-:W-:Y:S07]  /*da50*/  LDSM.16.M88.4 R200, [R221] ;  /* 0x00000000ddc8783b */ /* 0x000fee0000000200 */
[C---:B------:R-:W-:Y:S08]  /*da60*/  HMMA.16816.F32.BF16 R20, R184.reuse, R188, R20 ;  /* 0x000000bcb814723c */ /* 0x040ff00000041814 */
[C---:B------:R-:W-:Y:S01]  /*da70*/  HMMA.16816.F32.BF16 R24, R184.reuse, R190, R24 ;  /* 0x000000beb818723c */ /* 0x040fe20000041818 */
[----:B------:R-:W1:Y:S07]  /*da80*/  LDSM.16.M88.4 R188, [R222+0xe100] ;  /* 0x00e10000debc783b */ /* 0x000e6e0000000200 */
        /* <DEDUP_REMOVED lines=8> */
[----:B------:R-:W1:Y:S06]  /*db10*/  LDSM.16.M88.4 R184, [R221+0x800] ;  /* 0x00080000ddb8783b */ /* 0x000e6c0000000200 */
[----:B------:R-:W2:Y:S01]  /*db20*/  LDSM.16.M88.4 R192, [R221+0x1800] ;  /* 0x00180000ddc0783b */ /* 0x000ea20000000200 */
[C---:B---3--:R-:W-:Y:S08]  /*db30*/  HMMA.16816.F32.BF16 R4, R196.reuse, R200, R4 ;  /* 0x000000c8c404723c */ /* 0x048ff00000041804 */
[C---:B------:R-:W-:Y:S01]  /*db40*/  HMMA.16816.F32.BF16 R8, R196.reuse, R202, R8 ;  /* 0x000000cac408723c */ /* 0x040fe20000041808 */
[----:B------:R-:W3:Y:S07]  /*db50*/  LDSM.16.M88.4 R200, [R221+0x2000] ;  /* 0x00200000ddc8783b */ /* 0x000eee0000000200 */
[C---:B-1----:R-:W-:Y:S08]  /*db60*/  HMMA.16816.F32.BF16 R12, R196.reuse, R184, R12 ;  /* 0x000000b8c40c723c */ /* 0x042ff0000004180c */
[C---:B------:R-:W-:Y:S01]  /*db70*/  HMMA.16816.F32.BF16 R16, R196.reuse, R186, R16 ;  /* 0x000000bac410723c */ /* 0x040fe20000041810 */
[----:B------:R-:W1:Y:S07]  /*db80*/  LDSM.16.M88.4 R184, [R221+0x2800] ;  /* 0x00280000ddb8783b */ /* 0x000e6e0000000200 */
[C---:B------:R-:W-:Y:S08]  /*db90*/  HMMA.16816.F32.BF16 R20, R196.reuse, R188, R20 ;  /* 0x000000bcc414723c */ /* 0x040ff00000041814 */
[C---:B------:R-:W-:Y:S01]  /*dba0*/  HMMA.16816.F32.BF16 R24, R196.reuse, R190, R24 ;  /* 0x000000bec418723c */ /* 0x040fe20000041818 */
[----:B------:R-:W-:Y:S07]  /*dbb0*/  LDSM.16.M88.4 R188, [R223+0x1c100] ;  /* 0x01c10000dfbc783b */ /* 0x000fee0000000200 */
[C---:B--2---:R-:W-:Y:S08]  /*dbc0*/  HMMA.16816.F32.BF16 R28, R196.reuse, R192, R28 ;  /* 0x000000c0c41c723c */ /* 0x044ff0000004181c */
[C---:B------:R-:W-:Y:S01]  /*dbd0*/  HMMA.16816.F32.BF16 R32, R196.reuse, R194, R32 ;  /* 0x000000c2c420723c */ /* 0x040fe20000041820 */
[----:B------:R-:W2:Y:S07]  /*dbe0*/  LDSM.16.M88.4 R192, [R216+0xf100] ;  /* 0x00f10000d8c0783b */ /* 0x000eae0000000200 */
[C---:B---3--:R-:W-:Y:S08]  /*dbf0*/  HMMA.16816.F32.BF16 R36, R196.reuse, R200, R36 ;  /* 0x000000c8c424723c */ /* 0x048ff00000041824 */
[C---:B------:R-:W-:Y:S01]  /*dc00*/  HMMA.16816.F32.BF16 R40, R196.reuse, R202, R40 ;  /* 0x000000cac428723c */ /* 0x040fe20000041828 */
[----:B------:R-:W3:Y:S07]  /*dc10*/  LDSM.16.M88.4 R200, [R216+0xf900] ;  /* 0x00f90000d8c8783b */ /* 0x000eee0000000200 */
[C---:B-1----:R-:W-:Y:S08]  /*dc20*/  HMMA.16816.F32.BF16 R44, R196.reuse, R184, R44 ;  /* 0x000000b8c42c723c */ /* 0x042ff0000004182c */
[----:B------:R-:W-:Y:S01]  /*dc30*/  HMMA.16816.F32.BF16 R48, R196, R186, R48 ;  /* 0x000000bac430723c */ /* 0x000fe20000041830 */
[----:B------:R-:W1:Y:S06]  /*dc40*/  LDSM.16.M88.4 R184, [R216+0x10100] ;  /* 0x01010000d8b8783b */ /* 0x000e6c0000000200 */
[----:B------:R-:W-:Y:S01]  /*dc50*/  LDSM.16.M88.4 R196, [R216+0x11100] ;  /* 0x01110000d8c4783b */ /* 0x000fe20000000200 */
        /* <DEDUP_REMOVED lines=8> */
[----:B------:R-:W-:Y:S07]  /*dce0*/  LDSM.16.M88.4 R184, [R224+0x1c100] ;  /* 0x01c10000e0b8783b */ /* 0x000fee0000000200 */
[C---:B--2---:R-:W-:Y:S08]  /*dcf0*/  HMMA.16816.F32.BF16 R28, R188.reuse, R192, R28 ;  /* 0x000000c0bc1c723c */ /* 0x044ff0000004181c */
[C---:B------:R-:W-:Y:S01]  /*dd00*/  HMMA.16816.F32.BF16 R32, R188.reuse, R194, R32 ;  /* 0x000000c2bc20723c */ /* 0x040fe20000041820 */
[----:B------:R-:W1:Y:S07]  /*dd10*/  LDSM.16.M88.4 R192, [R245] ;  /* 0x00000000f5c0783b */ /* 0x000e6e0000000200 */
[C---:B------:R-:W-:Y:S08]  /*dd20*/  HMMA.16816.F32.BF16 R36, R188.reuse, R196, R36 ;  /* 0x000000c4bc24723c */ /* 0x040ff00000041824 */
[C---:B------:R-:W-:Y:S01]  /*dd30*/  HMMA.16816.F32.BF16 R40, R188.reuse, R198, R40 ;  /* 0x000000c6bc28723c */ /* 0x040fe20000041828 */
[----:B------:R-:W2:Y:S07]  /*dd40*/  LDSM.16.M88.4 R196, [R244] ;  /* 0x00000000f4c4783b */ /* 0x000eae0000000200 */
[C---:B---3--:R-:W-:Y:S08]  /*dd50*/  HMMA.16816.F32.BF16 R44, R188.reuse, R200, R44 ;  /* 0x000000c8bc2c723c */ /* 0x048ff0000004182c */
[----:B------:R-:W-:Y:S01]  /*dd60*/  HMMA.16816.F32.BF16 R48, R188, R202, R48 ;  /* 0x000000cabc30723c */ /* 0x000fe20000041830 */
[----:B------:R-:W3:Y:S06]  /*dd70*/  LDSM.16.M88.4 R188, [R243] ;  /* 0x00000000f3bc783b */ /* 0x000eec0000000200 */
[----:B------:R-:W4:Y:S01]  /*dd80*/  LDSM.16.M88.4 R200, [R242] ;  /* 0x00000000f2c8783b */ /* 0x000f220000000200 */
        /* <DEDUP_REMOVED lines=8> */
[----:B------:R-:W1:Y:S07]  /*de10*/  LDSM.16.M88.4 R188, [R241] ;  /* 0x00000000f1bc783b */ /* 0x000e6e0000000200 */
[C---:B----4-:R-:W-:Y:S08]  /*de20*/  HMMA.16816.F32.BF16 R28, R184.reuse, R200, R28 ;  /* 0x000000c8b81c723c */ /* 0x050ff0000004181c */
[C---:B------:R-:W-:Y:S01]  /*de30*/  HMMA.16816.F32.BF16 R32, R184.reuse, R202, R32 ;  /* 0x000000cab820723c */ /* 0x040fe20000041820 */
[----:B------:R-:W2:Y:S07]  /*de40*/  LDSM.16.M88.4 R200, [R222+0xf100] ;  /* 0x00f10000dec8783b */ /* 0x000eae0000000200 */
[C---:B-1----:R-:W-:Y:S08]  /*de50*/  HMMA.16816.F32.BF16 R36, R184.reuse, R188, R36 ;  /* 0x000000bcb824723c */ /* 0x042ff00000041824 */
[C---:B------:R-:W-:Y:S01]  /*de60*/  HMMA.16816.F32.BF16 R40, R184.reuse, R190, R40 ;  /* 0x000000beb828723c */ /* 0x040fe20000041828 */
[----:B------:R-:W-:Y:S07]  /*de70*/  LDSM.16.M88.4 R188, [R222+0x10100] ;  /* 0x01010000debc783b */ /* 0x000fee0000000200 */
[C---:B------:R-:W-:Y:S08]  /*de80*/  HMMA.16816.F32.BF16 R44, R184.reuse, R192, R44 ;  /* 0x000000c0b82c723c */ /* 0x040ff0000004182c */
[----:B------:R-:W-:Y:S01]  /*de90*/  HMMA.16816.F32.BF16 R48, R184, R194, R48 ;  /* 0x000000c2b830723c */ /* 0x000fe20000041830 */
[----:B------:R-:W1:Y:S06]  /*dea0*/  LDSM.16.M88.4 R184, [R222+0xf900] ;  /* 0x00f90000deb8783b */ /* 0x000e6c0000000200 */
[----:B------:R-:W3:Y:S01]  /*deb0*/  LDSM.16.M88.4 R192, [R222+0x10900] ;  /* 0x01090000dec0783b */ /* 0x000ee20000000200 */
        /* <DEDUP_REMOVED lines=15> */
[C---:B-1----:R-:W-:Y:S08]  /*dfb0*/  HMMA.16816.F32.BF16 R44, R196.reuse, R184, R44 ;  /* 0x000000b8c42c723c */ /* 0x042ff0000004182c */
[----:B------:R-:W-:Y:S01]  /*dfc0*/  HMMA.16816.F32.BF16 R48, R196, R186, R48 ;  /* 0x000000bac430723c */ /* 0x000fe20000041830 */
[----:B------:R-:W1:Y:S06]  /*dfd0*/  LDSM.16.M88.4 R184, [R221+0x4000] ;  /* 0x00400000ddb8783b */ /* 0x000e6c0000000200 */
[----:B------:R-:W-:Y:S01]  /*dfe0*/  LDSM.16.M88.4 R196, [R221+0x5000] ;  /* 0x00500000ddc4783b */ /* 0x000fe20000000200 */
[C---:B---3--:R-:W-:Y:S08]  /*dff0*/  HMMA.16816.F32.BF16 R4, R188.reuse, R192, R4 ;  /* 0x000000c0bc04723c */ /* 0x048ff00000041804 */
[C---:B------:R-:W-:Y:S01]  /*e000*/  HMMA.16816.F32.BF16 R8, R188.reuse, R194, R8 ;  /* 0x000000c2bc08723c */ /* 0x040fe20000041808 */
[----:B------:R-:W3:Y:S07]  /*e010*/  LDSM.16.M88.4 R192, [R221+0x4800] ;  /* 0x00480000ddc0783b */ /* 0x000eee0000000200 */
[C---:B--2---:R-:W-:Y:S08]  /*e020*/  HMMA.16816.F32.BF16 R12, R188.reuse, R200, R12 ;  /* 0x000000c8bc0c723c */ /* 0x044ff0000004180c */
[C---:B------:R-:W-:Y:S01]  /*e030*/  HMMA.16816.F32.BF16 R16, R188.reuse, R202, R16 ;  /* 0x000000cabc10723c */ /* 0x040fe20000041810 */
[----:B------:R-:W2:Y:S07]  /*e040*/  LDSM.16.M88.4 R200, [R221+0x5800] ;  /* 0x00580000ddc8783b */ /* 0x000eae0000000200 */
[C---:B-1----:R-:W-:Y:S08]  /*e050*/  HMMA.16816.F32.BF16 R20, R188.reuse, R184, R20 ;  /* 0x000000b8bc14723c */ /* 0x042ff00000041814 */
[C---:B------:R-:W-:Y:S01]  /*e060*/  HMMA.16816.F32.BF16 R24, R188.reuse, R186, R24 ;  /* 0x000000babc18723c */ /* 0x040fe20000041818 */
[----:B------:R-:W-:Y:S07]  /*e070*/  LDSM.16.M88.4 R184, [R223+0x20100] ;  /* 0x02010000dfb8783b */ /* 0x000fee0000000200 */
[C---:B---3--:R-:W-:Y:S08]  /*e080*/  HMMA.16816.F32.BF16 R28, R188.reuse, R192, R28 ;  /* 0x000000c0bc1c723c */ /* 0x048ff0000004181c */
[C---:B------:R-:W-:Y:S01]  /*e090*/  HMMA.16816.F32.BF16 R32, R188.reuse, R194, R32 ;  /* 0x000000c2bc20723c */ /* 0x040fe20000041820 */
[----:B------:R-:W1:Y:S07]  /*e0a0*/  LDSM.16.M88.4 R192, [R216+0x12100] ;  /* 0x01210000d8c0783b */ /* 0x000e6e0000000200 */
[C---:B------:R-:W-:Y:S08]  /*e0b0*/  HMMA.16816.F32.BF16 R36, R188.reuse, R196, R36 ;  /* 0x000000c4bc24723c */ /* 0x040ff00000041824 */
[C---:B------:R-:W-:Y:S01]  /*e0c0*/  HMMA.16816.F32.BF16 R40, R188.reuse, R198, R40 ;  /* 0x000000c6bc28723c */ /* 0x040fe20000041828 */
[----:B------:R-:W3:Y:S07]  /*e0d0*/  LDSM.16.M88.4 R196, [R216+0x12900] ;  /* 0x01290000d8c4783b */ /* 0x000eee0000000200 */
[C---:B--2---:R-:W-:Y:S08]  /*e0e0*/  HMMA.16816.F32.BF16 R44, R188.reuse, R200, R44 ;  /* 0x000000c8bc2c723c */ /* 0x044ff0000004182c */
[----:B------:R-:W-:Y:S01]  /*e0f0*/  HMMA.16816.F32.BF16 R48, R188, R202, R48 ;  /* 0x000000cabc30723c */ /* 0x000fe20000041830 */
[----:B------:R-:W2:Y:S06]  /*e100*/  LDSM.16.M88.4 R188, [R216+0x13100] ;  /* 0x01310000d8bc783b */ /* 0x000eac0000000200 */
[----:B------:R-:W4:Y:S01]  /*e110*/  LDSM.16.M88.4 R200, [R216+0x13900] ;  /* 0x01390000d8c8783b */ /* 0x000f220000000200 */
[C---:B-1----:R-:W-:Y:S08]  /*e120*/  HMMA.16816.F32.BF16 R4, R184.reuse, R192, R4 ;  /* 0x000000c0b804723c */ /* 0x042ff00000041804 */
[C---:B------:R-:W-:Y:S01]  /*e130*/  HMMA.16816.F32.BF16 R8, R184.reuse, R194, R8 ;  /* 0x000000c2b808723c */ /* 0x040fe20000041808 */
[----:B------:R-:W-:Y:S07]  /*e140*/  LDSM.16.M88.4 R192, [R216+0x14900] ;  /* 0x01490000d8c0783b */ /* 0x000fee0000000200 */
[C---:B---3--:R-:W-:Y:S08]  /*e150*/  HMMA.16816.F32.BF16 R12, R184.reuse, R196, R12 ;  /* 0x000000c4b80c723c */ /* 0x048ff0000004180c */
[C---:B------:R-:W-:Y:S01]  /*e160*/  HMMA.16816.F32.BF16 R16, R184.reuse, R198, R16 ;  /* 0x000000c6b810723c */ /* 0x040fe20000041810 */
[----:B------:R-:W-:Y:S07]  /*e170*/  LDSM.16.M88.4 R196, [R224+0x20100] ;  /* 0x02010000e0c4783b */ /* 0x000fee0000000200 */
[C---:B--2---:R-:W-:Y:S08]  /*e180*/  HMMA.16816.F32.BF16 R20, R184.reuse, R188, R20 ;  /* 0x000000bcb814723c */ /* 0x044ff00000041814 */
[C---:B------:R-:W-:Y:S01]  /*e190*/  HMMA.16816.F32.BF16 R24, R184.reuse, R190, R24 ;  /* 0x000000beb818723c */ /* 0x040fe20000041818 */
[----:B------:R-:W1:Y:S07]  /*e1a0*/  LDSM.16.M88.4 R188, [R216+0x14100] ;  /* 0x01410000d8bc783b */ /* 0x000e6e0000000200 */
[C---:B----4-:R-:W-:Y:S08]  /*e1b0*/  HMMA.16816.F32.BF16 R28, R184.reuse, R200, R28 ;  /* 0x000000c8b81c723c */ /* 0x050ff0000004181c */
[C---:B------:R-:W-:Y:S01]  /*e1c0*/  HMMA.16816.F32.BF16 R32, R184.reuse, R202, R32 ;  /* 0x000000cab820723c */ /* 0x040fe20000041820 */
[----:B------:R-:W2:Y:S07]  /*e1d0*/  LDSM.16.M88.4 R200, [R239] ;  /* 0x00000000efc8783b */ /* 0x000eae0000000200 */
[C---:B-1----:R-:W-:Y:S08]  /*e1e0*/  HMMA.16816.F32.BF16 R36, R184.reuse, R188, R36 ;  /* 0x000000bcb824723c */ /* 0x042ff00000041824 */
[C---:B------:R-:W-:Y:S01]  /*e1f0*/  HMMA.16816.F32.BF16 R40, R184.reuse, R190, R40 ;  /* 0x000000beb828723c */ /* 0x040fe20000041828 */
[----:B------:R-:W-:Y:S07]  /*e200*/  LDSM.16.M88.4 R188, [R237] ;  /* 0x00000000edbc783b */ /* 0x000fee0000000200 */
[C---:B------:R-:W-:Y:S08]  /*e210*/  HMMA.16816.F32.BF16 R44, R184.reuse, R192, R44 ;  /* 0x000000c0b82c723c */ /* 0x040ff0000004182c */
[----:B------:R-:W-:Y:S01]  /*e220*/  HMMA.16816.F32.BF16 R48, R184, R194, R48 ;  /* 0x000000c2b830723c */ /* 0x000fe20000041830 */
[----:B------:R-:W1:Y:S06]  /*e230*/  LDSM.16.M88.4 R184, [R238] ;  /* 0x00000000eeb8783b */ /* 0x000e6c0000000200 */
[----:B------:R-:W3:Y:S01]  /*e240*/  LDSM.16.M88.4 R192, [R236] ;  /* 0x00000000ecc0783b */ /* 0x000ee20000000200 */
[C---:B--2---:R-:W-:Y:S08]  /*e250*/  HMMA.16816.F32.BF16 R4, R196.reuse, R200, R4 ;  /* 0x000000c8c404723c */ /* 0x044ff00000041804 */
[C---:B------:R-:W-:Y:S01]  /*e260*/  HMMA.16816.F32.BF16 R8, R196.reuse, R202, R8 ;  /* 0x000000cac408723c */ /* 0x040fe20000041808 */
[----:B------:R-:W2:Y:S07]  /*e270*/  LDSM.16.M88.4 R200, [R235] ;  /* 0x00000000ebc8783b */ /* 0x000eae0000000200 */
[C---:B-1----:R-:W-:Y:S08]  /*e280*/  HMMA.16816.F32.BF16 R12, R196.reuse, R184, R12 ;  /* 0x000000b8c40c723c */ /* 0x042ff0000004180c */
[C---:B------:R-:W-:Y:S01]  /*e290*/  HMMA.16816.F32.BF16 R16, R196.reuse, R186, R16 ;  /* 0x000000bac410723c */ /* 0x040fe20000041810 */
[----:B------:R-:W1:Y:S07]  /*e2a0*/  LDSM.16.M88.4 R184, [R234] ;  /* 0x00000000eab8783b */ /* 0x000e6e0000000200 */
        /* <DEDUP_REMOVED lines=34> */
[----:B------:R-:W1:Y:S07]  /*e4d0*/  LDSM.16.M88.4 R192, [R221+0x8000] ;  /* 0x00800000ddc0783b */ /* 0x000e6e0000000200 */
[C---:B---3--:R-:W-:Y:S08]  /*e4e0*/  HMMA.16816.F32.BF16 R12, R184.reuse, R196, R12 ;  /* 0x000000c4b80c723c */ /* 0x048ff0000004180c */
[C---:B------:R-:W-:Y:S01]  /*e4f0*/  HMMA.16816.F32.BF16 R16, R184.reuse, R198, R16 ;  /* 0x000000c6b810723c */ /* 0x040fe20000041810 */
[----:B------:R-:W-:Y:S07]  /*e500*/  LDSM.16.M88.4 R196, [R223+0x24100] ;  /* 0x02410000dfc4783b */ /* 0x000fee0000000200 */
[C---:B--2---:R-:W-:Y:S08]  /*e510*/  HMMA.16816.F32.BF16 R20, R184.reuse, R188, R20 ;  /* 0x000000bcb814723c */ /* 0x044ff00000041814 */
[C---:B------:R-:W-:Y:S01]  /*e520*/  HMMA.16816.F32.BF16 R24, R184.reuse, R190, R24 ;  /* 0x000000beb818723c */ /* 0x040fe20000041818 */
[----:B------:R-:W2:Y:S07]  /*e530*/  LDSM.16.M88.4 R188, [R221+0x8800] ;  /* 0x00880000ddbc783b */ /* 0x000eae0000000200 */
[C---:B----4-:R-:W-:Y:S08]  /*e540*/  HMMA.16816.F32.BF16 R28, R184.reuse, R200, R28 ;  /* 0x000000c8b81c723c */ /* 0x050ff0000004181c */
[C---:B------:R-:W-:Y:S01]  /*e550*/  HMMA.16816.F32.BF16 R32, R184.reuse, R202, R32 ;  /* 0x000000cab820723c */ /* 0x040fe20000041820 */
[----:B------:R-:W3:Y:S07]  /*e560*/  LDSM.16.M88.4 R200, [R216+0x15100] ;  /* 0x01510000d8c8783b */ /* 0x000eee0000000200 */
[C---:B-1----:R-:W-:Y:S08]  /*e570*/  HMMA.16816.F32.BF16 R36, R184.reuse, R192, R36 ;  /* 0x000000c0b824723c */ /* 0x042ff00000041824 */
[C---:B------:R-:W-:Y:S01]  /*e580*/  HMMA.16816.F32.BF16 R40, R184.reuse, R194, R40 ;  /* 0x000000c2b828723c */ /* 0x040fe20000041828 */
[----:B------:R-:W1:Y:S07]  /*e590*/  LDSM.16.M88.4 R192, [R216+0x15900] ;  /* 0x01590000d8c0783b */ /* 0x000e6e0000000200 */
[C---:B--2---:R-:W-:Y:S08]  /*e5a0*/  HMMA.16816.F32.BF16 R44, R184.reuse, R188, R44 ;  /* 0x000000bcb82c723c */ /* 0x044ff0000004182c */
[----:B------:R-:W-:Y:S01]  /*e5b0*/  HMMA.16816.F32.BF16 R48, R184, R190, R48 ;  /* 0x000000beb830723c */ /* 0x000fe20000041830 */
[----:B------:R-:W2:Y:S06]  /*e5c0*/  LDSM.16.M88.4 R184, [R216+0x16100] ;  /* 0x01610000d8b8783b */ /* 0x000eac0000000200 */
[----:B------:R-:W4:Y:S01]  /*e5d0*/  LDSM.16.M88.4 R188, [R216+0x16900] ;  /* 0x01690000d8bc783b */ /* 0x000f220000000200 */
[C---:B---3--:R-:W-:Y:S08]  /*e5e0*/  HMMA.16816.F32.BF16 R4, R196.reuse, R200, R4 ;  /* 0x000000c8c404723c */ /* 0x048ff00000041804 */
[C---:B------:R-:W-:Y:S01]  /*e5f0*/  HMMA.16816.F32.BF16 R8, R196.reuse, R202, R8 ;  /* 0x000000cac408723c */ /* 0x040fe20000041808 */
[----:B------:R-:W3:Y:S07]  /*e600*/  LDSM.16.M88.4 R200, [R216+0x17100] ;  /* 0x01710000d8c8783b */ /* 0x000eee0000000200 */
[C---:B-1----:R-:W-:Y:S08]  /*e610*/  HMMA.16816.F32.BF16 R12, R196.reuse, R192, R12 ;  /* 0x000000c0c40c723c */ /* 0x042ff0000004180c */
[C---:B------:R-:W-:Y:S01]  /*e620*/  HMMA.16816.F32.BF16 R16, R196.reuse, R194, R16 ;  /* 0x000000c2c410723c */ /* 0x040fe20000041810 */
[----:B------:R-:W1:Y:S07]  /*e630*/  LDSM.16.M88.4 R192, [R216+0x17900] ;  /* 0x01790000d8c0783b */ /* 0x000e6e0000000200 */
[C---:B--2---:R-:W-:Y:S08]  /*e640*/  HMMA.16816.F32.BF16 R20, R196.reuse, R184, R20 ;  /* 0x000000b8c414723c */ /* 0x044ff00000041814 */
[C---:B------:R-:W-:Y:S01]  /*e650*/  HMMA.16816.F32.BF16 R24, R196.reuse, R186, R24 ;  /* 0x000000bac418723c */ /* 0x040fe20000041818 */
[----:B------:R-:W-:Y:S07]  /*e660*/  LDSM.16.M88.4 R184, [R224+0x24100] ;  /* 0x02410000e0b8783b */ /* 0x000fee0000000200 */
[C---:B----4-:R-:W-:Y:S08]  /*e670*/  HMMA.16816.F32.BF16 R28, R196.reuse, R188, R28 ;  /* 0x000000bcc41c723c */ /* 0x050ff0000004181c */
[C---:B------:R-:W-:Y:S01]  /*e680*/  HMMA.16816.F32.BF16 R32, R196.reuse, R190, R32 ;  /* 0x000000bec420723c */ /* 0x040fe20000041820 */
[----:B------:R-:W2:Y:S07]  /*e690*/  LDSM.16.M88.4 R188, [R233] ;  /* 0x00000000e9bc783b */ /* 0x000eae0000000200 */
[C---:B---3--:R-:W-:Y:S08]  /*e6a0*/  HMMA.16816.F32.BF16 R36, R196.reuse, R200, R36 ;  /* 0x000000c8c424723c */ /* 0x048ff00000041824 */
[C---:B------:R-:W-:Y:S01]  /*e6b0*/  HMMA.16816.F32.BF16 R40, R196.reuse, R202, R40 ;  /* 0x000000cac428723c */ /* 0x040fe20000041828 */
[----:B------:R-:W3:Y:S07]  /*e6c0*/  LDSM.16.M88.4 R200, [R232] ;  /* 0x00000000e8c8783b */ /* 0x000eee0000000200 */
[C---:B-1----:R-:W-:Y:S08]  /*e6d0*/  HMMA.16816.F32.BF16 R44, R196.reuse, R192, R44 ;  /* 0x000000c0c42c723c */ /* 0x042ff0000004182c */
[----:B------:R-:W-:Y:S01]  /*e6e0*/  HMMA.16816.F32.BF16 R48, R196, R194, R48 ;  /* 0x000000c2c430723c */ /* 0x000fe20000041830 */
[----:B------:R-:W1:Y:S06]  /*e6f0*/  LDSM.16.M88.4 R192, [R231] ;  /* 0x00000000e7c0783b */ /* 0x000e6c0000000200 */
[----:B------:R-:W4:Y:S01]  /*e700*/  LDSM.16.M88.4 R196, [R230] ;  /* 0x00000000e6c4783b */ /* 0x000f220000000200 */
[C---:B--2---:R-:W-:Y:S08]  /*e710*/  HMMA.16816.F32.BF16 R4, R184.reuse, R188, R4 ;  /* 0x000000bcb804723c */ /* 0x044ff00000041804 */
[C---:B------:R-:W-:Y:S01]  /*e720*/  HMMA.16816.F32.BF16 R8, R184.reuse, R190, R8 ;  /* 0x000000beb808723c */ /* 0x040fe20000041808 */
[----:B------:R-:W2:Y:S07]  /*e730*/  LDSM.16.M88.4 R188, [R229] ;  /* 0x00000000e5bc783b */ /* 0x000eae0000000200 */
[C---:B---3--:R-:W-:Y:S08]  /*e740*/  HMMA.16816.F32.BF16 R12, R184.reuse, R200, R12 ;  /* 0x000000c8b80c723c */ /* 0x048ff0000004180c */
[C---:B------:R-:W-:Y:S01]  /*e750*/  HMMA.16816.F32.BF16 R16, R184.reuse, R202, R16 ;  /* 0x000000cab810723c */ /* 0x040fe20000041810 */
[----:B------:R-:W3:Y:S07]  /*e760*/  LDSM.16.M88.4 R200, [R228] ;  /* 0x00000000e4c8783b */ /* 0x000eee0000000200 */
[C---:B-1----:R-:W-:Y:S08]  /*e770*/  HMMA.16816.F32.BF16 R20, R184.reuse, R192, R20 ;  /* 0x000000c0b814723c */ /* 0x042ff00000041814 */
[C---:B------:R-:W-:Y:S01]  /*e780*/  HMMA.16816.F32.BF16 R24, R184.reuse, R194, R24 ;  /* 0x000000c2b818723c */ /* 0x040fe20000041818 */
[----:B------:R-:W-:Y:S07]  /*e790*/  LDSM.16.M88.4 R192, [R226+0x24100] ;  /* 0x02410000e2c0783b */ /* 0x000fee0000000200 */
[C---:B----4-:R-:W-:Y:S08]  /*e7a0*/  HMMA.16816.F32.BF16 R28, R184.reuse, R196, R28 ;  /* 0x000000c4b81c723c */ /* 0x050ff0000004181c */
[C---:B------:R-:W-:Y:S01]  /*e7b0*/  HMMA.16816.F32.BF16 R32, R184.reuse, R198, R32 ;  /* 0x000000c6b820723c */ /* 0x040fe20000041820 */
[----:B------:R-:W1:Y:S07]  /*e7c0*/  LDSM.16.M88.4 R196, [R222+0x15100] ;  /* 0x01510000dec4783b */ /* 0x000e6e0000000200 */
[C---:B--2---:R-:W-:Y:S08]  /*e7d0*/  HMMA.16816.F32.BF16 R36, R184.reuse, R188, R36 ;  /* 0x000000bcb824723c */ /* 0x044ff00000041824 */
[C---:B------:R-:W-:Y:S01]  /*e7e0*/  HMMA.16816.F32.BF16 R40, R184.reuse, R190, R40 ;  /* 0x000000beb828723c */ /* 0x040fe20000041828 */
[----:B------:R-:W2:Y:S07]  /*e7f0*/  LDSM.16.M88.4 R188, [R222+0x15900] ;  /* 0x01590000debc783b */ /* 0x000eae0000000200 */
[C---:B---3--:R-:W-:Y:S08]  /*e800*/  HMMA.16816.F32.BF16 R44, R184.reuse, R200, R44 ;  /* 0x000000c8b82c723c */ /* 0x048ff0000004182c */
[----:B------:R-:W-:Y:S01]  /*e810*/  HMMA.16816.F32.BF16 R48, R184, R202, R48 ;  /* 0x000000cab830723c */ /* 0x000fe20000041830 */
[----:B------:R-:W3:Y:S06]  /*e820*/  LDSM.16.M88.4 R184, [R222+0x16100] ;  /* 0x01610000deb8783b */ /* 0x000eec0000000200 */
[----:B------:R-:W4:Y:S01]  /*e830*/  LDSM.16.M88.4 R200, [R222+0x16900] ;  /* 0x01690000dec8783b */ /* 0x000f220000000200 */
        /* <DEDUP_REMOVED lines=20> */
[C---:B------:R-:W-:Y:S08]  /*e980*/  HMMA.16816.F32.BF16 R8, R184.reuse, R202, R8 ;  /* 0x000000cab808723c */ /* 0x040ff00000041808 */
[C---:B-1----:R-:W-:Y:S08]  /*e990*/  HMMA.16816.F32.BF16 R12, R184.reuse, R196, R12 ;  /* 0x000000c4b80c723c */ /* 0x042ff0000004180c */
[C---:B------:R-:W-:Y:S01]  /*e9a0*/  HMMA.16816.F32.BF16 R16, R184.reuse, R198, R16 ;  /* 0x000000c6b810723c */ /* 0x040fe20000041810 */
[----:B------:R-:W1:Y:S03]  /*e9b0*/  LDSM.16.M88.4 R196, [R221+0xb000] ;  /* 0x00b00000ddc4783b */ /* 0x000e660000000200 */
[----:B------:R-:W-:Y:S02]  /*e9c0*/  FMNMX.FTZ R0, R4, R174, !PT ;  /* 0x000000ae04007209 */ /* 0x000fe40007810000 */
[----:B------:R-:W-:Y:S02]  /*e9d0*/  FMNMX.FTZ R2, R6, R175, !PT ;  /* 0x000000af06027209 */ /* 0x000fe40007810000 */
[C---:B--2---:R-:W-:Y:S04]  /*e9e0*/  HMMA.16816.F32.BF16 R20, R184.reuse, R188, R20 ;  /* 0x000000bcb814723c */ /* 0x044fe80000041814 */
[----:B------:R-:W-:Y:S02]  /*e9f0*/  FMNMX.FTZ R0, R5, R0, !PT ;  /* 0x0000000005007209 */ /* 0x000fe40007810000 */
[----:B------:R-:W-:Y:S02]  /*ea00*/  FMNMX.FTZ R2, R7, R2, !PT ;  /* 0x0000000207027209 */ /* 0x000fe40007810000 */
[C---:B------:R-:W-:Y:S01]  /*ea10*/  HMMA.16816.F32.BF16 R24, R184.reuse, R190, R24 ;  /* 0x000000beb818723c */ /* 0x040fe20000041818 */
[----:B------:R-:W2:Y:S01]  /*ea20*/  LDSM.16.M88.4 R188, [R221+0xb800] ;  /* 0x00b80000ddbc783b */ /* 0x000ea20000000200 */
[----:B------:R-:W-:Y:S04]  /*ea30*/  DEPBAR.LE SB0, 0x0 ;  /* 0x000080000000791a */ /* 0x000fe80000000000 */
[----:B------:R-:W-:Y:S01]  /*ea40*/  FMNMX.FTZ R0, R8, R0, !PT ;  /* 0x0000000008007209 */ /* 0x000fe20007810000 */
[----:B------:R-:W-:Y:S01]  /*ea50*/  BAR.SYNC.DEFER_BLOCKING 0x0 ;  /* 0x0000000000007b1d */ /* 0x000fe20000010000 */
[C---:B----4-:R-:W-:Y:S05]  /*ea60*/  HMMA.16816.F32.BF16 R28, R184.reuse, R192, R28 ;  /* 0x000000c0b81c723c */ /* 0x050fea000004181c */
        /* <DEDUP_REMOVED lines=12> */
[----:B------:R-:W-:Y:S02]  /*eb30*/  FMNMX.FTZ R2, R15, R2, !PT ;  /* 0x000000020f027209 */ /* 0x000fe40007810000 */
[C---:B--2---:R-:W-:Y:S04]  /*eb40*/  HMMA.16816.F32.BF16 R44, R184.reuse, R188, R44 ;  /* 0x000000bcb82c723c */ /* 0x044fe8000004182c */
        /* <DEDUP_REMOVED lines=35> */
[----:B------:R-:W-:Y:S04]  /*ed80*/  FMNMX.FTZ R0, R50, R0, !PT ;  /* 0x0000000032007209 */ /* 0x000fe80007810000 */
[----:B------:R-:W-:Y:S05]  /*ed90*/  FMNMX.FTZ R0, R51, R0, !PT ;  /* 0x0000000033007209 */ /* 0x000fea0007810000 */
[----:B------:R-:W2:Y:S01]  /*eda0*/  SHFL.BFLY PT, R2, R0, 0x2, 0x1f ;  /* 0x0c401f0000027f89 */ /* 0x000ea200000e0000 */
[----:B-1----:R-:W-:Y:S05]  /*edb0*/  FMNMX.FTZ R173, R173, R3, !PT ;  /* 0x00000003adad7209 */ /* 0x002fea0007810000 */
[----:B------:R-:W1:Y:S01]  /*edc0*/  SHFL.BFLY PT, R172, R173, 0x1, 0x1f ;  /* 0x0c201f00adac7f89 */ /* 0x000e6200000e0000 */
[----:B--2---:R-:W-:Y:S02]  /*edd0*/  FMNMX.FTZ R0, R0, R2, !PT ;  /* 0x0000000200007209 */ /* 0x004fe40007810000 */
[----:B------:R-:W-:Y:S03]  /*ede0*/  MOV R2, UR26 ;  /* 0x0000001a00027c02 */ /* 0x000fe60008000f00 */
[----:B------:R-:W2:Y:S02]  /*edf0*/  SHFL.BFLY PT, R3, R0, 0x1, 0x1f ;  /* 0x0c201f0000037f89 */ /* 0x000ea400000e0000 */
[----:B------:R-:W-:Y:S01]  /*ee00*/  @P0 IMAD.WIDE.U32 R184, R2, 0x60, R184 ;  /* 0x0000006002b80825 */ /* 0x000fe200078e00b8 */
[----:B-1----:R-:W-:Y:S05]  /*ee10*/  FMNMX.FTZ R173, R173, R172, !PT ;  /* 0x000000acadad7209 */ /* 0x002fea0007810000 */
[C---:B------:R-:W-:Y:S02]  /*ee20*/  FMUL.FTZ R196, R173.reuse, c[0x0][0x2d0] ;  /* 0x0000b400adc47a20 */ /* 0x040fe40000410000 */
[----:B------:R-:W-:Y:S01]  /*ee30*/  FADD.FTZ R2, -R173, R174 ;  /* 0x000000aead027221 */ /* 0x000fe20000010100 */
[----:B------:R-:W-:Y:S01]  /*ee40*/  @P0 SHF.L.U32 R174, R184, 0x1, RZ ;  /* 0x00000001b8ae0819 */ /* 0x000fe200000006ff */
[--C-:B------:R-:W-:Y:S02]  /*ee50*/  FFMA.FTZ R4, R4, c[0x0][0x2d0], -R196.reuse ;  /* 0x0000b40004047a23 */ /* 0x100fe400000108c4 */
[--C-:B------:R-:W-:Y:S01]  /*ee60*/  FFMA.FTZ R8, R8, c[0x0][0x2d0], -R196.reuse ;  /* 0x0000b40008087a23 */ /* 0x100fe200000108c4 */
[----:B------:R-:W-:Y:S01]  /*ee70*/  @P0 IADD3 R186, P6, R174, 0x80, RZ ;  /* 0x00000080aeba0810 */ /* 0x000fe20007fde0ff */
[----:B------:R1:W-:Y:S01]  /*ee80*/  MUFU.EX2 R212, R4 ;  /* 0x0000000400d47308 */ /* 0x0003e20000000800 */
[----:B--2---:R-:W-:Y:S01]  /*ee90*/  FMNMX.FTZ R172, R0, R3, !PT ;  /* 0x0000000300ac7209 */ /* 0x004fe20007810000 */
[----:B------:R-:W-:Y:S01]  /*eea0*/  FMUL.FTZ R0, R2, c[0x0][0x2d0] ;  /* 0x0000b40002007a20 */ /* 0x000fe20000410000 */
[----:B------:R-:W-:Y:S01]  /*eeb0*/  @P0 IADD3 R3, R185, UR4, RZ ;  /* 0x00000004b9030c10 */ /* 0x000fe2000fffe0ff */
[--C-:B------:R-:W-:Y:S01]  /*eec0*/  FFMA.FTZ R9, R9, c[0x0][0x2d0], -R196.reuse ;  /* 0x0000b40009097a23 */ /* 0x100fe200000108c4 */
[----:B------:R-:W-:Y:S01]  /*eed0*/  @P0 IADD3 R186, P1, R186, c[0x0][0x1c8], RZ ;  /* 0x00007200baba0a10 */ /* 0x000fe20007f3e0ff */
[--C-:B------:R-:W-:Y:S01]  /*eee0*/  FFMA.FTZ R12, R12, c[0x0][0x2d0], -R196.reuse ;  /* 0x0000b4000c0c7a23 */ /* 0x100fe200000108c4 */
[----:B------:R-:W-:Y:S01]  /*eef0*/  @P0 SHF.L.U64.HI R3, R184, 0x1, R3 ;  /* 0x00000001b8030819 */ /* 0x000fe20000010203 */
[--C-:B------:R-:W-:Y:S02]  /*ef00*/  FFMA.FTZ R13, R13, c[0x0][0x2d0], -R196.reuse ;  /* 0x0000b4000d0d7a23 */ /* 0x100fe400000108c4 */
[----:B------:R2:W3:Y:S01]  /*ef10*/  MUFU.EX2 R2, R0 ;  /* 0x0000000000027308 */ /* 0x0004e20000000800 */
[--C-:B------:R-:W-:Y:S01]  /*ef20*/  @P0 IADD3.X R187, RZ, c[0x0][0x1cc], R3.reuse, P1, P6 ;  /* 0x00007300ffbb0a10 */ /* 0x100fe20000fec403 */
[--C-:B------:R-:W-:Y:S01]  /*ef30*/  FFMA.FTZ R16, R16, c[0x0][0x2d0], -R196.reuse ;  /* 0x0000b40010107a23 */ /* 0x100fe200000108c4 */
[----:B------:R-:W-:Y:S01]  /*ef40*/  @P0 IADD3 R184, P6, R174, 0x100, RZ ;  /* 0x00000100aeb80810 */ /* 0x000fe20007fde0ff */
[--C-:B------:R-:W-:Y:S02]  /*ef50*/  FFMA.FTZ R17, R17, c[0x0][0x2d0], -R196.reuse ;  /* 0x0000b40011117a23 */ /* 0x100fe400000108c4 */
[--C-:B------:R-:W-:Y:S01]  /*ef60*/  FFMA.FTZ R20, R20, c[0x0][0x2d0], -R196.reuse ;  /* 0x0000b40014147a23 */ /* 0x100fe200000108c4 */
[----:B------:R-:W-:Y:S01]  /*ef70*/  @P0 IADD3 R184, P1, R184, c[0x0][0x1c8], RZ ;  /* 0x00007200b8b80a10 */ /* 0x000fe20007f3e0ff */
[--C-:B------:R-:W-:Y:S02]  /*ef80*/  FFMA.FTZ R21, R21, c[0x0][0x2d0], -R196.reuse ;  /* 0x0000b40015157a23 */ /* 0x100fe400000108c4 */
[----:B------:R-:W-:Y:S01]  /*ef90*/  MUFU.EX2 R204, R8 ;  /* 0x0000000800cc7308 */ /* 0x000fe20000000800 */
[----:B------:R-:W-:Y:S01]  /*efa0*/  @P0 IADD3.X R185, RZ, c[0x0][0x1cc], R3, P1, P6 ;  /* 0x00007300ffb90a10 */ /* 0x000fe20000fec403 */
[--C-:B------:R-:W-:Y:S01]  /*efb0*/  FFMA.FTZ R24, R24, c[0x0][0x2d0], -R196.reuse ;  /* 0x0000b40018187a23 */ /* 0x100fe200000108c4 */
[C---:B-1----:R-:W-:Y:S01]  /*efc0*/  @P0 IADD3 R4, P1, R174.reuse, c[0x0][0x1c8], RZ ;  /* 0x00007200ae040a10 */ /* 0x042fe20007f3e0ff */
[--C-:B------:R-:W-:Y:S01]  /*efd0*/  FFMA.FTZ R25, R25, c[0x0][0x2d0], -R196.reuse ;  /* 0x0000b40019197a23 */ /* 0x100fe200000108c4 */
[----:B------:R-:W-:Y:S01]  /*efe0*/  @P0 IADD3 R174, P6, R174, 0x180, RZ ;  /* 0x00000180aeae0810 */ /* 0x000fe20007fde0ff */
[--C-:B------:R-:W-:Y:S02]  /*eff0*/  FFMA.FTZ R28, R28, c[0x0][0x2d0], -R196.reuse ;  /* 0x0000b4001c1c7a23 */ /* 0x100fe400000108c4 */
[--C-:B------:R-:W-:Y:S02]  /*f000*/  FFMA.FTZ R29, R29, c[0x0][0x2d0], -R196.reuse ;  /* 0x0000b4001d1d7a23 */ /* 0x100fe400000108c4 */
[----:B------:R-:W-:Y:S01]  /*f010*/  MUFU.EX2 R203, R9 ;  /* 0x0000000900cb7308 */ /* 0x000fe20000000800 */
[--C-:B------:R-:W-:Y:S02]  /*f020*/  FFMA.FTZ R32, R32, c[0x0][0x2d0], -R196.reuse ;  /* 0x0000b40020207a23 */ /* 0x100fe400000108c4 */
[--C-:B------:R-:W-:Y:S02]  /*f030*/  FFMA.FTZ R33, R33, c[0x0][0x2d0], -R196.reuse ;  /* 0x0000b40021217a23 */ /* 0x100fe400000108c4 */
[----:B--2---:R-:W-:Y:S02]  /*f040*/  FADD.FTZ R0, -R172, R175 ;  /* 0x000000afac007221 */ /* 0x004fe40000010100 */
[--C-:B------:R-:W-:Y:S01]  /*f050*/  FFMA.FTZ R175, R5, c[0x0][0x2d0], -R196.reuse ;  /* 0x0000b40005af7a23 */ /* 0x100fe200000108c4 */
[----:B------:R-:W-:Y:S01]  /*f060*/  @P0 IADD3.X R5, R3, c[0x0][0x1cc], RZ, P1, !PT ;  /* 0x0000730003050a10 */ /* 0x000fe20000ffe4ff */
[----:B------:R-:W-:Y:S01]  /*f070*/  FMUL.FTZ R0, R0, c[0x0][0x2d0] ;  /* 0x0000b40000007a20 */ /* 0x000fe20000410000 */
[----:B------:R-:W-:Y:S01]  /*f080*/  @P0 IADD3 R174, P1, R174, c[0x0][0x1c8], RZ ;  /* 0x00007200aeae0a10 */ /* 0x000fe20007f3e0ff */
[----:B------:R1:W-:Y:S01]  /*f090*/  MUFU.EX2 R252, R175 ;  /* 0x000000af00fc7308 */ /* 0x0003e20000000800 */
[C---:B---3--:R-:W-:Y:S01]  /*f0a0*/  FMUL.FTZ R132, R2.reuse, R132 ;  /* 0x0000008402847220 */ /* 0x048fe20000410000 */
[----:B------:R2:W-:Y:S01]  /*f0b0*/  @P0 LDGSTS.E.BYPASS.LTC128B.128 [R251+0xc100], [R4.64], !P5 ;  /* 0x0c10000004fb0fae */ /* 0x0005e2000e901d5e */
[C---:B------:R-:W-:Y:S02]  /*f0c0*/  FMUL.FTZ R133, R2.reuse, R133 ;  /* 0x0000008502857220 */ /* 0x040fe40000410000 */
[C---:B------:R-:W-:Y:S02]  /*f0d0*/  FMUL.FTZ R136, R2.reuse, R136 ;  /* 0x0000008802887220 */ /* 0x040fe40000410000 */
[C---:B------:R-:W-:Y:S01]  /*f0e0*/  FMUL.FTZ R137, R2.reuse, R137 ;  /* 0x0000008902897220 */ /* 0x040fe20000410000 */
[----:B------:R3:W-:Y:S01]  /*f0f0*/  @P0 LDGSTS.E.BYPASS.LTC128B.128 [R251+0xf100], [R186.64], !P4 ;  /* 0x0f100000bafb0fae */ /* 0x0007e2000e101d5e */
[C---:B------:R-:W-:Y:S01]  /*f100*/  FMUL.FTZ R140, R2.reuse, R140 ;  /* 0x0000008c028c7220 */ /* 0x040fe20000410000 */
[----:B------:R-:W4:Y:S01]  /*f110*/  MUFU.EX2 R0, R0 ;  /* 0x0000000000007308 */ /* 0x000f220000000800 */
[C---:B------:R-:W-:Y:S02]  /*f120*/  FMUL.FTZ R141, R2.reuse, R141 ;  /* 0x0000008d028d7220 */ /* 0x040fe40000410000 */
[C---:B------:R-:W-:Y:S01]  /*f130*/  FMUL.FTZ R144, R2.reuse, R144 ;  /* 0x0000009002907220 */ /* 0x040fe20000410000 */
[----:B------:R3:W-:Y:S01]  /*f140*/  @P0 LDGSTS.E.BYPASS.LTC128B.128 [R251+0x12100], [R184.64], !P3 ;  /* 0x12100000b8fb0fae */ /* 0x0007e2000d901d5e */
[C---:B------:R-:W-:Y:S02]  /*f150*/  FMUL.FTZ R145, R2.reuse, R145 ;  /* 0x0000009102917220 */ /* 0x040fe40000410000 */
[C---:B------:R-:W-:Y:S02]  /*f160*/  FMUL.FTZ R148, R2.reuse, R148 ;  /* 0x0000009402947220 */ /* 0x040fe40000410000 */
[C---:B------:R-:W-:Y:S01]  /*f170*/  FMUL.FTZ R149, R2.reuse, R149 ;  /* 0x0000009502957220 */ /* 0x040fe20000410000 */
[----:B------:R-:W-:Y:S01]  /*f180*/  MUFU.EX2 R211, R12 ;  /* 0x0000000c00d37308 */ /* 0x000fe20000000800 */
[C---:B------:R-:W-:Y:S02]  /*f190*/  FMUL.FTZ R152, R2.reuse, R152 ;  /* 0x0000009802987220 */ /* 0x040fe40000410000 */
[----:B------:R-:W-:Y:S01]  /*f1a0*/  FMUL.FTZ R153, R2, R153 ;  /* 0x0000009902997220 */ /* 0x000fe20000410000 */
[----:B-1----:R-:W-:Y:S01]  /*f1b0*/  @P0 IADD3.X R175, RZ, c[0x0][0x1cc], R3, P1, P6 ;  /* 0x00007300ffaf0a10 */ /* 0x002fe20000fec403 */
[----:B------:R-:W-:Y:S02]  /*f1c0*/  FMUL.FTZ R3, R172, c[0x0][0x2d0] ;  /* 0x0000b400ac037a20 */ /* 0x000fe40000410000 */
[----:B------:R-:W-:Y:S01]  /*f1d0*/  FMUL.FTZ R156, R2, R156 ;  /* 0x0000009c029c7220 */ /* 0x000fe20000410000 */
[----:B--2---:R-:W-:Y:S01]  /*f1e0*/  @P0 IADD3 R4, P1, R4, UR6, RZ ;  /* 0x0000000604040c10 */ /* 0x004fe2000ff3e0ff */
[----:B------:R1:W-:Y:S01]  /*f1f0*/  @P0 LDGSTS.E.BYPASS.LTC128B.128 [R251+0x15100], [R174.64], !P2 ;  /* 0x15100000aefb0fae */ /* 0x0003e2000d101d5e */
[--C-:B------:R-:W-:Y:S01]  /*f200*/  FFMA.FTZ R6, R6, c[0x0][0x2d0], -R3.reuse ;  /* 0x0000b40006067a23 */ /* 0x100fe20000010803 */
[----:B------:R-:W-:Y:S01]  /*f210*/  MUFU.EX2 R215, R13 ;  /* 0x0000000d00d77308 */ /* 0x000fe20000000800 */
[----:B------:R-:W-:Y:S01]  /*f220*/  @P0 IADD3.X R5, R5, UR7, RZ, P1, !PT ;  /* 0x0000000705050c10 */ /* 0x000fe20008ffe4ff */
[--C-:B------:R-:W-:Y:S01]  /*f230*/  FFMA.FTZ R10, R10, c[0x0][0x2d0], -R3.reuse ;  /* 0x0000b4000a0a7a23 */ /* 0x100fe20000010803 */
[----:B------:R-:W-:Y:S01]  /*f240*/  @P0 IADD3 R8, P1, R4, UR11, RZ ;  /* 0x0000000b04080c10 */ /* 0x000fe2000ff3e0ff */
[--C-:B------:R-:W-:Y:S02]  /*f250*/  FFMA.FTZ R11, R11, c[0x0][0x2d0], -R3.reuse ;  /* 0x0000b4000b0b7a23 */ /* 0x100fe40000010803 */
[----:B------:R2:W-:Y:S01]  /*f260*/  @P0 LDGSTS.E.BYPASS.LTC128B.128 [R251+0xd100], [R4.64], !P5 ;  /* 0x0d10000004fb0fae */ /* 0x0005e2000e901d5e */
[----:B------:R-:W-:Y:S01]  /*f270*/  @P0 IADD3.X R9, R5, UR10, RZ, P1, !PT ;  /* 0x0000000a05090c10 */ /* 0x000fe20008ffe4ff */
[C---:B----4-:R-:W-:Y:S02]  /*f280*/  FMUL.FTZ R134, R0.reuse, R134 ;  /* 0x0000008600867220 */ /* 0x050fe40000410000 */
[----:B------:R4:W-:Y:S01]  /*f290*/  MUFU.EX2 R197, R6 ;  /* 0x0000000600c57308 */ /* 0x0009e20000000800 */
[--C-:B---3--:R-:W-:Y:S01]  /*f2a0*/  FFMA.FTZ R184, R7, c[0x0][0x2d0], -R3.reuse ;  /* 0x0000b40007b87a23 */ /* 0x108fe20000010803 */
[----:B------:R2:W-:Y:S01]  /*f2b0*/  @P0 LDGSTS.E.BYPASS.LTC128B.128 [R251+0x10100], [R4.64+0x80], !P4 ;  /* 0x1010008004fb0fae */ /* 0x0005e2000e101d5e */
[C---:B------:R-:W-:Y:S02]  /*f2c0*/  FMUL.FTZ R135, R0.reuse, R135 ;  /* 0x0000008700877220 */ /* 0x040fe40000410000 */
[C---:B------:R-:W-:Y:S02]  /*f2d0*/  FMUL.FTZ R138, R0.reuse, R138 ;  /* 0x0000008a008a7220 */ /* 0x040fe40000410000 */
[C---:B------:R-:W-:Y:S01]  /*f2e0*/  FMUL.FTZ R139, R0.reuse, R139 ;  /* 0x0000008b008b7220 */ /* 0x040fe20000410000 */
[----:B------:R2:W-:Y:S01]  /*f2f0*/  @P0 LDGSTS.E.BYPASS.LTC128B.128 [R251+0x13100], [R4.64+0x100], !P3 ;  /* 0x1310010004fb0fae */ /* 0x0005e2000d901d5e */
[C---:B------:R-:W-:Y:S01]  /*f300*/  FMUL.FTZ R142, R0.reuse, R142 ;  /* 0x0000008e008e7220 */ /* 0x040fe20000410000 */
[----:B------:R-:W-:Y:S01]  /*f310*/  MUFU.EX2 R202, R184 ;  /* 0x000000b800ca7308 */ /* 0x000fe20000000800 */
[C---:B------:R-:W-:Y:S02]  /*f320*/  FMUL.FTZ R143, R0.reuse, R143 ;  /* 0x0000008f008f7220 */ /* 0x040fe40000410000 */
[----:B------:R-:W-:Y:S01]  /*f330*/  FMUL.FTZ R146, R0, R146 ;  /* 0x0000009200927220 */ /* 0x000fe20000410000 */
[----:B------:R2:W-:Y:S01]  /*f340*/  @P0 LDGSTS.E.BYPASS.LTC128B.128 [R251+0x16100], [R4.64+0x180], !P2 ;  /* 0x1610018004fb0fae */ /* 0x0005e2000d101d5e */
[----:B-1----:R-:W-:Y:S01]  /*f350*/  @P0 IADD3 R174, P6, R4, UR6, RZ ;  /* 0x0000000604ae0c10 */ /* 0x002fe2000ffde0ff */
[C---:B------:R-:W-:Y:S02]  /*f360*/  FMUL.FTZ R147, R0.reuse, R147 ;  /* 0x0000009300937220 */ /* 0x040fe40000410000 */
[C---:B------:R-:W-:Y:S01]  /*f370*/  FMUL.FTZ R150, R0.reuse, R150 ;  /* 0x0000009600967220 */ /* 0x040fe20000410000 */
[----:B------:R-:W-:Y:S01]  /*f380*/  @P0 IADD3.X R175, R5, UR7, RZ, P6, !PT ;  /* 0x0000000705af0c10 */ /* 0x000fe2000b7fe4ff */
[----:B------:R1:W-:Y:S01]  /*f390*/  MUFU.EX2 R200, R10 ;  /* 0x0000000a00c87308 */ /* 0x0003e20000000800 */
[----:B------:R-:W-:Y:S02]  /*f3a0*/  FMUL.FTZ R151, R0, R151 ;  /* 0x0000009700977220 */ /* 0x000fe40000410000 */
[--C-:B------:R-:W-:Y:S01]  /*f3b0*/  FFMA.FTZ R14, R14, c[0x0][0x2d0], -R3.reuse ;  /* 0x0000b4000e0e7a23 */ /* 0x100fe20000010803 */
[----:B------:R3:W-:Y:S01]  /*f3c0*/  @P0 LDGSTS.E.BYPASS.LTC128B.128 [R251+0xe100], [R174.64], !P5 ;  /* 0x0e100000aefb0fae */ /* 0x0007e2000e901d5e */
[----:B----4-:R-:W-:Y:S01]  /*f3d0*/  @P0 IADD3 R6, P6, R4, UR13, RZ ;  /* 0x0000000d04060c10 */ /* 0x010fe2000ffde0ff */
[--C-:B------:R-:W-:Y:S02]  /*f3e0*/  FFMA.FTZ R15, R15, c[0x0][0x2d0], -R3.reuse ;  /* 0x0000b4000f0f7a23 */ /* 0x100fe40000010803 */
[--C-:B------:R-:W-:Y:S01]  /*f3f0*/  FFMA.FTZ R18, R18, c[0x0][0x2d0], -R3.reuse ;  /* 0x0000b40012127a23 */ /* 0x100fe20000010803 */
[----:B------:R-:W-:Y:S01]  /*f400*/  @P0 IADD3.X R7, R5, UR12, RZ, P6, !PT ;  /* 0x0000000c05070c10 */ /* 0x000fe2000b7fe4ff */
[----:B------:R4:W-:Y:S01]  /*f410*/  @P0 LDGSTS.E.BYPASS.LTC128B.128 [R251+0x11100], [R8.64], !P4 ;  /* 0x1110000008fb0fae */ /* 0x0009e2000e101d5e */
[----:B------:R4:W4:Y:S01]  /*f420*/  MUFU.EX2 R201, R11 ;  /* 0x0000000b00c97308 */ /* 0x0009220000000800 */
[--C-:B------:R-:W-:Y:S02]  /*f430*/  FFMA.FTZ R19, R19, c[0x0][0x2d0], -R3.reuse ;  /* 0x0000b40013137a23 */ /* 0x100fe40000010803 */
[--C-:B------:R-:W-:Y:S02]  /*f440*/  FFMA.FTZ R22, R22, c[0x0][0x2d0], -R3.reuse ;  /* 0x0000b40016167a23 */ /* 0x100fe40000010803 */
[----:B------:R4:W-:Y:S01]  /*f450*/  @P0 LDGSTS.E.BYPASS.LTC128B.128 [R251+0x14100], [R6.64], !P3 ;  /* 0x1410000006fb0fae */ /* 0x0009e2000d901d5e */
[--C-:B------:R-:W-:Y:S02]  /*f460*/  FFMA.FTZ R26, R26, c[0x0][0x2d0], -R3.reuse ;  /* 0x0000b4001a1a7a23 */ /* 0x100fe40000010803 */
[--C-:B------:R-:W-:Y:S01]  /*f470*/  FFMA.FTZ R27, R27, c[0x0][0x2d0], -R3.reuse ;  /* 0x0000b4001b1b7a23 */ /* 0x100fe20000010803 */
[----:B--2---:R-:W-:Y:S01]  /*f480*/  @P0 IADD3 R4, P1, R4, UR15, RZ ;  /* 0x0000000f04040c10 */ /* 0x004fe2000ff3e0ff */
[----:B------:R-:W-:Y:S01]  /*f490*/  MUFU.EX2 R199, R14 ;  /* 0x0000000e00c77308 */ /* 0x000fe20000000800 */
[--C-:B------:R-:W-:Y:S02]  /*f4a0*/  FFMA.FTZ R30, R30, c[0x0][0x2d0], -R3.reuse ;  /* 0x0000b4001e1e7a23 */ /* 0x100fe40000010803 */
[----:B------:R-:W-:Y:S01]  /*f4b0*/  @P0 IADD3.X R5, R5, UR14, RZ, P1, !PT ;  /* 0x0000000e05050c10 */ /* 0x000fe20008ffe4ff */
[----:B-1----:R-:W-:Y:S02]  /*f4c0*/  FMUL.FTZ R10, R0, R182 ;  /* 0x000000b6000a7220 */ /* 0x002fe40000410000 */
[--C-:B------:R-:W-:Y:S02]  /*f4d0*/  FFMA.FTZ R31, R31, c[0x0][0x2d0], -R3.reuse ;  /* 0x0000b4001f1f7a23 */ /* 0x100fe40000010803 */
[----:B------:R1:W-:Y:S01]  /*f4e0*/  @P0 LDGSTS.E.BYPASS.LTC128B.128 [R251+0x17100], [R4.64], !P2 ;  /* 0x1710000004fb0fae */ /* 0x0003e2000d101d5e */
[--C-:B---3--:R-:W-:Y:S01]  /*f4f0*/  FFMA.FTZ R174, R23, c[0x0][0x2d0], -R3.reuse ;  /* 0x0000b40017ae7a23 */ /* 0x108fe20000010803 */
[----:B------:R2:W3:Y:S01]  /*f500*/  MUFU.EX2 R198, R15 ;  /* 0x0000000f00c67308 */ /* 0x0004e20000000800 */
[--C-:B------:R-:W-:Y:S02]  /*f510*/  FFMA.FTZ R34, R34, c[0x0][0x2d0], -R3.reuse ;  /* 0x0000b40022227a23 */ /* 0x100fe40000010803 */
[----:B----4-:R-:W-:Y:S01]  /*f520*/  FMUL.FTZ R11, R0, R183 ;  /* 0x000000b7000b7220 */ /* 0x010fe20000410000 */
[----:B------:R-:W4:Y:S01]  /*f530*/  LDSM.16.MT88.4 R184, [R217+0x100] ;  /* 0x00010000d9b8783b */ /* 0x000f220000004200 */
[C---:B------:R-:W-:Y:S02]  /*f540*/  FMUL.FTZ R8, R2.reuse, R180 ;  /* 0x000000b402087220 */ /* 0x040fe40000410000 */
[----:B------:R-:W-:Y:S02]  /*f550*/  FMUL.FTZ R9, R2, R181 ;  /* 0x000000b502097220 */ /* 0x000fe40000410000 */
[--C-:B------:R-:W-:Y:S01]  /*f560*/  FFMA.FTZ R35, R35, c[0x0][0x2d0], -R3.reuse ;  /* 0x0000b40023237a23 */ /* 0x100fe20000010803 */
[----:B------:R-:W3:Y:S01]  /*f570*/  LDSM.16.MT88.4 R188, [R218+0x100] ;  /* 0x00010000dabc783b */ /* 0x000ee20000004200 */
[C---:B------:R-:W-:Y:S01]  /*f580*/  FMUL.FTZ R6, R0.reuse, R178 ;  /* 0x000000b200067220 */ /* 0x040fe20000410000 */
[----:B------:R-:W-:Y:S01]  /*f590*/  F2FP.BF16.PACK_AB R178, R203, R204 ;  /* 0x000000cccbb2723e */ /* 0x000fe200000010ff */
[C---:B------:R-:W-:Y:S01]  /*f5a0*/  FMUL.FTZ R7, R0.reuse, R179 ;  /* 0x000000b300077220 */ /* 0x040fe20000410000 */
[----:B------:R-:W-:Y:S01]  /*f5b0*/  F2FP.BF16.PACK_AB R179, R201, R200 ;  /* 0x000000c8c9b3723e */ /* 0x000fe200000010ff */
[----:B------:R-:W-:Y:S01]  /*f5c0*/  MUFU.EX2 R214, R16 ;  /* 0x0000001000d67308 */ /* 0x000fe20000000800 */
[----:B------:R-:W3:Y:S01]  /*f5d0*/  LDSM.16.MT88.4 R192, [R220+0x100] ;  /* 0x00010000dcc0783b */ /* 0x000ee20000004200 */
[C---:B------:R-:W-:Y:S02]  /*f5e0*/  FMUL.FTZ R154, R0.reuse, R154 ;  /* 0x0000009a009a7220 */ /* 0x040fe40000410000 */
[----:B------:R-:W-:Y:S02]  /*f5f0*/  FMUL.FTZ R155, R0, R155 ;  /* 0x0000009b009b7220 */ /* 0x000fe40000410000 */
[----:B------:R-:W-:Y:S01]  /*f600*/  FMUL.FTZ R157, R2, R157 ;  /* 0x0000009d029d7220 */ /* 0x000fe20000410000 */
[----:B------:R-:W3:Y:S01]  /*f610*/  LDSM.16.MT88.4 R180, [R219+0x100] ;  /* 0x00010000dbb4783b */ /* 0x000ee20000004200 */
[----:B------:R-:W-:Y:S02]  /*f620*/  FMUL.FTZ R158, R0, R158 ;  /* 0x0000009e009e7220 */ /* 0x000fe40000410000 */
[----:B-1----:R-:W-:Y:S01]  /*f630*/  FMUL.FTZ R4, R2, R176 ;  /* 0x000000b002047220 */ /* 0x002fe20000410000 */
[----:B------:R-:W-:Y:S01]  /*f640*/  F2FP.BF16.PACK_AB R176, R252, R212 ;  /* 0x000000d4fcb0723e */ /* 0x000fe200000010ff */
[----:B------:R-:W-:Y:S01]  /*f650*/  FMUL.FTZ R5, R2, R177 ;  /* 0x000000b102057220 */ /* 0x000fe20000410000 */
[----:B------:R-:W-:Y:S01]  /*f660*/  F2FP.BF16.PACK_AB R177, R202, R197 ;  /* 0x000000c5cab1723e */ /* 0x000fe200000010ff */
[----:B--2---:R-:W-:Y:S01]  /*f670*/  LDSM.16.MT88.4 R12, [R219+0x9100] ;  /* 0x00910000db0c783b */ /* 0x004fe20000004200 */
[----:B------:R-:W1:Y:S01]  /*f680*/  MUFU.EX2 R213, R17 ;  /* 0x0000001100d57308 */ /* 0x000e620000000800 */
[----:B------:R-:W-:Y:S02]  /*f690*/  FMUL.FTZ R159, R0, R159 ;  /* 0x0000009f009f7220 */ /* 0x000fe40000410000 */
[C---:B------:R-:W-:Y:S02]  /*f6a0*/  FMUL.FTZ R160, R2.reuse, R160 ;  /* 0x000000a002a07220 */ /* 0x040fe40000410000 */
[----:B------:R-:W0:Y:S01]  /*f6b0*/  LDGDEPBAR ;  /* 0x00000000000079af */ /* 0x000e220000000000 */
[----:B------:R-:W-:Y:S02]  /*f6c0*/  FMUL.FTZ R161, R2, R161 ;  /* 0x000000a102a17220 */ /* 0x000fe40000410000 */
[C---:B------:R-:W-:Y:S02]  /*f6d0*/  FMUL.FTZ R162, R0.reuse, R162 ;  /* 0x000000a200a27220 */ /* 0x040fe40000410000 */
[----:B------:R-:W-:Y:S01]  /*f6e0*/  MUFU.EX2 R210, R20 ;  /* 0x0000001400d27308 */ /* 0x000fe20000000800 */
[----:B------:R-:W-:Y:S02]  /*f6f0*/  FMUL.FTZ R163, R0, R163 ;  /* 0x000000a300a37220 */ /* 0x000fe40000410000 */
[C---:B------:R-:W-:Y:S01]  /*f700*/  FMUL.FTZ R164, R2.reuse, R164 ;  /* 0x000000a402a47220 */ /* 0x040fe20000410000 */
[C---:B----4-:R-:W-:Y:S05]  /*f710*/  HMMA.16816.F32.BF16 R4, R176.reuse, R184, R4 ;  /* 0x000000b8b004723c */ /* 0x050fea0000041804 */
[----:B------:R-:W-:Y:S01]  /*f720*/  FMUL.FTZ R165, R2, R165 ;  /* 0x000000a502a57220 */ /* 0x000fe20000410000 */
[----:B------:R-:W-:Y:S01]  /*f730*/  MUFU.EX2 R209, R21 ;  /* 0x0000001500d17308 */ /* 0x000fe20000000800 */
[C---:B------:R-:W-:Y:S01]  /*f740*/  FMUL.FTZ R166, R0.reuse, R166 ;  /* 0x000000a600a67220 */ /* 0x040fe20000410000 */
[C---:B------:R-:W-:Y:S01]  /*f750*/  HMMA.16816.F32.BF16 R8, R176.reuse, R186, R8 ;  /* 0x000000bab008723c */ /* 0x040fe20000041808 */
[----:B------:R-:W2:Y:S03]  /*f760*/  LDSM.16.MT88.4 R184, [R217+0x3100] ;  /* 0x00310000d9b8783b */ /* 0x000ea60000004200 */
[----:B------:R-:W-:Y:S02]  /*f770*/  FMUL.FTZ R167, R0, R167 ;  /* 0x000000a700a77220 */ /* 0x000fe40000410000 */
[C---:B------:R-:W-:Y:S02]  /*f780*/  FMUL.FTZ R168, R2.reuse, R168 ;  /* 0x000000a802a87220 */ /* 0x040fe40000410000 */
[C---:B---3--:R-:W-:Y:S01]  /*f790*/  HMMA.16816.F32.BF16 R132, R176.reuse, R188, R132 ;  /* 0x000000bcb084723c */ /* 0x048fe20000041884 */
[----:B------:R-:W-:Y:S03]  /*f7a0*/  MUFU.EX2 R208, R24 ;  /* 0x0000001800d07308 */ /* 0x000fe60000000800 */
[----:B------:R-:W-:Y:S02]  /*f7b0*/  FMUL.FTZ R169, R2, R169 ;  /* 0x000000a902a97220 */ /* 0x000fe40000410000 */
[C---:B------:R-:W-:Y:S02]  /*f7c0*/  FMUL.FTZ R170, R0.reuse, R170 ;  /* 0x000000aa00aa7220 */ /* 0x040fe40000410000 */
[C---:B------:R-:W-:Y:S01]  /*f7d0*/  HMMA.16816.F32.BF16 R136, R176.reuse, R190, R136 ;  /* 0x000000beb088723c */ /* 0x040fe20000041888 */
[----:B------:R-:W3:Y:S02]  /*f7e0*/  LDSM.16.MT88.4 R188, [R218+0x3100] ;  /* 0x00310000dabc783b */ /* 0x000ee40000004200 */
[----:B------:R-:W-:Y:S01]  /*f7f0*/  MUFU.EX2 R207, R25 ;  /* 0x0000001900cf7308 */ /* 0x000fe20000000800 */
[----:B------:R-:W-:Y:S02]  /*f800*/  FMUL.FTZ R171, R0, R171 ;  /* 0x000000ab00ab7220 */ /* 0x000fe40000410000 */
[C---:B------:R-:W-:Y:S02]  /*f810*/  FMUL.FTZ R52, R2.reuse, R52 ;  /* 0x0000003402347220 */ /* 0x040fe40000410000 */
[C---:B------:R-:W-:Y:S04]  /*f820*/  HMMA.16816.F32.BF16 R140, R176.reuse, R192, R140 ;  /* 0x000000c0b08c723c */ /* 0x040fe8000004188c */
[----:B------:R-:W-:Y:S01]  /*f830*/  FMUL.FTZ R53, R2, R53 ;  /* 0x0000003502357220 */ /* 0x000fe20000410000 */
[----:B------:R-:W-:Y:S01]  /*f840*/  MUFU.EX2 R192, R19 ;  /* 0x0000001300c07308 */ /* 0x000fe20000000800 */
[C---:B------:R-:W-:Y:S02]  /*f850*/  FMUL.FTZ R54, R0.reuse, R54 ;  /* 0x0000003600367220 */ /* 0x040fe40000410000 */
[C---:B------:R-:W-:Y:S04]  /*f860*/  HMMA.16816.F32.BF16 R144, R176.reuse, R194, R144 ;  /* 0x000000c2b090723c */ /* 0x040fe80000041890 */
[----:B------:R-:W-:Y:S02]  /*f870*/  FMUL.FTZ R55, R0, R55 ;  /* 0x0000003700377220 */ /* 0x000fe40000410000 */
[C---:B------:R-:W-:Y:S01]  /*f880*/  FMUL.FTZ R56, R2.reuse, R56 ;  /* 0x0000003802387220 */ /* 0x040fe20000410000 */
[----:B------:R4:W1:Y:S01]  /*f890*/  MUFU.EX2 R194, R18 ;  /* 0x0000001200c27308 */ /* 0x0008620000000800 */
[C---:B------:R-:W-:Y:S04]  /*f8a0*/  HMMA.16816.F32.BF16 R148, R176.reuse, R180, R148 ;  /* 0x000000b4b094723c */ /* 0x040fe80000041894 */
[----:B------:R-:W-:Y:S02]  /*f8b0*/  FMUL.FTZ R57, R2, R57 ;  /* 0x0000003902397220 */ /* 0x000fe40000410000 */
[C---:B------:R-:W-:Y:S02]  /*f8c0*/  FMUL.FTZ R58, R0.reuse, R58 ;  /* 0x0000003a003a7220 */ /* 0x040fe40000410000 */
[C---:B------:R-:W-:Y:S01]  /*f8d0*/  HMMA.16816.F32.BF16 R152, R176.reuse, R182, R152 ;  /* 0x000000b6b098723c */ /* 0x040fe20000041898 */
[----:B------:R-:W1:Y:S01]  /*f8e0*/  LDSM.16.MT88.4 R180, [R220+0x3100] ;  /* 0x00310000dcb4783b */ /* 0x000e620000004200 */
[----:B------:R-:W-:Y:S02]  /*f8f0*/  MUFU.EX2 R206, R28 ;  /* 0x0000001c00ce7308 */ /* 0x000fe40000000800 */
[----:B------:R-:W-:Y:S02]  /*f900*/  FMUL.FTZ R59, R0, R59 ;  /* 0x0000003b003b7220 */ /* 0x000fe40000410000 */
[C---:B------:R-:W-:Y:S02]  /*f910*/  FMUL.FTZ R60, R2.reuse, R60 ;  /* 0x0000003c023c7220 */ /* 0x040fe40000410000 */
[C---:B--2---:R-:W-:Y:S04]  /*f920*/  HMMA.16816.F32.BF16 R156, R176.reuse, R184, R156 ;  /* 0x000000b8b09c723c */ /* 0x044fe8000004189c */
[----:B------:R-:W-:Y:S01]  /*f930*/  MUFU.EX2 R205, R29 ;  /* 0x0000001d00cd7308 */ /* 0x000fe20000000800 */
[----:B------:R-:W-:Y:S01]  /*f940*/  FMUL.FTZ R61, R2, R61 ;  /* 0x0000003d023d7220 */ /* 0x000fe20000410000 */
[----:B----4-:R-:W-:Y:S02]  /*f950*/  LDSM.16.MT88.4 R16, [R218+0x900] ;  /* 0x00090000da10783b */ /* 0x010fe40000004200 */
[C---:B------:R-:W-:Y:S04]  /*f960*/  HMMA.16816.F32.BF16 R160, R176.reuse, R186, R160 ;  /* 0x000000bab0a0723c */ /* 0x040fe800000418a0 */
[C---:B------:R-:W-:Y:S01]  /*f970*/  FMUL.FTZ R62, R0.reuse, R62 ;  /* 0x0000003e003e7220 */ /* 0x040fe20000410000 */
[----:B------:R-:W2:Y:S01]  /*f980*/  LDSM.16.MT88.4 R184, [R219+0x3100] ;  /* 0x00310000dbb8783b */ /* 0x000ea20000004200 */
[----:B------:R-:W-:Y:S01]  /*f990*/  MUFU.EX2 R175, R34 ;  /* 0x0000002200af7308 */ /* 0x000fe20000000800 */
[----:B------:R-:W-:Y:S01]  /*f9a0*/  FMUL.FTZ R63, R0, R63 ;  /* 0x0000003f003f7220 */ /* 0x000fe20000410000 */
[C---:B---3--:R-:W-:Y:S04]  /*f9b0*/  HMMA.16816.F32.BF16 R164, R176.reuse, R188, R164 ;  /* 0x000000bcb0a4723c */ /* 0x048fe800000418a4 */
[C---:B------:R-:W-:Y:S02]  /*f9c0*/  FMUL.FTZ R64, R2.reuse, R64 ;  /* 0x0000004002407220 */ /* 0x040fe40000410000 */
[----:B------:R-:W-:Y:S02]  /*f9d0*/  FMUL.FTZ R65, R2, R65 ;  /* 0x0000004102417220 */ /* 0x000fe40000410000 */
[C---:B------:R-:W-:Y:S01]  /*f9e0*/  HMMA.16816.F32.BF16 R168, R176.reuse, R190, R168 ;  /* 0x000000beb0a8723c */ /* 0x040fe200000418a8 */
[----:B------:R-:W3:Y:S03]  /*f9f0*/  LDSM.16.MT88.4 R188, [R217+0x6100] ;  /* 0x00610000d9bc783b */ /* 0x000ee60000004200 */
        /* <DEDUP_REMOVED lines=18> */
[C---:B------:R-:W-:Y:S02]  /*fb20*/  FMUL.FTZ R78, R0.reuse, R78 ;  /* 0x0000004e004e7220 */ /* 0x040fe40000410000 */
[----:B------:R-:W-:Y:S02]  /*fb30*/  FMUL.FTZ R79, R0, R79 ;  /* 0x0000004f004f7220 */ /* 0x000fe40000410000 */
[C---:B---3--:R-:W-:Y:S04]  /*fb40*/  HMMA.16816.F32.BF16 R68, R176.reuse, R188, R68 ;  /* 0x000000bcb044723c */ /* 0x048fe80000041844 */
[C---:B------:R-:W-:Y:S02]  /*fb50*/  FMUL.FTZ R80, R2.reuse, R80 ;  /* 0x0000005002507220 */ /* 0x040fe40000410000 */
[----:B------:R-:W-:Y:S02]  /*fb60*/  FMUL.FTZ R81, R2, R81 ;  /* 0x0000005102517220 */ /* 0x000fe40000410000 */
[C---:B------:R-:W-:Y:S01]  /*fb70*/  HMMA.16816.F32.BF16 R72, R176.reuse, R190, R72 ;  /* 0x000000beb048723c */ /* 0x040fe20000041848 */
[----:B------:R-:W3:Y:S03]  /*fb80*/  LDSM.16.MT88.4 R188, [R219+0x6100] ;  /* 0x00610000dbbc783b */ /* 0x000ee60000004200 */
[C---:B------:R-:W-:Y:S02]  /*fb90*/  FMUL.FTZ R82, R0.reuse, R82 ;  /* 0x0000005200527220 */ /* 0x040fe40000410000 */
[----:B------:R-:W-:Y:S02]  /*fba0*/  FMUL.FTZ R83, R0, R83 ;  /* 0x0000005300537220 */ /* 0x000fe40000410000 */
[C---:B-1----:R-:W-:Y:S04]  /*fbb0*/  HMMA.16816.F32.BF16 R76, R176.reuse, R180, R76 ;  /* 0x000000b4b04c723c */ /* 0x042fe8000004184c */
[C---:B------:R-:W-:Y:S02]  /*fbc0*/  FMUL.FTZ R84, R2.reuse, R84 ;  /* 0x0000005402547220 */ /* 0x040fe40000410000 */
[----:B------:R-:W-:Y:S02]  /*fbd0*/  FMUL.FTZ R85, R2, R85 ;  /* 0x0000005502557220 */ /* 0x000fe40000410000 */
[C---:B------:R-:W-:Y:S01]  /*fbe0*/  HMMA.16816.F32.BF16 R80, R176.reuse, R182, R80 ;  /* 0x000000b6b050723c */ /* 0x040fe20000041850 */
[----:B------:R-:W1:Y:S03]  /*fbf0*/  LDSM.16.MT88.4 R180, [R217+0x9100] ;  /* 0x00910000d9b4783b */ /* 0x000e660000004200 */
[C---:B------:R-:W-:Y:S02]  /*fc00*/  FMUL.FTZ R86, R0.reuse, R86 ;  /* 0x0000005600567220 */ /* 0x040fe40000410000 */
[----:B------:R-:W-:Y:S02]  /*fc10*/  FMUL.FTZ R87, R0, R87 ;  /* 0x0000005700577220 */ /* 0x000fe40000410000 */
[C---:B------:R-:W-:Y:S04]  /*fc20*/  FMUL.FTZ R88, R2.reuse, R88 ;  /* 0x0000005802587220 */ /* 0x040fe80000410000 */
[----:B------:R-:W-:Y:S01]  /*fc30*/  FMUL.FTZ R89, R2, R89 ;  /* 0x0000005902597220 */ /* 0x000fe20000410000 */
        /* <DEDUP_REMOVED lines=33> */
[C---:B--2---:R-:W-:Y:S01]  /*fe50*/  HMMA.16816.F32.BF16 R108, R176.reuse, R184, R108 ;  /* 0x000000b8b06c723c */ /* 0x044fe2000004186c */
[----:B------:R-:W-:Y:S02]  /*fe60*/  MUFU.EX2 R185, R30 ;  /* 0x0000001e00b97308 */ /* 0x000fe40000000800 */
[C---:B------:R-:W-:Y:S02]  /*fe70*/  FMUL.FTZ R114, R0.reuse, R114 ;  /* 0x0000007200727220 */ /* 0x040fe40000410000 */
[----:B------:R-:W-:Y:S02]  /*fe80*/  FMUL.FTZ R115, R0, R115 ;  /* 0x0000007300737220 */ /* 0x000fe40000410000 */
[C---:B------:R-:W-:Y:S02]  /*fe90*/  FMUL.FTZ R116, R2.reuse, R116 ;  /* 0x0000007402747220 */ /* 0x040fe40000410000 */
[----:B------:R-:W-:Y:S02]  /*fea0*/  FMUL.FTZ R117, R2, R117 ;  /* 0x0000007502757220 */ /* 0x000fe40000410000 */
[----:B------:R2:W-:Y:S01]  /*feb0*/  MUFU.EX2 R184, R31 ;  /* 0x0000001f00b87308 */ /* 0x0005e20000000800 */
[C---:B------:R-:W-:Y:S03]  /*fec0*/  HMMA.16816.F32.BF16 R112, R176.reuse, R186, R112 ;  /* 0x000000bab070723c */ /* 0x040fe60000041870 */
[C---:B------:R-:W-:Y:S02]  /*fed0*/  FMUL.FTZ R118, R0.reuse, R118 ;  /* 0x0000007600767220 */ /* 0x040fe40000410000 */
[----:B------:R-:W-:Y:S02]  /*fee0*/  FMUL.FTZ R119, R0, R119 ;  /* 0x0000007700777220 */ /* 0x000fe40000410000 */
[C---:B------:R-:W-:Y:S02]  /*fef0*/  FMUL.FTZ R120, R2.reuse, R120 ;  /* 0x0000007802787220 */ /* 0x040fe40000410000 */
[----:B------:R-:W-:Y:S03]  /*ff00*/  MUFU.EX2 R187, R26 ;  /* 0x0000001a00bb7308 */ /* 0x000fe60000000800 */
[C---:B---3--:R-:W-:Y:S03]  /*ff10*/  HMMA.16816.F32.BF16 R116, R176.reuse, R188, R116 ;  /* 0x000000bcb074723c */ /* 0x048fe60000041874 */
[----:B------:R-:W-:Y:S02]  /*ff20*/  FMUL.FTZ R121, R2, R121 ;  /* 0x0000007902797220 */ /* 0x000fe40000410000 */
[C---:B------:R-:W-:Y:S02]  /*ff30*/  FMUL.FTZ R122, R0.reuse, R122 ;  /* 0x0000007a007a7220 */ /* 0x040fe40000410000 */
[----:B------:R-:W-:Y:S01]  /*ff40*/  FMUL.FTZ R123, R0, R123 ;  /* 0x0000007b007b7220 */ /* 0x000fe20000410000 */
[----:B------:R3:W-:Y:S01]  /*ff50*/  MUFU.EX2 R189, R22 ;  /* 0x0000001600bd7308 */ /* 0x0007e20000000800 */
[C---:B------:R-:W-:Y:S01]  /*ff60*/  FMUL.FTZ R124, R2.reuse, R124 ;  /* 0x0000007c027c7220 */ /* 0x040fe20000410000 */
[----:B--2---:R-:W-:Y:S02]  /*ff70*/  LDSM.16.MT88.4 R28, [R220+0x2100] ;  /* 0x00210000dc1c783b */ /* 0x004fe40000004200 */
[----:B------:R-:W-:Y:S02]  /*ff80*/  FMUL.FTZ R125, R2, R125 ;  /* 0x0000007d027d7220 */ /* 0x000fe40000410000 */
[C---:B------:R-:W-:Y:S03]  /*ff90*/  HMMA.16816.F32.BF16 R120, R176.reuse, R190, R120 ;  /* 0x000000beb078723c */ /* 0x040fe60000041878 */
[C---:B------:R-:W-:Y:S01]  /*ffa0*/  FMUL.FTZ R126, R0.reuse, R126 ;  /* 0x0000007e007e7220 */ /* 0x040fe20000410000 */
[----:B------:R2:W-:Y:S01]  /*ffb0*/  MUFU.EX2 R186, R27 ;  /* 0x0000001b00ba7308 */ /* 0x0005e20000000800 */
[----:B------:R-:W-:Y:S02]  /*ffc0*/  FMUL.FTZ R127, R0, R127 ;  /* 0x0000007f007f7220 */ /* 0x000fe40000410000 */
[C---:B------:R-:W-:Y:S02]  /*ffd0*/  FMUL.FTZ R128, R2.reuse, R128 ;  /* 0x0000008002807220 */ /* 0x040fe40000410000 */
[----:B------:R-:W-:Y:S03]  /*ffe0*/  FMUL.FTZ R129, R2, R129 ;  /* 0x0000008102817220 */ /* 0x000fe60000410000 */
[C---:B------:R-:W-:Y:S02]  /*fff0*/  HMMA.16816.F32.BF16 R124, R176.reuse, R12, R124 ;  /* 0x0000000cb07c723c */ /* 0x040fe4000004187c */
[----:B------:R-:W4:Y:S01]  /*10000*/  MUFU.EX2 R188, R174 ;  /* 0x000000ae00bc7308 */ /* 0x000f220000000800 */
[C---:B------:R-:W-:Y:S02]  /*10010*/  FMUL.FTZ R130, R0.reuse, R130 ;  /* 0x0000008200827220 */ /* 0x040fe40000410000 */
[----:B------:R-:W-:Y:S01]  /*10020*/  FMUL.FTZ R131, R0, R131 ;  /* 0x0000008300837220 */ /* 0x000fe20000410000 */
[----:B---3--:R-:W-:Y:S01]  /*10030*/  LDSM.16.MT88.4 R20, [R220+0x9900] ;  /* 0x00990000dc14783b */ /* 0x008fe20000004200 */
[----:B------:R-:W-:Y:S01]  /*10040*/  F2FP.BF16.PACK_AB R12, R215, R211 ;  /* 0x000000d3d70c723e */ /* 0x000fe200000010ff */
[--C-:B------:R-:W-:Y:S01]  /*10050*/  FFMA.FTZ R37, R37, c[0x0][0x2d0], -R196.reuse ;  /* 0x0000b40025257a23 */ /* 0x100fe200000108c4 */
[----:B------:R-:W-:Y:S03]  /*10060*/  F2FP.BF16.PACK_AB R13, R198, R199 ;  /* 0x000000c7c60d723e */ /* 0x000fe600000010ff */
[----:B------:R-:W-:Y:S01]  /*10070*/  HMMA.16816.F32.BF16 R128, R176, R14, R128 ;  /* 0x0000000eb080723c */ /* 0x000fe20000041880 */
[----:B------:R-:W3:Y:S01]  /*10080*/  LDSM.16.MT88.4 R176, [R220+0x900] ;  /* 0x00090000dcb0783b */ /* 0x000ee20000004200 */
[----:B------:R-:W-:Y:S01]  /*10090*/  MUFU.EX2 R174, R35 ;  /* 0x0000002300ae7308 */ /* 0x000fe20000000800 */
[--C-:B------:R-:W-:Y:S02]  /*100a0*/  FFMA.FTZ R36, R36, c[0x0][0x2d0], -R196.reuse ;  /* 0x0000b40024247a23 */ /* 0x100fe400000108c4 */
[--C-:B------:R-:W-:Y:S02]  /*100b0*/  FFMA.FTZ R40, R40, c[0x0][0x2d0], -R196.reuse ;  /* 0x0000b40028287a23 */ /* 0x100fe400000108c4 */
[----:B------:R-:W-:Y:S01]  /*100c0*/  F2FP.BF16.PACK_AB R14, R213, R214 ;  /* 0x000000d6d50e723e */ /* 0x000fe200000010ff */
[----:B--2---:R-:W-:Y:S01]  /*100d0*/  LDSM.16.MT88.4 R24, [R220+0x1100] ;  /* 0x00110000dc18783b */ /* 0x004fe20000004200 */
[----:B------:R-:W-:Y:S03]  /*100e0*/  F2FP.BF16.PACK_AB R15, R192, R194 ;  /* 0x000000c2c00f723e */ /* 0x000fe600000010ff */
[----:B------:R-:W-:Y:S01]  /*100f0*/  MUFU.EX2 R193, R37 ;  /* 0x0000002500c17308 */ /* 0x000fe20000000800 */
[--C-:B------:R-:W-:Y:S02]  /*10100*/  FFMA.FTZ R38, R38, c[0x0][0x2d0], -R3.reuse ;  /* 0x0000b40026267a23 */ /* 0x100fe40000010803 */
[--C-:B------:R-:W-:Y:S01]  /*10110*/  FFMA.FTZ R39, R39, c[0x0][0x2d0], -R3.reuse ;  /* 0x0000b40027277a23 */ /* 0x100fe20000010803 */
[C---:B-1----:R-:W-:Y:S05]  /*10120*/  HMMA.16816.F32.BF16 R4, R12.reuse, R180, R4 ;  /* 0x000000b40c04723c */ /* 0x042fea0000041804 */
[--C-:B------:R-:W-:Y:S01]  /*10130*/  FFMA.FTZ R42, R42, c[0x0][0x2d0], -R3.reuse ;  /* 0x0000b4002a2a7a23 */ /* 0x100fe20000010803 */
[----:B------:R-:W-:Y:S01]  /*10140*/  MUFU.EX2 R195, R36 ;  /* 0x0000002400c37308 */ /* 0x000fe20000000800 */
[--C-:B------:R-:W-:Y:S01]  /*10150*/  FFMA.FTZ R43, R43, c[0x0][0x2d0], -R3.reuse ;  /* 0x0000b4002b2b7a23 */ /* 0x100fe20000010803 */
[C---:B------:R-:W-:Y:S01]  /*10160*/  HMMA.16816.F32.BF16 R8, R12.reuse, R182, R8 ;  /* 0x000000b60c08723c */ /* 0x040fe20000041808 */
[----:B------:R-:W1:Y:S03]  /*10170*/  LDSM.16.MT88.4 R180, [R219+0x900] ;  /* 0x00090000dbb4783b */ /* 0x000e660000004200 */
[--C-:B------:R-:W-:Y:S02]  /*10180*/  FFMA.FTZ R41, R41, c[0x0][0x2d0], -R196.reuse ;  /* 0x0000b40029297a23 */ /* 0x100fe400000108c4 */
[--C-:B------:R-:W-:Y:S02]  /*10190*/  FFMA.FTZ R44, R44, c[0x0][0x2d0], -R196.reuse ;  /* 0x0000b4002c2c7a23 */ /* 0x100fe400000108c4 */
[C---:B------:R-:W-:Y:S01]  /*101a0*/  HMMA.16816.F32.BF16 R132, R12.reuse, R16, R132 ;  /* 0x000000100c84723c */ /* 0x040fe20000041884 */
[----:B------:R-:W-:Y:S03]  /*101b0*/  MUFU.EX2 R38, R38 ;  /* 0x0000002600267308 */ /* 0x000fe60000000800 */
[--C-:B------:R-:W-:Y:S02]  /*101c0*/  FFMA.FTZ R45, R45, c[0x0][0x2d0], -R196.reuse ;  /* 0x0000b4002d2d7a23 */ /* 0x100fe400000108c4 */
[--C-:B------:R-:W-:Y:S02]  /*101d0*/  FFMA.FTZ R46, R46, c[0x0][0x2d0], -R3.reuse ;  /* 0x0000b4002e2e7a23 */ /* 0x100fe40000010803 */
[C---:B------:R-:W-:Y:S01]  /*101e0*/  HMMA.16816.F32.BF16 R136, R12.reuse, R18, R136 ;  /* 0x000000120c88723c */ /* 0x040fe20000041888 */
[----:B------:R-:W2:Y:S02]  /*101f0*/  LDSM.16.MT88.4 R16, [R217+0x3900] ;  /* 0x00390000d910783b */ /* 0x000ea40000004200 */
[----:B------:R-:W-:Y:S01]  /*10200*/  MUFU.EX2 R39, R39 ;  /* 0x0000002700277308 */ /* 0x000fe20000000800 */
[--C-:B------:R-:W-:Y:S02]  /*10210*/  FFMA.FTZ R47, R47, c[0x0][0x2d0], -R3.reuse ;  /* 0x0000b4002f2f7a23 */ /* 0x100fe40000010803 */
[--C-:B------:R-:W-:Y:S02]  /*10220*/  FFMA.FTZ R50, R50, c[0x0][0x2d0], -R3.reuse ;  /* 0x0000b40032327a23 */ /* 0x100fe40000010803 */
[C---:B---3--:R-:W-:Y:S04]  /*10230*/  HMMA.16816.F32.BF16 R140, R12.reuse, R176, R140 ;  /* 0x000000b00c8c723c */ /* 0x048fe8000004188c */
[----:B------:R-:W-:Y:S01]  /*10240*/  FFMA.FTZ R3, R51, c[0x0][0x2d0], -R3 ;  /* 0x0000b40033037a23 */ /* 0x000fe20000010803 */
[----:B------:R-:W-:Y:S03]  /*10250*/  MUFU.EX2 R191, R40 ;  /* 0x0000002800bf7308 */ /* 0x000fe60000000800 */
[C---:B------:R-:W-:Y:S01]  /*10260*/  HMMA.16816.F32.BF16 R144, R12.reuse, R178, R144 ;  /* 0x000000b20c90723c */ /* 0x040fe20000041890 */
[----:B------:R-:W3:Y:S06]  /*10270*/  LDSM.16.MT88.4 R176, [R218+0x3900] ;  /* 0x00390000dab0783b */ /* 0x000eec0000004200 */
[----:B------:R-:W-:Y:S01]  /*10280*/  MUFU.EX2 R36, R3 ;  /* 0x0000000300247308 */ /* 0x000fe20000000800 */
[C---:B-1----:R-:W-:Y:S08]  /*10290*/  HMMA.16816.F32.BF16 R148, R12.reuse, R180, R148 ;  /* 0x000000b40c94723c */ /* 0x042ff00000041894 */
[C---:B------:R-:W-:Y:S01]  /*102a0*/  HMMA.16816.F32.BF16 R152, R12.reuse, R182, R152 ;  /* 0x000000b60c98723c */ /* 0x040fe20000041898 */
[----:B------:R-:W1:Y:S01]  /*102b0*/  LDSM.16.MT88.4 R180, [R220+0x3900] ;  /* 0x00390000dcb4783b */ /* 0x000e620000004200 */
[----:B------:R4:W-:Y:S06]  /*102c0*/  MUFU.EX2 R190, R41 ;  /* 0x0000002900be7308 */ /* 0x0009ec0000000800 */
[C---:B--2---:R-:W-:Y:S04]  /*102d0*/  HMMA.16816.F32.BF16 R156, R12.reuse, R16, R156 ;  /* 0x000000100c9c723c */ /* 0x044fe8000004189c */
[----:B------:R-:W-:Y:S04]  /*102e0*/  MUFU.EX2 R42, R42 ;  /* 0x0000002a002a7308 */ /* 0x000fe80000000800 */
[C---:B------:R-:W-:Y:S01]  /*102f0*/  HMMA.16816.F32.BF16 R160, R12.reuse, R18, R160 ;  /* 0x000000120ca0723c */ /* 0x040fe200000418a0 */
[----:B------:R-:W2:Y:S05]  /*10300*/  LDSM.16.MT88.4 R16, [R219+0x3900] ;  /* 0x00390000db10783b */ /* 0x000eaa0000004200 */
[----:B------:R-:W-:Y:S02]  /*10310*/  MUFU.EX2 R43, R43 ;  /* 0x0000002b002b7308 */ /* 0x000fe40000000800 */
[C---:B---3--:R-:W-:Y:S04]  /*10320*/  HMMA.16816.F32.BF16 R164, R12.reuse, R176, R164 ;  /* 0x000000b00ca4723c */ /* 0x048fe800000418a4 */
[--C-:B----4-:R-:W-:Y:S02]  /*10330*/  FFMA.FTZ R41, R48, c[0x0][0x2d0], -R196.reuse ;  /* 0x0000b40030297a23 */ /* 0x110fe400000108c4 */
[----:B------:R-:W-:Y:S02]  /*10340*/  FFMA.FTZ R196, R49, c[0x0][0x2d0], -R196 ;  /* 0x0000b40031c47a23 */ /* 0x000fe400000108c4 */
[C---:B------:R-:W-:Y:S01]  /*10350*/  HMMA.16816.F32.BF16 R168, R12.reuse, R178, R168 ;  /* 0x000000b20ca8723c */ /* 0x040fe200000418a8 */
[----:B------:R-:W3:Y:S01]  /*10360*/  LDSM.16.MT88.4 R176, [R217+0x6900] ;  /* 0x00690000d9b0783b */ /* 0x000ee20000004200 */
[----:B------:R-:W-:Y:S06]  /*10370*/  MUFU.EX2 R40, R196 ;  /* 0x000000c400287308 */ /* 0x000fec0000000800 */
[C---:B-1----:R-:W-:Y:S04]  /*10380*/  HMMA.16816.F32.BF16 R52, R12.reuse, R180, R52 ;  /* 0x000000b40c34723c */ /* 0x042fe80000041834 */
[----:B------:R-:W-:Y:S04]  /*10390*/  MUFU.EX2 R44, R44 ;  /* 0x0000002c002c7308 */ /* 0x000fe80000000800 */
[C---:B------:R-:W-:Y:S01]  /*103a0*/  HMMA.16816.F32.BF16 R56, R12.reuse, R182, R56 ;  /* 0x000000b60c38723c */ /* 0x040fe20000041838 */
[----:B------:R-:W1:Y:S05]  /*103b0*/  LDSM.16.MT88.4 R180, [R218+0x6900] ;  /* 0x00690000dab4783b */ /* 0x000e6a0000004200 */
[----:B------:R-:W-:Y:S02]  /*103c0*/  MUFU.EX2 R45, R45 ;  /* 0x0000002d002d7308 */ /* 0x000fe40000000800 */
[C---:B--2---:R-:W-:Y:S08]  /*103d0*/  HMMA.16816.F32.BF16 R60, R12.reuse, R16, R60 ;  /* 0x000000100c3c723c */ /* 0x044ff0000004183c */
[----:B------:R-:W-:Y:S01]  /*103e0*/  MUFU.EX2 R46, R46 ;  /* 0x0000002e002e7308 */ /* 0x000fe20000000800 */
[C---:B------:R-:W-:Y:S01]  /*103f0*/  HMMA.16816.F32.BF16 R64, R12.reuse, R18, R64 ;  /* 0x000000120c40723c */ /* 0x040fe20000041840 */
[----:B------:R-:W2:Y:S07]  /*10400*/  LDSM.16.MT88.4 R16, [R220+0x6900] ;  /* 0x00690000dc10783b */ /* 0x000eae0000004200 */
[C---:B---3--:R-:W-:Y:S01]  /*10410*/  HMMA.16816.F32.BF16 R68, R12.reuse, R176, R68 ;  /* 0x000000b00c44723c */ /* 0x048fe20000041844 */
[----:B------:R-:W-:Y:S07]  /*10420*/  MUFU.EX2 R47, R47 ;  /* 0x0000002f002f7308 */ /* 0x000fee0000000800 */
[C---:B------:R-:W-:Y:S01]  /*10430*/  HMMA.16816.F32.BF16 R72, R12.reuse, R178, R72 ;  /* 0x000000b20c48723c */ /* 0x040fe20000041848 */
[----:B------:R-:W3:Y:S02]  /*10440*/  LDSM.16.MT88.4 R176, [R219+0x6900] ;  /* 0x00690000dbb0783b */ /* 0x000ee40000004200 */
[----:B------:R-:W-:Y:S05]  /*10450*/  MUFU.EX2 R41, R41 ;  /* 0x0000002900297308 */ /* 0x000fea0000000800 */
[C---:B-1----:R-:W-:Y:S05]  /*10460*/  HMMA.16816.F32.BF16 R76, R12.reuse, R180, R76 ;  /* 0x000000b40c4c723c */ /* 0x042fea000004184c */
[----:B------:R-:W-:Y:S03]  /*10470*/  MUFU.EX2 R50, R50 ;  /* 0x0000003200327308 */ /* 0x000fe60000000800 */
        /* <DEDUP_REMOVED lines=8> */
[C---:B-1----:R-:W-:Y:S07]  /*10500*/  HMMA.16816.F32.BF16 R100, R12.reuse, R180, R100 ;  /* 0x000000b40c64723c */ /* 0x042fee0000041864 */
[----:B------:R-:W-:Y:S01]  /*10510*/  MOV R181, R204 ;  /* 0x000000cc00b57202 */ /* 0x000fe20000000f00 */
[C---:B------:R-:W-:Y:S01]  /*10520*/  HMMA.16816.F32.BF16 R104, R12.reuse, R182, R104 ;  /* 0x000000b60c68723c */ /* 0x040fe20000041868 */
[----:B------:R-:W4:Y:S01]  /*10530*/  LDL.LU R182, [R1+0x20] ;  /* 0x0000200001b67983 */ /* 0x000f220000300800 */
[----:B------:R-:W-:Y:S02]  /*10540*/  MUFU.EX2 R204, R32 ;  /* 0x0000002000cc7308 */ /* 0x000fe40000000800 */
[----:B------:R-:W-:Y:S03]  /*10550*/  MOV R180, R203 ;  /* 0x000000cb00b47202 */ /* 0x000fe60000000f00 */
[----:B------:R-:W4:Y:S01]  /*10560*/  LDL.LU R183, [R1+0x24] ;  /* 0x0000240001b77983 */ /* 0x000f220000300800 */
[C---:B--2---:R-:W-:Y:S04]  /*10570*/  HMMA.16816.F32.BF16 R108, R12.reuse, R16, R108 ;  /* 0x000000100c6c723c */ /* 0x044fe8000004186c */
[----:B------:R1:W2:Y:S04]  /*10580*/  MUFU.EX2 R203, R33 ;  /* 0x0000002100cb7308 */ /* 0x0002a80000000800 */
[C---:B------:R-:W-:Y:S01]  /*10590*/  HMMA.16816.F32.BF16 R112, R12.reuse, R18, R112 ;  /* 0x000000120c70723c */ /* 0x040fe20000041870 */
[----:B------:R-:W2:Y:S07]  /*105a0*/  LDSM.16.MT88.4 R16, [R217+0x1100] ;  /* 0x00110000d910783b */ /* 0x000eae0000004200 */
[C---:B------:R-:W-:Y:S08]  /*105b0*/  HMMA.16816.F32.BF16 R116, R12.reuse, R20, R116 ;  /* 0x000000140c74723c */ /* 0x040ff00000041874 */
[C---:B------:R-:W-:Y:S01]  /*105c0*/  HMMA.16816.F32.BF16 R120, R12.reuse, R22, R120 ;  /* 0x000000160c78723c */ /* 0x040fe20000041878 */
[----:B------:R-:W2:Y:S06]  /*105d0*/  LDSM.16.MT88.4 R20, [R218+0x1100] ;  /* 0x00110000da14783b */ /* 0x000eac0000004200 */
[----:B-1----:R-:W-:Y:S01]  /*105e0*/  LDSM.16.MT88.4 R32, [R218+0x5100] ;  /* 0x00510000da20783b */ /* 0x002fe20000004200 */
[C---:B---3--:R-:W-:Y:S07]  /*105f0*/  HMMA.16816.F32.BF16 R124, R12.reuse, R176, R124 ;  /* 0x000000b00c7c723c */ /* 0x048fee000004187c */
[----:B------:R-:W-:Y:S01]  /*10600*/  MOV R177, R180 ;  /* 0x000000b400b17202 */ /* 0x000fe20000000f00 */
[----:B------:R-:W-:Y:S04]  /*10610*/  HMMA.16816.F32.BF16 R128, R12, R178, R128 ;  /* 0x000000b20c80723c */ /* 0x000fe80000041880 */
[----:B------:R-:W-:Y:S03]  /*10620*/  MOV R176, R181 ;  /* 0x000000b500b07202 */ /* 0x000fe60000000f00 */
[----:B------:R-:W-:Y:S02]  /*10630*/  F2FP.BF16.PACK_AB R12, R209, R210 ;  /* 0x000000d2d10c723e */ /* 0x000fe400000010ff */
[----:B------:R-:W-:Y:S03]  /*10640*/  F2FP.BF16.PACK_AB R13, R188, R189 ;  /* 0x000000bdbc0d723e */ /* 0x000fe600000010ff */
[----:B------:R-:W-:Y:S02]  /*10650*/  F2FP.BF16.PACK_AB R14, R207, R208 ;  /* 0x000000d0cf0e723e */ /* 0x000fe400000010ff */
[----:B------:R-:W-:Y:S07]  /*10660*/  F2FP.BF16.PACK_AB R15, R186, R187 ;  /* 0x000000bbba0f723e */ /* 0x000fee00000010ff */
[C---:B--2---:R-:W-:Y:S08]  /*10670*/  HMMA.16816.F32.BF16 R4, R12.reuse, R16, R4 ;  /* 0x000000100c04723c */ /* 0x044ff00000041804 */
        /* <DEDUP_REMOVED lines=41> */
[C---:B---3--:R-:W-:Y:S04]  /*10910*/  HMMA.16816.F32.BF16 R116, R12.reuse, R24, R116 ;  /* 0x000000180c74723c */ /* 0x048fe80000041874 */
[----:B----4-:R-:W-:Y:S04]  /*10920*/  FFMA.FTZ R2, R2, R182, R212 ;  /* 0x000000b602027223 */ /* 0x010fe800000100d4 */
[C---:B------:R-:W-:Y:S01]  /*10930*/  HMMA.16816.F32.BF16 R120, R12.reuse, R26, R120 ;  /* 0x0000001a0c78723c */ /* 0x040fe20000041878 */
[----:B------:R-:W3:Y:S03]  /*10940*/  LDSM.16.MT88.4 R24, [R218+0x1900] ;  /* 0x00190000da18783b */ /* 0x000ee60000004200 */
[----:B------:R-:W-:Y:S02]  /*10950*/  FFMA.FTZ R37, R0, R183, R197 ;  /* 0x000000b700257223 */ /* 0x000fe400000100c5 */
[----:B------:R-:W-:Y:S01]  /*10960*/  FADD.FTZ R0, R252, R2 ;  /* 0x00000002fc007221 */ /* 0x000fe20000010000 */
[----:B------:R-:W-:Y:S01]  /*10970*/  LDSM.16.MT88.4 R180, [R217+0x2900] ;  /* 0x00290000d9b4783b */ /* 0x000fe20000004200 */
[----:B------:R-:W-:Y:S01]  /*10980*/  FADD.FTZ R2, R202, R37 ;  /* 0x00000025ca027221 */ /* 0x000fe20000010000 */
[C---:B-1----:R-:W-:Y:S03]  /*10990*/  HMMA.16816.F32.BF16 R124, R12.reuse, R16, R124 ;  /* 0x000000100c7c723c */ /* 0x042fe6000004187c */
[----:B------:R-:W-:Y:S02]  /*109a0*/  FADD.FTZ R0, R176, R0 ;  /* 0x00000000b0007221 */ /* 0x000fe40000010000 */
[----:B------:R-:W-:Y:S02]  /*109b0*/  FADD.FTZ R2, R200, R2 ;  /* 0x00000002c8027221 */ /* 0x000fe40000010000 */
[----:B------:R-:W-:Y:S01]  /*109c0*/  FADD.FTZ R0, R177, R0 ;  /* 0x00000000b1007221 */ /* 0x000fe20000010000 */
[----:B------:R-:W-:Y:S01]  /*109d0*/  HMMA.16816.F32.BF16 R128, R12, R18, R128 ;  /* 0x000000120c80723c */ /* 0x000fe20000041880 */
[----:B------:R-:W1:Y:S03]  /*109e0*/  LDSM.16.MT88.4 R16, [R220+0x1900] ;  /* 0x00190000dc10783b */ /* 0x000e660000004200 */
        /* <DEDUP_REMOVED lines=11> */
[C---:B--2---:R-:W-:Y:S03]  /*10aa0*/  HMMA.16816.F32.BF16 R4, R12.reuse, R20, R4 ;  /* 0x000000140c04723c */ /* 0x044fe60000041804 */
[----:B------:R-:W-:Y:S02]  /*10ab0*/  FADD.FTZ R2, R213, R2 ;  /* 0x00000002d5027221 */ /* 0x000fe40000010000 */
[----:B------:R-:W-:Y:S02]  /*10ac0*/  FADD.FTZ R0, R192, R0 ;  /* 0x00000000c0007221 */ /* 0x000fe40000010000 */
[----:B------:R-:W-:Y:S01]  /*10ad0*/  FADD.FTZ R2, R210, R2 ;  /* 0x00000002d2027221 */ /* 0x000fe20000010000 */
        /* <DEDUP_REMOVED lines=18> */
[----:B------:R-:W-:Y:S01]  /*10c00*/  FADD.FTZ R2, R204, R2 ;  /* 0x00000002cc027221 */ /* 0x000fe20000010000 */
[C---:B--2---:R-:W-:Y:S03]  /*10c10*/  HMMA.16816.F32.BF16 R148, R12.reuse, R20, R148 ;  /* 0x000000140c94723c */ /* 0x044fe60000041894 */
[----:B------:R-:W-:Y:S02]  /*10c20*/  FADD.FTZ R2, R203, R2 ;  /* 0x00000002cb027221 */ /* 0x000fe40000010000 */
[----:B------:R-:W-:Y:S02]  /*10c30*/  FADD.FTZ R0, R184, R0 ;  /* 0x00000000b8007221 */ /* 0x000fe40000010000 */
[----:B------:R-:W-:Y:S01]  /*10c40*/  FADD.FTZ R2, R195, R2 ;  /* 0x00000002c3027221 */ /* 0x000fe20000010000 */
[C---:B------:R-:W-:Y:S01]  /*10c50*/  HMMA.16816.F32.BF16 R152, R12.reuse, R22, R152 ;  /* 0x000000160c98723c */ /* 0x040fe20000041898 */
[----:B------:R-:W2:Y:S03]  /*10c60*/  LDSM.16.MT88.4 R20, [R220+0x4900] ;  /* 0x00490000dc14783b */ /* 0x000ea60000004200 */
[----:B------:R-:W-:Y:S02]  /*10c70*/  FADD.FTZ R2, R193, R2 ;  /* 0x00000002c1027221 */ /* 0x000fe40000010000 */
[----:B------:R-:W-:Y:S01]  /*10c80*/  FADD.FTZ R0, R175, R0 ;  /* 0x00000000af007221 */ /* 0x000fe20000010000 */
[----:B------:R-:W-:Y:S01]  /*10c90*/  MOV R175, R172 ;  /* 0x000000ac00af7202 */ /* 0x000fe20000000f00 */
[C---:B---3--:R-:W-:Y:S04]  /*10ca0*/  HMMA.16816.F32.BF16 R156, R12.reuse, R24, R156 ;  /* 0x000000180c9c723c */ /* 0x048fe8000004189c */
[----:B------:R-:W-:Y:S02]  /*10cb0*/  FADD.FTZ R2, R191, R2 ;  /* 0x00000002bf027221 */ /* 0x000fe40000010000 */
[----:B------:R-:W-:Y:S01]  /*10cc0*/  FADD.FTZ R0, R174, R0 ;  /* 0x00000000ae007221 */ /* 0x000fe20000010000 */
[----:B------:R-:W-:Y:S01]  /*10cd0*/  MOV R174, R173 ;  /* 0x000000ad00ae7202 */ /* 0x000fe20000000f00 */
[C---:B------:R-:W-:Y:S01]  /*10ce0*/  HMMA.16816.F32.BF16 R160, R12.reuse, R26, R160 ;  /* 0x0000001a0ca0723c */ /* 0x040fe200000418a0 */
[----:B------:R-:W3:Y:S03]  /*10cf0*/  LDSM.16.MT88.4 R24, [R219+0x4900] ;  /* 0x00490000db18783b */ /* 0x000ee60000004200 */
[----:B------:R-:W-:Y:S02]  /*10d00*/  FADD.FTZ R2, R190, R2 ;  /* 0x00000002be027221 */ /* 0x000fe40000010000 */
[----:B------:R-:W-:Y:S02]  /*10d10*/  FADD.FTZ R0, R38, R0 ;  /* 0x0000000026007221 */ /* 0x000fe40000010000 */
[C---:B-1----:R-:W-:Y:S04]  /*10d20*/  HMMA.16816.F32.BF16 R164, R12.reuse, R16, R164 ;  /* 0x000000100ca4723c */ /* 0x042fe800000418a4 */
[----:B------:R-:W-:Y:S04]  /*10d30*/  FADD.FTZ R0, R39, R0 ;  /* 0x0000000027007221 */ /* 0x000fe80000010000 */
[C---:B------:R-:W-:Y:S01]  /*10d40*/  HMMA.16816.F32.BF16 R168, R12.reuse, R18, R168 ;  /* 0x000000120ca8723c */ /* 0x040fe200000418a8 */
[----:B------:R-:W1:Y:S03]  /*10d50*/  LDSM.16.MT88.4 R16, [R217+0x7900] ;  /* 0x00790000d910783b */ /* 0x000e660000004200 */
[----:B------:R-:W-:Y:S04]  /*10d60*/  FADD.FTZ R0, R42, R0 ;  /* 0x000000002a007221 */ /* 0x000fe80000010000 */
        /* <DEDUP_REMOVED lines=14> */
[----:B------:R-:W-:Y:S03]  /*10e50*/  FADD.FTZ R0, R36, R0 ;  /* 0x0000000024007221 */ /* 0x000fe60000010000 */
[----:B------:R-:W-:Y:S01]  /*10e60*/  STL [R1+0x20], R2 ;  /* 0x0000200201007387 */ /* 0x000fe20000100800 */
[C---:B-1----:R-:W-:Y:S05]  /*10e70*/  HMMA.16816.F32.BF16 R68, R12.reuse, R16, R68 ;  /* 0x000000100c44723c */ /* 0x042fea0000041844 */
[----:B------:R-:W-:Y:S03]  /*10e80*/  STL [R1+0x24], R0 ;  /* 0x0000240001007387 */ /* 0x000fe60000100800 */
[C---:B------:R-:W-:Y:S03]  /*10e90*/  HMMA.16816.F32.BF16 R72, R12.reuse, R18, R72 ;  /* 0x000000120c48723c */ /* 0x040fe60000041848 */
[----:B------:R-:W1:Y:S05]  /*10ea0*/  LDSM.16.MT88.4 R16, [R219+0x7900] ;  /* 0x00790000db10783b */ /* 0x000e6a0000004200 */
        /* <DEDUP_REMOVED lines=45> */
[----:B------:R-:W1:Y:S07]  /*11180*/  LDSM.16.MT88.4 R16, [R219+0x8100] ;  /* 0x00810000db10783b */ /* 0x000e6e0000004200 */
[C---:B----4-:R-:W-:Y:S08]  /*11190*/  HMMA.16816.F32.BF16 R60, R12.reuse, R28, R60 ;  /* 0x0000001c0c3c723c */ /* 0x050ff0000004183c */
[C---:B------:R-:W-:Y:S01]  /*111a0*/  HMMA.16816.F32.BF16 R64, R12.reuse, R30, R64 ;  /* 0x0000001e0c40723c */ /* 0x040fe20000041840 */
[----:B------:R-:W-:Y:S07]  /*111b0*/  LDSM.16.MT88.4 R28, [R218+0xb100] ;  /* 0x00b10000da1c783b */ /* 0x000fee0000004200 */
        /* <DEDUP_REMOVED lines=21> */
[C---:B----4-:R-:W-:Y:S08]  /*11310*/  HMMA.16816.F32.BF16 R124, R12.reuse, R32, R124 ;  /* 0x000000200c7c723c */ /* 0x050ff0000004187c */
[----:B------:R-:W-:Y:S01]  /*11320*/  HMMA.16816.F32.BF16 R128, R12, R34, R128 ;  /* 0x000000220c80723c */ /* 0x000fe20000041880 */
[----:B------:R-:W4:Y:S06]  /*11330*/  LDSM.16.MT88.4 R32, [R218+0x5900] ;  /* 0x00590000da20783b */ /* 0x000f2c0000004200 */
[----:B------:R-:W-:Y:S02]  /*11340*/  F2FP.BF16.PACK_AB R12, R45, R44 ;  /* 0x0000002c2d0c723e */ /* 0x000fe400000010ff */
[----:B------:R-:W-:Y:S03]  /*11350*/  F2FP.BF16.PACK_AB R13, R47, R46 ;  /* 0x0000002e2f0d723e */ /* 0x000fe600000010ff */
[----:B------:R-:W-:Y:S02]  /*11360*/  F2FP.BF16.PACK_AB R14, R40, R41 ;  /* 0x00000029280e723e */ /* 0x000fe400000010ff */
[----:B------:R-:W-:Y:S07]  /*11370*/  F2FP.BF16.PACK_AB R15, R36, R50 ;  /* 0x00000032240f723e */ /* 0x000fee00000010ff */
[C---:B------:R-:W-:Y:S01]  /*11380*/  HMMA.16816.F32.BF16 R176, R12.reuse, R180, R4 ;  /* 0x000000b40cb0723c */ /* 0x040fe20000041804 */
[----:B------:R-:W3:Y:S07]  /*11390*/  LDSM.16.MT88.4 R4, [R220+0x5900] ;  /* 0x00590000dc04783b */ /* 0x000eee0000004200 */
        /* <DEDUP_REMOVED lines=17> */
[C---:B------:R-:W-:Y:S08]  /*114b0*/  HMMA.16816.F32.BF16 R52, R12.reuse, R4, R52 ;  /* 0x000000040c34723c */ /* 0x040ff00000041834 */
        /* <DEDUP_REMOVED lines=9> */
[C---:B------:R-:W-:Y:S08]  /*11550*/  HMMA.16816.F32.BF16 R80, R12.reuse, R22, R80 ;  /* 0x000000160c50723c */ /* 0x040ff00000041850 */
        /* <DEDUP_REMOVED lines=10> */
[C---:B-1----:R-:W-:Y:S08]  /*11600*/  HMMA.16816.F32.BF16 R124, R12.reuse, R16, R124 ;  /* 0x000000100c7c723c */ /* 0x042ff0000004187c */
[----:B------:R-:W-:Y:S01]  /*11610*/  HMMA.16816.F32.BF16 R128, R12, R18, R128 ;  /* 0x000000120c80723c */ /* 0x000fe20000041880 */
[----:B------:R-:W-:-:S07]  /*11620*/  @P0 BRA `(.L_x_1359) ;  /* 0xffffbd1000000947 */ /* 0x000fce000383ffff */
.L_x_1358:
[----:B------:R-:W2:Y:S04]  /*11630*/  LDL.LU R4, [R1+0x20] ;  /* 0x0000200001047983 */ /* 0x000ea80000300800 */
        /* <DEDUP_REMOVED lines=156> */
.L_x_1348:
[----:B------:R-:W-:Y:S05]  /*12000*/  @P1 BRA `(.L_x_1360) ;  /* 0x00001ab000001947 */ /* 0x000fea0003800000 */
        /* <DEDUP_REMOVED lines=183> */
.L_x_1361:
        /* <DEDUP_REMOVED lines=15> */
[----:B------:R-:W-:Y:S02]  /*12c70*/  IADD3 R7, -R5, R47, RZ ;  /* 0x0000002f05077210 */ /* 0x000fe40007ffe1ff */
        /* <DEDUP_REMOVED lines=86> */
[----:B------:R-:W-:Y:S01]  /*131e0*/  IMAD.IADD R3, R5, 0x1, R6 ;  /* 0x0000000105037824 */ /* 0x000fe200078e0206 */
[C---:B------:R-:W-:Y:S01]  /*131f0*/  LEA R31, P0, R4.reuse, c[0x0][0x380], 0x1 ;  /* 0x0000e000041f7a11 */ /* 0x040fe200078008ff */
[----:B----4-:R1:W-:Y:S03]  /*13200*/  @!P2 ST.E [R8.64], R50 ;  /* 0x000000320800a985 */ /* 0x0103e6000c10191e */
[----:B------:R-:W-:Y:S01]  /*13210*/  LEA.HI.X R30, R4, c[0x0][0x384], R3, 0x1, P0 ;  /* 0x0000e100041e7a11 */ /* 0x000fe200000f0c03 */
[----:B------:R1:W2:Y:S01]  /*13220*/  LDS.128 R44, [R2+0x1080] ;  /* 0x00108000022c7984 */ /* 0x0002a20000000c00 */
[----:B------:R-:W-:-:S03]  /*13230*/  ISETP.GE.AND P0, PT, R28, R29, PT ;  /* 0x0000001d1c00720c */ /* 0x000fc60003f06270 */
        /* <DEDUP_REMOVED lines=42> */
.L_x_1363:
[----:B--234-:R-:W-:Y:S05]  /*134e0*/  BSYNC B0 ;  /* 0x0000000000007941 */ /* 0x01cfea0003800000 */
.L_x_1362:
        /* <DEDUP_REMOVED lines=30> */
.L_x_1365:
[----:B------:R-:W-:Y:S05]  /*136d0*/  BSYNC B0 ;  /* 0x0000000000007941 */ /* 0x000fea0003800000 */
.L_x_1364:
        /* <DEDUP_REMOVED lines=30> */
.L_x_1367:
[----:B------:R-:W-:Y:S05]  /*138c0*/  BSYNC B0 ;  /* 0x0000000000007941 */ /* 0x000fea0003800000 */
.L_x_1366:
        /* <DEDUP_REMOVED lines=31> */
.L_x_1360:
        /* <DEDUP_REMOVED lines=19> */
.L_x_1368:
        /* <DEDUP_REMOVED lines=42> */
.L_x_1370:
[----:B------:R-:W-:Y:S05]  /*13e90*/  BSYNC B0 ;  /* 0x0000000000007941 */ /* 0x000fea0003800000 */
.L_x_1369:
        /* <DEDUP_REMOVED lines=73> */
.L_x_1372:
[----:B------:R-:W-:Y:S05]  /*14330*/  BSYNC B0 ;  /* 0x0000000000007941 */ /* 0x000fea0003800000 */
.L_x_1371:
        /* <DEDUP_REMOVED lines=27> */
.L_x_1374:
[----:B------:R-:W-:Y:S05]  /*144f0*/  BSYNC B0 ;  /* 0x0000000000007941 */ /* 0x000fea0003800000 */
.L_x_1373:
        /* <DEDUP_REMOVED lines=27> */
.L_x_1376:
[----:B------:R-:W-:Y:S05]  /*146b0*/  BSYNC B0 ;  /* 0x0000000000007941 */ /* 0x000fea0003800000 */
.L_x_1375:
        /* <DEDUP_REMOVED lines=28> */
.L_x_1377:
        /* <DEDUP_REMOVED lines=16> */
.L_x_1551:


//--------------------- .text._ZN7cutlass13device_kernelIN5flash19enable_sm80_to_sm89INS1_16FlashAttnFwdSm80INS1_25CollectiveMainloopFwdSm80ILi8ELi1ELb0EN4cute5tupleIJNS5_1CILi128EEENS7_ILi48EEENS7_ILi256EEEEEELi256ENS_10bfloat16_tEfNS_4arch4Sm80ELb1ELb0ELb0ELb1ELb0ELb1ELb1ELb0EEENS1_21CollectiveEpilogueFwdINS6_IJS8_SA_S9_EEENS6_IJNS7_ILi1EEESI_SI_EEESC_SE_Li256ELb1ELb1ELb0ELb0EEENS1_19SingleTileSchedulerILb1ELb0ELb1ELi128EEEEEEEEEvNT_6ParamsE --------------------------
	.section	.text._ZN7cutlass13device_kernelIN5flash19enable_sm80_to_sm89INS1_16FlashAttnFwdSm80INS1_25CollectiveMainloopFwdSm80ILi8ELi1ELb0EN4cute5tupleIJNS5_1CILi128EEENS7_ILi48EEENS7_ILi256EEEEEELi256ENS_10bfloat16_tEfNS_4arch4Sm80ELb1ELb0ELb0ELb1ELb0ELb1ELb1ELb0EEENS1_21CollectiveEpilogueFwdINS6_IJS8_SA_S9_EEENS6_IJNS7_ILi1EEESI_SI_EEESC_SE_Li256ELb1ELb1ELb0ELb0EEENS1_19SingleTileSchedulerILb1ELb0ELb1ELi128EEEEEEEEEvNT_6ParamsE,"ax",@progbits
	.sectioninfo	@"SHI_REGISTERS=253"
	.align	128
.text._ZN7cutlass13device_kernelIN5flash19enable_sm80_to_sm89INS1_16FlashAttnFwdSm80INS1_25CollectiveMainloopFwdSm80ILi8ELi1ELb0EN4cute5tupleIJNS5_1CILi128EEENS7_ILi48EEENS7_ILi256EEEEEELi256ENS_10bfloat16_tEfNS_4arch4Sm80ELb1ELb0ELb0ELb1ELb0ELb1ELb1ELb0EEENS1_21CollectiveEpilogueFwdINS6_IJS8_SA_S9_EEENS6_IJNS7_ILi1EEESI_SI_EEESC_SE_Li256ELb1ELb1ELb0ELb0EEENS1_19SingleTileSchedulerILb1ELb0ELb1ELi128EEEEEEEEEvNT_6ParamsE:
        .type           _ZN7cutlass13device_kernelIN5flash19enable_sm80_to_sm89INS1_16FlashAttnFwdSm80INS1_25CollectiveMainloopFwdSm80ILi8ELi1ELb0EN4cute5tupleIJNS5_1CILi128EEENS7_ILi48EEENS7_ILi256EEEEEELi256ENS_10bfloat16_tEfNS_4arch4Sm80ELb1ELb0ELb0ELb1ELb0ELb1ELb1ELb0EEENS1_21CollectiveEpilogueFwdINS6_IJS8_SA_S9_EEENS6_IJNS7_ILi1EEESI_SI_EEESC_SE_Li256ELb1ELb1ELb0ELb0EEENS1_19SingleTileSchedulerILb1ELb0ELb1ELi128EEEEEEEEEvNT_6ParamsE,@function
        .size           _ZN7cutlass13device_kernelIN5flash19enable_sm80_to_sm89INS1_16FlashAttnFwdSm80INS1_25CollectiveMainloopFwdSm80ILi8ELi1ELb0EN4cute5tupleIJNS5_1CILi128EEENS7_ILi48EEENS7_ILi256EEEEEELi256ENS_10bfloat16_tEfNS_4arch4Sm80ELb1ELb0ELb0ELb1ELb0ELb1ELb1ELb0EEENS1_21CollectiveEpilogueFwdINS6_IJS8_SA_S9_EEENS6_IJNS7_ILi1EEESI_SI_EEESC_SE_Li256ELb1ELb1ELb0ELb0EEENS1_19SingleTileSchedulerILb1ELb0ELb1ELi128EEEEEEEEEvNT_6ParamsE,(.L_x_1552 - _ZN7cutlass13device_kernelIN5flash19enable_sm80_to_sm89INS1_16FlashAttnFwdSm80INS1_25CollectiveMainloopFwdSm80ILi8ELi1ELb0EN4cute5tupleIJNS5_1CILi128EEENS7_ILi48EEENS7_ILi256EEEEEELi256ENS_10bfloat16_tEfNS_4arch4Sm80ELb1ELb0ELb0ELb1ELb0ELb1ELb1ELb0EEENS1_21CollectiveEpilogueFwdINS6_IJS8_SA_S9_EEENS6_IJNS7_ILi1EEESI_SI_EEESC_SE_Li256ELb1ELb1ELb0ELb0EEENS1_19SingleTileSchedulerILb1ELb0ELb1ELi128EEEEEEEEEvNT_6ParamsE)
        .other          _ZN7cutlass13device_kernelIN5flash19enable_sm80_to_sm89INS1_16FlashAttnFwdSm80INS1_25CollectiveMainloopFwdSm80ILi8ELi1ELb0EN4cute5tupleIJNS5_1CILi128EEENS7_ILi48EEENS7_ILi256EEEEEELi256ENS_10bfloat16_tEfNS_4arch4Sm80ELb1ELb0ELb0ELb1ELb0ELb1ELb1ELb0EEENS1_21CollectiveEpilogueFwdINS6_IJS8_SA_S9_EEENS6_IJNS7_ILi1EEESI_SI_EEESC_SE_Li256ELb1ELb1ELb0ELb0EEENS1_19SingleTileSchedulerILb1ELb0ELb1ELi128EEEEEEEEEvNT_6ParamsE,@"STO_CUDA_ENTRY STV_DEFAULT"
_ZN7cutlass13device_kernelIN5flash19enable_sm80_to_sm89INS1_16FlashAttnFwdSm80INS1_25CollectiveMainloopFwdSm80ILi8ELi1ELb0EN4cute5tupleIJNS5_1CILi128EEENS7_ILi48EEENS7_ILi256EEEEEELi256ENS_10bfloat16_tEfNS_4arch4Sm80ELb1ELb0ELb0ELb1ELb0ELb1ELb1ELb0EEENS1_21CollectiveEpilogueFwdINS6_IJS8_SA_S9_EEENS6_IJNS7_ILi1EEESI_SI_EEESC_SE_Li256ELb1ELb1ELb0ELb0EEENS1_19SingleTileSchedulerILb1ELb0ELb1ELi128EEEEEEEEEvNT_6ParamsE:
[----:B------:R-:W-:Y:S02]  /*0000*/  MOV R1, c[0x0][0x28] ;  /* 0x00000a0000017a02 */ /* 0x000fe40000000f00 */
[----:B------:R-:W1:Y:S01]  /*0010*/  S2R R97, SR_TID.X ;  /* 0x0000000000617919 */ /* 0x000e620000002100 */
[----:B------:R-:W2:Y:S01]  /*0020*/  S2UR UR17, SR_CTAID.X ;  /* 0x00000000001179c3 */ /* 0x000ea20000002500 */
[----:B------:R-:W-:Y:S02]  /*0030*/  ULDC.64 UR26, c[0x0][0x118] ;  /* 0x00004600001a7ab9 */ /* 0x000fe40000000a00 */
[----:B------:R-:W3:Y:S05]  /*0040*/  S2R R5, SR_CTAID.Z ;  /* 0x0000000000057919 */ /* 0x000eea0000002700 */
[----:B------:R-:W4:Y:S01]  /*0050*/  S2UR UR24, SR_CTAID.Z ;  /* 0x00000000001879c3 */ /* 0x000f220000002700 */
[----:B-1----:R-:W-:-:S05]  /*0060*/  SHF.R.U32.HI R4, RZ, 0x5, R97 ;  /* 0x00000005ff047819 */ /* 0x002fca0000011661 */
[----:B------:R-:W1:Y:S02]  /*0070*/  SHFL.IDX PT, R0, R4, RZ, 0x1f ;  /* 0x00001fff04007589 */ /* 0x000e6400000e0000 */
[----:B-1----:R-:W-:Y:S02]  /*0080*/  ISETP.NE.AND P0, PT, R0, RZ, PT ;  /* 0x000000ff0000720c */ /* 0x002fe40003f05270 */
[----:B------:R-:W-:-:S05]  /*0090*/  MOV R0, 0x4 ;  /* 0x0000000400007802 */ /* 0x000fca0000000f00 */
[----:B---3--:R-:W-:-:S06]  /*00a0*/  IMAD.WIDE R2, R5, R0, c[0x0][0x568] ;  /* 0x00015a0005027625 */ /* 0x008fcc00078e0200 */
[----:B----4-:R-:W-:Y:S05]  /*00b0*/  @!P0 BRA `(.L_x_1378) ;  /* 0x0000017000008947 */ /* 0x010fea0003800000 */
[----:B--2---:R-:W-:-:S04]  /*00c0*/  ISETP.NE.U32.AND P0, PT, RZ, c[0x0][0x568], PT ;  /* 0x00015a00ff007a0c */ /* 0x004fc80003f05070 */
[----:B------:R-:W-:-:S13]  /*00d0*/  ISETP.NE.AND.EX P0, PT, RZ, c[0x0][0x56c], PT, P0 ;  /* 0x00015b00ff007a0c */ /* 0x000fda0003f05300 */
[----:B------:R-:W-:Y:S05]  /*00e0*/  @!P0 BRA `(.L_x_1379) ;  /* 0x0000003000008947 */ /* 0x000fea0003800000 */
[----:B------:R-:W2:Y:S02]  /*00f0*/  LDG.E R2, [R2.64] ;  /* 0x0000001a02027981 */ /* 0x000ea4000c1e1900 */
[----:B--2---:R1:W2:Y:S02]  /*0100*/  R2UR UR5, R2 ;  /* 0x00000000020573c2 */ /* 0x0042a400000e0000 */
[----:B-12---:R-:W-:Y:S05]  /*0110*/  BRA `(.L_x_1380) ;  /* 0x000000b000007947 */ /* 0x006fea0003800000 */
.L_x_1379:
[----:B------:R-:W-:-:S04]  /*0120*/  ISETP.NE.U32.AND P0, PT, RZ, c[0x0][0x560], PT ;  /* 0x00015800ff007a0c */ /* 0x000fc80003f05070 */
[----:B------:R-:W-:-:S13]  /*0130*/  ISETP.NE.AND.EX P0, PT, RZ, c[0x0][0x564], PT, P0 ;  /* 0x00015900ff007a0c */ /* 0x000fda0003f05300 */
[----:B------:R-:W-:Y:S05]  /*0140*/  @!P0 BRA `(.L_x_1381) ;  /* 0x0000007000008947 */ /* 0x000fea0003800000 */
[----:B------:R-:W-:-:S05]  /*0150*/  IMAD.WIDE R4, R5, R0, c[0x0][0x560] ;  /* 0x0001580005047625 */ /* 0x000fca00078e0200 */
[----:B------:R-:W2:Y:S04]  /*0160*/  LDG.E R3, [R4.64] ;  /* 0x0000001a04037981 */ /* 0x000ea8000c1e1900 */
[----:B------:R-:W3:Y:S01]  /*0170*/  LDG.E R2, [R4.64+0x4] ;  /* 0x0000041a04027981 */ /* 0x000ee2000c1e1900 */
[----:B--2---:R-:W1:Y:S08]  /*0180*/  R2UR UR4, R3 ;  /* 0x00000000030473c2 */ /* 0x004e7000000e0000 */
[----:B---3--:R-:W1:Y:S02]  /*0190*/  R2UR UR5, R2 ;  /* 0x00000000020573c2 */ /* 0x008e6400000e0000 */
[----:B-1----:R-:W-:Y:S01]  /*01a0*/  UIADD3 UR5, -UR4, UR5, URZ ;  /* 0x0000000504057290 */ /* 0x002fe2000fffe13f */
[----:B------:R-:W-:Y:S05]  /*01b0*/  BRA `(.L_x_1380) ;  /* 0x0000001000007947 */ /* 0x000fea0003800000 */
.L_x_1381:
[----:B------:R-:W-:Y:S02]  /*01c0*/  ULDC UR5, c[0x0][0x54c] ;  /* 0x0001530000057ab9 */ /* 0x000fe40000000800 */
.L_x_1380:
[----:B------:R-:W-:Y:S02]  /*01d0*/  ULDC UR4, c[0x0][0x548] ;  /* 0x0001520000047ab9 */ /* 0x000fe40000000800 */
[----:B------:R-:W-:-:S02]  /*01e0*/  USHF.L.U32 UR18, UR17, 0x7, URZ ;  /* 0x0000000711127899 */ /* 0x000fc4000800063f */
[----:B------:R-:W-:-:S04]  /*01f0*/  UIMAD UR4, UR5, UR4, URZ ;  /* 0x00000004050472a4 */ /* 0x000fc8000f8e023f */
[----:B------:R-:W-:-:S04]  /*0200*/  UISETP.GE.AND UP0, UPT, UR18, UR4, UPT ;  /* 0x000000041200728c */ /* 0x000fc8000bf06270 */
[----:B------:R-:W-:Y:S01]  /*0210*/  USEL UR24, UR24, 0xffffffff, !UP0 ;  /* 0xffffffff18187887 */ /* 0x000fe2000c000000 */
[----:B------:R-:W-:Y:S05]  /*0220*/  BRA `(.L_x_1382) ;  /* 0x0000016000007947 */ /* 0x000fea0003800000 */
.L_x_1378:
[----:B--2---:R-:W-:-:S04]  /*0230*/  ISETP.NE.U32.AND P0, PT, RZ, c[0x0][0x568], PT ;  /* 0x00015a00ff007a0c */ /* 0x004fc80003f05070 */
[----:B------:R-:W-:-:S13]  /*0240*/  ISETP.NE.AND.EX P0, PT, RZ, c[0x0][0x56c], PT, P0 ;  /* 0x00015b00ff007a0c */ /* 0x000fda0003f05300 */
[----:B------:R-:W-:Y:S05]  /*0250*/  @!P0 BRA `(.L_x_1383) ;  /* 0x0000003000008947 */ /* 0x000fea0003800000 */
[----:B------:R-:W2:Y:S02]  /*0260*/  LDG.E R2, [R2.64] ;  /* 0x0000001a02027981 */ /* 0x000ea4000c1e1900 */
[----:B--2---:R1:W2:Y:S02]  /*0270*/  R2UR UR5, R2 ;  /* 0x00000000020573c2 */ /* 0x0042a400000e0000 */
[----:B-12---:R-:W-:Y:S05]  /*0280*/  BRA `(.L_x_1384) ;  /* 0x000000b000007947 */ /* 0x006fea0003800000 */
.L_x_1383:
        /* <DEDUP_REMOVED lines=10> */
.L_x_1385:
[----:B------:R-:W-:Y:S02]  /*0330*/  ULDC UR5, c[0x0][0x54c] ;  /* 0x0001530000057ab9 */ /* 0x000fe40000000800 */
.L_x_1384:
[----:B------:R-:W-:Y:S02]  /*0340*/  ULDC UR4, c[0x0][0x548] ;  /* 0x0001520000047ab9 */ /* 0x000fe40000000800 */
[----:B------:R-:W-:-:S02]  /*0350*/  USHF.L.U32 UR18, UR17, 0x7, URZ ;  /* 0x0000000711127899 */ /* 0x000fc4000800063f */
[----:B------:R-:W-:-:S04]  /*0360*/  UIMAD UR4, UR5, UR4, URZ ;  /* 0x00000004050472a4 */ /* 0x000fc8000f8e023f */
[----:B------:R-:W-:-:S04]  /*0370*/  UISETP.GE.AND UP0, UPT, UR18, UR4, UPT ;  /* 0x000000041200728c */ /* 0x000fc8000bf06270 */
[----:B------:R-:W-:-:S06]  /*0380*/  USEL UR24, UR24, 0xffffffff, !UP0 ;  /* 0xffffffff18187887 */ /* 0x000fcc000c000000 */
.L_x_1382:
[----:B------:R-:W-:-:S13]  /*0390*/  ISETP.LE.AND P0, PT, RZ, UR24, PT ;  /* 0x00000018ff007c0c */ /* 0x000fda000bf03270 */
[----:B------:R-:W-:Y:S05]  /*03a0*/  @!P0 EXIT ;  /* 0x000000000000894d */ /* 0x000fea0003800000 */
[----:B------:R-:W-:Y:S01]  /*03b0*/  ISETP.NE.U32.AND P0, PT, RZ, c[0x0][0x370], PT ;  /* 0x0000dc00ff007a0c */ /* 0x000fe20003f05070 */
[----:B------:R-:W-:Y:S01]  /*03c0*/  IMAD.U32 R13, RZ, RZ, UR24 ;  /* 0x00000018ff0d7e24 */ /* 0x000fe2000f8e00ff */
[----:B------:R-:W-:Y:S01]  /*03d0*/  ISETP.NE.U32.AND P1, PT, RZ, c[0x0][0x360], PT ;  /* 0x0000d800ff007a0c */ /* 0x000fe20003f25070 */
[----:B------:R-:W-:Y:S01]  /*03e0*/  ULDC.64 UR4, c[0x0][0x358] ;  /* 0x0000d60000047ab9 */ /* 0x000fe20000000a00 */
[----:B------:R-:W-:Y:S01]  /*03f0*/  ISETP.NE.AND.EX P3, PT, RZ, c[0x0][0x374], PT, P0 ;  /* 0x0000dd00ff007a0c */ /* 0x000fe20003f65300 */
[----:B------:R-:W-:Y:S01]  /*0400*/  IMAD.U32 R15, RZ, RZ, UR24 ;  /* 0x00000018ff0f7e24 */ /* 0x000fe2000f8e00ff */
[----:B------:R-:W-:Y:S01]  /*0410*/  ISETP.NE.AND.EX P1, PT, RZ, c[0x0][0x364], PT, P1 ;  /* 0x0000d900ff007a0c */ /* 0x000fe20003f25310 */
[----:B------:R-:W-:Y:S01]  /*0420*/  UISETP.NE.U32.AND UP3, UPT, URZ, UR4, UPT ;  /* 0x000000043f00728c */ /* 0x000fe2000bf65070 */
[----:B------:R-:W-:Y:S01]  /*0430*/  ISETP.NE.U32.AND P2, PT, RZ, c[0x0][0x348], PT ;  /* 0x0000d200ff007a0c */ /* 0x000fe20003f45070 */
[----:B------:R-:W-:Y:S01]  /*0440*/  IMAD.U32 R11, RZ, RZ, UR24 ;  /* 0x00000018ff0b7e24 */ /* 0x000fe2000f8e00ff */
[----:B------:R-:W-:Y:S01]  /*0450*/  ISETP.NE.U32.AND P0, PT, RZ, c[0x0][0x350], PT ;  /* 0x0000d400ff007a0c */ /* 0x000fe20003f05070 */
[----:B------:R-:W-:Y:S01]  /*0460*/  IMAD.U32 R9, RZ, RZ, UR24 ;  /* 0x00000018ff097e24 */ /* 0x000fe2000f8e00ff */
[----:B------:R-:W-:-:S05]  /*0470*/  ISETP.NE.AND.EX P2, PT, RZ, c[0x0][0x34c], PT, P2 ;  /* 0x0000d300ff007a0c */ /* 0x000fca0003f45320 */
[C---:B------:R-:W-:Y:S01]  /*0480*/  @P3 IMAD.WIDE R12, R0.reuse, R13, c[0x0][0x370] ;  /* 0x0000dc00000c3625 */ /* 0x040fe200078e020d */
[----:B------:R-:W-:Y:S01]  /*0490*/  ISETP.NE.AND.EX P4, PT, RZ, c[0x0][0x354], PT, P0 ;  /* 0x0000d500ff007a0c */ /* 0x000fe20003f85300 */
[----:B------:R-:W-:Y:S02]  /*04a0*/  UISETP.NE.AND.EX UP3, UPT, URZ, UR5, UPT, UP3 ;  /* 0x000000053f00728c */ /* 0x000fe4000bf65330 */
[C---:B------:R-:W-:Y:S01]  /*04b0*/  @P1 IMAD.WIDE R14, R0.reuse, R15, c[0x0][0x360] ;  /* 0x0000d800000e1625 */ /* 0x040fe200078e020f */
[----:B------:R1:W2:Y:S03]  /*04c0*/  @P3 LDG.E R6, [R12.64] ;  /* 0x0000001a0c063981 */ /* 0x0002a6000c1e1900 */
[----:B------:R-:W-:Y:S01]  /*04d0*/  IMAD.U32 R3, RZ, RZ, UR24 ;  /* 0x00000018ff037e24 */ /* 0x000fe2000f8e00ff */
[----:B------:R-:W-:Y:S01]  /*04e0*/  PLOP3.LUT P0, PT, PT, PT, UP3, 0x80, 0x0 ;  /* 0x000000000000781c */ /* 0x000fe20003f0f038 */
[C---:B------:R-:W-:Y:S01]  /*04f0*/  IMAD.WIDE R10, R0.reuse, R11, c[0x0][0x348] ;  /* 0x0000d200000a7625 */ /* 0x040fe200078e020b */
[----:B------:R-:W3:Y:S03]  /*0500*/  @P1 LDG.E R2, [R14.64] ;  /* 0x0000001a0e021981 */ /* 0x000ee6000c1e1900 */
[----:B------:R-:W-:Y:S01]  /*0510*/  IMAD.MOV.U32 R106, RZ, RZ, RZ ;  /* 0x000000ffff6a7224 */ /* 0x000fe200078e00ff */
[----:B------:R-:W4:Y:S01]  /*0520*/  @P2 LDG.E R5, [R10.64] ;  /* 0x0000001a0a052981 */ /* 0x000f22000c1e1900 */
[----:B------:R-:W-:Y:S01]  /*0530*/  IMAD.WIDE R8, R0, R9, c[0x0][0x350] ;  /* 0x0000d40000087625 */ /* 0x000fe200078e0209 */
[----:B------:R-:W1:Y:S01]  /*0540*/  S2UR UR16, SR_CTAID.Y ;  /* 0x00000000001079c3 */ /* 0x000e620000002600 */
[----:B------:R-:W-:Y:S01]  /*0550*/  UMOV UR20, URZ ;  /* 0x0000003f00147c82 */ /* 0x000fe20008000000 */
[----:B------:R-:W-:-:S02]  /*0560*/  P2R R7, PR, RZ, 0x10 ;  /* 0x00000010ff077803 */ /* 0x000fc40000000000 */
[----:B------:R-:W4:Y:S01]  /*0570*/  @P4 LDG.E R4, [R8.64] ;  /* 0x0000001a08044981 */ /* 0x000f22000c1e1900 */
[----:B-1----:R-:W-:-:S05]  /*0580*/  IMAD.WIDE R12, R0, R3, c[0x0][0x358] ;  /* 0x0000d600000c7625 */ /* 0x002fca00078e0203 */
[----:B------:R1:W5:Y:S01]  /*0590*/  @P0 LDG.E R106, [R12.64] ;  /* 0x0000001a0c6a0981 */ /* 0x000362000c1e1900 */
[----:B------:R-:W-:Y:S02]  /*05a0*/  ULDC UR22, c[0x0][0x168] ;  /* 0x00005a0000167ab9 */ /* 0x000fe40000000800 */
[----:B------:R-:W-:Y:S02]  /*05b0*/  UMOV UR21, URZ ;  /* 0x0000003f00157c82 */ /* 0x000fe40008000000 */
[----:B------:R-:W-:Y:S02]  /*05c0*/  UMOV UR19, URZ ;  /* 0x0000003f00137c82 */ /* 0x000fe40008000000 */
[----:B------:R-:W-:Y:S02]  /*05d0*/  USHF.R.S32.HI UR15, URZ, 0x1f, UR16 ;  /* 0x0000001f3f0f7899 */ /* 0x000fe40008011410 */
[----:B------:R-:W-:Y:S02]  /*05e0*/  ULDC UR35, c[0x0][0x1d0] ;  /* 0x0000740000237ab9 */ /* 0x000fe40000000800 */
[----:B------:R-:W-:Y:S01]  /*05f0*/  ULDC UR4, c[0x0][0x228] ;  /* 0x00008a0000047ab9 */ /* 0x000fe20000000800 */
[----:B--2---:R1:W2:Y:S01]  /*0600*/  @P3 R2UR UR20, R6 ;  /* 0x00000000061433c2 */ /* 0x0042a200000e0000 */
[----:B------:R-:W-:-:S07]  /*0610*/  ISETP.NE.AND P3, PT, R7, RZ, PT ;  /* 0x000000ff0700720c */ /* 0x000fce0003f65270 */
[----:B---3--:R1:W3:Y:S08]  /*0620*/  @P1 R2UR UR22, R2 ;  /* 0x00000000021613c2 */ /* 0x0082f000000e0000 */
[----:B----4-:R1:W4:Y:S08]  /*0630*/  @P2 R2UR UR21, R5 ;  /* 0x00000000051523c2 */ /* 0x01033000000e0000 */
[----:B------:R1:W1:Y:S01]  /*0640*/  @P3 R2UR UR19, R4 ;  /* 0x00000000041333c2 */ /* 0x00026200000e0000 */
[----:B------:R-:W-:Y:S05]  /*0650*/  @P1 BRA `(.L_x_1386) ;  /* 0x0000006000001947 */ /* 0x000fea0003800000 */
[----:B--2---:R-:W-:Y:S05]  /*0660*/  @!P2 BRA `(.L_x_1386) ;  /* 0x000000500000a947 */ /* 0x004fea0003800000 */
[----:B-1----:R-:W2:Y:S04]  /*0670*/  LDG.E R2, [R10.64] ;  /* 0x0000001a0a027981 */ /* 0x002ea8000c1e1900 */
[----:B----4-:R-:W4:Y:S01]  /*0680*/  LDG.E R3, [R10.64+0x4] ;  /* 0x0000041a0a037981 */ /* 0x010f22000c1e1900 */
[----:B--23--:R-:W1:Y:S08]  /*0690*/  R2UR UR22, R2 ;  /* 0x00000000021673c2 */ /* 0x00ce7000000e0000 */
[----:B----4-:R-:W1:Y:S02]  /*06a0*/  R2UR UR5, R3 ;  /* 0x00000000030573c2 */ /* 0x010e6400000e0000 */
[----:B-1----:R-:W-:-:S06]  /*06b0*/  UIADD3 UR22, -UR22, UR5, URZ ;  /* 0x0000000516167290 */ /* 0x002fcc000fffe13f */
.L_x_1386:
[----:B--2---:R-:W-:-:S04]  /*06c0*/  ISETP.NE.U32.AND P1, PT, RZ, c[0x0][0x368], PT ;  /* 0x0000da00ff007a0c */ /* 0x004fc80003f25070 */
[----:B------:R-:W-:-:S13]  /*06d0*/  ISETP.NE.AND.EX P1, PT, RZ, c[0x0][0x36c], PT, P1 ;  /* 0x0000db00ff007a0c */ /* 0x000fda0003f25310 */
[----:B------:R-:W-:Y:S05]  /*06e0*/  @!P1 BRA `(.L_x_1387) ;  /* 0x0000005000009947 */ /* 0x000fea0003800000 */
[----:B------:R-:W-:-:S05]  /*06f0*/  MOV R3, UR24 ;  /* 0x0000001800037c02 */ /* 0x000fca0008000f00 */
[----:B-1----:R-:W-:-:S06]  /*0700*/  IMAD.WIDE R2, R0, R3, c[0x0][0x368] ;  /* 0x0000da0000027625 */ /* 0x002fcc00078e0203 */
[----:B------:R-:W2:Y:S02]  /*0710*/  LDG.E R2, [R2.64] ;  /* 0x0000001a02027981 */ /* 0x000ea4000c1e1900 */
[----:B--2---:R1:W2:Y:S02]  /*0720*/  R2UR UR35, R2 ;  /* 0x00000000022373c2 */ /* 0x0042a400000e0000 */
[----:B-12---:R-:W-:Y:S05]  /*0730*/  BRA `(.L_x_1388) ;  /* 0x0000006000007947 */ /* 0x006fea0003800000 */
.L_x_1387:
[----:B------:R-:W-:Y:S05]  /*0740*/  @!P3 BRA `(.L_x_1388) ;  /* 0x000000500000b947 */ /* 0x000fea0003800000 */
[----:B-1----:R-:W2:Y:S04]  /*0750*/  LDG.E R2, [R8.64] ;  /* 0x0000001a08027981 */ /* 0x002ea8000c1e1900 */
[----:B----4-:R-:W4:Y:S01]  /*0760*/  LDG.E R3, [R8.64+0x4] ;  /* 0x0000041a08037981 */ /* 0x010f22000c1e1900 */
[----:B--2---:R-:W1:Y:S08]  /*0770*/  R2UR UR35, R2 ;  /* 0x00000000022373c2 */ /* 0x004e7000000e0000 */
[----:B----4-:R-:W1:Y:S02]  /*0780*/  R2UR UR5, R3 ;  /* 0x00000000030573c2 */ /* 0x010e6400000e0000 */
[----:B-1----:R-:W-:-:S06]  /*0790*/  UIADD3 UR35, -UR35, UR5, URZ ;  /* 0x0000000523237290 */ /* 0x002fcc000fffe13f */
.L_x_1388:
[----:B-1----:R-:W2:Y:S04]  /*07a0*/  @P0 LDG.E R2, [R12.64] ;  /* 0x0000001a0c020981 */ /* 0x002ea8000c1e1900 */
[----:B----4-:R-:W4:Y:S01]  /*07b0*/  @P0 LDG.E R4, [R12.64+0x4] ;  /* 0x0000041a0c040981 */ /* 0x010f22000c1e1900 */
[----:B------:R-:W-:Y:S01]  /*07c0*/  ISETP.NE.U32.AND P1, PT, RZ, c[0x0][0x378], PT ;  /* 0x0000de00ff007a0c */ /* 0x000fe20003f25070 */
[----:B------:R-:W-:-:S02]  /*07d0*/  IMAD.U32 R3, RZ, RZ, UR24 ;  /* 0x00000018ff037e24 */ /* 0x000fc4000f8e00ff */
[----:B------:R-:W-:Y:S01]  /*07e0*/  IMAD.U32 R98, RZ, RZ, UR35 ;  /* 0x00000023ff627e24 */ /* 0x000fe2000f8e00ff */
[----:B------:R-:W-:-:S13]  /*07f0*/  ISETP.NE.AND.EX P1, PT, RZ, c[0x0][0x37c], PT, P1 ;  /* 0x0000df00ff007a0c */ /* 0x000fda0003f25310 */
[----:B------:R-:W-:-:S05]  /*0800*/  @P1 IMAD.WIDE R6, R0, R3, c[0x0][0x378] ;  /* 0x0000de0000061625 */ /* 0x000fca00078e0203 */
[----:B------:R1:W5:Y:S01]  /*0810*/  @P1 LDG.E R98, [R6.64] ;  /* 0x0000001a06621981 */ /* 0x000362000c1e1900 */
[----:B------:R-:W-:Y:S02]  /*0820*/  ULDC UR5, c[0x0][0x2c4] ;  /* 0x0000b10000057ab9 */ /* 0x000fe40000000800 */
[----:B------:R-:W-:Y:S02]  /*0830*/  UISETP.NE.AND UP2, UPT, UR5, 0x1, UPT ;  /* 0x000000010500788c */ /* 0x000fe4000bf45270 */
[----:B------:R-:W-:-:S09]  /*0840*/  UIADD3 UR5, -UR20, UR35, URZ ;  /* 0x0000002314057290 */ /* 0x000fd2000fffe13f */
[----:B------:R-:W-:Y:S01]  /*0850*/  @UP2 UIADD3 UR8, UR18, 0x7f, URZ ;  /* 0x0000007f12082890 */ /* 0x000fe2000fffe03f */
[----:B--2---:R-:W2:Y:S08]  /*0860*/  @P0 R2UR UR6, R2 ;  /* 0x00000000020603c2 */ /* 0x004eb000000e0000 */
[----:B----4-:R-:W2:Y:S02]  /*0870*/  @P0 R2UR UR7, R4 ;  /* 0x00000000040703c2 */ /* 0x010ea400000e0000 */
[----:B--2---:R-:W-:-:S03]  /*0880*/  @UP3 UIADD3 UR4, -UR6, UR7, URZ ;  /* 0x0000000706043290 */ /* 0x004fc6000fffe13f */
[----:B------:R-:W-:Y:S02]  /*0890*/  ULDC.64 UR6, c[0x0][0x2c8] ;  /* 0x0000b20000067ab9 */ /* 0x000fe40000000a00 */
[----:B------:R-:W-:Y:S02]  /*08a0*/  UIMAD.WIDE.U32 UR8, UR8, UR6, URZ ;  /* 0x00000006080872a5 */ /* 0x000fe4000f8e003f */
[----:B------:R-:W-:Y:S02]  /*08b0*/  UIADD3 UR14, UR5, UR4, URZ ;  /* 0x00000004050e7290 */ /* 0x000fe4000fffe03f */
[----:B------:R-:W-:Y:S02]  /*08c0*/  UIADD3 UR6, UR18, 0x7f, URZ ;  /* 0x0000007f12067890 */ /* 0x000fe4000fffe03f */
[----:B---3--:R-:W-:Y:S02]  /*08d0*/  UIADD3 UR12, UR14, 0x30, -UR22 ;  /* 0x000000300e0c7890 */ /* 0x008fe4000fffe816 */
[----:B------:R-:W-:-:S02]  /*08e0*/  @UP2 USHF.R.U32.HI UR6, URZ, UR7, UR9 ;  /* 0x000000073f062299 */ /* 0x000fc40008011609 */
[----:B------:R-:W-:Y:S02]  /*08f0*/  UIADD3 UR7, UR14, 0x2f, URZ ;  /* 0x0000002f0e077890 */ /* 0x000fe4000fffe03f */
[----:B------:R-:W-:Y:S02]  /*0900*/  UIADD3 UR6, UR12, UR6, URZ ;  /* 0x000000060c067290 */ /* 0x000fe4000fffe03f */
[----:B------:R-:W-:Y:S02]  /*0910*/  UIMAD.WIDE UR8, UR7, 0x2aaaaaab, URZ ;  /* 0x2aaaaaab070878a5 */ /* 0x000fe4000f8e023f */
[----:B------:R-:W-:Y:S02]  /*0920*/  UIMAD.WIDE UR6, UR6, 0x2aaaaaab, URZ ;  /* 0x2aaaaaab060678a5 */ /* 0x000fe4000f8e023f */
[----:B------:R-:W-:Y:S02]  /*0930*/  USHF.R.U32.HI UR13, URZ, 0x1f, UR9 ;  /* 0x0000001f3f0d7899 */ /* 0x000fe40008011609 */
[----:B------:R-:W-:-:S02]  /*0940*/  USHF.R.U32.HI UR6, URZ, 0x1f, UR7 ;  /* 0x0000001f3f067899 */ /* 0x000fc40008011607 */
[----:B------:R-:W-:Y:S02]  /*0950*/  ULEA.HI.SX32 UR13, UR9, UR13, 0x1d ;  /* 0x0000000d090d7291 */ /* 0x000fe4000f8fea3f */
[----:B------:R-:W-:-:S04]  /*0960*/  ULEA.HI.SX32 UR6, UR7, UR6, 0x1d ;  /* 0x0000000607067291 */ /* 0x000fc8000f8fea3f */
[----:B------:R-:W-:-:S04]  /*0970*/  UISETP.LT.AND UP0, UPT, UR13, UR6, UPT ;  /* 0x000000060d00728c */ /* 0x000fc8000bf01270 */
[----:B------:R-:W-:Y:S02]  /*0980*/  USEL UR7, UR13, UR6, UP0 ;  /* 0x000000060d077287 */ /* 0x000fe40008000000 */
[----:B------:R-:W-:Y:S02]  /*0990*/  UIADD3 UR6, -UR5, URZ, URZ ;  /* 0x0000003f05067290 */ /* 0x000fe4000fffe13f */
[----:B------:R-:W-:Y:S02]  /*09a0*/  UIMAD UR7, UR7, 0x30, -UR5 ;  /* 0x00000030070778a4 */ /* 0x000fe4000f8e0a05 */
[----:B------:R-:W-:Y:S02]  /*09b0*/  UISETP.LT.AND UP1, UPT, URZ, UR6, UPT ;  /* 0x000000063f00728c */ /* 0x000fe4000bf21270 */
[----:B------:R-:W-:Y:S02]  /*09c0*/  UISETP.LT.AND UP0, UPT, UR7, UR4, UPT ;  /* 0x000000040700728c */ /* 0x000fe4000bf01270 */
[----:B------:R-:W-:-:S02]  /*09d0*/  USEL UR6, URZ, UR6, !UP1 ;  /* 0x000000063f067287 */ /* 0x000fc4000c800000 */
[----:B------:R-:W-:Y:S02]  /*09e0*/  USEL UR7, UR7, UR4, UP0 ;  /* 0x0000000407077287 */ /* 0x000fe40008000000 */
[----:B------:R-:W-:Y:S02]  /*09f0*/  UIMAD.WIDE.U32 UR10, UR6, -0x55555555, URZ ;  /* 0xaaaaaaab060a78a5 */ /* 0x000fe4000f8e003f */
[----:B------:R-:W-:-:S11]  /*0a00*/  UISETP.GT.AND UP0, UPT, UR7, UR6, UPT ;  /* 0x000000060700728c */ /* 0x000fd6000bf04270 */
[----:B------:R-:W-:-:S04]  /*0a10*/  @UP0 UIADD3 UR7, UR7, 0x2f, URZ ;  /* 0x0000002f07070890 */ /* 0x000fc8000fffe03f */
[----:B------:R-:W-:Y:S02]  /*0a20*/  UIMAD.WIDE UR8, UR7, 0x2aaaaaab, URZ ;  /* 0x2aaaaaab070878a5 */ /* 0x000fe4000f8e023f */
[----:B------:R-:W-:Y:S02]  /*0a30*/  USHF.R.U32.HI UR7, URZ, 0x5, UR11 ;  /* 0x000000053f077899 */ /* 0x000fe4000801160b */
[----:B------:R-:W-:-:S05]  /*0a40*/  @UP0 USHF.R.U32.HI UR6, URZ, 0x1f, UR9 ;  /* 0x0000001f3f060899 */ /* 0x000fca0008011609 */
[----:B------:R-:W-:Y:S02]  /*0a50*/  UMOV UR5, UR7 ;  /* 0x0000000700057c82 */ /* 0x000fe40008000000 */
[----:B------:R-:W-:-:S04]  /*0a60*/  @UP0 ULEA.HI.SX32 UR5, UR9, UR6, 0x1d ;  /* 0x0000000609050291 */ /* 0x000fc8000f8fea3f */
[----:B------:R-:W-:-:S06]  /*0a70*/  UISETP.GT.AND UP0, UPT, UR5, UR7, UPT ;  /* 0x000000070500728c */ /* 0x000fcc000bf04270 */
[----:B------:R-:W-:-:S13]  /*0a80*/  PLOP3.LUT P0, PT, PT, PT, UP0, 0x80, 0x0 ;  /* 0x000000000000781c */ /* 0x000fda0003f0f008 */
[----:B------:R-:W-:Y:S05]  /*0a90*/  @!P0 BRA `(.L_x_1389) ;  /* 0x00006d7000008947 */ /* 0x000fea0003800000 */
[----:B-1----:R-:W-:Y:S01]  /*0aa0*/  SHF.R.S32.HI R6, RZ, 0x1f, R97 ;  /* 0x0000001fff067819 */ /* 0x002fe20000011461 */
[----:B------:R-:W-:Y:S02]  /*0ab0*/  UMOV UR30, 0x30 ;  /* 0x00000030001e7882 */ /* 0x000fe40000000000 */
[----:B------:R-:W-:Y:S01]  /*0ac0*/  ULDC.64 UR10, c[0x0][0x238] ;  /* 0x00008e00000a7ab9 */ /* 0x000fe20000000a00 */
[----:B------:R-:W-:Y:S01]  /*0ad0*/  LEA.HI R16, R6, R97, RZ, 0x3 ;  /* 0x0000006106107211 */ /* 0x000fe200078f18ff */
[----:B------:R-:W-:Y:S02]  /*0ae0*/  UIMAD.WIDE.U32 UR28, UR30, UR10, URZ ;  /* 0x0000000a1e1c72a5 */ /* 0x000fe4000f8e003f */
[----:B------:R-:W-:Y:S01]  /*0af0*/  UIADD3 UR6, UR5, -0x1, URZ ;  /* 0xffffffff05067890 */ /* 0x000fe2000fffe03f */
[----:B------:R-:W-:Y:S01]  /*0b00*/  SHF.R.S32.HI R137, RZ, 0x3, R16 ;  /* 0x00000003ff897819 */ /* 0x000fe20000011410 */
[----:B------:R-:W-:Y:S01]  /*0b10*/  ULDC.64 UR8, c[0x0][0x240] ;  /* 0x0000900000087ab9 */ /* 0x000fe20000000a00 */
[----:B------:R-:W-:Y:S01]  /*0b20*/  LOP3.LUT R16, R16, 0xfffffff8, RZ, 0xc0, !PT ;  /* 0xfffffff810107812 */ /* 0x000fe200078ec0ff */
[----:B------:R-:W-:Y:S01]  /*0b30*/  IMAD.U32 R2, RZ, RZ, UR28 ;  /* 0x0000001cff027e24 */ /* 0x000fe2000f8e00ff */
[----:B------:R-:W-:Y:S01]  /*0b40*/  SHF.R.S32.HI R101, RZ, 0x1f, R137 ;  /* 0x0000001fff657819 */ /* 0x000fe20000011489 */
[----:B------:R-:W-:Y:S01]  /*0b50*/  UIMAD UR5, UR6, -0x30, UR4 ;  /* 0xffffffd0060578a4 */ /* 0x000fe2000f8e0204 */
[----:B-----5:R-:W-:Y:S01]  /*0b60*/  IADD3 R107, P0, R137, R106, RZ ;  /* 0x0000006a896b7210 */ /* 0x020fe20007f1e0ff */
[----:B------:R-:W-:Y:S01]  /*0b70*/  IMAD.IADD R16, R97, 0x1, -R16 ;  /* 0x0000000161107824 */ /* 0x000fe200078e0a10 */
[----:B------:R-:W-:Y:S01]  /*0b80*/  UIMAD UR8, UR15, UR8, URZ ;  /* 0x000000080f0872a4 */ /* 0x000fe2000f8e023f */
[----:B------:R-:W-:Y:S01]  /*0b90*/  IMAD.MOV.U32 R100, RZ, RZ, R2 ;  /* 0x000000ffff647224 */ /* 0x000fe200078e0002 */
[----:B------:R-:W-:Y:S01]  /*0ba0*/  LEA.HI.X.SX32 R106, R106, R101, 0x1, P0 ;  /* 0x000000656a6a7211 */ /* 0x000fe200000f0eff */
[----:B------:R-:W-:Y:S01]  /*0bb0*/  IMAD.SHL.U32 R14, R16, 0x8, RZ ;  /* 0x00000008100e7824 */ /* 0x000fe200078e00ff */
[----:B------:R-:W-:Y:S01]  /*0bc0*/  UISETP.LT.AND UP0, UPT, UR5, 0x30, UPT ;  /* 0x000000300500788c */ /* 0x000fe2000bf01270 */
[----:B------:R-:W-:Y:S01]  /*0bd0*/  IMAD.U32 R2, RZ, RZ, UR16 ;  /* 0x00000010ff027e24 */ /* 0x000fe2000f8e00ff */
[----:B------:R-:W-:Y:S01]  /*0be0*/  USHF.R.S32.HI UR25, URZ, 0x1f, UR24 ;  /* 0x0000001f3f197899 */ /* 0x000fe20008011418 */
[----:B------:R-:W-:Y:S01]  /*0bf0*/  IMAD R8, R106, c[0x0][0x238], RZ ;  /* 0x00008e006a087a24 */ /* 0x000fe200078e02ff */
[----:B------:R-:W-:Y:S01]  /*0c00*/  SHF.R.S32.HI R15, RZ, 0x1f, R14 ;  /* 0x0000001fff0f7819 */ /* 0x000fe2000001140e */
[----:B------:R-:W-:Y:S01]  /*0c10*/  IMAD.U32 R3, RZ, RZ, UR29 ;  /* 0x0000001dff037e24 */ /* 0x000fe2000f8e00ff */
[----:B------:R-:W-:Y:S01]  /*0c20*/  UIMAD UR31, UR16, UR9, UR8 ;  /* 0x00000009101f72a4 */ /* 0x000fe2000f8e0208 */
[C---:B------:R-:W-:Y:S01]  /*0c30*/  IMAD R8, R107.reuse, c[0x0][0x23c], R8 ;  /* 0x00008f006b087a24 */ /* 0x040fe200078e0208 */
[----:B------:R-:W-:Y:S01]  /*0c40*/  USEL UR10, UR5, 0x30, UP0 ;  /* 0x00000030050a7887 */ /* 0x000fe20008000000 */
[----:B------:R-:W-:Y:S01]  /*0c50*/  IMAD.WIDE.U32 R4, R107, c[0x0][0x238], R14 ;  /* 0x00008e006b047a25 */ /* 0x000fe200078e000e */
[----:B------:R-:W-:Y:S01]  /*0c60*/  USEL UR23, UR24, URZ, !UP3 ;  /* 0x0000003f18177287 */ /* 0x000fe2000d800000 */
[----:B------:R-:W-:Y:S01]  /*0c70*/  ISETP.GE.AND P2, PT, R14, c[0x0][0x1d4], PT ;  /* 0x000075000e007a0c */ /* 0x000fe20003f46270 */
[----:B------:R-:W-:Y:S01]  /*0c80*/  USEL UR5, UR25, URZ, !UP3 ;  /* 0x0000003f19057287 */ /* 0x000fe2000d800000 */
[----:B------:R-:W-:Y:S01]  /*0c90*/  IMAD.IADD R9, R5, 0x1, R8 ;  /* 0x0000000105097824 */ /* 0x000fe200078e0208 */
[----:B------:R-:W-:Y:S01]  /*0ca0*/  ULDC.64 UR8, c[0x0][0x248] ;  /* 0x0000920000087ab9 */ /* 0x000fe20000000a00 */
[----:B------:R-:W-:Y:S01]  /*0cb0*/  IMAD.MOV.U32 R8, RZ, RZ, R4 ;  /* 0x000000ffff087224 */ /* 0x000fe200078e0004 */
[----:B------:R-:W-:Y:S01]  /*0cc0*/  UIMAD UR8, UR5, UR8, URZ ;  /* 0x00000008050872a4 */ /* 0x000fe2000f8e023f */
[----:B------:R-:W-:Y:S01]  /*0cd0*/  IMAD.U32 R142, RZ, RZ, UR23 ;  /* 0x00000017ff8e7e24 */ /* 0x000fe2000f8e00ff */
[----:B------:R-:W-:Y:S01]  /*0ce0*/  UIMAD UR11, UR30, UR11, URZ ;  /* 0x0000000b1e0b72a4 */ /* 0x000fe2000f8e023f */
[----:B------:R-:W-:Y:S01]  /*0cf0*/  IMAD.WIDE.U32 R2, R2, c[0x0][0x240], R8 ;  /* 0x0000900002027a25 */ /* 0x000fe200078e0008 */
[----:B------:R-:W-:Y:S01]  /*0d00*/  IADD3 R4, -R137, UR10, RZ ;  /* 0x0000000a89047c10 */ /* 0x000fe2000fffe1ff */
[----:B------:R-:W-:Y:S01]  /*0d10*/  UIMAD UR9, UR23, UR9, UR8 ;  /* 0x00000009170972a4 */ /* 0x000fe2000f8e0208 */
[----:B------:R-:W-:Y:S01]  /*0d20*/  P2R R139, PR, RZ, 0x4 ;  /* 0x00000004ff8b7803 */ /* 0x000fe20000000000 */
[----:B------:R-:W-:Y:S01]  /*0d30*/  USHF.R.S32.HI UR10, URZ, 0x1f, UR6 ;  /* 0x0000001f3f0a7899 */ /* 0x000fe20008011406 */
[----:B------:R-:W-:Y:S01]  /*0d40*/  IADD3 R3, R3, UR31, RZ ;  /* 0x0000001f03037c10 */ /* 0x000fe2000fffe0ff */
[----:B------:R-:W-:Y:S01]  /*0d50*/  UIADD3 UR31, UR29, UR11, URZ ;  /* 0x0000000b1d1f7290 */ /* 0x000fe2000fffe03f */
[----:B------:R-:W-:Y:S01]  /*0d60*/  ISETP.GE.AND P1, PT, R4, 0x1, PT ;  /* 0x000000010400780c */ /* 0x000fe20003f26270 */
[----:B------:R-:W-:Y:S01]  /*0d70*/  IMAD.SHL.U32 R16, R16, 0x4, RZ ;  /* 0x0000000410107824 */ /* 0x000fe200078e00ff */
[----:B------:R-:W-:Y:S01]  /*0d80*/  ISETP.GT.AND P0, PT, R4, 0x20, PT ;  /* 0x000000200400780c */ /* 0x000fe20003f04270 */
[----:B------:R-:W-:Y:S01]  /*0d90*/  IMAD.WIDE.U32 R144, R142, c[0x0][0x248], R2 ;  /* 0x000092008e907a25 */ /* 0x000fe200078e0002 */
[----:B------:R-:W-:Y:S01]  /*0da0*/  UIMAD UR8, UR31, UR6, URZ ;  /* 0x000000061f0872a4 */ /* 0x000fe2000f8e023f */
[----:B------:R-:W-:Y:S01]  /*0db0*/  LEA.HI R4, R6, R97, RZ, 0x6 ;  /* 0x0000006106047211 */ /* 0x000fe200078f30ff */
[----:B------:R-:W-:Y:S01]  /*0dc0*/  ULDC UR33, c[0x0][0x238] ;  /* 0x00008e0000217ab9 */ /* 0x000fe20000000800 */
[----:B------:R-:W-:Y:S01]  /*0dd0*/  IMAD.MOV.U32 R160, RZ, RZ, R144 ;  /* 0x000000ffffa07224 */ /* 0x000fe200078e0090 */
[----:B------:R-:W-:Y:S01]  /*0de0*/  IADD3 R161, R145, UR9, RZ ;  /* 0x0000000991a17c10 */ /* 0x000fe2000fffe0ff */
[----:B------:R-:W-:Y:S01]  /*0df0*/  UIMAD UR8, UR10, UR28, UR8 ;  /* 0x0000001c0a0872a4 */ /* 0x000fe2000f8e0208 */
[----:B------:R-:W-:Y:S01]  /*0e00*/  IMAD.SHL.U32 R21, R137, 0x40, RZ ;  /* 0x0000004089157824 */ /* 0x000fe200078e00ff */
[----:B------:R-:W-:Y:S01]  /*0e10*/  IADD3 R12, R16, 0x40, RZ ;  /* 0x00000040100c7810 */ /* 0x000fe20007ffe0ff */
[----:B------:R-:W-:Y:S01]  /*0e20*/  IMAD.SHL.U32 R4, R4, 0x8, RZ ;  /* 0x0000000804047824 */ /* 0x000fe200078e00ff */
[----:B------:R-:W-:Y:S01]  /*0e30*/  IADD3 R135, R14, 0x80, RZ ;  /* 0x000000800e877810 */ /* 0x000fe20007ffe0ff */
[----:B------:R-:W-:Y:S01]  /*0e40*/  IMAD.WIDE.U32 R6, R100, UR6, R160 ;  /* 0x0000000664067c25 */ /* 0x000fe2000f8e00a0 */
[----:B------:R-:W-:Y:S01]  /*0e50*/  LOP3.LUT R21, R21, 0x1c0, RZ, 0xc0, !PT ;  /* 0x000001c015157812 */ /* 0x000fe200078ec0ff */
[----:B------:R-:W-:Y:S01]  /*0e60*/  UMOV UR36, 0x5 ;  /* 0x0000000500247882 */ /* 0x000fe20000000000 */
[----:B------:R-:W-:Y:S01]  /*0e70*/  LOP3.LUT R4, R4, 0xfffffe00, RZ, 0xc0, !PT ;  /* 0xfffffe0004047812 */ /* 0x000fe200078ec0ff */
[----:B------:R-:W-:Y:S01]  /*0e80*/  IMAD.IADD R11, R16, 0x1, R12 ;  /* 0x00000001100b7824 */ /* 0x000fe200078e020c */
[----:B------:R-:W-:Y:S01]  /*0e90*/  IADD3 R2, R7, UR8, RZ ;  /* 0x0000000807027c10 */ /* 0x000fe2000fffe0ff */
[----:B------:R-:W-:Y:S01]  /*0ea0*/  ULDC UR32, c[0x0][0x23c] ;  /* 0x00008f0000207ab9 */ /* 0x000fe20000000800 */
[----:B------:R-:W-:Y:S01]  /*0eb0*/  @P1 LEA R18, P2, R6, c[0x0][0x220], 0x1 ;  /* 0x0000880006121a11 */ /* 0x000fe200078408ff */
[----:B------:R-:W-:Y:S01]  /*0ec0*/  USHF.L.U64.HI UR32, UR33, UR36, UR32 ;  /* 0x0000002421207299 */ /* 0x000fe20008010220 */
[----:B------:R-:W-:Y:S01]  /*0ed0*/  LOP3.LUT R136, R21, 0x38, R14, 0xf8, !PT ;  /* 0x0000003815887812 */ /* 0x000fe200078ef80e */
[----:B------:R-:W-:Y:S01]  /*0ee0*/  USHF.L.U32 UR33, UR33, 0x5, URZ ;  /* 0x0000000521217899 */ /* 0x000fe2000800063f */
[----:B------:R-:W-:Y:S01]  /*0ef0*/  SHF.R.U32.HI R13, RZ, 0x3, R21 ;  /* 0x00000003ff0d7819 */ /* 0x000fe20000011615 */
[----:B------:R-:W-:Y:S01]  /*0f00*/  IMAD.MOV.U32 R113, RZ, RZ, c[0x0][0x27c] ;  /* 0x00009f00ff717624 */ /* 0x000fe200078e00ff */
[----:B------:R-:W-:Y:S01]  /*0f10*/  IADD3 R134, R14, 0xc0, RZ ;  /* 0x000000c00e867810 */ /* 0x000fe20007ffe0ff */
[----:B------:R-:W-:Y:S01]  /*0f20*/  UIADD3 UR35, UR19, UR35, URZ ;  /* 0x0000002313237290 */ /* 0x000fe2000fffe03f */
[----:B------:R-:W-:Y:S01]  /*0f30*/  @P1 LEA.HI.X R19, R6, c[0x0][0x224], R2, 0x1, P2 ;  /* 0x0000890006131a11 */ /* 0x000fe200010f0c02 */
[----:B------:R-:W-:Y:S01]  /*0f40*/  ULDC.64 UR8, c[0x0][0x1e0] ;  /* 0x0000780000087ab9 */ /* 0x000fe20000000a00 */
[----:B------:R-:W-:-:S02]  /*0f50*/  ISETP.NE.AND P2, PT, R139, RZ, PT ;  /* 0x000000ff8b00720c */ /* 0x000fc40003f45270 */
[----:B------:R-:W-:Y:S02]  /*0f60*/  ISETP.GE.AND P6, PT, R11, c[0x0][0x1d4], PT ;  /* 0x000075000b007a0c */ /* 0x000fe40003fc6270 */
[----:B------:R-:W-:Y:S02]  /*0f70*/  ISETP.GE.AND P5, PT, R135, c[0x0][0x1d4], PT ;  /* 0x0000750087007a0c */ /* 0x000fe40003fa6270 */
[----:B------:R-:W-:Y:S02]  /*0f80*/  ISETP.GE.AND P4, PT, R134, c[0x0][0x1d4], PT ;  /* 0x0000750086007a0c */ /* 0x000fe40003f86270 */
[----:B------:R-:W-:-:S05]  /*0f90*/  LOP3.LUT R136, R4, R136, R13, 0xf6, !PT ;  /* 0x0000008804887212 */ /* 0x000fca00078ef60d */
[----:B------:R-:W-:-:S05]  /*0fa0*/  IMAD.SHL.U32 R136, R136, 0x2, RZ ;  /* 0x0000000288887824 */ /* 0x000fca00078e00ff */
[----:B------:R-:W-:Y:S01]  /*0fb0*/  @!PT LDS RZ, [RZ] ;  /* 0x00000000fffff984 */ /* 0x000fe20000000800 */
[----:B------:R-:W-:Y:S01]  /*0fc0*/  @!PT LDS RZ, [RZ] ;  /* 0x00000000fffff984 */ /* 0x000fe20000000800 */
[----:B------:R-:W-:Y:S01]  /*0fd0*/  @!PT LDS RZ, [RZ] ;  /* 0x00000000fffff984 */ /* 0x000fe20000000800 */
[----:B------:R1:W-:Y:S04]  /*0fe0*/  @P1 LDGSTS.E.BYPASS.LTC128B.128 [R136+0xa080], [R18.64], !P2 ;  /* 0x0a08000012881fae */ /* 0x0003e8000d101d5a */
[----:B------:R1:W-:Y:S04]  /*0ff0*/  @P1 LDGSTS.E.BYPASS.LTC128B.128 [R136+0xb880], [R18.64+0x80], !P6 ;  /* 0x0b88008012881fae */ /* 0x0003e8000f101d5a */
[----:B------:R1:W-:Y:S04]  /*1000*/  @P1 LDGSTS.E.BYPASS.LTC128B.128 [R136+0xd080], [R18.64+0x100], !P5 ;  /* 0x0d08010012881fae */ /* 0x0003e8000e901d5a */
[----:B------:R1:W-:Y:S01]  /*1010*/  @P1 LDGSTS.E.BYPASS.LTC128B.128 [R136+0xe880], [R18.64+0x180], !P4 ;  /* 0x0e88018012881fae */ /* 0x0003e2000e101d5a */
[----:B------:R-:W-:-:S04]  /*1020*/  @P0 IADD3 R3, P1, R6, UR33, RZ ;  /* 0x0000002106030c10 */ /* 0x000fc8000ff3e0ff */
[----:B------:R-:W-:Y:S02]  /*1030*/  @P0 IADD3.X R2, R2, UR32, RZ, P1, !PT ;  /* 0x0000002002020c10 */ /* 0x000fe40008ffe4ff */
[----:B------:R-:W-:-:S04]  /*1040*/  @P0 LEA R8, P1, R3, c[0x0][0x220], 0x1 ;  /* 0x0000880003080a11 */ /* 0x000fc800078208ff */
[----:B------:R-:W-:Y:S01]  /*1050*/  @P0 LEA.HI.X R9, R3, c[0x0][0x224], R2, 0x1, P1 ;  /* 0x0000890003090a11 */ /* 0x000fe200008f0c02 */
[----:B------:R-:W-:Y:S01]  /*1060*/  IMAD.U32 R3, RZ, RZ, UR24 ;  /* 0x00000018ff037e24 */ /* 0x000fe2000f8e00ff */
[----:B------:R-:W-:-:S03]  /*1070*/  ISETP.NE.U32.AND P1, PT, RZ, c[0x0][0x340], PT ;  /* 0x0000d000ff007a0c */ /* 0x000fc60003f25070 */
[----:B------:R2:W-:Y:S01]  /*1080*/  @P0 LDGSTS.E.BYPASS.LTC128B.128 [R136+0xb080], [R8.64], !P2 ;  /* 0x0b08000008880fae */ /* 0x0005e2000d101d5a */
[----:B------:R-:W-:-:S03]  /*1090*/  ISETP.NE.AND.EX P1, PT, RZ, c[0x0][0x344], PT, P1 ;  /* 0x0000d100ff007a0c */ /* 0x000fc60003f25310 */
[----:B------:R2:W-:Y:S04]  /*10a0*/  @P0 LDGSTS.E.BYPASS.LTC128B.128 [R136+0xc880], [R8.64+0x80], !P6 ;  /* 0x0c88008008880fae */ /* 0x0005e8000f101d5a */
[----:B------:R2:W-:Y:S04]  /*10b0*/  @P0 LDGSTS.E.BYPASS.LTC128B.128 [R136+0xe080], [R8.64+0x100], !P5 ;  /* 0x0e08010008880fae */ /* 0x0005e8000e901d5a */
[----:B------:R2:W-:Y:S02]  /*10c0*/  @P0 LDGSTS.E.BYPASS.LTC128B.128 [R136+0xf880], [R8.64+0x180], !P4 ;  /* 0x0f88018008880fae */ /* 0x0005e4000e101d5a */
[----:B------:R-:W-:Y:S01]  /*10d0*/  @P1 IMAD.WIDE R6, R0, R3, c[0x0][0x340] ;  /* 0x0000d00000061625 */ /* 0x000fe200078e0203 */
[----:B------:R-:W-:Y:S01]  /*10e0*/  ISETP.GE.AND P0, PT, R14, c[0x0][0x27c], PT ;  /* 0x00009f000e007a0c */ /* 0x000fe20003f06270 */
[----:B------:R-:W-:Y:S01]  /*10f0*/  USHF.R.S32.HI UR34, URZ, 0x1f, UR35 ;  /* 0x0000001f3f227899 */ /* 0x000fe20008011423 */
[----:B------:R-:W-:Y:S01]  /*1100*/  IADD3 R133, R137, 0x20, RZ ;  /* 0x0000002089857810 */ /* 0x000fe20007ffe0ff */
[----:B------:R-:W-:Y:S01]  /*1110*/  IMAD.SHL.U32 R2, R113, 0x2, RZ ;  /* 0x0000000271027824 */ /* 0x000fe200078e00ff */
[----:B------:R-:W-:Y:S01]  /*1120*/  SEL R3, RZ, c[0x0][0x27c], !P0 ;  /* 0x00009f00ff037a07 */ /* 0x000fe20004000000 */
[----:B------:R-:W-:Y:S01]  /*1130*/  UIMAD UR10, UR34, UR8, URZ ;  /* 0x00000008220a72a4 */ /* 0x000fe2000f8e023f */
[----:B------:R3:W4:Y:S01]  /*1140*/  @P1 LDG.E R0, [R6.64] ;  /* 0x0000001a06001981 */ /* 0x000722000c1e1900 */
[----:B------:R-:W-:Y:S01]  /*1150*/  UIMAD.WIDE.U32 UR38, UR35, UR8, URZ ;  /* 0x00000008232672a5 */ /* 0x000fe2000f8e003f */
[----:B------:R-:W-:Y:S01]  /*1160*/  IADD3 R5, -R2, c[0x0][0x1d4], RZ ;  /* 0x0000750002057a10 */ /* 0x000fe20007ffe1ff */
[----:B------:R-:W-:Y:S01]  /*1170*/  IMAD.IADD R3, R14, 0x1, R3 ;  /* 0x000000010e037824 */ /* 0x000fe200078e0203 */
[----:B------:R-:W-:Y:S01]  /*1180*/  UIMAD UR10, UR35, UR9, UR10 ;  /* 0x00000009230a72a4 */ /* 0x000fe2000f8e020a */
[----:B------:R-:W-:Y:S01]  /*1190*/  SHF.R.S32.HI R17, RZ, 0x1f, R16 ;  /* 0x0000001fff117819 */ /* 0x000fe20000011410 */
[----:B------:R-:W-:Y:S01]  /*11a0*/  IMAD R150, R101, c[0x0][0x280], RZ ;  /* 0x0000a00065967a24 */ /* 0x000fe200078e02ff */
[----:B------:R-:W-:Y:S01]  /*11b0*/  ULDC.64 UR8, c[0x0][0x1e8] ;  /* 0x00007a0000087ab9 */ /* 0x000fe20000000a00 */
[----:B-1----:R-:W-:Y:S01]  /*11c0*/  SHF.R.S32.HI R18, RZ, 0x1f, R3 ;  /* 0x0000001fff127819 */ /* 0x002fe20000011403 */
[----:B------:R-:W-:Y:S01]  /*11d0*/  UIADD3 UR39, UR39, UR10, URZ ;  /* 0x0000000a27277290 */ /* 0x000fe2000fffe03f */
[C---:B------:R-:W-:Y:S01]  /*11e0*/  IMAD R150, R137.reuse, c[0x0][0x284], R150 ;  /* 0x0000a10089967a24 */ /* 0x040fe200078e0296 */
[----:B------:R-:W-:Y:S01]  /*11f0*/  UIMAD UR10, UR15, UR8, URZ ;  /* 0x000000080f0a72a4 */ /* 0x000fe2000f8e023f */
[CC--:B------:R-:W-:Y:S01]  /*1200*/  LEA.HI R132, R18.reuse, R3.reuse, RZ, 0x3 ;  /* 0x0000000312847211 */ /* 0x0c0fe200078f18ff */
[C---:B------:R-:W-:Y:S01]  /*1210*/  IMAD.WIDE.U32 R154, R137.reuse, c[0x0][0x280], R16 ;  /* 0x0000a000899a7a25 */ /* 0x040fe200078e0010 */
[----:B------:R-:W-:Y:S01]  /*1220*/  LEA.HI R18, R18, R3, RZ, 0x6 ;  /* 0x0000000312127211 */ /* 0x000fe200078f30ff */
[----:B------:R-:W-:Y:S01]  /*1230*/  UIMAD UR9, UR16, UR9, UR10 ;  /* 0x00000009100972a4 */ /* 0x000fe2000f8e020a */
[----:B------:R-:W0:Y:S01]  /*1240*/  LDGDEPBAR ;  /* 0x00000000000079af */ /* 0x000e220000000000 */
[----:B------:R-:W-:Y:S01]  /*1250*/  IMAD.U32 R3, RZ, RZ, UR16 ;  /* 0x00000010ff037e24 */ /* 0x000fe2000f8e00ff */
[----:B------:R-:W-:Y:S01]  /*1260*/  ULDC.64 UR10, c[0x0][0x260] ;  /* 0x00009800000a7ab9 */ /* 0x000fe20000000a00 */
[----:B------:R-:W-:Y:S01]  /*1270*/  IMAD.WIDE.U32 R24, R137, c[0x0][0x280], R14 ;  /* 0x0000a00089187a25 */ /* 0x000fe200078e000e */
[----:B------:R-:W-:Y:S01]  /*1280*/  UIMAD UR10, UR15, UR10, URZ ;  /* 0x0000000a0f0a72a4 */ /* 0x000fe2000f8e023f */
[----:B------:R-:W-:Y:S01]  /*1290*/  SHF.R.S32.HI R18, RZ, 0x6, R18 ;  /* 0x00000006ff127819 */ /* 0x000fe20000011412 */
[----:B------:R-:W-:Y:S01]  /*12a0*/  UIMAD.WIDE.U32 UR38, UR16, UR8, UR38 ;  /* 0x00000008102672a5 */ /* 0x000fe2000f8e0026 */
[----:B------:R-:W-:Y:S01]  /*12b0*/  IMAD.WIDE.U32 R22, R3, c[0x0][0x260], R14 ;  /* 0x0000980003167a25 */ /* 0x000fe200078e000e */
[----:B------:R-:W-:Y:S01]  /*12c0*/  UIMAD UR10, UR16, UR11, UR10 ;  /* 0x0000000b100a72a4 */ /* 0x000fe2000f8e020a */
[CC--:B---3--:R-:W-:Y:S01]  /*12d0*/  SEL R6, R2.reuse, R5.reuse, !P0 ;  /* 0x0000000502067207 */ /* 0x0c8fe20004000000 */
[----:B------:R-:W-:Y:S01]  /*12e0*/  UIADD3 UR37, UR39, UR9, URZ ;  /* 0x0000000927257290 */ /* 0x000fe2000fffe03f */
[----:B------:R-:W-:Y:S01]  /*12f0*/  ISETP.GE.AND P0, PT, R11, c[0x0][0x27c], PT ;  /* 0x00009f000b007a0c */ /* 0x000fe20003f06270 */
[----:B------:R-:W-:Y:S01]  /*1300*/  IMAD.SHL.U32 R10, R133, 0x40, RZ ;  /* 0x00000040850a7824 */ /* 0x000fe200078e00ff */
[----:B------:R-:W-:Y:S01]  /*1310*/  SHF.R.S32.HI R129, RZ, 0x1f, R6 ;  /* 0x0000001fff817819 */ /* 0x000fe20000011406 */
[----:B------:R-:W-:Y:S01]  /*1320*/  IMAD.IADD R155, R155, 0x1, R150 ;  /* 0x000000019b9b7824 */ /* 0x000fe200078e0296 */
[----:B------:R-:W-:Y:S01]  /*1330*/  SEL R5, R2, R5, !P0 ;  /* 0x0000000502057207 */ /* 0x000fe20004000000 */
[----:B------:R-:W-:Y:S01]  /*1340*/  IMAD.IADD R151, R150, 0x1, R25 ;  /* 0x0000000196977824 */ /* 0x000fe200078e0219 */
[----:B------:R-:W-:Y:S01]  /*1350*/  SEL R2, RZ, c[0x0][0x27c], !P0 ;  /* 0x00009f00ff027a07 */ /* 0x000fe20004000000 */
[----:B------:R-:W-:Y:S01]  /*1360*/  IMAD.MOV.U32 R150, RZ, RZ, R24 ;  /* 0x000000ffff967224 */ /* 0x000fe200078e0018 */
[----:B------:R-:W-:Y:S01]  /*1370*/  IADD3 R23, R23, UR10, RZ ;  /* 0x0000000a17177c10 */ /* 0x000fe2000fffe0ff */
[----:B------:R-:W-:Y:S01]  /*1380*/  IMAD R148, R101, c[0x0][0x290], RZ ;  /* 0x0000a40065947a24 */ /* 0x000fe200078e02ff */
[----:B------:R-:W-:Y:S01]  /*1390*/  LOP3.LUT R24, R21, 0x38, R132, 0xf8, !PT ;  /* 0x0000003815187812 */ /* 0x000fe200078ef884 */
[----:B------:R-:W-:Y:S01]  /*13a0*/  IMAD.IADD R3, R11, 0x1, R2 ;  /* 0x000000010b037824 */ /* 0x000fe200078e0202 */
[----:B------:R-:W-:Y:S01]  /*13b0*/  SHF.R.S32.HI R2, RZ, 0x1f, R133 ;  /* 0x0000001fff027819 */ /* 0x000fe20000011485 */
[----:B------:R-:W-:Y:S01]  /*13c0*/  IMAD.WIDE.U32 R142, R142, c[0x0][0x268], R22 ;  /* 0x00009a008e8e7a25 */ /* 0x000fe200078e0016 */
[----:B------:R-:W-:Y:S01]  /*13d0*/  LOP3.LUT R10, R10, 0x1c0, RZ, 0xc0, !PT ;  /* 0x000001c00a0a7812 */ /* 0x000fe200078ec0ff */
[----:B------:R-:W-:Y:S01]  /*13e0*/  ULDC.64 UR8, c[0x0][0x210] ;  /* 0x0000840000087ab9 */ /* 0x000fe20000000a00 */
[----:B------:R-:W-:Y:S01]  /*13f0*/  SHF.R.S32.HI R20, RZ, 0x1f, R3 ;  /* 0x0000001fff147819 */ /* 0x000fe20000011403 */
[----:B------:R-:W-:Y:S01]  /*1400*/  IMAD R22, R18, 0xc00, R4 ;  /* 0x00000c0012167824 */ /* 0x000fe200078e0204 */
[----:B------:R-:W-:Y:S01]  /*1410*/  LOP3.LUT R127, R24, R13, RZ, 0x3c, !PT ;  /* 0x0000000d187f7212 */ /* 0x000fe200078e3cff */
[C---:B------:R-:W-:Y:S01]  /*1420*/  IMAD R148, R137.reuse, c[0x0][0x294], R148 ;  /* 0x0000a50089947a24 */ /* 0x040fe200078e0294 */
[CC--:B------:R-:W-:Y:S01]  /*1430*/  LEA.HI R131, R20.reuse, R3.reuse, RZ, 0x3 ;  /* 0x0000000314837211 */ /* 0x0c0fe200078f18ff */
[C---:B------:R-:W-:Y:S01]  /*1440*/  IMAD.WIDE.U32 R152, R137.reuse, c[0x0][0x290], R16 ;  /* 0x0000a40089987a25 */ /* 0x040fe200078e0010 */
[----:B------:R-:W-:Y:S01]  /*1450*/  LEA.HI R20, R20, R3, RZ, 0x6 ;  /* 0x0000000314147211 */ /* 0x000fe200078f30ff */
[----:B------:R-:W-:Y:S01]  /*1460*/  UIMAD UR8, UR15, UR8, URZ ;  /* 0x000000080f0872a4 */ /* 0x000fe2000f8e023f */
[----:B------:R-:W-:Y:S01]  /*1470*/  LEA.HI R3, R2, R133, RZ, 0x3 ;  /* 0x0000008502037211 */ /* 0x000fe200078f18ff */
[----:B------:R-:W-:Y:S01]  /*1480*/  IMAD.IADD R127, R22, 0x1, R127 ;  /* 0x00000001167f7824 */ /* 0x000fe200078e027f */
[----:B------:R-:W-:Y:S01]  /*1490*/  SHF.R.U32.HI R2, RZ, 0x3, R10 ;  /* 0x00000003ff027819 */ /* 0x000fe2000001160a */
[----:B--2---:R-:W-:Y:S01]  /*14a0*/  IMAD.WIDE.U32 R8, R137, c[0x0][0x290], R14 ;  /* 0x0000a40089087a25 */ /* 0x004fe200078e000e */
[----:B------:R-:W-:Y:S01]  /*14b0*/  LOP3.LUT R123, R10, 0x38, R132, 0xf8, !PT ;  /* 0x000000380a7b7812 */ /* 0x000fe200078ef884 */
[----:B------:R-:W-:Y:S01]  /*14c0*/  UIMAD UR8, UR16, UR9, UR8 ;  /* 0x00000009100872a4 */ /* 0x000fe2000f8e0208 */
[----:B------:R-:W-:Y:S01]  /*14d0*/  LEA.HI R129, R129, R6, RZ, 0x4 ;  /* 0x0000000681817211 */ /* 0x000fe200078f20ff */
[----:B------:R-:W-:Y:S01]  /*14e0*/  IMAD.SHL.U32 R3, R3, 0x40, RZ ;  /* 0x0000004003037824 */ /* 0x000fe200078e00ff */
[----:B------:R-:W-:Y:S01]  /*14f0*/  LOP3.LUT R123, R123, R2, RZ, 0x3c, !PT ;  /* 0x000000027b7b7212 */ /* 0x000fe200078e3cff */
[----:B------:R-:W-:Y:S01]  /*1500*/  IMAD.IADD R153, R153, 0x1, R148 ;  /* 0x0000000199997824 */ /* 0x000fe200078e0294 */
[----:B------:R-:W-:Y:S01]  /*1510*/  SHF.R.S32.HI R20, RZ, 0x6, R20 ;  /* 0x00000006ff147819 */ /* 0x000fe20000011414 */
[----:B------:R-:W-:Y:S01]  /*1520*/  IMAD.IADD R149, R148, 0x1, R9 ;  /* 0x0000000194957824 */ /* 0x000fe200078e0209 */
[----:B------:R-:W-:Y:S01]  /*1530*/  LOP3.LUT R3, R3, 0xfffffe00, RZ, 0xc0, !PT ;  /* 0xfffffe0003037812 */ /* 0x000fe200078ec0ff */
[----:B------:R-:W-:Y:S01]  /*1540*/  IMAD.MOV.U32 R148, RZ, RZ, R8 ;  /* 0x000000ffff947224 */ /* 0x000fe200078e0008 */
[----:B------:R-:W-:Y:S01]  /*1550*/  LOP3.LUT R22, R21, 0x38, R131, 0xf8, !PT ;  /* 0x0000003815167812 */ /* 0x000fe200078ef883 */
[----:B------:R-:W-:Y:S01]  /*1560*/  IMAD.U32 R147, RZ, RZ, UR39 ;  /* 0x00000027ff937e24 */ /* 0x000fe2000f8e00ff */
[----:B------:R-:W-:Y:S01]  /*1570*/  SHF.R.S32.HI R129, RZ, 0x4, R129 ;  /* 0x00000004ff817819 */ /* 0x000fe20000011481 */
[----:B------:R-:W-:Y:S01]  /*1580*/  IMAD R18, R18, 0xc00, R3 ;  /* 0x00000c0012127824 */ /* 0x000fe200078e0203 */
[----:B------:R-:W-:Y:S01]  /*1590*/  LOP3.LUT R125, R22, R13, RZ, 0x3c, !PT ;  /* 0x0000000d167d7212 */ /* 0x000fe200078e3cff */
[----:B------:R-:W-:Y:S01]  /*15a0*/  IMAD.U32 R146, RZ, RZ, UR38 ;  /* 0x00000026ff927e24 */ /* 0x000fe2000f8e00ff */
[----:B------:R-:W-:Y:S01]  /*15b0*/  SHF.R.S32.HI R8, RZ, 0x1f, R5 ;  /* 0x0000001fff087819 */ /* 0x000fe20000011405 */
[----:B------:R-:W-:Y:S01]  /*15c0*/  IMAD.IADD R123, R18, 0x1, R123 ;  /* 0x00000001127b7824 */ /* 0x000fe200078e027b */
[----:B------:R-:W-:Y:S01]  /*15d0*/  LEA.HI.SX32 R129, R132, R129, 0x1d ;  /* 0x0000008184817211 */ /* 0x000fe200078feaff */
[----:B------:R-:W-:Y:S01]  /*15e0*/  IMAD R18, R20, 0xc00, R4 ;  /* 0x00000c0014127824 */ /* 0x000fe200078e0204 */
[----:B------:R-:W-:Y:S01]  /*15f0*/  LEA.HI R8, R8, R5, RZ, 0x4 ;  /* 0x0000000508087211 */ /* 0x000fe200078f20ff */
[----:B------:R-:W-:Y:S01]  /*1600*/  IMAD R20, R20, 0xc00, R3 ;  /* 0x00000c0014147824 */ /* 0x000fe200078e0203 */
[----:B------:R-:W-:Y:S01]  /*1610*/  LOP3.LUT R119, R10, 0x38, R131, 0xf8, !PT ;  /* 0x000000380a777812 */ /* 0x000fe200078ef883 */
[----:B------:R-:W-:Y:S01]  /*1620*/  IMAD.IADD R125, R18, 0x1, R125 ;  /* 0x00000001127d7824 */ /* 0x000fe200078e027d */
[----:B------:R-:W-:Y:S01]  /*1630*/  SHF.R.S32.HI R18, RZ, 0x1f, R129 ;  /* 0x0000001fff127819 */ /* 0x000fe20000011481 */
[----:B------:R-:W-:Y:S01]  /*1640*/  IMAD.U32 R147, RZ, RZ, UR37 ;  /* 0x00000025ff937e24 */ /* 0x000fe2000f8e00ff */
[----:B------:R-:W-:Y:S01]  /*1650*/  SHF.R.S32.HI R8, RZ, 0x4, R8 ;  /* 0x00000004ff087819 */ /* 0x000fe20000011408 */
[----:B------:R-:W-:Y:S01]  /*1660*/  IMAD.WIDE.U32 R158, R137, c[0x0][0x1e0], RZ ;  /* 0x00007800899e7a25 */ /* 0x000fe200078e00ff */
[----:B------:R-:W-:Y:S01]  /*1670*/  LEA.HI R9, R18, R129, RZ, 0x3 ;  /* 0x0000008112097211 */ /* 0x000fe200078f18ff */
[----:B------:R-:W-:Y:S01]  /*1680*/  ULDC.U8 UR44, c[0x0][0x298] ;  /* 0x0000a600002c7ab9 */ /* 0x000fe20000000000 */
[----:B------:R-:W-:Y:S01]  /*1690*/  LEA.HI.SX32 R8, R131, R8, 0x1d ;  /* 0x0000000883087211 */ /* 0x000fe200078feaff */
[----:B------:R-:W-:Y:S01]  /*16a0*/  IMAD.SHL.U32 R129, R129, 0x8, RZ ;  /* 0x0000000881817824 */ /* 0x000fe200078e00ff */
[----:B------:R-:W-:Y:S01]  /*16b0*/  SHF.R.S32.HI R9, RZ, 0x3, R9 ;  /* 0x00000003ff097819 */ /* 0x000fe20000011409 */
[----:B------:R-:W-:Y:S01]  /*16c0*/  IMAD.WIDE.U32 R156, R133, c[0x0][0x1e0], RZ ;  /* 0x00007800859c7a25 */ /* 0x000fe200078e00ff */
[----:B------:R-:W-:Y:S01]  /*16d0*/  SHF.R.S32.HI R5, RZ, 0x1f, R8 ;  /* 0x0000001fff057819 */ /* 0x000fe20000011408 */
[----:B------:R-:W-:Y:S01]  /*16e0*/  ULDC UR46, c[0x0][0x280] ;  /* 0x0000a000002e7ab9 */ /* 0x000fe20000000800 */
[----:B------:R-:W-:Y:S01]  /*16f0*/  LOP3.LUT R126, R21, 0x38, R129, 0xf8, !PT ;  /* 0x00000038157e7812 */ /* 0x000fe200078ef881 */
[----:B------:R-:W-:Y:S01]  /*1700*/  IMAD.SHL.U32 R128, R8, 0x8, RZ ;  /* 0x0000000808807824 */ /* 0x000fe200078e00ff */
[----:B------:R-:W-:Y:S01]  /*1710*/  LEA.HI R5, R5, R8, RZ, 0x3 ;  /* 0x0000000805057211 */ /* 0x000fe200078f18ff */
[C---:B------:R-:W-:Y:S01]  /*1720*/  IMAD R19, R9.reuse, 0xc00, R4 ;  /* 0x00000c0009137824 */ /* 0x040fe200078e0204 */
[-C--:B------:R-:W-:Y:S01]  /*1730*/  LOP3.LUT R126, R126, R13.reuse, RZ, 0x3c, !PT ;  /* 0x0000000d7e7e7212 */ /* 0x080fe200078e3cff */
[----:B------:R-:W-:Y:S01]  /*1740*/  IMAD R121, R9, 0xc00, R3 ;  /* 0x00000c0009797824 */ /* 0x000fe200078e0203 */
[----:B------:R-:W-:Y:S01]  /*1750*/  SHF.R.S32.HI R5, RZ, 0x3, R5 ;  /* 0x00000003ff057819 */ /* 0x000fe20000011405 */
[----:B------:R-:W-:Y:S01]  /*1760*/  IMAD.WIDE.U32 R154, R98, c[0x0][0x280], R154 ;  /* 0x0000a000629a7a25 */ /* 0x000fe200078e009a */
[C---:B------:R-:W-:Y:S01]  /*1770*/  LOP3.LUT R9, R10.reuse, 0x38, R128, 0xf8, !PT ;  /* 0x000000380a097812 */ /* 0x040fe200078ef880 */
[----:B------:R-:W-:Y:S01]  /*1780*/  ULDC UR37, c[0x0][0x290] ;  /* 0x0000a40000257ab9 */ /* 0x000fe20000000800 */
[-C--:B------:R-:W-:Y:S01]  /*1790*/  LOP3.LUT R119, R119, R2.reuse, RZ, 0x3c, !PT ;  /* 0x0000000277777212 */ /* 0x080fe200078e3cff */
[----:B------:R-:W-:Y:S01]  /*17a0*/  IMAD.IADD R126, R19, 0x1, R126 ;  /* 0x00000001137e7824 */ /* 0x000fe200078e027e */
[----:B------:R-:W-:Y:S01]  /*17b0*/  LOP3.LUT R19, R10, 0x38, R129, 0xf8, !PT ;  /* 0x000000380a137812 */ /* 0x000fe200078ef881 */
[----:B------:R-:W-:Y:S01]  /*17c0*/  IMAD.WIDE.U32 R150, R98, c[0x0][0x280], R150 ;  /* 0x0000a00062967a25 */ /* 0x000fe200078e0096 */
[----:B------:R-:W-:Y:S01]  /*17d0*/  LOP3.LUT R8, R21, 0x38, R128, 0xf8, !PT ;  /* 0x0000003815087812 */ /* 0x000fe200078ef880 */
[----:B------:R-:W-:Y:S01]  /*17e0*/  ULDC UR45, c[0x0][0x294] ;  /* 0x0000a500002d7ab9 */ /* 0x000fe20000000800 */
[-C--:B------:R-:W-:Y:S01]  /*17f0*/  LOP3.LUT R18, R19, R2.reuse, RZ, 0x3c, !PT ;  /* 0x0000000213127212 */ /* 0x080fe200078e3cff */
[----:B------:R-:W-:Y:S01]  /*1800*/  IMAD.IADD R119, R20, 0x1, R119 ;  /* 0x0000000114777824 */ /* 0x000fe200078e0277 */
[----:B------:R-:W-:Y:S01]  /*1810*/  LOP3.LUT R9, R9, R2, RZ, 0x3c, !PT ;  /* 0x0000000209097212 */ /* 0x000fe200078e3cff */
[----:B------:R-:W-:Y:S01]  /*1820*/  IMAD R2, R5, 0xc00, R3 ;  /* 0x00000c0005027824 */ /* 0x000fe200078e0203 */
[----:B------:R-:W-:Y:S01]  /*1830*/  ISETP.GE.AND P0, PT, R113, 0x1, PT ;  /* 0x000000017100780c */ /* 0x000fe20003f06270 */
[----:B------:R-:W-:Y:S01]  /*1840*/  IMAD.U32 R3, RZ, RZ, UR25 ;  /* 0x00000019ff037e24 */ /* 0x000fe2000f8e00ff */
[----:B------:R-:W-:Y:S01]  /*1850*/  LOP3.LUT R8, R8, R13, RZ, 0x3c, !PT ;  /* 0x0000000d08087212 */ /* 0x000fe200078e3cff */
[----:B------:R-:W-:Y:S01]  /*1860*/  IMAD R13, R5, 0xc00, R4 ;  /* 0x00000c00050d7824 */ /* 0x000fe200078e0204 */
[----:B------:R-:W-:Y:S01]  /*1870*/  P2R R7, PR, RZ, 0x1 ;  /* 0x00000001ff077803 */ /* 0x000fe20000000000 */
[----:B------:R-:W-:Y:S01]  /*1880*/  IMAD.U32 R4, RZ, RZ, UR24 ;  /* 0x00000018ff047e24 */ /* 0x000fe2000f8e00ff */
[----:B------:R-:W-:Y:S01]  /*1890*/  LOP3.LUT R132, R132, 0xfffffff8, RZ, 0xc0, !PT ;  /* 0xfffffff884847812 */ /* 0x000fe200078ec0ff */
[----:B------:R-:W-:Y:S01]  /*18a0*/  IMAD.U32 R7, RZ, RZ, UR16 ;  /* 0x00000010ff077e24 */ /* 0x000fe2000f8e00ff */
[----:B------:R-:W-:Y:S01]  /*18b0*/  LOP3.LUT R131, R131, 0xfffffff8, RZ, 0xc0, !PT ;  /* 0xfffffff883837812 */ /* 0x000fe200078ec0ff */
[----:B------:R-:W-:Y:S01]  /*18c0*/  IMAD.IADD R121, R121, 0x1, R18 ;  /* 0x0000000179797824 */ /* 0x000fe200078e0212 */
[----:B------:R-:W-:Y:S01]  /*18d0*/  IADD3 R130, -R137, 0x30, RZ ;  /* 0x0000003089827810 */ /* 0x000fe20007ffe1ff */
[----:B------:R-:W-:Y:S01]  /*18e0*/  IMAD.WIDE.U32 R6, R7, c[0x0][0x210], R14 ;  /* 0x0000840007067a25 */ /* 0x000fe200078e000e */
[----:B------:R-:W-:Y:S01]  /*18f0*/  IADD3 R10, R16, 0x20, RZ ;  /* 0x00000020100a7810 */ /* 0x000fe20007ffe0ff */
[----:B------:R-:W-:Y:S01]  /*1900*/  USHF.L.U32 UR25, UR46, 0x5, URZ ;  /* 0x000000052e197899 */ /* 0x000fe2000800063f */
[----:B------:R-:W-:Y:S01]  /*1910*/  SHF.R.S32.HI R122, RZ, 0x1f, R132 ;  /* 0x0000001fff7a7819 */ /* 0x000fe20000011484 */
[----:B------:R-:W-:Y:S01]  /*1920*/  IMAD.IADD R124, R13, 0x1, R8 ;  /* 0x000000010d7c7824 */ /* 0x000fe200078e0208 */
[----:B------:R-:W-:Y:S01]  /*1930*/  IADD3 R7, R7, UR8, RZ ;  /* 0x0000000807077c10 */ /* 0x000fe2000fffe0ff */
[----:B------:R-:W-:Y:S01]  /*1940*/  ULDC.64 UR8, c[0x0][0x1e0] ;  /* 0x0000780000087ab9 */ /* 0x000fe20000000a00 */
[----:B------:R-:W-:Y:S01]  /*1950*/  IMAD.IADD R117, R2, 0x1, R9 ;  /* 0x0000000102757824 */ /* 0x000fe200078e0209 */
[----:B------:R-:W-:Y:S01]  /*1960*/  UIMAD UR10, UR30, UR9, URZ ;  /* 0x000000091e0a72a4 */ /* 0x000fe2000f8e023f */
[----:B------:R-:W-:Y:S01]  /*1970*/  IMAD.WIDE.U32 R152, R98, c[0x0][0x290], R152 ;  /* 0x0000a40062987a25 */ /* 0x000fe200078e0098 */
[----:B------:R-:W-:Y:S01]  /*1980*/  UIMAD.WIDE.U32 UR38, UR30, UR8, URZ ;  /* 0x000000081e2672a5 */ /* 0x000fe2000f8e003f */
[----:B------:R-:W-:-:S02]  /*1990*/  IADD3 R9, R16, 0x60, RZ ;  /* 0x0000006010097810 */ /* 0x000fc40007ffe0ff */
[----:B------:R-:W-:Y:S01]  /*19a0*/  ULDC.64 UR8, c[0x0][0x280] ;  /* 0x0000a00000087ab9 */ /* 0x000fe20000000a00 */
[----:B------:R-:W-:Y:S01]  /*19b0*/  IMAD.WIDE.U32 R148, R98, c[0x0][0x290], R148 ;  /* 0x0000a40062947a25 */ /* 0x000fe200078e0094 */
[----:B------:R-:W-:Y:S01]  /*19c0*/  UIMAD UR11, UR30, UR9, URZ ;  /* 0x000000091e0b72a4 */ /* 0x000fe2000f8e023f */
[----:B------:R-:W-:Y:S01]  /*19d0*/  SHF.R.S32.HI R118, RZ, 0x1f, R129 ;  /* 0x0000001fff767819 */ /* 0x000fe20000011481 */
[----:B------:R-:W-:Y:S01]  /*19e0*/  UIMAD.WIDE.U32 UR40, UR30, UR8, URZ ;  /* 0x000000081e2872a5 */ /* 0x000fe2000f8e003f */
[----:B------:R-:W-:Y:S01]  /*19f0*/  IMAD.SHL.U32 R127, R127, 0x2, RZ ;  /* 0x000000027f7f7824 */ /* 0x000fe200078e00ff */
[----:B------:R-:W-:Y:S01]  /*1a00*/  SHF.R.S32.HI R120, RZ, 0x1f, R131 ;  /* 0x0000001fff787819 */ /* 0x000fe20000011483 */
[----:B------:R-:W-:Y:S01]  /*1a10*/  ULDC.64 UR8, c[0x0][0x290] ;  /* 0x0000a40000087ab9 */ /* 0x000fe20000000a00 */
[----:B------:R-:W-:Y:S01]  /*1a20*/  IMAD.SHL.U32 R123, R123, 0x2, RZ ;  /* 0x000000027b7b7824 */ /* 0x000fe200078e00ff */
[----:B------:R-:W-:Y:S01]  /*1a30*/  UIMAD.WIDE.U32 UR42, UR30, UR8, URZ ;  /* 0x000000081e2a72a5 */ /* 0x000fe2000f8e003f */
[----:B------:R-:W-:Y:S01]  /*1a40*/  SHF.R.S32.HI R116, RZ, 0x1f, R128 ;  /* 0x0000001fff747819 */ /* 0x000fe20000011480 */
[----:B------:R-:W-:Y:S01]  /*1a50*/  UIMAD UR30, UR30, UR9, URZ ;  /* 0x000000091e1e72a4 */ /* 0x000fe2000f8e023f */
[----:B------:R-:W-:Y:S01]  /*1a60*/  IMAD.SHL.U32 R125, R125, 0x2, RZ ;  /* 0x000000027d7d7824 */ /* 0x000fe200078e00ff */
[----:B------:R-:W-:Y:S01]  /*1a70*/  UIADD3 UR10, UR39, UR10, URZ ;  /* 0x0000000a270a7290 */ /* 0x000fe2000fffe03f */
[----:B------:R-:W-:Y:S01]  /*1a80*/  IMAD.SHL.U32 R119, R119, 0x2, RZ ;  /* 0x0000000277777824 */ /* 0x000fe200078e00ff */
[----:B------:R-:W-:Y:S01]  /*1a90*/  ULDC.64 UR8, c[0x0][0x268] ;  /* 0x00009a0000087ab9 */ /* 0x000fe20000000a00 */
[----:B------:R-:W-:Y:S01]  /*1aa0*/  IMAD.SHL.U32 R126, R126, 0x2, RZ ;  /* 0x000000027e7e7824 */ /* 0x000fe200078e00ff */
[----:B------:R-:W-:Y:S01]  /*1ab0*/  UIMAD UR5, UR5, UR8, URZ ;  /* 0x00000008050572a4 */ /* 0x000fe2000f8e023f */
[----:B------:R-:W-:Y:S01]  /*1ac0*/  IMAD.SHL.U32 R121, R121, 0x2, RZ ;  /* 0x0000000279797824 */ /* 0x000fe200078e00ff */
[----:B------:R-:W-:Y:S01]  /*1ad0*/  UIADD3 UR11, UR41, UR11, URZ ;  /* 0x0000000b290b7290 */ /* 0x000fe2000fffe03f */
[----:B------:R-:W-:Y:S01]  /*1ae0*/  IMAD.SHL.U32 R124, R124, 0x2, RZ ;  /* 0x000000027c7c7824 */ /* 0x000fe200078e00ff */
[----:B------:R-:W-:Y:S01]  /*1af0*/  UIMAD UR5, UR23, UR9, UR5 ;  /* 0x00000009170572a4 */ /* 0x000fe2000f8e0205 */
[----:B------:R-:W-:Y:S01]  /*1b00*/  IMAD.SHL.U32 R117, R117, 0x2, RZ ;  /* 0x0000000275757824 */ /* 0x000fe200078e00ff */
[----:B------:R-:W-:-:S02]  /*1b10*/  ULDC UR8, c[0x0][0x1e4] ;  /* 0x0000790000087ab9 */ /* 0x000fc40000000800 */
[----:B------:R-:W-:Y:S02]  /*1b20*/  ULDC UR9, c[0x0][0x1e0] ;  /* 0x0000780000097ab9 */ /* 0x000fe40000000800 */
[----:B------:R-:W-:Y:S01]  /*1b30*/  ULDC UR23, c[0x0][0x284] ;  /* 0x0000a10000177ab9 */ /* 0x000fe20000000800 */
[----:B------:R-:W-:Y:S01]  /*1b40*/  IADD3 R103, R143, UR5, RZ ;  /* 0x000000058f677c10 */ /* 0x000fe2000fffe0ff */
[----:B------:R-:W-:Y:S02]  /*1b50*/  USHF.L.U64.HI UR8, UR9, UR36, UR8 ;  /* 0x0000002409087299 */ /* 0x000fe40008010208 */
[----:B------:R-:W-:Y:S02]  /*1b60*/  USHF.L.U64.HI UR23, UR46, UR36, UR23 ;  /* 0x000000242e177299 */ /* 0x000fe40008010217 */
[----:B------:R-:W-:Y:S02]  /*1b70*/  USHF.L.U64.HI UR36, UR37, UR36, UR45 ;  /* 0x0000002425247299 */ /* 0x000fe4000801022d */
[----:B------:R-:W-:-:S02]  /*1b80*/  USHF.L.U32 UR9, UR9, 0x5, URZ ;  /* 0x0000000509097899 */ /* 0x000fc4000800063f */
[----:B------:R-:W-:Y:S02]  /*1b90*/  USHF.L.U32 UR37, UR37, 0x5, URZ ;  /* 0x0000000525257899 */ /* 0x000fe4000800063f */
[----:B------:R-:W-:Y:S01]  /*1ba0*/  UIADD3 UR30, UR43, UR30, URZ ;  /* 0x0000001e2b1e7290 */ /* 0x000fe2000fffe03f */
[----:B----4-:R-:W-:Y:S01]  /*1bb0*/  @P1 SHF.R.S32.HI R19, RZ, 0x1f, R0 ;  /* 0x0000001fff131819 */ /* 0x010fe20000011400 */
[----:B------:R-:W-:Y:S01]  /*1bc0*/  @!P1 IMAD.MOV.U32 R19, RZ, RZ, R3 ;  /* 0x000000ffff139224 */ /* 0x000fe200078e0003 */
[----:B------:R-:W-:Y:S01]  /*1bd0*/  SHF.R.S32.HI R3, RZ, 0x1f, R98 ;  /* 0x0000001fff037819 */ /* 0x000fe20000011462 */
[----:B------:R-:W-:Y:S02]  /*1be0*/  @P1 IMAD.MOV.U32 R18, RZ, RZ, R0 ;  /* 0x000000ffff121224 */ /* 0x000fe400078e0000 */
[----:B------:R-:W-:Y:S01]  /*1bf0*/  @!P1 IMAD.MOV.U32 R18, RZ, RZ, R4 ;  /* 0x000000ffff129224 */ /* 0x000fe200078e0004 */
[----:B------:R-:W-:Y:S01]  /*1c00*/  SEL R99, R19, RZ, !P3 ;  /* 0x000000ff13637207 */ /* 0x000fe20005800000 */
[----:B------:R-:W-:-:S02]  /*1c10*/  IMAD R0, R101, c[0x0][0x1e0], RZ ;  /* 0x0000780065007a24 */ /* 0x000fc400078e02ff */
[----:B------:R-:W-:Y:S01]  /*1c20*/  IMAD R5, R3, c[0x0][0x280], RZ ;  /* 0x0000a00003057a24 */ /* 0x000fe200078e02ff */
[----:B------:R-:W-:Y:S01]  /*1c30*/  SEL R140, R18, RZ, !P3 ;  /* 0x000000ff128c7207 */ /* 0x000fe20005800000 */
[----:B------:R-:W-:Y:S02]  /*1c40*/  IMAD R109, R99, c[0x0][0x1f0], RZ ;  /* 0x00007c00636d7a24 */ /* 0x000fe400078e02ff */
[----:B------:R-:W-:Y:S01]  /*1c50*/  IMAD R115, R137, c[0x0][0x1e4], R0 ;  /* 0x0000790089737a24 */ /* 0x000fe200078e0200 */
[----:B------:R-:W-:Y:S01]  /*1c60*/  SHF.R.S32.HI R0, RZ, 0x1f, R133 ;  /* 0x0000001fff007819 */ /* 0x000fe20000011485 */
[C---:B------:R-:W-:Y:S02]  /*1c70*/  IMAD R109, R140.reuse, c[0x0][0x1f4], R109 ;  /* 0x00007d008c6d7a24 */ /* 0x040fe400078e026d */
[----:B------:R-:W-:-:S04]  /*1c80*/  IMAD.WIDE.U32 R146, R140, c[0x0][0x1f0], R146 ;  /* 0x00007c008c927a25 */ /* 0x000fc800078e0092 */
[----:B------:R-:W-:Y:S01]  /*1c90*/  IMAD.IADD R115, R159, 0x1, R115 ;  /* 0x000000019f737824 */ /* 0x000fe200078e0273 */
[----:B------:R-:W-:Y:S01]  /*1ca0*/  BAR.SYNC.DEFER_BLOCKING 0x0 ;  /* 0x0000000000007b1d */ /* 0x000fe20000010000 */
[----:B------:R-:W-:Y:S01]  /*1cb0*/  IMAD.IADD R109, R147, 0x1, R109 ;  /* 0x00000001936d7824 */ /* 0x000fe200078e026d */
[----:B------:R-:W-:Y:S01]  /*1cc0*/  IADD3 R105, P1, P0, R146, R158, R14 ;  /* 0x0000009e92697210 */ /* 0x000fe2000783e00e */
[----:B------:R-:W-:Y:S02]  /*1cd0*/  IMAD R99, R99, c[0x0][0x218], RZ ;  /* 0x0000860063637a24 */ /* 0x000fe400078e02ff */
[----:B------:R-:W-:Y:S01]  /*1ce0*/  IMAD R3, R3, c[0x0][0x290], RZ ;  /* 0x0000a40003037a24 */ /* 0x000fe200078e02ff */
[----:B------:R-:W-:Y:S01]  /*1cf0*/  IADD3.X R104, R109, R115, R15, P1, P0 ;  /* 0x000000736d687210 */ /* 0x000fe20000fe040f */
[----:B------:R-:W-:Y:S01]  /*1d00*/  IMAD R0, R0, c[0x0][0x1e0], RZ ;  /* 0x0000780000007a24 */ /* 0x000fe200078e02ff */
[----:B------:R-:W-:Y:S01]  /*1d10*/  ISETP.NE.AND P0, PT, RZ, UR44, PT ;  /* 0x0000002cff007c0c */ /* 0x000fe2000bf05270 */
[----:B------:R-:W-:-:S02]  /*1d20*/  IMAD R99, R140, c[0x0][0x21c], R99 ;  /* 0x000087008c637a24 */ /* 0x000fc400078e0263 */
[----:B------:R-:W-:Y:S01]  /*1d30*/  IMAD.WIDE.U32 R140, R140, c[0x0][0x218], R6 ;  /* 0x000086008c8c7a25 */ /* 0x000fe200078e0006 */
[----:B------:R-:W-:Y:S02]  /*1d40*/  P2R R138, PR, RZ, 0x1 ;  /* 0x00000001ff8a7803 */ /* 0x000fe40000000000 */
[----:B------:R-:W-:Y:S01]  /*1d50*/  IADD3 R102, P0, R137, UR35, RZ ;  /* 0x0000002389667c10 */ /* 0x000fe2000ff1e0ff */
[C---:B------:R-:W-:Y:S02]  /*1d60*/  IMAD R5, R98.reuse, c[0x0][0x284], R5 ;  /* 0x0000a10062057a24 */ /* 0x040fe400078e0205 */
[----:B------:R-:W-:Y:S01]  /*1d70*/  IMAD R3, R98, c[0x0][0x294], R3 ;  /* 0x0000a50062037a24 */ /* 0x000fe200078e0203 */
[----:B------:R-:W-:Y:S01]  /*1d80*/  IADD3.X R101, R101, UR34, RZ, P0, !PT ;  /* 0x0000002265657c10 */ /* 0x000fe200087fe4ff */
[----:B------:R-:W-:Y:S02]  /*1d90*/  IMAD R7, R133, c[0x0][0x1e4], R0 ;  /* 0x0000790085077a24 */ /* 0x000fe400078e0200 */
[----:B------:R-:W-:-:S02]  /*1da0*/  IMAD.IADD R112, R155, 0x1, R5 ;  /* 0x000000019b707824 */ /* 0x000fc400078e0205 */
[----:B------:R-:W-:Y:S02]  /*1db0*/  IMAD.IADD R114, R157, 0x1, R7 ;  /* 0x000000019d727824 */ /* 0x000fe400078e0207 */
[----:B------:R-:W-:Y:S02]  /*1dc0*/  IMAD.IADD R110, R5, 0x1, R151 ;  /* 0x00000001056e7824 */ /* 0x000fe400078e0297 */
[----:B------:R-:W-:Y:S02]  /*1dd0*/  IMAD.IADD R111, R153, 0x1, R3 ;  /* 0x00000001996f7824 */ /* 0x000fe400078e0203 */
[----:B------:R-:W-:Y:S02]  /*1de0*/  IMAD.IADD R108, R3, 0x1, R149 ;  /* 0x00000001036c7824 */ /* 0x000fe400078e0295 */
[----:B------:R-:W-:Y:S02]  /*1df0*/  IMAD.IADD R99, R141, 0x1, R99 ;  /* 0x000000018d637824 */ /* 0x000fe400078e0263 */
.L_x_1429:
[----:B------:R-:W-:Y:S01]  /*1e00*/  ISETP.GE.AND P2, PT, R113, 0x1, PT ;  /* 0x000000017100780c */ /* 0x000fe20003f46270 */
[----:B------:R-:W-:Y:S01]  /*1e10*/  USHF.R.S32.HI UR34, URZ, 0x1f, UR6 ;  /* 0x0000001f3f227899 */ /* 0x000fe20008011406 */
[----:B------:R-:W-:Y:S01]  /*1e20*/  IMAD.U32 R0, RZ, RZ, UR9 ;  /* 0x00000009ff007e24 */ /* 0x000fe2000f8e00ff */
[----:B------:R-:W-:Y:S01]  /*1e30*/  UIMAD UR45, UR10, UR6, URZ ;  /* 0x000000060a2d72a4 */ /* 0x000fe2000f8e023f */
[----:B------:R-:W-:Y:S04]  /*1e40*/  DEPBAR.LE SB0, 0x0 ;  /* 0x000080000000791a */ /* 0x000fe80000000000 */
[----:B------:R-:W-:Y:S01]  /*1e50*/  UIMAD.WIDE.U32 UR52, UR38, UR6, URZ ;  /* 0x00000006263472a5 */ /* 0x000fe2000f8e003f */
[----:B------:R-:W-:Y:S01]  /*1e60*/  BAR.SYNC.DEFER_BLOCKING 0x0 ;  /* 0x0000000000007b1d */ /* 0x000fe20000010000 */
[----:B------:R-:W-:Y:S01]  /*1e70*/  UIMAD UR45, UR34, UR38, UR45 ;  /* 0x00000026222d72a4 */ /* 0x000fe2000f8e022d */
[----:B-1----:R-:W-:Y:S03]  /*1e80*/  IMAD.U32 R5, RZ, RZ, UR8 ;  /* 0x00000008ff057e24 */ /* 0x002fe6000f8e00ff */
[C---:B------:R-:W-:Y:S01]  /*1e90*/  IADD3 R3, P1, P0, R105.reuse, UR52, R0 ;  /* 0x0000003469037c10 */ /* 0x040fe2000f83e000 */
[----:B------:R-:W-:Y:S06]  /*1ea0*/  UIADD3 UR45, UR53, UR45, URZ ;  /* 0x0000002d352d7290 */ /* 0x000fec000fffe03f */
[C---:B------:R-:W-:Y:S02]  /*1eb0*/  IADD3.X R0, R104.reuse, UR45, R5, P1, P0 ;  /* 0x0000002d68007c10 */ /* 0x040fe40008fe0405 */
[----:B------:R-:W-:Y:S04]  /*1ec0*/  IADD3 R5, P0, R105, UR52, RZ ;  /* 0x0000003469057c10 */ /* 0x000fe8000ff1e0ff */
[----:B------:R-:W-:Y:S02]  /*1ed0*/  IADD3.X R2, R104, UR45, RZ, P0, !PT ;  /* 0x0000002d68027c10 */ /* 0x000fe400087fe4ff */
[C---:B------:R-:W-:Y:S04]  /*1ee0*/  LEA R86, P0, R5.reuse, c[0x0][0x1c8], 0x1 ;  /* 0x0000720005567a11 */ /* 0x040fe800078008ff */
[----:B------:R-:W-:Y:S01]  /*1ef0*/  LEA.HI.X R87, R5, c[0x0][0x1cc], R2, 0x1, P0 ;  /* 0x0000730005577a11 */ /* 0x000fe200000f0c02 */
[----:B------:R-:W-:Y:S01]  /*1f00*/  BSSY B2, `(.L_x_1390) ;  /* 0x0000504000027945 */ /* 0x000fe20003800000 */
[C---:B------:R-:W-:Y:S04]  /*1f10*/  LEA R84, P0, R3.reuse, c[0x0][0x1c8], 0x1 ;  /* 0x0000720003547a11 */ /* 0x040fe800078008ff */
[----:B------:R-:W-:Y:S01]  /*1f20*/  LEA.HI.X R85, R3, c[0x0][0x1cc], R0, 0x1, P0 ;  /* 0x0000730003557a11 */ /* 0x000fe200000f0c00 */
[----:B------:R-:W-:-:S05]  /*1f30*/  @!P2 BRA `(.L_x_1391) ;  /* 0x00004d500000a947 */ /* 0x000fca0003800000 */
[----:B------:R-:W-:Y:S01]  /*1f40*/  UIMAD UR44, UR11, UR6, URZ ;  /* 0x000000060b2c72a4 */ /* 0x000fe2000f8e023f */
[----:B------:R-:W-:Y:S01]  /*1f50*/  ISETP.NE.AND P2, PT, R138, RZ, PT ;  /* 0x000000ff8a00720c */ /* 0x000fe20003f45270 */
        /* <DEDUP_REMOVED lines=23> */
[----:B------:R-:W-:Y:S01]  /*20d0*/  IADD3 R3, P0, R154, UR50, RZ ;  /* 0x000000329a037c10 */ /* 0x000fe2000ff1e0ff */
[----:B------:R-:W-:Y:S01]  /*20e0*/  CS2R R44, SRZ ;  /* 0x00000000002c7805 */ /* 0x000fe2000001ff00 */
[----:B------:R-:W-:Y:S01]  /*20f0*/  CS2R R52, SRZ ;  /* 0x0000000000347805 */ /* 0x000fe2000001ff00 */
[----:B------:R-:W-:Y:S01]  /*2100*/  CS2R R48, SRZ ;  /* 0x0000000000307805 */ /* 0x000fe2000001ff00 */
[----:B------:R-:W-:Y:S01]  /*2110*/  IADD3.X R0, R112, UR44, RZ, P0, !PT ;  /* 0x0000002c70007c10 */ /* 0x000fe200087fe4ff */
[----:B------:R-:W-:Y:S01]  /*2120*/  CS2R R82, SRZ ;  /* 0x0000000000527805 */ /* 0x000fe2000001ff00 */
[----:B------:R-:W-:Y:S01]  /*2130*/  IADD3 R5, P0, R152, UR48, RZ ;  /* 0x0000003098057c10 */ /* 0x000fe2000ff1e0ff */
[----:B------:R-:W-:Y:S01]  /*2140*/  CS2R R46, SRZ ;  /* 0x00000000002e7805 */ /* 0x000fe2000001ff00 */
[----:B------:R-:W-:Y:S01]  /*2150*/  CS2R R78, SRZ ;  /* 0x00000000004e7805 */ /* 0x000fe2000001ff00 */
[----:B------:R-:W-:Y:S01]  /*2160*/  CS2R R38, SRZ ;  /* 0x0000000000267805 */ /* 0x000fe2000001ff00 */
[----:B------:R-:W-:Y:S01]  /*2170*/  IADD3.X R2, R111, UR35, RZ, P0, !PT ;  /* 0x000000236f027c10 */ /* 0x000fe200087fe4ff */
        /* <DEDUP_REMOVED lines=21> */
.L_x_1394:
[----:B------:R-:W-:Y:S05]  /*22d0*/  BSYNC B0 ;  /* 0x0000000000007941 */ /* 0x000fea0003800000 */
.L_x_1393:
[----:B------:R-:W-:Y:S01]  /*22e0*/  ISETP.GE.AND P3, PT, R133, UR46, PT ;  /* 0x0000002e85007c0c */ /* 0x000fe2000bf66270 */
        /* <DEDUP_REMOVED lines=41> */
[----:B------:R-:W-:Y:S01]  /*2580*/  IMAD.U32 R5, RZ, RZ, UR25 ;  /* 0x00000019ff057e24 */ /* 0x000fe2000f8e00ff */
[----:B------:R-:W-:Y:S01]  /*2590*/  CS2R R36, SRZ ;  /* 0x0000000000247805 */ /* 0x000fe2000001ff00 */
[----:B------:R-:W-:Y:S01]  /*25a0*/  IMAD.U32 R3, RZ, RZ, UR23 ;  /* 0x00000017ff037e24 */ /* 0x000fe2000f8e00ff */
[----:B------:R-:W-:Y:S01]  /*25b0*/  CS2R R70, SRZ ;  /* 0x0000000000467805 */ /* 0x000fe2000001ff00 */
[----:B------:R-:W-:Y:S01]  /*25c0*/  IMAD.U32 R0, RZ, RZ, UR36 ;  /* 0x00000024ff007e24 */ /* 0x000fe2000f8e00ff */
[----:B------:R-:W-:Y:S01]  /*25d0*/  IADD3 R5, P1, P0, R154, UR50, R5 ;  /* 0x000000329a057c10 */ /* 0x000fe2000f83e005 */
[----:B------:R-:W-:Y:S01]  /*25e0*/  CS2R R32, SRZ ;  /* 0x0000000000207805 */ /* 0x000fe2000001ff00 */
[----:B------:R-:W-:Y:S01]  /*25f0*/  CS2R R66, SRZ ;  /* 0x0000000000427805 */ /* 0x000fe2000001ff00 */
[----:B------:R-:W-:Y:S01]  /*2600*/  CS2R R28, SRZ ;  /* 0x00000000001c7805 */ /* 0x000fe2000001ff00 */
[----:B------:R-:W-:Y:S01]  /*2610*/  IADD3.X R2, R112, UR44, R3, P1, P0 ;  /* 0x0000002c70027c10 */ /* 0x000fe20008fe0403 */
[----:B------:R-:W-:Y:S01]  /*2620*/  IMAD.U32 R3, RZ, RZ, UR37 ;  /* 0x00000025ff037e24 */ /* 0x000fe2000f8e00ff */
[----:B------:R-:W-:Y:S01]  /*2630*/  CS2R R62, SRZ ;  /* 0x00000000003e7805 */ /* 0x000fe2000001ff00 */
[----:B------:R-:W-:Y:S01]  /*2640*/  CS2R R18, SRZ ;  /* 0x0000000000127805 */ /* 0x000fe2000001ff00 */
[----:B------:R-:W-:Y:S02]  /*2650*/  CS2R R58, SRZ ;  /* 0x00000000003a7805 */ /* 0x000fe4000001ff00 */
[----:B------:R-:W-:Y:S04]  /*2660*/  IADD3 R3, P1, P0, R152, UR48, R3 ;  /* 0x0000003098037c10 */ /* 0x000fe8000f83e003 */
[----:B------:R-:W-:Y:S02]  /*2670*/  IADD3.X R0, R111, UR35, R0, P1, P0 ;  /* 0x000000236f007c10 */ /* 0x000fe40008fe0400 */
        /* <DEDUP_REMOVED lines=20> */
.L_x_1396:
[----:B------:R-:W-:Y:S05]  /*27c0*/  BSYNC B0 ;  /* 0x0000000000007941 */ /* 0x000fea0003800000 */
.L_x_1395:
        /* <DEDUP_REMOVED lines=52> */
[----:B------:R-:W-:Y:S01]  /*2b10*/  @!P0 PRMT R55, R55, 0x5410, R54 ;  /* 0x0000541037378816 */ /* 0x000fe20000000036 */
        /* <DEDUP_REMOVED lines=37> */
.L_x_1400:
[----:B------:R-:W-:Y:S05]  /*2d70*/  BSYNC B0 ;  /* 0x0000000000007941 */ /* 0x000fea0003800000 */
.L_x_1399:
        /* <DEDUP_REMOVED lines=56> */
.L_x_1402:
[----:B------:R-:W-:Y:S05]  /*3100*/  BSYNC B0 ;  /* 0x0000000000007941 */ /* 0x000fea0003800000 */
.L_x_1401:
        /* <DEDUP_REMOVED lines=56> */
.L_x_1404:
[----:B------:R-:W-:Y:S05]  /*3490*/  BSYNC B0 ;  /* 0x0000000000007941 */ /* 0x000fea0003800000 */
.L_x_1403:
        /* <DEDUP_REMOVED lines=55> */
.L_x_1398:
[----:B------:R-:W-:Y:S05]  /*3810*/  BSYNC B1 ;  /* 0x0000000000017941 */ /* 0x000fea0003800000 */
.L_x_1397:
        /* <DEDUP_REMOVED lines=57> */
.L_x_1407:
[----:B------:R-:W-:Y:S05]  /*3bb0*/  BSYNC B0 ;  /* 0x0000000000007941 */ /* 0x000fea0003800000 */
.L_x_1406:
        /* <DEDUP_REMOVED lines=56> */
.L_x_1409:
[----:B------:R-:W-:Y:S05]  /*3f40*/  BSYNC B0 ;  /* 0x0000000000007941 */ /* 0x000fea0003800000 */
.L_x_1408:
[----:B------:R-:W-:Y:S01]  /*3f50*/  ISETP.GE.AND P0, PT, R135, c[0x0][0x1d4], PT ;  /* 0x0000750087007a0c */ /* 0x000fe20003f06270 */
[----:B------:R-:W-:Y:S01]  /*3f60*/  @!UPT UIADD3 URZ, URZ, URZ, URZ ;  /* 0x0000003f3f3ff290 */ /* 0x000fe2000fffe03f */
[----:B------:R-:W-:Y:S11]  /*3f70*/  BSSY B0, `(.L_x_1410) ;  /* 0x0000036000007945 */ /* 0x000ff60003800000 */
[----:B------:R-:W-:-:S05]  /*3f80*/  @P0 BRA `(.L_x_1411) ;  /* 0x0000034000000947 */ /* 0x000fca0003800000 */
[----:B------:R-:W-:Y:S01]  /*3f90*/  ISETP.GE.AND P0, PT, R12, c[0x0][0x27c], PT ;  /* 0x00009f000c007a0c */ /* 0x000fe20003f06270 */
[----:B------:R-:W2:Y:S11]  /*3fa0*/  LDS.128 R20, [R136+0xe080] ;  /* 0x00e0800088147984 */ /* 0x000eb60000000c00 */
[----:B------:R-:W-:Y:S01]  /*3fb0*/  @!UPT UIADD3 URZ, URZ, URZ, URZ ;  /* 0x0000003f3f3ff290 */ /* 0x000fe2000fffe03f */
[----:B-1----:R-:W-:Y:S02]  /*3fc0*/  @!P0 SHF.R.U64 R26, R62, 0x10, R63 ;  /* 0x000000103e1a8819 */ /* 0x002fe4000000123f */
        /* <DEDUP_REMOVED lines=48> */
.L_x_1411:
[----:B------:R-:W-:Y:S05]  /*42d0*/  BSYNC B0 ;  /* 0x0000000000007941 */ /* 0x000fea0003800000 */
.L_x_1410:
        /* <DEDUP_REMOVED lines=56> */
.L_x_1392:
        /* <DEDUP_REMOVED lines=36> */
.L_x_1413:
[----:B------:R-:W-:Y:S05]  /*48a0*/  BSYNC B0 ;  /* 0x0000000000007941 */ /* 0x000fea0003800000 */
.L_x_1412:
[----:B------:R-:W-:Y:S01]  /*48b0*/  ISETP.GE.AND P3, PT, R133, UR46, PT ;  /* 0x0000002e85007c0c */ /* 0x000fe2000bf66270 */
[----:B-1---5:R-:W-:Y:S01]  /*48c0*/  IMAD.MOV.U32 R4, RZ, RZ, R38 ;  /* 0x000000ffff047224 */ /* 0x022fe200078e0026 */
        /* <DEDUP_REMOVED lines=44> */
[----:B------:R-:W-:Y:S01]  /*4b90*/  CS2R R78, SRZ ;  /* 0x00000000004e7805 */ /* 0x000fe2000001ff00 */
[----:B------:R-:W-:Y:S01]  /*4ba0*/  IADD3 R7, P1, P0, R150, UR50, R7 ;  /* 0x0000003296077c10 */ /* 0x000fe2000f83e007 */
[----:B------:R-:W-:Y:S01]  /*4bb0*/  IMAD.U32 R5, RZ, RZ, UR37 ;  /* 0x00000025ff057e24 */ /* 0x000fe2000f8e00ff */
[----:B------:R-:W-:Y:S01]  /*4bc0*/  CS2R R76, SRZ ;  /* 0x00000000004c7805 */ /* 0x000fe2000001ff00 */
[----:B------:R-:W-:Y:S01]  /*4bd0*/  CS2R R22, SRZ ;  /* 0x0000000000167805 */ /* 0x000fe2000001ff00 */
[----:B------:R-:W-:Y:S01]  /*4be0*/  IADD3.X R0, R110, UR44, R3, P1, P0 ;  /* 0x0000002c6e007c10 */ /* 0x000fe20008fe0403 */
[----:B------:R-:W-:Y:S01]  /*4bf0*/  IMAD.U32 R3, RZ, RZ, UR36 ;  /* 0x00000024ff037e24 */ /* 0x000fe2000f8e00ff */
[----:B------:R-:W-:Y:S01]  /*4c00*/  IADD3 R5, P1, P0, R148, UR48, R5 ;  /* 0x0000003094057c10 */ /* 0x000fe2000f83e005 */
[----:B------:R-:W-:Y:S01]  /*4c10*/  CS2R R20, SRZ ;  /* 0x0000000000147805 */ /* 0x000fe2000001ff00 */
[----:B------:R-:W-:Y:S01]  /*4c20*/  CS2R R74, SRZ ;  /* 0x00000000004a7805 */ /* 0x000fe2000001ff00 */
[----:B------:R-:W-:Y:S01]  /*4c30*/  CS2R R72, SRZ ;  /* 0x0000000000487805 */ /* 0x000fe2000001ff00 */
[----:B------:R-:W-:Y:S02]  /*4c40*/  IADD3.X R2, R108, UR35, R3, P1, P0 ;  /* 0x000000236c027c10 */ /* 0x000fe40008fe0403 */
        /* <DEDUP_REMOVED lines=12> */
.L_x_1415:
[----:B------:R-:W-:Y:S05]  /*4d10*/  BSYNC B0 ;  /* 0x0000000000007941 */ /* 0x000fea0003800000 */
.L_x_1414:
        /* <DEDUP_REMOVED lines=34> */
[----:B------:R-:W-:Y:S01]  /*4f40*/  IADD3 R163, P0, R158, UR52, RZ ;  /* 0x000000349ea37c10 */ /* 0x000fe2000ff1e0ff */
[----:B------:R-:W-:Y:S03]  /*4f50*/  BSSY B0, `(.L_x_1418) ;  /* 0x0000074000007945 */ /* 0x000fe60003800000 */
[----:B------:R-:W-:Y:S02]  /*4f60*/  IADD3.X R162, R115, UR45, RZ, P0, !PT ;  /* 0x0000002d73a27c10 */ /* 0x000fe400087fe4ff */
[----:B------:R-:W-:Y:S11]  /*4f70*/  ISETP.GE.AND P0, PT, R14, c[0x0][0x1d4], PT ;  /* 0x000075000e007a0c */ /* 0x000ff60003f06270 */
[----:B------:R-:W-:Y:S02]  /*4f80*/  @!UPT UIADD3 URZ, URZ, URZ, URZ ;  /* 0x0000003f3f3ff290 */ /* 0x000fe4000fffe03f */
[----:B------:R-:W-:-:S05]  /*4f90*/  @P0 BRA `(.L_x_1419) ;  /* 0x000006f000000947 */ /* 0x000fca0003800000 */
[----:B------:R-:W-:Y:S01]  /*4fa0*/  ISETP.GE.AND P2, PT, R129, c[0x0][0x1d4], PT ;  /* 0x0000750081007a0c */ /* 0x000fe20003f46270 */
[----:B------:R-:W-:Y:S01]  /*4fb0*/  LDS.128 R32, [R126+0xa080] ;  /* 0x00a080007e207984 */ /* 0x000fe20000000c00 */
        /* <DEDUP_REMOVED lines=13> */
[----:B------:R-:W-:Y:S01]  /*5090*/  @!P0 SHF.R.U32.HI R64, RZ, 0x10, R59 ;  /* 0x00000010ff408819 */ /* 0x000fe2000001163b */
[----:B-1----:R-:W-:Y:S01]  /*50a0*/  @!P0 IMAD.U32 R66, R91, 0x10000, RZ ;  /* 0x000100005b428824 */ /* 0x002fe200078e00ff */
[----:B------:R-:W-:Y:S02]  /*50b0*/  @!P0 LOP3.LUT R59, R88, 0xffff0000, RZ, 0xc0, !PT ;  /* 0xffff0000583b8812 */ /* 0x000fe400078ec0ff */
[----:B------:R-:W-:Y:S02]  /*50c0*/  @!P0 LOP3.LUT R61, R89, 0xffff0000, RZ, 0xc0, !PT ;  /* 0xffff0000593d8812 */ /* 0x000fe400078ec0ff */
[----:B------:R-:W-:Y:S02]  /*50d0*/  @!P0 LOP3.LUT R69, R91, 0xffff0000, RZ, 0xc0, !PT ;  /* 0xffff00005b458812 */ /* 0x000fe400078ec0ff */
[C---:B------:R-:W-:Y:S02]  /*50e0*/  @!P0 LOP3.LUT R65, R90.reuse, 0xffff0000, RZ, 0xc0, !PT ;  /* 0xffff00005a418812 */ /* 0x040fe400078ec0ff */
[----:B------:R-:W-:Y:S01]  /*50f0*/  @!P0 PRMT R63, R63, 0x5410, R62 ;  /* 0x000054103f3f8816 */ /* 0x000fe2000000003e */
[----:B------:R-:W-:Y:S01]  /*5100*/  @!P0 IMAD.U32 R62, R90, 0x10000, RZ ;  /* 0x000100005a3e8824 */ /* 0x000fe200078e00ff */
[----:B------:R-:W-:Y:S02]  /*5110*/  @!P0 SHF.R.U32.HI R60, RZ, 0x10, R57 ;  /* 0x00000010ff3c8819 */ /* 0x000fe40000011639 */
[----:B------:R-:W-:Y:S01]  /*5120*/  @!P0 PRMT R57, R55, 0x5410, R56 ;  /* 0x0000541037398816 */ /* 0x000fe20000000038 */
[----:B------:R-:W-:Y:S01]  /*5130*/  @!P0 IMAD.U32 R56, R88, 0x10000, RZ ;  /* 0x0001000058388824 */ /* 0x000fe200078e00ff */
[--C-:B------:R-:W-:Y:S02]  /*5140*/  @!P0 SHF.R.U32.HI R54, RZ, 0x10, R47.reuse ;  /* 0x00000010ff368819 */ /* 0x100fe4000001162f */
[----:B------:R-:W-:Y:S01]  /*5150*/  @!P0 SHF.R.U64 R47, R46, 0x10, R47 ;  /* 0x000000102e2f8819 */ /* 0x000fe2000000122f */
[----:B------:R-:W-:Y:S01]  /*5160*/  @!P0 IMAD.U32 R46, R32, 0x10000, RZ ;  /* 0x00010000202e8824 */ /* 0x000fe200078e00ff */
[----:B------:R-:W-:Y:S01]  /*5170*/  @!P0 SHF.R.U64 R53, R44, 0x10, R45 ;  /* 0x000000102c358819 */ /* 0x000fe2000000122d */
[C---:B------:R-:W-:Y:S01]  /*5180*/  @!P0 IMAD.U32 R55, R57.reuse, 0x10000, RZ ;  /* 0x0001000039378824 */ /* 0x040fe200078e00ff */
[----:B------:R-:W-:Y:S02]  /*5190*/  @!P0 PRMT R52, R52, 0x5410, R47 ;  /* 0x0000541034348816 */ /* 0x000fe4000000002f */
[----:B------:R-:W-:Y:S01]  /*51a0*/  @!P0 LOP3.LUT R47, R32, 0xffff0000, RZ, 0xc0, !PT ;  /* 0xffff0000202f8812 */ /* 0x000fe200078ec0ff */
[----:B------:R-:W-:Y:S01]  /*51b0*/  @!P0 FMUL.FTZ R166, R46, R55 ;  /* 0x000000372ea68220 */ /* 0x000fe20000410000 */
[----:B------:R-:W-:Y:S02]  /*51c0*/  @!P0 LOP3.LUT R57, R57, 0xffff0000, RZ, 0xc0, !PT ;  /* 0xffff000039398812 */ /* 0x000fe400078ec0ff */
[----:B------:R-:W-:Y:S02]  /*51d0*/  @!P0 PRMT R50, R50, 0x5410, R53 ;  /* 0x0000541032328816 */ /* 0x000fe40000000035 */
[----:B------:R-:W-:Y:S01]  /*51e0*/  @!P0 SHF.R.U32.HI R44, RZ, 0x10, R45 ;  /* 0x00000010ff2c8819 */ /* 0x000fe2000001162d */
[----:B------:R-:W-:Y:S01]  /*51f0*/  @!P0 FMUL.FTZ R167, R47, R57 ;  /* 0x000000392fa78220 */ /* 0x000fe20000410000 */
[----:B------:R-:W-:Y:S01]  /*5200*/  @!P0 PRMT R58, R13, 0x5432, R60 ;  /* 0x000054320d3a8816 */ /* 0x000fe2000000003c */
[C---:B------:R-:W-:Y:S01]  /*5210*/  @!P0 IMAD.U32 R45, R50.reuse, 0x10000, RZ ;  /* 0x00010000322d8824 */ /* 0x040fe200078e00ff */
[----:B------:R-:W-:Y:S01]  /*5220*/  @!P0 PRMT R49, R49, 0x5410, R44 ;  /* 0x0000541031318816 */ /* 0x000fe2000000002c */
[C---:B------:R-:W-:Y:S01]  /*5230*/  @!P0 IMAD.U32 R60, R63.reuse, 0x10000, RZ ;  /* 0x000100003f3c8824 */ /* 0x040fe200078e00ff */
[----:B------:R-:W-:Y:S01]  /*5240*/  @!P0 LOP3.LUT R44, R50, 0xffff0000, RZ, 0xc0, !PT ;  /* 0xffff0000322c8812 */ /* 0x000fe200078ec0ff */
[-C--:B------:R-:W-:Y:S01]  /*5250*/  @!P0 FMUL.FTZ R0, R46, R45.reuse ;  /* 0x0000002d2e008220 */ /* 0x080fe20000410000 */
[----:B------:R-:W-:Y:S01]  /*5260*/  @!P0 LOP3.LUT R63, R63, 0xffff0000, RZ, 0xc0, !PT ;  /* 0xffff00003f3f8812 */ /* 0x000fe200078ec0ff */
[----:B------:R-:W-:Y:S01]  /*5270*/  @!P0 IMAD.U32 R46, R33, 0x10000, RZ ;  /* 0x00010000212e8824 */ /* 0x000fe200078e00ff */
[----:B------:R-:W-:Y:S01]  /*5280*/  @!P0 PRMT R67, R67, 0x5410, R64 ;  /* 0x0000541043438816 */ /* 0x000fe20000000040 */
[----:B------:R-:W-:Y:S01]  /*5290*/  @!P0 FFMA.FTZ R0, R55, R56, R0 ;  /* 0x0000003837008223 */ /* 0x000fe20000010000 */
[C---:B------:R-:W-:Y:S01]  /*52a0*/  @!P0 SHF.L.U32 R55, R58.reuse, 0x10, RZ ;  /* 0x000000103a378819 */ /* 0x040fe200000006ff */
[-C--:B------:R-:W-:Y:S01]  /*52b0*/  @!P0 FMUL.FTZ R2, R47, R44.reuse ;  /* 0x0000002c2f028220 */ /* 0x080fe20000410000 */
[----:B------:R-:W-:Y:S01]  /*52c0*/  @!P0 LOP3.LUT R47, R33, 0xffff0000, RZ, 0xc0, !PT ;  /* 0xffff0000212f8812 */ /* 0x000fe200078ec0ff */
[----:B------:R-:W-:Y:S01]  /*52d0*/  @!P0 FFMA.FTZ R167, R59, R44, -R167 ;  /* 0x0000002c3ba78223 */ /* 0x000fe200000108a7 */
[----:B------:R-:W-:Y:S01]  /*52e0*/  @!P0 LOP3.LUT R58, R58, 0xffff0000, RZ, 0xc0, !PT ;  /* 0xffff00003a3a8812 */ /* 0x000fe200078ec0ff */
[----:B------:R-:W-:Y:S01]  /*52f0*/  @!P0 FFMA.FTZ R166, R56, R45, -R166 ;  /* 0x0000002d38a68223 */ /* 0x000fe200000108a6 */
[C---:B------:R-:W-:Y:S01]  /*5300*/  @!P0 LOP3.LUT R44, R49.reuse, 0xffff0000, RZ, 0xc0, !PT ;  /* 0xffff0000312c8812 */ /* 0x040fe200078ec0ff */
[----:B------:R-:W-:Y:S01]  /*5310*/  @!P0 IMAD.U32 R45, R49, 0x10000, RZ ;  /* 0x00010000312d8824 */ /* 0x000fe200078e00ff */
[----:B------:R-:W-:Y:S01]  /*5320*/  @!P0 PRMT R51, R51, 0x5410, R54 ;  /* 0x0000541033338816 */ /* 0x000fe20000000036 */
        /* <DEDUP_REMOVED lines=22> */
[----:B------:R-:W-:Y:S02]  /*5490*/  @!P0 FFMA.FTZ R172, R66, R45, -R172 ;  /* 0x0000002d42ac8223 */ /* 0x000fe400000108ac */
[C---:B------:R-:W-:Y:S02]  /*54a0*/  @!P0 IMAD.U32 R45, R52.reuse, 0x10000, RZ ;  /* 0x00010000342d8824 */ /* 0x040fe400078e00ff */
[----:B------:R-:W-:Y:S01]  /*54b0*/  @!P0 FFMA.FTZ R175, R69, R44, -R175 ;  /* 0x0000002c45af8223 */ /* 0x000fe200000108af */
[----:B------:R-:W-:Y:S01]  /*54c0*/  @!P0 LOP3.LUT R44, R52, 0xffff0000, RZ, 0xc0, !PT ;  /* 0xffff0000342c8812 */ /* 0x000fe200078ec0ff */
[C---:B------:R-:W-:Y:S02]  /*54d0*/  @!P0 FMUL.FTZ R173, R46.reuse, R60 ;  /* 0x0000003c2ead8220 */ /* 0x040fe40000410000 */
        /* <DEDUP_REMOVED lines=27> */
.L_x_1419:
[----:B------:R-:W-:Y:S05]  /*5690*/  BSYNC B0 ;  /* 0x0000000000007941 */ /* 0x000fea0003800000 */
.L_x_1418:
[----:B------:R-:W-:Y:S11]  /*56a0*/  ISETP.GE.AND P0, PT, R11, c[0x0][0x1d4], PT ;  /* 0x000075000b007a0c */ /* 0x000ff60003f06270 */
[----:B------:R-:W-:Y:S02]  /*56b0*/  @!UPT UIADD3 URZ, URZ, URZ, URZ ;  /* 0x0000003f3f3ff290 */ /* 0x000fe4000fffe03f */
[----:B------:R-:W-:-:S05]  /*56c0*/  @P0 BRA `(.L_x_1417) ;  /* 0x000006f000000947 */ /* 0x000fca0003800000 */
[----:B------:R-:W-:Y:S01]  /*56d0*/  ISETP.GE.AND P2, PT, R128, c[0x0][0x1d4], PT ;  /* 0x0000750080007a0c */ /* 0x000fe20003f46270 */
[----:B-1----:R-:W1:Y:S01]  /*56e0*/  LDS.128 R32, [R124+0xa080] ;  /* 0x00a080007c207984 */ /* 0x002e620000000c00 */
[CC--:B------:R-:W-:Y:S04]  /*56f0*/  IADD3 R63, P1, P0, R146.reuse, R163.reuse, R131 ;  /* 0x000000a3923f7210 */ /* 0x0c0fe8000783e083 */
[CC--:B------:R-:W-:Y:S03]  /*5700*/  IADD3.X R60, R109.reuse, R162.reuse, R120, P1, P0 ;  /* 0x000000a26d3c7210 */ /* 0x0c0fe60000fe0478 */
[----:B------:R-:W2:Y:S04]  /*5710*/  LDS.128 R64, [R125+0xa080] ;  /* 0x00a080007d407984 */ /* 0x000ea80000000c00 */
        /* <DEDUP_REMOVED lines=8> */
[--C-:B------:R-:W-:Y:S02]  /*57a0*/  @!P0 SHF.R.U32.HI R44, RZ, 0x10, R39.reuse ;  /* 0x00000010ff2c8819 */ /* 0x100fe40000011627 */
[----:B------:R-:W-:Y:S01]  /*57b0*/  @!P0 SHF.R.U64 R39, R38, 0x10, R39 ;  /* 0x0000001026278819 */ /* 0x000fe20000001227 */
[----:B-1----:R-:W-:Y:S01]  /*57c0*/  @!P0 IMAD.U32 R38, R32, 0x10000, RZ ;  /* 0x0001000020268824 */ /* 0x002fe200078e00ff */
[----:B------:R-:W-:Y:S01]  /*57d0*/  @!P0 SHF.R.U64 R45, R36, 0x10, R37 ;  /* 0x00000010242d8819 */ /* 0x000fe20000001225 */
[C---:B--2---:R-:W-:Y:S01]  /*57e0*/  @!P0 IMAD.U32 R46, R64.reuse, 0x10000, RZ ;  /* 0x00010000402e8824 */ /* 0x044fe200078e00ff */
[----:B------:R-:W-:Y:S01]  /*57f0*/  @!P0 LOP3.LUT R51, R64, 0xffff0000, RZ, 0xc0, !PT ;  /* 0xffff000040338812 */ /* 0x000fe200078ec0ff */
[C---:B------:R-:W-:Y:S01]  /*5800*/  @!P0 IMAD.U32 R50, R65.reuse, 0x10000, RZ ;  /* 0x0001000041328824 */ /* 0x040fe200078e00ff */
[----:B------:R-:W-:Y:S01]  /*5810*/  @!P0 LOP3.LUT R53, R65, 0xffff0000, RZ, 0xc0, !PT ;  /* 0xffff000041358812 */ /* 0x000fe200078ec0ff */
[C---:B------:R-:W-:Y:S01]  /*5820*/  @!P0 IMAD.U32 R58, R67.reuse, 0x10000, RZ ;  /* 0x00010000433a8824 */ /* 0x040fe200078e00ff */
[----:B------:R-:W-:Y:S01]  /*5830*/  @!P0 LOP3.LUT R61, R67, 0xffff0000, RZ, 0xc0, !PT ;  /* 0xffff0000433d8812 */ /* 0x000fe200078ec0ff */
[C---:B------:R-:W-:Y:S01]  /*5840*/  @!P0 IMAD.U32 R54, R66.reuse, 0x10000, RZ ;  /* 0x0001000042368824 */ /* 0x040fe200078e00ff */
[----:B------:R-:W-:Y:S02]  /*5850*/  @!P0 LOP3.LUT R57, R66, 0xffff0000, RZ, 0xc0, !PT ;  /* 0xffff000042398812 */ /* 0x000fe400078ec0ff */
[----:B------:R-:W-:Y:S02]  /*5860*/  @!P0 PRMT R48, R48, 0x5410, R39 ;  /* 0x0000541030308816 */ /* 0x000fe40000000027 */
[----:B------:R-:W-:Y:S02]  /*5870*/  @!P0 LOP3.LUT R39, R32, 0xffff0000, RZ, 0xc0, !PT ;  /* 0xffff000020278812 */ /* 0x000fe400078ec0ff */
[----:B------:R-:W-:Y:S02]  /*5880*/  @!P0 SHF.R.U64 R47, R84, 0x10, R85 ;  /* 0x00000010542f8819 */ /* 0x000fe40000001255 */
[----:B------:R-:W-:Y:S02]  /*5890*/  @!P0 PRMT R42, R42, 0x5410, R45 ;  /* 0x000054102a2a8816 */ /* 0x000fe4000000002d */
[----:B------:R-:W-:Y:S02]  /*58a0*/  @!P0 PRMT R96, R96, 0x5410, R47 ;  /* 0x0000541060608816 */ /* 0x000fe4000000002f */
[----:B------:R-:W-:Y:S01]  /*58b0*/  @!P0 SHF.R.U32.HI R36, RZ, 0x10, R37 ;  /* 0x00000010ff248819 */ /* 0x000fe20000011625 */
[----:B------:R-:W-:Y:S01]  /*58c0*/  @!P0 IMAD.U32 R37, R42, 0x10000, RZ ;  /* 0x000100002a258824 */ /* 0x000fe200078e00ff */
[----:B------:R-:W-:Y:S01]  /*58d0*/  @!P0 SHF.R.U32.HI R49, RZ, 0x10, R87 ;  /* 0x00000010ff318819 */ /* 0x000fe20000011657 */
[----:B------:R-:W-:Y:S01]  /*58e0*/  @!P0 IMAD.U32 R47, R96, 0x10000, RZ ;  /* 0x00010000602f8824 */ /* 0x000fe200078e00ff */
[----:B------:R-:W-:Y:S01]  /*58f0*/  @!P0 PRMT R41, R41, 0x5410, R36 ;  /* 0x0000541029298816 */ /* 0x000fe20000000024 */
[----:B------:R-:W-:Y:S01]  /*5900*/  @!P0 FMUL.FTZ R0, R38, R37 ;  /* 0x0000002526008220 */ /* 0x000fe20000410000 */
[----:B------:R-:W-:Y:S01]  /*5910*/  @!P0 LOP3.LUT R36, R42, 0xffff0000, RZ, 0xc0, !PT ;  /* 0xffff00002a248812 */ /* 0x000fe200078ec0ff */
[----:B------:R-:W-:Y:S01]  /*5920*/  @!P0 FMUL.FTZ R60, R38, R47 ;  /* 0x0000002f263c8220 */ /* 0x000fe20000410000 */
[----:B------:R-:W-:Y:S01]  /*5930*/  @!P0 PRMT R94, R94, 0x5410, R49 ;  /* 0x000054105e5e8816 */ /* 0x000fe20000000031 */
[----:B------:R-:W-:Y:S01]  /*5940*/  @!P0 FFMA.FTZ R0, R47, R46, R0 ;  /* 0x0000002e2f008223 */ /* 0x000fe20000010000 */
[----:B------:R-:W-:Y:S01]  /*5950*/  @!P0 LOP3.LUT R49, R96, 0xffff0000, RZ, 0xc0, !PT ;  /* 0xffff000060318812 */ /* 0x000fe200078ec0ff */
[-C--:B------:R-:W-:Y:S01]  /*5960*/  @!P0 FMUL.FTZ R2, R39, R36.reuse ;  /* 0x0000002427028220 */ /* 0x080fe20000410000 */
[----:B------:R-:W-:Y:S01]  /*5970*/  @!P0 LOP3.LUT R59, R94, 0xffff0000, RZ, 0xc0, !PT ;  /* 0xffff00005e3b8812 */ /* 0x000fe200078ec0ff */
[----:B------:R-:W-:Y:S01]  /*5980*/  @!P0 FFMA.FTZ R60, R46, R37, -R60 ;  /* 0x000000252e3c8223 */ /* 0x000fe2000001083c */
[----:B------:R-:W-:Y:S01]  /*5990*/  @!P0 PRMT R43, R43, 0x5410, R44 ;  /* 0x000054102b2b8816 */ /* 0x000fe2000000002c */
[----:B------:R-:W-:Y:S01]  /*59a0*/  @!P0 FMUL.FTZ R69, R39, R49 ;  /* 0x0000003127458220 */ /* 0x000fe20000410000 */
[C---:B------:R-:W-:Y:S01]  /*59b0*/  @!P0 LOP3.LUT R39, R33.reuse, 0xffff0000, RZ, 0xc0, !PT ;  /* 0xffff000021278812 */ /* 0x040fe200078ec0ff */
[----:B------:R-:W-:Y:S01]  /*59c0*/  @!P0 IMAD.U32 R38, R33, 0x10000, RZ ;  /* 0x0001000021268824 */ /* 0x000fe200078e00ff */
[----:B------:R-:W-:Y:S01]  /*59d0*/  @!P0 SHF.R.U32.HI R84, RZ, 0x10, R85 ;  /* 0x00000010ff548819 */ /* 0x000fe20000011655 */
[----:B------:R-:W-:Y:S01]  /*59e0*/  @!P0 FFMA.FTZ R69, R51, R36, -R69 ;  /* 0x0000002433458223 */ /* 0x000fe20000010845 */
[C---:B------:R-:W-:Y:S01]  /*59f0*/  @!P0 LOP3.LUT R36, R41.reuse, 0xffff0000, RZ, 0xc0, !PT ;  /* 0xffff000029248812 */ /* 0x040fe200078ec0ff */
[----:B------:R-:W-:Y:S01]  /*5a00*/  @!P0 IMAD.U32 R37, R41, 0x10000, RZ ;  /* 0x0001000029258824 */ /* 0x000fe200078e00ff */
[----:B------:R-:W-:Y:S01]  /*5a10*/  @!P0 PRMT R95, R95, 0x5410, R84 ;  /* 0x000054105f5f8816 */ /* 0x000fe20000000054 */
[----:B------:R-:W-:Y:S01]  /*5a20*/  @!P0 IMAD.U32 R56, R94, 0x10000, RZ ;  /* 0x000100005e388824 */ /* 0x000fe200078e00ff */
[----:B------:R-:W-:Y:S01]  /*5a30*/  @!P0 F2FP.BF16.PACK_AB R60, R69, R60 ;  /* 0x0000003c453c823e */ /* 0x000fe200000010ff */
[C---:B------:R-:W-:Y:S01]  /*5a40*/  @!P0 FMUL.FTZ R3, R38.reuse, R37 ;  /* 0x0000002526038220 */ /* 0x040fe20000410000 */
[----:B------:R-:W-:Y:S01]  /*5a50*/  @!P0 LOP3.LUT R47, R95, 0xffff0000, RZ, 0xc0, !PT ;  /* 0xffff00005f2f8812 */ /* 0x000fe200078ec0ff */
[----:B------:R-:W-:Y:S01]  /*5a60*/  @!P0 FMUL.FTZ R4, R39, R36 ;  /* 0x0000002427048220 */ /* 0x000fe20000410000 */
[----:B------:R-:W-:Y:S01]  /*5a70*/  @!P0 SHF.L.U32 R46, R95, 0x10, RZ ;  /* 0x000000105f2e8819 */ /* 0x000fe200000006ff */
[----:B------:R-:W-:Y:S01]  /*5a80*/  @!P0 FFMA.FTZ R2, R49, R51, R2 ;  /* 0x0000003331028223 */ /* 0x000fe20000010002 */
[----:B------:R-:W-:Y:S01]  /*5a90*/  @!P0 MOV R64, R60 ;  /* 0x0000003c00408202 */ /* 0x000fe20000000f00 */
[----:B------:R-:W-:Y:S01]  /*5aa0*/  @!P0 FMUL.FTZ R91, R39, R47 ;  /* 0x0000002f275b8220 */ /* 0x000fe20000410000 */
[----:B------:R-:W-:Y:S01]  /*5ab0*/  @!P0 LOP3.LUT R39, R35, 0xffff0000, RZ, 0xc0, !PT ;  /* 0xffff000023278812 */ /* 0x000fe200078ec0ff */
[----:B------:R-:W-:Y:S01]  /*5ac0*/  @!P0 FMUL.FTZ R90, R38, R46 ;  /* 0x0000002e265a8220 */ /* 0x000fe20000410000 */
[----:B------:R-:W-:Y:S01]  /*5ad0*/  @!P0 SHF.R.U64 R86, R86, 0x10, R87 ;  /* 0x0000001056568819 */ /* 0x000fe20000001257 */
[----:B------:R-:W-:Y:S01]  /*5ae0*/  @!P0 FFMA.FTZ R91, R53, R36, -R91 ;  /* 0x00000024355b8223 */ /* 0x000fe2000001085b */
[----:B------:R-:W-:Y:S01]  /*5af0*/  @!P0 F2FP.BF16.PACK_AB R69, R2, R0 ;  /* 0x000000000245823e */ /* 0x000fe200000010ff */
[----:B------:R-:W-:Y:S01]  /*5b00*/  @!P0 IMAD.U32 R38, R35, 0x10000, RZ ;  /* 0x0001000023268824 */ /* 0x000fe200078e00ff */
[C---:B------:R-:W-:Y:S01]  /*5b10*/  @!P0 LOP3.LUT R36, R43.reuse, 0xffff0000, RZ, 0xc0, !PT ;  /* 0xffff00002b248812 */ /* 0x040fe200078ec0ff */
[----:B------:R-:W-:Y:S01]  /*5b20*/  @!P0 FFMA.FTZ R90, R50, R37, -R90 ;  /* 0x00000025325a8223 */ /* 0x000fe2000001085a */
[----:B------:R-:W-:Y:S01]  /*5b30*/  @!P0 SHF.L.U32 R37, R43, 0x10, RZ ;  /* 0x000000102b258819 */ /* 0x000fe200000006ff */
[----:B------:R-:W-:Y:S01]  /*5b40*/  @!P0 FMUL.FTZ R162, R38, R56 ;  /* 0x0000003826a28220 */ /* 0x000fe20000410000 */
[----:B------:R-:W-:Y:S01]  /*5b50*/  @!P0 PRMT R93, R93, 0x5410, R86 ;  /* 0x000054105d5d8816 */ /* 0x000fe20000000056 */
[----:B------:R-:W-:Y:S01]  /*5b60*/  @!P0 FMUL.FTZ R165, R39, R59 ;  /* 0x0000003b27a58220 */ /* 0x000fe20000410000 */
[----:B------:R-:W-:Y:S01]  /*5b70*/  @!P0 F2FP.BF16.PACK_AB R91, R91, R90 ;  /* 0x0000005a5b5b823e */ /* 0x000fe200000010ff */
[-C--:B------:R-:W-:Y:S01]  /*5b80*/  @!P0 FMUL.FTZ R8, R39, R36.reuse ;  /* 0x0000002427088220 */ /* 0x080fe20000410000 */
[----:B------:R-:W-:Y:S01]  /*5b90*/  @!P0 LOP3.LUT R39, R34, 0xffff0000, RZ, 0xc0, !PT ;  /* 0xffff000022278812 */ /* 0x000fe200078ec0ff */
[-C--:B------:R-:W-:Y:S01]  /*5ba0*/  @!P0 FMUL.FTZ R7, R38, R37.reuse ;  /* 0x0000002526078220 */ /* 0x080fe20000410000 */
[C---:B------:R-:W-:Y:S01]  /*5bb0*/  @!P0 LOP3.LUT R55, R93.reuse, 0xffff0000, RZ, 0xc0, !PT ;  /* 0xffff00005d378812 */ /* 0x040fe200078ec0ff */
[----:B------:R-:W-:Y:S02]  /*5bc0*/  @!P0 IMAD.U32 R38, R34, 0x10000, RZ ;  /* 0x0001000022268824 */ /* 0x000fe400078e00ff */
        /* <DEDUP_REMOVED lines=8> */
[-C--:B------:R-:W-:Y:S02]  /*5c50*/  @!P0 FMUL.FTZ R5, R38, R37.reuse ;  /* 0x0000002526058220 */ /* 0x080fe40000410000 */
[----:B------:R-:W-:Y:S02]  /*5c60*/  @!P0 FFMA.FTZ R3, R46, R50, R3 ;  /* 0x000000322e038223 */ /* 0x000fe40000010003 */
        /* <DEDUP_REMOVED lines=21> */
.L_x_1417:
[----:B------:R-:W-:Y:S05]  /*5dc0*/  BSYNC B1 ;  /* 0x0000000000017941 */ /* 0x000fea0003800000 */
.L_x_1416:
[----:B------:R-:W-:Y:S04]  /*5dd0*/  IADD3 R55, P0, R156, UR52, RZ ;  /* 0x000000349c377c10 */ /* 0x000fe8000ff1e0ff */
[----:B------:R-:W-:Y:S01]  /*5de0*/  IADD3.X R52, R114, UR45, RZ, P0, !PT ;  /* 0x0000002d72347c10 */ /* 0x000fe200087fe4ff */
[----:B------:R-:W-:-:S05]  /*5df0*/  @P3 BRA `(.L_x_1405) ;  /* 0x0000114000003947 */ /* 0x000fca0003800000 */
[----:B------:R-:W-:Y:S01]  /*5e00*/  ISETP.GE.AND P0, PT, R14, c[0x0][0x1d4], PT ;  /* 0x000075000e007a0c */ /* 0x000fe20003f06270 */
[----:B------:R-:W-:Y:S01]  /*5e10*/  @!UPT UIADD3 URZ, URZ, URZ, URZ ;  /* 0x0000003f3f3ff290 */ /* 0x000fe2000fffe03f */
[----:B------:R-:W-:Y:S11]  /*5e20*/  BSSY B0, `(.L_x_1420) ;  /* 0x0000071000007945 */ /* 0x000ff60003800000 */
        /* <DEDUP_REMOVED lines=67> */
[----:B------:R-:W-:Y:S01]  /*6260*/  @!P0 LOP3.LUT R24, R31, 0xffff0000, RZ, 0xc0, !PT ;  /* 0xffff00001f188812 */ /* 0x000fe200078ec0ff */
[----:B------:R-:W-:Y:S01]  /*6270*/  @!P0 IMAD.U32 R26, R35, 0x10000, RZ ;  /* 0x00010000231a8824 */ /* 0x000fe200078e00ff */
[----:B------:R-:W-:Y:S01]  /*6280*/  @!P0 PRMT R81, R81, 0x5410, R78 ;  /* 0x0000541051518816 */ /* 0x000fe2000000004e */
[----:B------:R-:W-:Y:S01]  /*6290*/  @!P0 FFMA.FTZ R64, R42, R25, -R64 ;  /* 0x000000192a408223 */ /* 0x000fe20000010840 */
[----:B------:R-:W-:Y:S01]  /*62a0*/  @!P0 SHF.L.U32 R25, R31, 0x10, RZ ;  /* 0x000000101f198819 */ /* 0x000fe200000006ff */
[----:B------:R-:W-:Y:S01]  /*62b0*/  @!P0 FMUL.FTZ R66, R26, R48 ;  /* 0x000000301a428220 */ /* 0x000fe20000410000 */
[----:B------:R-:W-:Y:S01]  /*62c0*/  @!P0 LOP3.LUT R47, R81, 0xffff0000, RZ, 0xc0, !PT ;  /* 0xffff0000512f8812 */ /* 0x000fe200078ec0ff */
[----:B------:R-:W-:Y:S01]  /*62d0*/  @!P0 FMUL.FTZ R85, R27, R51 ;  /* 0x000000331b558220 */ /* 0x000fe20000410000 */
[----:B------:R-:W-:Y:S01]  /*62e0*/  @!P0 F2FP.BF16.PACK_AB R67, R67, R64 ;  /* 0x000000404343823e */ /* 0x000fe200000010ff */
[----:B------:R-:W-:Y:S01]  /*62f0*/  @!P0 FMUL.FTZ R8, R27, R24 ;  /* 0x000000181b088220 */ /* 0x000fe20000410000 */
[----:B------:R-:W-:Y:S01]  /*6300*/  @!P0 LOP3.LUT R27, R34, 0xffff0000, RZ, 0xc0, !PT ;  /* 0xffff0000221b8812 */ /* 0x000fe200078ec0ff */
[-C--:B------:R-:W-:Y:S01]  /*6310*/  @!P0 FMUL.FTZ R7, R26, R25.reuse ;  /* 0x000000191a078220 */ /* 0x080fe20000410000 */
[----:B------:R-:W-:Y:S01]  /*6320*/  @!P0 F2FP.BF16.PACK_AB R64, R2, R0 ;  /* 0x000000000240823e */ /* 0x000fe200000010ff */
        /* <DEDUP_REMOVED lines=32> */
.L_x_1421:
[----:B------:R-:W-:Y:S05]  /*6530*/  BSYNC B0 ;  /* 0x0000000000007941 */ /* 0x000fea0003800000 */
.L_x_1420:
[----:B------:R-:W-:Y:S11]  /*6540*/  ISETP.GE.AND P0, PT, R11, c[0x0][0x1d4], PT ;  /* 0x000075000b007a0c */ /* 0x000ff60003f06270 */
[----:B------:R-:W-:Y:S02]  /*6550*/  @!UPT UIADD3 URZ, URZ, URZ, URZ ;  /* 0x0000003f3f3ff290 */ /* 0x000fe4000fffe03f */
[----:B------:R-:W-:-:S05]  /*6560*/  @P0 BRA `(.L_x_1405) ;  /* 0x000009d000000947 */ /* 0x000fca0003800000 */
[----:B------:R-:W-:Y:S01]  /*6570*/  IADD3 R54, P1, P0, R146, R55, R131 ;  /* 0x0000003792367210 */ /* 0x000fe2000783e083 */
[----:B------:R-:W2:Y:S03]  /*6580*/  LDS.128 R24, [R117+0xa080] ;  /* 0x00a0800075187984 */ /* 0x000ea60000000c00 */
[----:B------:R-:W-:Y:S02]  /*6590*/  IADD3.X R47, R109, R52, R120, P1, P0 ;  /* 0x000000346d2f7210 */ /* 0x000fe40000fe0478 */
[C---:B-1----:R-:W-:Y:S03]  /*65a0*/  LEA R56, P0, R54.reuse, c[0x0][0x1c8], 0x1 ;  /* 0x0000720036387a11 */ /* 0x042fe600078008ff */
[----:B------:R-:W1:Y:S01]  /*65b0*/  LDS.128 R48, [R119+0xa080] ;  /* 0x00a0800077307984 */ /* 0x000e620000000c00 */
[----:B------:R-:W-:Y:S02]  /*65c0*/  LEA.HI.X R57, R54, c[0x0][0x1cc], R47, 0x1, P0 ;  /* 0x0000730036397a11 */ /* 0x000fe400000f0c2f */
[----:B------:R-:W-:Y:S11]  /*65d0*/  ISETP.GE.AND P0, PT, R11, c[0x0][0x27c], PT ;  /* 0x00009f000b007a0c */ /* 0x000ff60003f06270 */
[----:B------:R-:W-:Y:S02]  /*65e0*/  @!UPT UIADD3 URZ, URZ, URZ, URZ ;  /* 0x0000003f3f3ff290 */ /* 0x000fe4000fffe03f */
[----:B------:R-:W-:Y:S02]  /*65f0*/  @!P0 SHF.R.U32.HI R30, RZ, 0x10, R21 ;  /* 0x00000010ff1e8819 */ /* 0x000fe40000011615 */
[----:B------:R-:W-:Y:S02]  /*6600*/  @!P0 SHF.R.U32.HI R33, RZ, 0x10, R73 ;  /* 0x00000010ff218819 */ /* 0x000fe40000011649 */
[----:B------:R-:W-:Y:S02]  /*6610*/  @!P0 SHF.R.U64 R21, R20, 0x10, R21 ;  /* 0x0000001014158819 */ /* 0x000fe40000001215 */
[----:B------:R-:W-:Y:S02]  /*6620*/  @!P0 PRMT R20, R13, 0x5410, R30 ;  /* 0x000054100d148816 */ /* 0x000fe4000000001e */
[----:B------:R-:W-:Y:S02]  /*6630*/  @!P0 PRMT R18, R18, 0x5410, R21 ;  /* 0x0000541012128816 */ /* 0x000fe40000000015 */
[----:B------:R-:W-:Y:S01]  /*6640*/  @!P0 PRMT R80, R80, 0x5410, R33 ;  /* 0x0000541050508816 */ /* 0x000fe20000000021 */
[C---:B------:R-:W-:Y:S01]  /*6650*/  @!P0 IMAD.U32 R30, R20.reuse, 0x10000, RZ ;  /* 0x00010000141e8824 */ /* 0x040fe200078e00ff */
[----:B------:R-:W-:Y:S02]  /*6660*/  @!P0 LOP3.LUT R20, R20, 0xffff0000, RZ, 0xc0, !PT ;  /* 0xffff000014148812 */ /* 0x000fe400078ec0ff */
[C---:B------:R-:W-:Y:S01]  /*6670*/  @!P0 LOP3.LUT R36, R80.reuse, 0xffff0000, RZ, 0xc0, !PT ;  /* 0xffff000050248812 */ /* 0x040fe200078ec0ff */
[----:B------:R-:W-:Y:S01]  /*6680*/  @!P0 IMAD.U32 R34, R80, 0x10000, RZ ;  /* 0x0001000050228824 */ /* 0x000fe200078e00ff */
[--C-:B------:R-:W-:Y:S01]  /*6690*/  @!P0 SHF.R.U64 R29, R22, 0x10, R23.reuse ;  /* 0x00000010161d8819 */ /* 0x100fe20000001217 */
[----:B--2---:R-:W-:Y:S01]  /*66a0*/  @!P0 IMAD.U32 R21, R25, 0x10000, RZ ;  /* 0x0001000019158824 */ /* 0x004fe200078e00ff */
[----:B------:R-:W-:Y:S02]  /*66b0*/  @!P0 SHF.R.U32.HI R22, RZ, 0x10, R23 ;  /* 0x00000010ff168819 */ /* 0x000fe40000011617 */
[----:B------:R-:W-:Y:S01]  /*66c0*/  @!P0 PRMT R28, R28, 0x5410, R29 ;  /* 0x000054101c1c8816 */ /* 0x000fe2000000001d */
[----:B------:R-:W-:Y:S01]  /*66d0*/  @!P0 FMUL.FTZ R47, R21, R34 ;  /* 0x00000022152f8220 */ /* 0x000fe20000410000 */
[----:B------:R-:W-:Y:S01]  /*66e0*/  @!P0 PRMT R13, R19, 0x5410, R22 ;  /* 0x00005410130d8816 */ /* 0x000fe20000000016 */
[-C--:B------:R-:W-:Y:S01]  /*66f0*/  @!P0 FMUL.FTZ R3, R21, R30.reuse ;  /* 0x0000001e15038220 */ /* 0x080fe20000410000 */
[----:B-1----:R-:W-:Y:S01]  /*6700*/  @!P0 LOP3.LUT R39, R49, 0xffff0000, RZ, 0xc0, !PT ;  /* 0xffff000031278812 */ /* 0x002fe200078ec0ff */
[----:B------:R-:W-:Y:S01]  /*6710*/  @!P0 IMAD.U32 R19, R18, 0x10000, RZ ;  /* 0x0001000012138824 */ /* 0x000fe200078e00ff */
[C---:B------:R-:W-:Y:S01]  /*6720*/  @!P0 LOP3.LUT R35, R48.reuse, 0xffff0000, RZ, 0xc0, !PT ;  /* 0xffff000030238812 */ /* 0x040fe200078ec0ff */
[----:B------:R-:W-:Y:S01]  /*6730*/  @!P0 IMAD.U32 R32, R48, 0x10000, RZ ;  /* 0x0001000030208824 */ /* 0x000fe200078e00ff */
[C---:B------:R-:W-:Y:S01]  /*6740*/  @!P0 LOP3.LUT R43, R50.reuse, 0xffff0000, RZ, 0xc0, !PT ;  /* 0xffff0000322b8812 */ /* 0x040fe200078ec0ff */
[----:B------:R-:W-:Y:S01]  /*6750*/  @!P0 IMAD.U32 R41, R50, 0x10000, RZ ;  /* 0x0001000032298824 */ /* 0x000fe200078e00ff */
[----:B------:R-:W-:Y:S01]  /*6760*/  @!P0 SHF.L.U32 R44, R51, 0x10, RZ ;  /* 0x00000010332c8819 */ /* 0x000fe200000006ff */
[----:B------:R-:W-:Y:S01]  /*6770*/  @!P0 IMAD.U32 R37, R49, 0x10000, RZ ;  /* 0x0001000031258824 */ /* 0x000fe200078e00ff */
[----:B------:R-:W-:Y:S02]  /*6780*/  @!P0 LOP3.LUT R46, R51, 0xffff0000, RZ, 0xc0, !PT ;  /* 0xffff0000332e8812 */ /* 0x000fe400078ec0ff */
[----:B------:R-:W-:Y:S01]  /*6790*/  @!P0 SHF.L.U32 R22, R24, 0x10, RZ ;  /* 0x0000001018168819 */ /* 0x000fe200000006ff */
[----:B------:R-:W-:Y:S01]  /*67a0*/  @!P0 FFMA.FTZ R47, R37, R30, -R47 ;  /* 0x0000001e252f8223 */ /* 0x000fe2000001082f */
[----:B------:R-:W-:Y:S02]  /*67b0*/  @!P0 LOP3.LUT R21, R25, 0xffff0000, RZ, 0xc0, !PT ;  /* 0xffff000019158812 */ /* 0x000fe400078ec0ff */
[----:B------:R-:W-:Y:S01]  /*67c0*/  @!P0 SHF.R.U64 R31, R74, 0x10, R75 ;  /* 0x000000104a1f8819 */ /* 0x000fe2000000124b */
[----:B------:R-:W-:Y:S01]  /*67d0*/  @!P0 FMUL.FTZ R0, R22, R19 ;  /* 0x0000001316008220 */ /* 0x000fe20000410000 */
[----:B------:R-:W-:Y:S01]  /*67e0*/  @!P0 SHF.R.U64 R72, R72, 0x10, R73 ;  /* 0x0000001048488819 */ /* 0x000fe20000001249 */
[C---:B------:R-:W-:Y:S01]  /*67f0*/  @!P0 FMUL.FTZ R54, R21.reuse, R36 ;  /* 0x0000002415368220 */ /* 0x040fe20000410000 */
[----:B------:R-:W-:Y:S01]  /*6800*/  @!P0 PRMT R70, R70, 0x5410, R31 ;  /* 0x0000541046468816 */ /* 0x000fe2000000001f */
[-C--:B------:R-:W-:Y:S01]  /*6810*/  @!P0 FMUL.FTZ R4, R21, R20.reuse ;  /* 0x0000001415048220 */ /* 0x080fe20000410000 */
[----:B------:R-:W-:Y:S01]  /*6820*/  @!P0 LOP3.LUT R21, R24, 0xffff0000, RZ, 0xc0, !PT ;  /* 0xffff000018158812 */ /* 0x000fe200078ec0ff */
[----:B------:R-:W-:Y:S01]  /*6830*/  @!P0 FFMA.FTZ R54, R39, R20, -R54 ;  /* 0x0000001427368223 */ /* 0x000fe20000010836 */
[----:B------:R-:W-:Y:S01]  /*6840*/  @!P0 LOP3.LUT R20, R18, 0xffff0000, RZ, 0xc0, !PT ;  /* 0xffff000012148812 */ /* 0x000fe200078ec0ff */
[C---:B------:R-:W-:Y:S01]  /*6850*/  @!P0 IMAD.U32 R38, R70.reuse, 0x10000, RZ ;  /* 0x0001000046268824 */ /* 0x040fe200078e00ff */
[----:B------:R-:W-:Y:S01]  /*6860*/  @!P0 LOP3.LUT R40, R70, 0xffff0000, RZ, 0xc0, !PT ;  /* 0xffff000046288812 */ /* 0x000fe200078ec0ff */
[----:B------:R-:W-:Y:S01]  /*6870*/  @!P0 IMAD.U32 R18, R28, 0x10000, RZ ;  /* 0x000100001c128824 */ /* 0x000fe200078e00ff */
[----:B------:R-:W-:Y:S01]  /*6880*/  @!P0 PRMT R71, R71, 0x5410, R72 ;  /* 0x0000541047478816 */ /* 0x000fe20000000048 */
[----:B------:R-:W-:Y:S01]  /*6890*/  @!P0 FMUL.FTZ R2, R21, R20 ;  /* 0x0000001415028220 */ /* 0x000fe20000410000 */
[----:B------:R-:W-:Y:S02]  /*68a0*/  @!P0 F2FP.BF16.PACK_AB R47, R54, R47 ;  /* 0x0000002f362f823e */ /* 0x000fe400000010ff */
[C---:B------:R-:W-:Y:S01]  /*68b0*/  @!P0 LOP3.LUT R33, R71.reuse, 0xffff0000, RZ, 0xc0, !PT ;  /* 0xffff000047218812 */ /* 0x040fe200078ec0ff */
[----:B------:R-:W-:Y:S01]  /*68c0*/  @!P0 IMAD.U32 R31, R71, 0x10000, RZ ;  /* 0x00010000471f8824 */ /* 0x000fe200078e00ff */
[----:B------:R-:W-:Y:S01]  /*68d0*/  @!P0 SHF.R.U32.HI R75, RZ, 0x10, R75 ;  /* 0x00000010ff4b8819 */ /* 0x000fe2000001164b */
[----:B------:R-:W-:Y:S02]  /*68e0*/  @!P0 IMAD.MOV.U32 R49, RZ, RZ, R47 ;  /* 0x000000ffff318224 */ /* 0x000fe400078e002f */
[----:B------:R-:W-:Y:S01]  /*68f0*/  @!P0 FMUL.FTZ R53, R22, R31 ;  /* 0x0000001f16358220 */ /* 0x000fe20000410000 */
[----:B------:R-:W-:Y:S01]  /*6900*/  @!P0 PRMT R68, R68, 0x5410, R75 ;  /* 0x0000541044448816 */ /* 0x000fe2000000004b */
[----:B------:R-:W-:Y:S01]  /*6910*/  @!P0 FMUL.FTZ R58, R21, R33 ;  /* 0x00000021153a8220 */ /* 0x000fe20000410000 */
[----:B------:R-:W-:Y:S01]  /*6920*/  @!P0 LOP3.LUT R21, R26, 0xffff0000, RZ, 0xc0, !PT ;  /* 0xffff00001a158812 */ /* 0x000fe200078ec0ff */
[----:B------:R-:W-:Y:S01]  /*6930*/  @!P0 FFMA.FTZ R53, R32, R19, -R53 ;  /* 0x0000001320358223 */ /* 0x000fe20000010835 */
[----:B------:R-:W-:Y:S01]  /*6940*/  @!P0 SHF.L.U32 R19, R26, 0x10, RZ ;  /* 0x000000101a138819 */ /* 0x000fe200000006ff */
[----:B------:R-:W-:Y:S01]  /*6950*/  @!P0 IMAD.U32 R22, R27, 0x10000, RZ ;  /* 0x000100001b168824 */ /* 0x000fe200078e00ff */
[C---:B------:R-:W-:Y:S01]  /*6960*/  @!P0 LOP3.LUT R45, R68.reuse, 0xffff0000, RZ, 0xc0, !PT ;  /* 0xffff0000442d8812 */ /* 0x040fe200078ec0ff */
[----:B------:R-:W-:Y:S02]  /*6970*/  @!P0 IMAD.U32 R42, R68, 0x10000, RZ ;  /* 0x00010000442a8824 */ /* 0x000fe400078e00ff */
[C---:B------:R-:W-:Y:S02]  /*6980*/  @!P0 FMUL.FTZ R59, R19.reuse, R38 ;  /* 0x00000026133b8220 */ /* 0x040fe40000410000 */
[-C--:B------:R-:W-:Y:S02]  /*6990*/  @!P0 FMUL.FTZ R5, R19, R18.reuse ;  /* 0x0000001213058220 */ /* 0x080fe40000410000 */
[----:B------:R-:W-:Y:S01]  /*69a0*/  @!P0 FFMA.FTZ R59, R41, R18, -R59 ;  /* 0x00000012293b8223 */ /* 0x000fe2000001083b */
[----:B------:R-:W-:Y:S01]  /*69b0*/  @!P0 LOP3.LUT R18, R27, 0xffff0000, RZ, 0xc0, !PT ;  /* 0xffff00001b128812 */ /* 0x000fe200078ec0ff */
[----:B------:R-:W-:Y:S01]  /*69c0*/  @!P0 FFMA.FTZ R58, R35, R20, -R58 ;  /* 0x00000014233a8223 */ /* 0x000fe2000001083a */
[----:B------:R-:W-:Y:S01]  /*69d0*/  @!P0 LOP3.LUT R20, R28, 0xffff0000, RZ, 0xc0, !PT ;  /* 0xffff00001c148812 */ /* 0x000fe200078ec0ff */
[C---:B------:R-:W-:Y:S01]  /*69e0*/  @!P0 IMAD.U32 R19, R13.reuse, 0x10000, RZ ;  /* 0x000100000d138824 */ /* 0x040fe200078e00ff */
[----:B------:R-:W-:Y:S01]  /*69f0*/  @!P0 LOP3.LUT R13, R13, 0xffff0000, RZ, 0xc0, !PT ;  /* 0xffff00000d0d8812 */ /* 0x000fe200078ec0ff */
[----:B------:R-:W-:Y:S01]  /*6a00*/  @!P0 FMUL.FTZ R62, R21, R40 ;  /* 0x00000028153e8220 */ /* 0x000fe20000410000 */
[----:B------:R-:W-:Y:S01]  /*6a10*/  @!P0 F2FP.BF16.PACK_AB R58, R58, R53 ;  /* 0x000000353a3a823e */ /* 0x000fe200000010ff */
[----:B------:R-:W-:Y:S02]  /*6a20*/  @!P0 FFMA.FTZ R0, R31, R32, R0 ;  /* 0x000000201f008223 */ /* 0x000fe40000010000 */
[----:B------:R-:W-:Y:S01]  /*6a30*/  @!P0 FMUL.FTZ R61, R22, R42 ;  /* 0x0000002a163d8220 */ /* 0x000fe20000410000 */
[----:B------:R-:W-:Y:S01]  /*6a40*/  @!P0 MOV R48, R58 ;  /* 0x0000003a00308202 */ /* 0x000fe20000000f00 */
[----:B------:R-:W-:Y:S02]  /*6a50*/  @!P0 FMUL.FTZ R60, R18, R45 ;  /* 0x0000002d123c8220 */ /* 0x000fe40000410000 */
[----:B------:R-:W-:Y:S02]  /*6a60*/  @!P0 FFMA.FTZ R2, R33, R35, R2 ;  /* 0x0000002321028223 */ /* 0x000fe40000010002 */
[----:B------:R-:W-:Y:S02]  /*6a70*/  @!P0 FFMA.FTZ R62, R43, R20, -R62 ;  /* 0x000000142b3e8223 */ /* 0x000fe4000001083e */
[----:B------:R-:W-:Y:S01]  /*6a80*/  @!P0 FFMA.FTZ R3, R34, R37, R3 ;  /* 0x0000002522038223 */ /* 0x000fe20000010003 */
[----:B------:R-:W-:Y:S01]  /*6a90*/  @!P0 F2FP.BF16.PACK_AB R47, R2, R0 ;  /* 0x00000000022f823e */ /* 0x000fe200000010ff */
[----:B------:R-:W-:Y:S01]  /*6aa0*/  @!P0 FFMA.FTZ R61, R44, R19, -R61 ;  /* 0x000000132c3d8223 */ /* 0x000fe2000001083d */
[----:B------:R-:W-:Y:S01]  /*6ab0*/  @!P0 F2FP.BF16.PACK_AB R59, R62, R59 ;  /* 0x0000003b3e3b823e */ /* 0x000fe200000010ff */
[----:B------:R-:W-:Y:S02]  /*6ac0*/  @!P0 FFMA.FTZ R60, R46, R13, -R60 ;  /* 0x0000000d2e3c8223 */ /* 0x000fe4000001083c */
[----:B------:R-:W-:Y:S02]  /*6ad0*/  @!P0 FMUL.FTZ R6, R21, R20 ;  /* 0x0000001415068220 */ /* 0x000fe40000410000 */
[----:B------:R-:W-:Y:S01]  /*6ae0*/  @!P0 FFMA.FTZ R4, R36, R39, R4 ;  /* 0x0000002724048223 */ /* 0x000fe20000010004 */
[----:B------:R-:W-:Y:S01]  /*6af0*/  @!P0 F2FP.BF16.PACK_AB R60, R60, R61 ;  /* 0x0000003d3c3c823e */ /* 0x000fe200000010ff */
[----:B------:R-:W-:Y:S02]  /*6b00*/  @!P0 FMUL.FTZ R7, R22, R19 ;  /* 0x0000001316078220 */ /* 0x000fe40000410000 */
[----:B------:R-:W-:Y:S01]  /*6b10*/  @!P0 FFMA.FTZ R5, R38, R41, R5 ;  /* 0x0000002926058223 */ /* 0x000fe20000010005 */
[----:B------:R-:W-:Y:S01]  /*6b20*/  @!P0 MOV R51, R60 ;  /* 0x0000003c00338202 */ /* 0x000fe20000000f00 */
[----:B------:R-:W-:Y:S01]  /*6b30*/  @!P0 FMUL.FTZ R8, R18, R13 ;  /* 0x0000000d12088220 */ /* 0x000fe20000410000 */
[----:B------:R-:W-:Y:S01]  /*6b40*/  @!P0 F2FP.BF16.PACK_AB R54, R4, R3 ;  /* 0x000000030436823e */ /* 0x000fe200000010ff */
[----:B------:R-:W-:Y:S02]  /*6b50*/  @!P0 FFMA.FTZ R6, R40, R43, R6 ;  /* 0x0000002b28068223 */ /* 0x000fe40000010006 */
[----:B------:R-:W-:Y:S02]  /*6b60*/  @!P0 FFMA.FTZ R7, R42, R44, R7 ;  /* 0x0000002c2a078223 */ /* 0x000fe40000010007 */
[----:B------:R-:W-:Y:S01]  /*6b70*/  @!P0 IMAD.MOV.U32 R50, RZ, RZ, R59 ;  /* 0x000000ffff328224 */ /* 0x000fe200078e003b */
[----:B------:R-:W-:Y:S01]  /*6b80*/  @!P0 F2FP.BF16.PACK_AB R53, R6, R5 ;  /* 0x000000050635823e */ /* 0x000fe200000010ff */
[----:B------:R-:W-:Y:S02]  /*6b90*/  @!P0 FFMA.FTZ R8, R45, R46, R8 ;  /* 0x0000002e2d088223 */ /* 0x000fe40000010008 */
[----:B------:R-:W-:Y:S01]  /*6ba0*/  @!P0 IMAD.MOV.U32 R24, RZ, RZ, R47 ;  /* 0x000000ffff188224 */ /* 0x000fe200078e002f */
[----:B------:R1:W-:Y:S01]  /*6bb0*/  STG.E.128 [R56.64], R48 ;  /* 0x0000003038007986 */ /* 0x0003e2000c101d1a */
[----:B------:R-:W-:Y:S01]  /*6bc0*/  @!P0 MOV R26, R53 ;  /* 0x00000035001a8202 */ /* 0x000fe20000000f00 */
[----:B------:R-:W-:Y:S01]  /*6bd0*/  @!P0 IMAD.MOV.U32 R25, RZ, RZ, R54 ;  /* 0x000000ffff198224 */ /* 0x000fe200078e0036 */
[----:B------:R-:W-:Y:S05]  /*6be0*/  @!P0 F2FP.BF16.PACK_AB R58, R8, R7 ;  /* 0x00000007083a823e */ /* 0x000fea00000010ff */
[----:B------:R-:W-:Y:S01]  /*6bf0*/  @!P0 IMAD.MOV.U32 R27, RZ, RZ, R58 ;  /* 0x000000ffff1b8224 */ /* 0x000fe200078e003a */
[----:B------:R-:W-:Y:S11]  /*6c00*/  ISETP.GE.AND P0, PT, R128, c[0x0][0x1d4], PT ;  /* 0x0000750080007a0c */ /* 0x000ff60003f06270 */
[----:B------:R-:W-:Y:S02]  /*6c10*/  @!UPT UIADD3 URZ, URZ, URZ, URZ ;  /* 0x0000003f3f3ff290 */ /* 0x000fe4000fffe03f */
[----:B------:R-:W-:-:S05]  /*6c20*/  @P0 BRA `(.L_x_1405) ;  /* 0x0000031000000947 */ /* 0x000fca0003800000 */
[----:B------:R-:W-:Y:S04]  /*6c30*/  IADD3 R55, P1, P0, R146, R55, R128 ;  /* 0x0000003792377210 */ /* 0x000fe8000783e080 */
[----:B------:R-:W-:Y:S02]  /*6c40*/  IADD3.X R52, R109, R52, R116, P1, P0 ;  /* 0x000000346d347210 */ /* 0x000fe40000fe0474 */
[C---:B------:R-:W-:Y:S04]  /*6c50*/  LEA R2, P0, R55.reuse, c[0x0][0x1c8], 0x1 ;  /* 0x0000720037027a11 */ /* 0x040fe800078008ff */
[----:B------:R-:W-:Y:S05]  /*6c60*/  LEA.HI.X R3, R55, c[0x0][0x1cc], R52, 0x1, P0 ;  /* 0x0000730037037a11 */ /* 0x000fea00000f0c34 */
[----:B------:R2:W-:Y:S01]  /*6c70*/  STG.E.128 [R2.64], R24 ;  /* 0x0000001802007986 */ /* 0x0005e2000c101d1a */
[----:B------:R-:W-:-:S05]  /*6c80*/  BRA `(.L_x_1405) ;  /* 0x000002b000007947 */ /* 0x000fca0003800000 */
.L_x_1391:
[----:B------:R-:W-:Y:S01]  /*6c90*/  UIMAD UR5, UR6, -0x30, UR4 ;  /* 0xffffffd0060578a4 */ /* 0x000fe2000f8e0204 */
[----:B------:R-:W-:Y:S03]  /*6ca0*/  BSSY B0, `(.L_x_1422) ;  /* 0x0000016000007945 */ /* 0x000fe60003800000 */
[----:B------:R-:W-:Y:S04]  /*6cb0*/  UISETP.LT.AND UP0, UPT, UR5, 0x30, UPT ;  /* 0x000000300500788c */ /* 0x000fe8000bf01270 */
[----:B------:R-:W-:Y:S06]  /*6cc0*/  USEL UR46, UR5, 0x30, UP0 ;  /* 0x00000030052e7887 */ /* 0x000fec0008000000 */
[----:B------:R-:W-:Y:S11]  /*6cd0*/  ISETP.GE.AND P0, PT, R137, UR46, PT ;  /* 0x0000002e89007c0c */ /* 0x000ff6000bf06270 */
        /* <DEDUP_REMOVED lines=18> */
.L_x_1423:
[----:B------:R-:W-:Y:S05]  /*6e00*/  BSYNC B0 ;  /* 0x0000000000007941 */ /* 0x000fea0003800000 */
.L_x_1422:
[----:B------:R-:W-:Y:S11]  /*6e10*/  ISETP.GE.AND P0, PT, R133, UR46, PT ;  /* 0x0000002e85007c0c */ /* 0x000ff6000bf06270 */
        /* <DEDUP_REMOVED lines=18> */
.L_x_1405:
[----:B------:R-:W-:Y:S05]  /*6f40*/  BSYNC B2 ;  /* 0x0000000000027941 */ /* 0x000fea0003800000 */
.L_x_1390:
[----:B------:R-:W-:Y:S01]  /*6f50*/  UIMAD.WIDE.U32 UR44, UR6, 0x30, URZ ;  /* 0x00000030062c78a5 */ /* 0x000fe2000f8e003f */
[----:B--2---:R-:W-:Y:S01]  /*6f60*/  IADD3 R3, -R137, UR46, RZ ;  /* 0x0000002e89037c10 */ /* 0x004fe2000fffe1ff */
[----:B------:R-:W-:Y:S01]  /*6f70*/  UIMAD UR5, UR34, 0x30, URZ ;  /* 0x00000030220578a4 */ /* 0x000fe2000f8e023f */
[----:B------:R-:W-:Y:S01]  /*6f80*/  ISETP.NE.AND P3, PT, R139, RZ, PT ;  /* 0x000000ff8b00720c */ /* 0x000fe20003f65270 */
[----:B------:R-:W-:Y:S02]  /*6f90*/  BSSY B0, `(.L_x_1424) ;  /* 0x0000043000007945 */ /* 0x000fe40003800000 */
[----:B------:R-:W-:Y:S01]  /*6fa0*/  UIADD3 UR5, UR45, UR5, URZ ;  /* 0x000000052d057290 */ /* 0x000fe2000fffe03f */
[----:B------:R-:W-:Y:S05]  /*6fb0*/  IADD3 R2, P0, R107, UR44, RZ ;  /* 0x0000002c6b027c10 */ /* 0x000fea000ff1e0ff */
[----:B------:R-:W-:Y:S02]  /*6fc0*/  IADD3.X R0, R106, UR5, RZ, P0, !PT ;  /* 0x000000056a007c10 */ /* 0x000fe400087fe4ff */
[C---:B------:R-:W-:Y:S11]  /*6fd0*/  ISETP.GE.AND P0, PT, R3.reuse, 0x21, PT ;  /* 0x000000210300780c */ /* 0x040ff60003f06270 */
[----:B------:R-:W-:Y:S02]  /*6fe0*/  @!UPT UIADD3 URZ, URZ, URZ, URZ ;  /* 0x0000003f3f3ff290 */ /* 0x000fe4000fffe03f */
[----:B-1----:R-:W-:Y:S05]  /*6ff0*/  @P0 IADD3 R5, P1, R2, 0x20, RZ ;  /* 0x0000002002050810 */ /* 0x002fea0007f3e0ff */
[----:B------:R-:W-:Y:S01]  /*7000*/  @P0 IMAD.X R4, RZ, RZ, R0, P1 ;  /* 0x000000ffff040224 */ /* 0x000fe200008e0600 */
[----:B------:R-:W-:Y:S03]  /*7010*/  ISETP.GE.AND P1, PT, R3, 0x1, PT ;  /* 0x000000010300780c */ /* 0x000fe60003f26270 */
[----:B------:R-:W-:Y:S04]  /*7020*/  @P0 IMAD R4, R4, c[0x0][0x258], RZ ;  /* 0x0000960004040a24 */ /* 0x000fe800078e02ff */
[----:B------:R-:W-:Y:S06]  /*7030*/  @P0 IMAD R4, R5, c[0x0][0x25c], R4 ;  /* 0x0000970005040a24 */ /* 0x000fec00078e0204 */
[----:B------:R-:W-:Y:S02]  /*7040*/  @P1 IMAD.MOV.U32 R6, RZ, RZ, R142 ;  /* 0x000000ffff061224 */ /* 0x000fe400078e008e */
[----:B------:R-:W-:Y:S02]  /*7050*/  @P1 IMAD.MOV.U32 R7, RZ, RZ, R103 ;  /* 0x000000ffff071224 */ /* 0x000fe400078e0067 */
[----:B------:R-:W-:Y:S02]  /*7060*/  @P1 IMAD R3, R0, c[0x0][0x258], RZ ;  /* 0x0000960000031a24 */ /* 0x000fe400078e02ff */
[C---:B------:R-:W-:Y:S04]  /*7070*/  @P1 IMAD.WIDE.U32 R6, R2.reuse, c[0x0][0x258], R6 ;  /* 0x0000960002061a25 */ /* 0x040fe800078e0006 */
[----:B------:R-:W-:Y:S01]  /*7080*/  @P1 IMAD R3, R2, c[0x0][0x25c], R3 ;  /* 0x0000970002031a24 */ /* 0x000fe200078e0203 */
[C---:B------:R-:W-:Y:S01]  /*7090*/  @P1 LEA R18, P2, R6.reuse, c[0x0][0x250], 0x1 ;  /* 0x0000940006121a11 */ /* 0x040fe200078408ff */
[----:B------:R-:W-:Y:S02]  /*70a0*/  @P0 IMAD.MOV.U32 R2, RZ, RZ, R142 ;  /* 0x000000ffff020224 */ /* 0x000fe400078e008e */
[----:B------:R-:W-:Y:S05]  /*70b0*/  @P1 IMAD.IADD R3, R7, 0x1, R3 ;  /* 0x0000000107031824 */ /* 0x000fea00078e0203 */
[----:B------:R-:W-:Y:S01]  /*70c0*/  @P1 LEA.HI.X R19, R6, c[0x0][0x254], R3, 0x1, P2 ;  /* 0x0000950006131a11 */ /* 0x000fe200010f0c03 */
[----:B------:R-:W-:Y:S04]  /*70d0*/  @P0 IMAD.MOV.U32 R3, RZ, RZ, R103 ;  /* 0x000000ffff030224 */ /* 0x000fe800078e0067 */
[----:B------:R-:W-:Y:S01]  /*70e0*/  @!PT LDS RZ, [RZ] ;  /* 0x00000000fffff984 */ /* 0x000fe20000000800 */
[----:B------:R-:W-:Y:S01]  /*70f0*/  @!PT LDS RZ, [RZ] ;  /* 0x00000000fffff984 */ /* 0x000fe20000000800 */
[----:B------:R-:W-:Y:S01]  /*7100*/  @!PT LDS RZ, [RZ] ;  /* 0x00000000fffff984 */ /* 0x000fe20000000800 */
[----:B------:R1:W-:Y:S01]  /*7110*/  @P1 LDGSTS.E.BYPASS.LTC128B.128 [R136+0x4080], [R18.64], !P3 ;  /* 0x0408000012881fae */ /* 0x0003e2000d901d5a */
[----:B------:R-:W-:Y:S03]  /*7120*/  @P0 IMAD.WIDE.U32 R2, R5, c[0x0][0x258], R2 ;  /* 0x0000960005020a25 */ /* 0x000fe600078e0002 */
[----:B------:R1:W-:Y:S01]  /*7130*/  @P1 LDGSTS.E.BYPASS.LTC128B.128 [R136+0x5880], [R18.64+0x80], !P6 ;  /* 0x0588008012881fae */ /* 0x0003e2000f101d5a */
[----:B------:R-:W-:Y:S01]  /*7140*/  @P0 IMAD.IADD R4, R3, 0x1, R4 ;  /* 0x0000000103040824 */ /* 0x000fe200078e0204 */
[C---:B------:R-:W-:Y:S02]  /*7150*/  @P0 LEA R6, P2, R2.reuse, c[0x0][0x250], 0x1 ;  /* 0x0000940002060a11 */ /* 0x040fe400078408ff */
[----:B------:R1:W-:Y:S02]  /*7160*/  @P1 LDGSTS.E.BYPASS.LTC128B.128 [R136+0x7080], [R18.64+0x100], !P5 ;  /* 0x0708010012881fae */ /* 0x0003e4000e901d5a */
[----:B------:R-:W-:Y:S02]  /*7170*/  @P0 LEA.HI.X R7, R2, c[0x0][0x254], R4, 0x1, P2 ;  /* 0x0000950002070a11 */ /* 0x000fe400010f0c04 */
[----:B------:R1:W-:Y:S04]  /*7180*/  @P1 LDGSTS.E.BYPASS.LTC128B.128 [R136+0x8880], [R18.64+0x180], !P4 ;  /* 0x0888018012881fae */ /* 0x0003e8000e101d5a */
[----:B------:R1:W-:Y:S04]  /*7190*/  @P0 LDGSTS.E.BYPASS.LTC128B.128 [R136+0x5080], [R6.64], !P3 ;  /* 0x0508000006880fae */ /* 0x0003e8000d901d5a */
[----:B------:R1:W-:Y:S04]  /*71a0*/  @P0 LDGSTS.E.BYPASS.LTC128B.128 [R136+0x6880], [R6.64+0x80], !P6 ;  /* 0x0688008006880fae */ /* 0x0003e8000f101d5a */
[----:B------:R1:W-:Y:S04]  /*71b0*/  @P0 LDGSTS.E.BYPASS.LTC128B.128 [R136+0x8080], [R6.64+0x100], !P5 ;  /* 0x0808010006880fae */ /* 0x0003e8000e901d5a */
[----:B------:R1:W-:Y:S01]  /*71c0*/  @P0 LDGSTS.E.BYPASS.LTC128B.128 [R136+0x9880], [R6.64+0x180], !P4 ;  /* 0x0988018006880fae */ /* 0x0003e2000e101d5a */
[----:B------:R-:W-:Y:S03]  /*71d0*/  IADD3 R2, P0, R102, UR44, RZ ;  /* 0x0000002c66027c10 */ /* 0x000fe6000ff1e0ff */
[----:B------:R-:W0:Y:S01]  /*71e0*/  LDGDEPBAR ;  /* 0x00000000000079af */ /* 0x000e220000000000 */
[----:B------:R-:W-:Y:S02]  /*71f0*/  IADD3.X R0, R101, UR5, RZ, P0, !PT ;  /* 0x0000000565007c10 */ /* 0x000fe400087fe4ff */
[----:B------:R-:W-:Y:S01]  /*7200*/  ISETP.LT.AND P0, PT, R137, UR46, PT ;  /* 0x0000002e89007c0c */ /* 0x000fe2000bf01270 */
[----:B------:R-:W-:Y:S04]  /*7210*/  DEPBAR.LE SB0, 0x0 ;  /* 0x000080000000791a */ /* 0x000fe80000000000 */
[----:B------:R-:W-:Y:S08]  /*7220*/  BAR.SYNC.DEFER_BLOCKING 0x0 ;  /* 0x0000000000007b1d */ /* 0x000ff00000010000 */
[----:B------:R-:W-:-:S05]  /*7230*/  @!P0 BRA `(.L_x_1425) ;  /* 0x0000018000008947 */ /* 0x000fca0003800000 */
[----:B-1----:R-:W-:Y:S02]  /*7240*/  IMAD.MOV.U32 R4, RZ, RZ, R140 ;  /* 0x000000ffff047224 */ /* 0x002fe400078e008c */
[----:B------:R-:W-:Y:S02]  /*7250*/  IMAD.MOV.U32 R5, RZ, RZ, R99 ;  /* 0x000000ffff057224 */ /* 0x000fe400078e0063 */
        /* <DEDUP_REMOVED lines=22> */
.L_x_1425:
[----:B-1----:R-:W-:Y:S05]  /*73c0*/  BSYNC B0 ;  /* 0x0000000000007941 */ /* 0x002fea0003800000 */
.L_x_1424:
[----:B------:R-:W-:Y:S01]  /*73d0*/  ISETP.GE.AND P0, PT, R133, UR46, PT ;  /* 0x0000002e85007c0c */ /* 0x000fe2000bf06270 */
[----:B------:R-:W-:Y:S01]  /*73e0*/  @!UPT UIADD3 URZ, URZ, URZ, URZ ;  /* 0x0000003f3f3ff290 */ /* 0x000fe2000fffe03f */
[----:B------:R-:W-:Y:S11]  /*73f0*/  BSSY B0, `(.L_x_1426) ;  /* 0x000001c000007945 */ /* 0x000ff60003800000 */
[----:B------:R-:W-:-:S05]  /*7400*/  @P0 BRA `(.L_x_1427) ;  /* 0x000001a000000947 */ /* 0x000fca0003800000 */
[----:B------:R-:W-:Y:S01]  /*7410*/  IADD3 R2, P0, R2, 0x20, RZ ;  /* 0x0000002002027810 */ /* 0x000fe20007f1e0ff */
[----:B------:R-:W-:Y:S02]  /*7420*/  IMAD.MOV.U32 R4, RZ, RZ, R140 ;  /* 0x000000ffff047224 */ /* 0x000fe400078e008c */
[----:B------:R-:W-:Y:S02]  /*7430*/  IMAD.MOV.U32 R5, RZ, RZ, R99 ;  /* 0x000000ffff057224 */ /* 0x000fe400078e0063 */
[----:B------:R-:W-:Y:S02]  /*7440*/  IMAD.X R3, RZ, RZ, R0, P0 ;  /* 0x000000ffff037224 */ /* 0x000fe400000e0600 */
[----:B------:R-:W-:Y:S04]  /*7450*/  IMAD.WIDE.U32 R4, R2, c[0x0][0x208], R4 ;  /* 0x0000820002047a25 */ /* 0x000fe800078e0004 */
[----:B------:R-:W-:Y:S01]  /*7460*/  IMAD R3, R3, c[0x0][0x208], RZ ;  /* 0x0000820003037a24 */ /* 0x000fe200078e02ff */
[----:B------:R-:W-:Y:S03]  /*7470*/  LEA R18, P0, R4, c[0x0][0x1f8], 0x1 ;  /* 0x00007e0004127a11 */ /* 0x000fe600078008ff */
        /* <DEDUP_REMOVED lines=19> */
.L_x_1427:
[----:B------:R-:W-:Y:S05]  /*75b0*/  BSYNC B0 ;  /* 0x0000000000007941 */ /* 0x000fea0003800000 */
.L_x_1426:
[----:B------:R-:W-:Y:S06]  /*75c0*/  UISETP.GT.AND UP0, UPT, UR6, UR7, UPT ;  /* 0x000000070600728c */ /* 0x000fec000bf04270 */
[----:B------:R-:W-:Y:S11]  /*75d0*/  PLOP3.LUT P0, PT, PT, PT, UP0, 0x80, 0x0 ;  /* 0x000000000000781c */ /* 0x000ff60003f0f008 */
[----:B------:R-:W-:Y:S02]  /*75e0*/  @!UPT UIADD3 URZ, URZ, URZ, URZ ;  /* 0x0000003f3f3ff290 */ /* 0x000fe4000fffe03f */
[----:B------:R-:W-:-:S05]  /*75f0*/  @!P0 BRA `(.L_x_1428) ;  /* 0x000001b000008947 */ /* 0x000fca0003800000 */
[----:B------:R-:W-:Y:S01]  /*7600*/  UIADD3 UR35, UR6, -0x1, URZ ;  /* 0xffffffff06237890 */ /* 0x000fe2000fffe03f */
[----:B------:R-:W-:Y:S01]  /*7610*/  ISETP.GE.AND P1, PT, R130, 0x1, PT ;  /* 0x000000018200780c */ /* 0x000fe20003f26270 */
[----:B------:R-:W-:Y:S02]  /*7620*/  IMAD.MOV.U32 R2, RZ, RZ, R144 ;  /* 0x000000ffff027224 */ /* 0x000fe400078e0090 */
[----:B------:R-:W-:Y:S01]  /*7630*/  USHF.R.S32.HI UR34, URZ, 0x1f, UR35 ;  /* 0x0000001f3f227899 */ /* 0x000fe20008011423 */
[----:B------:R-:W-:Y:S01]  /*7640*/  IMAD.MOV.U32 R3, RZ, RZ, R161 ;  /* 0x000000ffff037224 */ /* 0x000fe200078e00a1 */
[----:B------:R-:W-:Y:S03]  /*7650*/  UIMAD UR5, UR31, UR35, URZ ;  /* 0x000000231f0572a4 */ /* 0x000fe6000f8e023f */
[----:B------:R-:W-:Y:S01]  /*7660*/  IMAD.WIDE.U32 R2, R100, UR35, R2 ;  /* 0x0000002364027c25 */ /* 0x000fe2000f8e0002 */
[----:B------:R-:W-:Y:S04]  /*7670*/  UIMAD UR5, UR34, UR28, UR5 ;  /* 0x0000001c220572a4 */ /* 0x000fe8000f8e0205 */
[C---:B-1----:R-:W-:Y:S02]  /*7680*/  @P1 LEA R4, P0, R2.reuse, c[0x0][0x220], 0x1 ;  /* 0x0000880002041a11 */ /* 0x042fe400078008ff */
[----:B------:R-:W-:Y:S04]  /*7690*/  IADD3 R0, R3, UR5, RZ ;  /* 0x0000000503007c10 */ /* 0x000fe8000fffe0ff */
[----:B------:R-:W-:Y:S02]  /*76a0*/  @P1 LEA.HI.X R5, R2, c[0x0][0x224], R0, 0x1, P0 ;  /* 0x0000890002051a11 */ /* 0x000fe400000f0c00 */
[----:B------:R-:W-:Y:S03]  /*76b0*/  ISETP.GE.AND P0, PT, R130, 0x21, PT ;  /* 0x000000218200780c */ /* 0x000fe60003f06270 */
[----:B------:R-:W-:Y:S01]  /*76c0*/  @!PT LDS RZ, [RZ] ;  /* 0x00000000fffff984 */ /* 0x000fe20000000800 */
[----:B------:R-:W-:Y:S01]  /*76d0*/  @!PT LDS RZ, [RZ] ;  /* 0x00000000fffff984 */ /* 0x000fe20000000800 */
[----:B------:R-:W-:Y:S01]  /*76e0*/  @!PT LDS RZ, [RZ] ;  /* 0x00000000fffff984 */ /* 0x000fe20000000800 */
[----:B------:R1:W-:Y:S04]  /*76f0*/  @P1 LDGSTS.E.BYPASS.LTC128B.128 [R136+0xa080], [R4.64], !P3 ;  /* 0x0a08000004881fae */ /* 0x0003e8000d901d5a */
[----:B------:R1:W-:Y:S04]  /*7700*/  @P1 LDGSTS.E.BYPASS.LTC128B.128 [R136+0xb880], [R4.64+0x80], !P6 ;  /* 0x0b88008004881fae */ /* 0x0003e8000f101d5a */
[----:B------:R1:W-:Y:S02]  /*7710*/  @P1 LDGSTS.E.BYPASS.LTC128B.128 [R136+0xd080], [R4.64+0x100], !P5 ;  /* 0x0d08010004881fae */ /* 0x0003e4000e901d5a */
[----:B------:R-:W-:Y:S02]  /*7720*/  @P0 IADD3 R2, P2, R2, UR33, RZ ;  /* 0x0000002102020c10 */ /* 0x000fe4000ff5e0ff */
[----:B------:R1:W-:Y:S02]  /*7730*/  @P1 LDGSTS.E.BYPASS.LTC128B.128 [R136+0xe880], [R4.64+0x180], !P4 ;  /* 0x0e88018004881fae */ /* 0x0003e4000e101d5a */
[----:B------:R-:W-:Y:S02]  /*7740*/  @P0 IADD3.X R3, R0, UR32, RZ, P2, !PT ;  /* 0x0000002000030c10 */ /* 0x000fe400097fe4ff */
[C---:B------:R-:W-:Y:S04]  /*7750*/  @P0 LEA R6, P2, R2.reuse, c[0x0][0x220], 0x1 ;  /* 0x0000880002060a11 */ /* 0x040fe800078408ff */
[----:B------:R-:W-:Y:S05]  /*7760*/  @P0 LEA.HI.X R7, R2, c[0x0][0x224], R3, 0x1, P2 ;  /* 0x0000890002070a11 */ /* 0x000fea00010f0c03 */
[----:B------:R1:W-:Y:S04]  /*7770*/  @P0 LDGSTS.E.BYPASS.LTC128B.128 [R136+0xb080], [R6.64], !P3 ;  /* 0x0b08000006880fae */ /* 0x0003e8000d901d5a */
[----:B------:R1:W-:Y:S04]  /*7780*/  @P0 LDGSTS.E.BYPASS.LTC128B.128 [R136+0xc880], [R6.64+0x80], !P6 ;  /* 0x0c88008006880fae */ /* 0x0003e8000f101d5a */
[----:B------:R1:W-:Y:S04]  /*7790*/  @P0 LDGSTS.E.BYPASS.LTC128B.128 [R136+0xe080], [R6.64+0x100], !P5 ;  /* 0x0e08010006880fae */ /* 0x0003e8000e901d5a */
[----:B------:R1:W-:Y:S02]  /*77a0*/  @P0 LDGSTS.E.BYPASS.LTC128B.128 [R136+0xf880], [R6.64+0x180], !P4 ;  /* 0x0f88018006880fae */ /* 0x0003e4000e101d5a */
.L_x_1428:
[----:B------:R-:W0:Y:S01]  /*77b0*/  LDGDEPBAR ;  /* 0x00000000000079af */ /* 0x000e220000000000 */
[----:B------:R-:W-:Y:S01]  /*77c0*/  UIADD3 UR6, UR6, -0x1, URZ ;  /* 0xffffffff06067890 */ /* 0x000fe2000fffe03f */
[----:B------:R-:W-:Y:S11]  /*77d0*/  PLOP3.LUT P0, PT, PT, PT, UP0, 0x80, 0x0 ;  /* 0x000000000000781c */ /* 0x000ff60003f0f008 */
[----:B------:R-:W-:Y:S02]  /*77e0*/  @!UPT UIADD3 URZ, URZ, URZ, URZ ;  /* 0x0000003f3f3ff290 */ /* 0x000fe4000fffe03f */
[----:B------:R-:W-:-:S05]  /*77f0*/  @P0 BRA `(.L_x_1429) ;  /* 0xffffa60000000947 */ /* 0x000fca000383ffff */
[----:B------:R-:W-:Y:S06]  /*7800*/  BAR.SYNC.DEFER_BLOCKING 0x0 ;  /* 0x0000000000007b1d */ /* 0x000fec0000010000 */
.L_x_1389:
[----:B-1----:R-:W-:Y:S01]  /*7810*/  UIADD3 UR6, UR18, 0x7f, URZ ;  /* 0x0000007f12067890 */ /* 0x002fe2000fffe03f */
[----:B------:R-:W-:Y:S01]  /*7820*/  PLOP3.LUT P2, PT, PT, PT, PT, 0x80, 0x0 ;  /* 0x000000000000781c */ /* 0x000fe20003f4f070 */
[----:B------:R-:W-:Y:S01]  /*7830*/  ULDC.64 UR4, c[0x0][0x2c8] ;  /* 0x0000b20000047ab9 */ /* 0x000fe20000000a00 */
[----:B------:R-:W-:Y:S01]  /*7840*/  CS2R R130, SRZ ;  /* 0x0000000000827805 */ /* 0x000fe2000001ff00 */
[----:B------:R-:W-:Y:S01]  /*7850*/  UIMAD.WIDE.U32 UR8, UR6, UR4, URZ ;  /* 0x00000004060872a5 */ /* 0x000fe2000f8e003f */
[----:B------:R-:W-:Y:S01]  /*7860*/  CS2R R128, SRZ ;  /* 0x0000000000807805 */ /* 0x000fe2000001ff00 */
[----:B------:R-:W-:Y:S01]  /*7870*/  UIADD3 UR19, UR19, UR20, URZ ;  /* 0x0000001413137290 */ /* 0x000fe2000fffe03f */
[----:B------:R-:W-:Y:S01]  /*7880*/  CS2R R126, SRZ ;  /* 0x00000000007e7805 */ /* 0x000fe2000001ff00 */
[----:B------:R-:W-:Y:S01]  /*7890*/  @UP2 USHF.R.U32.HI UR6, URZ, UR5, UR9 ;  /* 0x000000053f062299 */ /* 0x000fe20008011609 */
[----:B------:R-:W-:Y:S01]  /*78a0*/  CS2R R124, SRZ ;  /* 0x00000000007c7805 */ /* 0x000fe2000001ff00 */
[----:B------:R-:W-:Y:S01]  /*78b0*/  CS2R R122, SRZ ;  /* 0x00000000007a7805 */ /* 0x000fe2000001ff00 */
[----:B------:R-:W-:Y:S01]  /*78c0*/  CS2R R120, SRZ ;  /* 0x0000000000787805 */ /* 0x000fe2000001ff00 */
[----:B------:R-:W-:Y:S01]  /*78d0*/  UIADD3 UR6, UR12, UR6, URZ ;  /* 0x000000060c067290 */ /* 0x000fe2000fffe03f */
[----:B------:R-:W-:Y:S01]  /*78e0*/  CS2R R118, SRZ ;  /* 0x0000000000767805 */ /* 0x000fe2000001ff00 */
[----:B------:R-:W-:Y:S01]  /*78f0*/  CS2R R116, SRZ ;  /* 0x0000000000747805 */ /* 0x000fe2000001ff00 */
[----:B------:R-:W-:Y:S01]  /*7900*/  CS2R R114, SRZ ;  /* 0x0000000000727805 */ /* 0x000fe2000001ff00 */
[----:B------:R-:W-:Y:S01]  /*7910*/  UIMAD.WIDE UR4, UR6, 0x2aaaaaab, URZ ;  /* 0x2aaaaaab060478a5 */ /* 0x000fe2000f8e023f */
[----:B------:R-:W-:Y:S01]  /*7920*/  CS2R R112, SRZ ;  /* 0x0000000000707805 */ /* 0x000fe2000001ff00 */
[----:B------:R-:W-:Y:S01]  /*7930*/  CS2R R110, SRZ ;  /* 0x00000000006e7805 */ /* 0x000fe2000001ff00 */
[----:B------:R-:W-:Y:S01]  /*7940*/  CS2R R108, SRZ ;  /* 0x00000000006c7805 */ /* 0x000fe2000001ff00 */
[----:B------:R-:W-:Y:S01]  /*7950*/  USHF.R.U32.HI UR4, URZ, 0x1f, UR5 ;  /* 0x0000001f3f047899 */ /* 0x000fe20008011605 */
[----:B-----5:R-:W-:Y:S01]  /*7960*/  CS2R R106, SRZ ;  /* 0x00000000006a7805 */ /* 0x020fe2000001ff00 */
[----:B------:R-:W-:Y:S01]  /*7970*/  CS2R R104, SRZ ;  /* 0x0000000000687805 */ /* 0x000fe2000001ff00 */
[----:B------:R-:W-:Y:S01]  /*7980*/  CS2R R102, SRZ ;  /* 0x0000000000667805 */ /* 0x000fe2000001ff00 */
[----:B------:R-:W-:Y:S01]  /*7990*/  ULEA.HI.SX32 UR4, UR5, UR4, 0x1d ;  /* 0x0000000405047291 */ /* 0x000fe2000f8fea3f */
[----:B------:R-:W-:Y:S01]  /*79a0*/  CS2R R100, SRZ ;  /* 0x0000000000647805 */ /* 0x000fe2000001ff00 */
[----:B------:R-:W-:Y:S01]  /*79b0*/  IMAD.MOV.U32 R99, RZ, RZ, RZ ;  /* 0x000000ffff637224 */ /* 0x000fe200078e00ff */
[----:B------:R-:W-:Y:S01]  /*79c0*/  CS2R R6, SRZ ;  /* 0x0000000000067805 */ /* 0x000fe2000001ff00 */
[----:B------:R-:W-:Y:S01]  /*79d0*/  UISETP.LT.AND UP0, UPT, UR13, UR4, UPT ;  /* 0x000000040d00728c */ /* 0x000fe2000bf01270 */
[----:B------:R-:W-:Y:S01]  /*79e0*/  IMAD.MOV.U32 R4, RZ, RZ, RZ ;  /* 0x000000ffff047224 */ /* 0x000fe200078e00ff */
[----:B------:R-:W-:Y:S01]  /*79f0*/  MOV R96, RZ ;  /* 0x000000ff00607202 */ /* 0x000fe20000000f00 */
[----:B------:R-:W-:Y:S01]  /*7a00*/  CS2R R94, SRZ ;  /* 0x00000000005e7805 */ /* 0x000fe2000001ff00 */
[----:B------:R-:W-:Y:S01]  /*7a10*/  USEL UR13, UR13, UR4, UP0 ;  /* 0x000000040d0d7287 */ /* 0x000fe20008000000 */
[----:B------:R-:W-:Y:S01]  /*7a20*/  CS2R R92, SRZ ;  /* 0x00000000005c7805 */ /* 0x000fe2000001ff00 */
[----:B------:R-:W-:Y:S01]  /*7a30*/  CS2R R90, SRZ ;  /* 0x00000000005a7805 */ /* 0x000fe2000001ff00 */
[----:B------:R-:W-:Y:S01]  /*7a40*/  CS2R R88, SRZ ;  /* 0x0000000000587805 */ /* 0x000fe2000001ff00 */
[----:B------:R-:W-:Y:S01]  /*7a50*/  UISETP.GE.AND UP0, UPT, UR13, 0x1, UPT ;  /* 0x000000010d00788c */ /* 0x000fe2000bf06270 */
        /* <DEDUP_REMOVED lines=55> */
[----:B------:R-:W-:Y:S02]  /*7dd0*/  USHF.R.S32.HI UR6, URZ, 0x1f, UR21 ;  /* 0x0000001f3f067899 */ /* 0x000fe40008011415 */
[----:B------:R-:W-:Y:S01]  /*7de0*/  ULDC.64 UR4, c[0x0][0x178] ;  /* 0x00005e0000047ab9 */ /* 0x000fe20000000a00 */
[----:B------:R-:W2:Y:S01]  /*7df0*/  @P0 LDG.E R24, [R24.64] ;  /* 0x0000001a18180981 */ /* 0x000ea2000c1e1900 */
[-C--:B------:R-:W-:Y:S01]  /*7e00*/  LEA.HI R188, R4, R97.reuse, RZ, 0x3 ;  /* 0x0000006104bc7211 */ /* 0x080fe200078f18ff */
[----:B------:R-:W-:Y:S01]  /*7e10*/  UIMAD UR6, UR6, UR4, URZ ;  /* 0x00000004060672a4 */ /* 0x000fe2000f8e023f */
[----:B------:R-:W-:Y:S01]  /*7e20*/  PLOP3.LUT P2, PT, PT, PT, UP2, 0x80, 0x0 ;  /* 0x000000000000781c */ /* 0x000fe20003f4f028 */
[----:B------:R-:W-:Y:S01]  /*7e30*/  UIMAD.WIDE.U32 UR8, UR21, UR4, URZ ;  /* 0x00000004150872a5 */ /* 0x000fe2000f8e003f */
[----:B------:R-:W-:Y:S01]  /*7e40*/  LOP3.LUT R0, R188, 0xfffffff8, RZ, 0xc0, !PT ;  /* 0xfffffff8bc007812 */ /* 0x000fe200078ec0ff */
[----:B------:R-:W-:Y:S01]  /*7e50*/  UIMAD UR21, UR21, UR5, UR6 ;  /* 0x00000005151572a4 */ /* 0x000fe2000f8e0206 */
[----:B------:R-:W-:Y:S01]  /*7e60*/  SHF.R.S32.HI R188, RZ, 0x3, R188 ;  /* 0x00000003ffbc7819 */ /* 0x000fe200000114bc */
[----:B------:R-:W-:Y:S01]  /*7e70*/  IMAD.U32 R220, RZ, RZ, UR16 ;  /* 0x00000010ffdc7e24 */ /* 0x000fe2000f8e00ff */
[----:B------:R-:W-:Y:S01]  /*7e80*/  ULDC.64 UR6, c[0x0][0x348] ;  /* 0x0000d20000067ab9 */ /* 0x000fe20000000a00 */
[----:B------:R-:W-:Y:S01]  /*7e90*/  IMAD.IADD R33, R97, 0x1, -R0 ;  /* 0x0000000161217824 */ /* 0x000fe200078e0a00 */
[----:B------:R-:W-:Y:S01]  /*7ea0*/  UIADD3 UR9, UR9, UR21, URZ ;  /* 0x0000001509097290 */ /* 0x000fe2000fffe03f */
[----:B------:R-:W-:Y:S01]  /*7eb0*/  PLOP3.LUT P1, PT, PT, PT, UP2, 0x80, 0x0 ;  /* 0x000000000000781c */ /* 0x000fe20003f2f028 */
[----:B------:R-:W-:Y:S01]  /*7ec0*/  UISETP.NE.U32.AND UP0, UPT, URZ, UR6, UPT ;  /* 0x000000063f00728c */ /* 0x000fe2000bf05070 */
[C---:B------:R-:W-:Y:S01]  /*7ed0*/  IMAD R2, R33.reuse, 0x20, R188 ;  /* 0x0000002021027824 */ /* 0x040fe200078e02bc */
[----:B------:R-:W-:Y:S01]  /*7ee0*/  ULDC.64 UR4, c[0x0][0x1b8] ;  /* 0x00006e0000047ab9 */ /* 0x000fe20000000a00 */
[C---:B------:R-:W-:Y:S01]  /*7ef0*/  IADD3 R12, R188.reuse, UR18, RZ ;  /* 0x00000012bc0c7c10 */ /* 0x040fe2000fffe0ff */
[----:B------:R-:W-:Y:S01]  /*7f00*/  UIMAD.WIDE.U32 UR10, UR16, UR4, UR8 ;  /* 0x00000004100a72a5 */ /* 0x000fe2000f8e0008 */
[----:B------:R-:W-:Y:S01]  /*7f10*/  IADD3 R23, P3, R188, UR19, RZ ;  /* 0x00000013bc177c10 */ /* 0x000fe2000ff7e0ff */
[----:B------:R-:W-:Y:S01]  /*7f20*/  UIMAD UR6, UR15, UR4, URZ ;  /* 0x000000040f0672a4 */ /* 0x000fe2000f8e023f */
[----:B------:R-:W-:Y:S01]  /*7f30*/  IADD3 R2, R2, UR18, RZ ;  /* 0x0000001202027c10 */ /* 0x000fe2000fffe0ff */
[----:B------:R-:W-:Y:S01]  /*7f40*/  UISETP.NE.AND.EX UP0, UPT, URZ, UR7, UPT, UP0 ;  /* 0x000000073f00728c */ /* 0x000fe2000bf05300 */
[C---:B------:R-:W-:Y:S01]  /*7f50*/  IMAD.SHL.U32 R142, R33.reuse, 0x8, RZ ;  /* 0x00000008218e7824 */ /* 0x040fe200078e00ff */
[----:B------:R-:W-:Y:S01]  /*7f60*/  USHF.R.S32.HI UR9, URZ, 0x1f, UR24 ;  /* 0x0000001f3f097899 */ /* 0x000fe20008011418 */
[----:B------:R-:W-:Y:S01]  /*7f70*/  IMAD.SHL.U32 R76, R33, 0x8, RZ ;  /* 0x00000008214c7824 */ /* 0x000fe200078e00ff */
[----:B------:R-:W-:Y:S01]  /*7f80*/  UIMAD UR6, UR16, UR5, UR6 ;  /* 0x00000005100672a4 */ /* 0x000fe2000f8e0206 */
[----:B------:R-:W-:Y:S01]  /*7f90*/  @P2 IMAD.HI.U32 R0, R2, c[0x0][0x2c8], RZ ;  /* 0x0000b20002002a27 */ /* 0x000fe200078e00ff */
[----:B------:R-:W-:Y:S01]  /*7fa0*/  USEL UR7, UR9, URZ, !UP0 ;  /* 0x0000003f09077287 */ /* 0x000fe2000c000000 */
[----:B------:R-:W-:Y:S01]  /*7fb0*/  SHF.R.S32.HI R143, RZ, 0x1f, R142 ;  /* 0x0000001fff8f7819 */ /* 0x000fe2000001148e */
[----:B------:R-:W-:Y:S01]  /*7fc0*/  ULDC.64 UR4, c[0x0][0x1c0] ;  /* 0x0000700000047ab9 */ /* 0x000fe20000000a00 */
[----:B------:R-:W-:Y:S01]  /*7fd0*/  IMAD.MOV.U32 R8, RZ, RZ, R2 ;  /* 0x000000ffff087224 */ /* 0x000fe200078e0002 */
[----:B------:R-:W-:Y:S01]  /*7fe0*/  USEL UR8, UR24, URZ, !UP0 ;  /* 0x0000003f18087287 */ /* 0x000fe2000c000000 */
[----:B------:R-:W-:Y:S01]  /*7ff0*/  @P1 SHF.R.U32.HI R8, RZ, c[0x0][0x2cc], R0 ;  /* 0x0000b300ff081a19 */ /* 0x000fe20000011600 */
[----:B------:R-:W-:Y:S01]  /*8000*/  UIMAD UR7, UR7, UR4, URZ ;  /* 0x00000004070772a4 */ /* 0x000fe2000f8e023f */
[CC--:B------:R-:W-:Y:S01]  /*8010*/  LEA.HI R0, R4.reuse, R97.reuse, RZ, 0x4 ;  /* 0x0000006104007211 */ /* 0x0c0fe200078f20ff */
[----:B------:R-:W-:Y:S01]  /*8020*/  UIADD3 UR11, UR11, UR6, URZ ;  /* 0x000000060b0b7290 */ /* 0x000fe2000fffe03f */
[--C-:B------:R-:W-:Y:S01]  /*8030*/  SHF.R.S32.HI R3, RZ, 0x1f, R8.reuse ;  /* 0x0000001fff037819 */ /* 0x100fe20000011408 */
[----:B------:R-:W-:Y:S01]  /*8040*/  UIMAD UR5, UR8, UR5, UR7 ;  /* 0x00000005080572a4 */ /* 0x000fe2000f8e0207 */
[----:B------:R-:W-:Y:S01]  /*8050*/  IMAD.MOV R5, RZ, RZ, -R8 ;  /* 0x000000ffff057224 */ /* 0x000fe200078e0a08 */
[----:B------:R-:W-:Y:S01]  /*8060*/  UIMAD.WIDE.U32 UR10, UR8, UR4, UR10 ;  /* 0x00000004080a72a5 */ /* 0x000fe2000f8e000a */
[----:B------:R-:W-:Y:S01]  /*8070*/  IMAD.WIDE.U32 R28, R23, c[0x0][0x1e0], R142 ;  /* 0x00007800171c7a25 */ /* 0x000fe200078e008e */
[----:B------:R-:W-:Y:S01]  /*8080*/  ULDC UR6, c[0x0][0x2c4] ;  /* 0x0000b10000067ab9 */ /* 0x000fe20000000800 */
[----:B------:R-:W-:Y:S01]  /*8090*/  LEA.HI R145, R4, R97, RZ, 0x6 ;  /* 0x0000006104917211 */ /* 0x000fe200078f30ff */
[----:B------:R-:W-:Y:S01]  /*80a0*/  UIADD3 UR5, UR11, UR5, URZ ;  /* 0x000000050b057290 */ /* 0x000fe2000fffe03f */
[----:B------:R-:W-:Y:S01]  /*80b0*/  IMAD R6, R5, c[0x0][0x2c4], R2 ;  /* 0x0000b10005067a24 */ /* 0x000fe200078e0202 */
[----:B------:R-:W-:Y:S01]  /*80c0*/  UIMAD UR6, UR22, UR6, URZ ;  /* 0x00000006160672a4 */ /* 0x000fe2000f8e023f */
[----:B------:R-:W-:Y:S01]  /*80d0*/  IMAD.U32 R11, RZ, RZ, UR11 ;  /* 0x0000000bff0b7e24 */ /* 0x000fe2000f8e00ff */
[----:B------:R-:W-:Y:S01]  /*80e0*/  IADD3 R2, R12, 0x20, RZ ;  /* 0x000000200c027810 */ /* 0x000fe20007ffe0ff */
[----:B------:R-:W-:Y:S01]  /*80f0*/  IMAD R3, R3, c[0x0][0x1b0], RZ ;  /* 0x00006c0003037a24 */ /* 0x000fe200078e02ff */
[----:B------:R-:W-:Y:S01]  /*8100*/  SHF.R.S32.HI R15, RZ, 0x1f, R6 ;  /* 0x0000001fff0f7819 */ /* 0x000fe20000011406 */
[----:B------:R-:W-:Y:S01]  /*8110*/  IMAD.U32 R10, RZ, RZ, UR10 ;  /* 0x0000000aff0a7e24 */ /* 0x000fe2000f8e00ff */
[----:B------:R-:W-:Y:S01]  /*8120*/  ISETP.GE.AND P1, PT, R2, UR6, PT ;  /* 0x0000000602007c0c */ /* 0x000fe2000bf26270 */
[----:B------:R-:W-:Y:S01]  /*8130*/  IMAD.U32 R11, RZ, RZ, UR5 ;  /* 0x00000005ff0b7e24 */ /* 0x000fe2000f8e00ff */
[----:B------:R-:W-:Y:S01]  /*8140*/  SHF.R.S32.HI R5, RZ, 0x4, R0 ;  /* 0x00000004ff057819 */ /* 0x000fe20000011400 */
[C---:B------:R-:W-:Y:S01]  /*8150*/  IMAD R3, R8.reuse, c[0x0][0x1b4], R3 ;  /* 0x00006d0008037a24 */ /* 0x040fe200078e0203 */
[----:B------:R-:W-:Y:S01]  /*8160*/  USHF.R.S32.HI UR4, URZ, 0x1f, UR19 ;  /* 0x0000001f3f047899 */ /* 0x000fe20008011413 */
[----:B------:R-:W-:Y:S01]  /*8170*/  IMAD.WIDE.U32 R8, R8, c[0x0][0x1b0], R10 ;  /* 0x00006c0008087a25 */ /* 0x000fe200078e000a */
[----:B------:R-:W-:Y:S01]  /*8180*/  P2R R10, PR, RZ, 0x2 ;  /* 0x00000002ff0a7803 */ /* 0x000fe20000000000 */
[----:B------:R-:W-:Y:S01]  /*8190*/  @!UP1 UMOV UR8, UR24 ;  /* 0x0000001800089c82 */ /* 0x000fe20008000000 */
[C---:B------:R-:W-:Y:S01]  /*81a0*/  LEA.HI R35, R0.reuse, R5, RZ, 0x1 ;  /* 0x0000000500237211 */ /* 0x040fe200078f08ff */
[----:B------:R-:W-:Y:S01]  /*81b0*/  IMAD R15, R15, c[0x0][0x1a8], RZ ;  /* 0x00006a000f0f7a24 */ /* 0x000fe200078e02ff */
[----:B------:R-:W-:Y:S01]  /*81c0*/  LOP3.LUT R0, R0, 0xfffffff0, RZ, 0xc0, !PT ;  /* 0xfffffff000007812 */ /* 0x000fe200078ec0ff */
[----:B------:R-:W-:Y:S01]  /*81d0*/  IMAD.IADD R3, R9, 0x1, R3 ;  /* 0x0000000109037824 */ /* 0x000fe200078e0203 */
[----:B------:R-:W-:Y:S01]  /*81e0*/  LOP3.LUT R35, R35, 0xfffffffe, RZ, 0xc0, !PT ;  /* 0xfffffffe23237812 */ /* 0x000fe200078ec0ff */
[----:B------:R-:W-:Y:S01]  /*81f0*/  IMAD.MOV.U32 R2, RZ, RZ, R8 ;  /* 0x000000ffff027224 */ /* 0x000fe200078e0008 */
[----:B------:R-:W-:Y:S01]  /*8200*/  LEA.HI.X.SX32 R26, R188, UR4, 0x1, P3 ;  /* 0x00000004bc1a7c11 */ /* 0x000fe200098f0eff */
[----:B------:R-:W-:Y:S01]  /*8210*/  IMAD R15, R6, c[0x0][0x1ac], R15 ;  /* 0x00006b00060f7a24 */ /* 0x000fe200078e020f */
[----:B------:R-:W-:Y:S01]  /*8220*/  ISETP.GE.AND P2, PT, R12, UR6, PT ;  /* 0x000000060c007c0c */ /* 0x000fe2000bf46270 */
[----:B------:R-:W-:Y:S01]  /*8230*/  IMAD.WIDE.U32 R6, R6, c[0x0][0x1a8], R2 ;  /* 0x00006a0006067a25 */ /* 0x000fe200078e0002 */
[----:B------:R-:W-:Y:S01]  /*8240*/  IADD3 R2, R76, 0x80, RZ ;  /* 0x000000804c027810 */ /* 0x000fe20007ffe0ff */
[----:B------:R-:W-:Y:S01]  /*8250*/  ULDC.64 UR4, c[0x0][0x1e8] ;  /* 0x00007a0000047ab9 */ /* 0x000fe20000000a00 */
[----:B------:R-:W-:Y:S01]  /*8260*/  IADD3 R34, R142, 0x40, RZ ;  /* 0x000000408e227810 */ /* 0x000fe20007ffe0ff */
[----:B------:R-:W-:Y:S01]  /*8270*/  IMAD.IADD R15, R7, 0x1, R15 ;  /* 0x00000001070f7824 */ /* 0x000fe200078e020f */
[----:B------:R-:W-:Y:S01]  /*8280*/  LEA R16, P1, R6, c[0x0][0x160], 0x1 ;  /* 0x0000580006107a11 */ /* 0x000fe200078208ff */
[----:B------:R-:W-:Y:S01]  /*8290*/  IMAD.IADD R35, R5, 0x1, -R35 ;  /* 0x0000000105237824 */ /* 0x000fe200078e0a23 */
[----:B------:R-:W-:Y:S01]  /*82a0*/  ISETP.GE.AND P6, PT, R2, c[0x0][0x198], PT ;  /* 0x0000660002007a0c */ /* 0x000fe20003fc6270 */
[----:B------:R-:W-:Y:S01]  /*82b0*/  IMAD.IADD R5, R97, 0x1, -R0 ;  /* 0x0000000161057824 */ /* 0x000fe200078e0a00 */
[----:B------:R-:W-:Y:S01]  /*82c0*/  LEA.HI.X R15, R6, c[0x0][0x164], R15, 0x1, P1 ;  /* 0x00005900060f7a11 */ /* 0x000fe200008f0c0f */
[----:B------:R-:W1:Y:S01]  /*82d0*/  SHFL.IDX PT, R18, R16, RZ, 0x181f ;  /* 0x00181fff10127589 */ /* 0x000e6200000e0000 */
[C---:B------:R-:W-:Y:S01]  /*82e0*/  IMAD R20, R26.reuse, c[0x0][0x1e0], RZ ;  /* 0x000078001a147a24 */ /* 0x040fe200078e02ff */
[----:B------:R-:W-:Y:S01]  /*82f0*/  P2R R3, PR, RZ, 0x40 ;  /* 0x00000040ff037803 */ /* 0x000fe20000000000 */
[----:B------:R-:W-:Y:S01]  /*8300*/  IMAD R26, R26, c[0x0][0x208], RZ ;  /* 0x000082001a1a7a24 */ /* 0x000fe200078e02ff */
[----:B------:R-:W3:Y:S01]  /*8310*/  SHFL.IDX PT, R19, R15, RZ, 0x181f ;  /* 0x00181fff0f137589 */ /* 0x000ee200000e0000 */
[----:B------:R-:W-:Y:S01]  /*8320*/  SHF.R.S32.HI R8, RZ, 0x1f, R5 ;  /* 0x0000001fff087819 */ /* 0x000fe20000011405 */
[C---:B------:R-:W-:Y:S01]  /*8330*/  IMAD R20, R23.reuse, c[0x0][0x1e4], R20 ;  /* 0x0000790017147a24 */ /* 0x040fe200078e0214 */
[----:B------:R-:W-:Y:S01]  /*8340*/  IADD3 R3, R76, 0xc0, RZ ;  /* 0x000000c04c037810 */ /* 0x000fe20007ffe0ff */
[C---:B------:R-:W-:Y:S01]  /*8350*/  IMAD R26, R23.reuse, c[0x0][0x20c], R26 ;  /* 0x00008300171a7a24 */ /* 0x040fe200078e021a */
[----:B------:R-:W-:Y:S01]  /*8360*/  LEA.HI R8, R8, R5, RZ, 0x3 ;  /* 0x0000000508087211 */ /* 0x000fe200078f18ff */
[----:B------:R-:W-:Y:S01]  /*8370*/  IMAD.WIDE.U32 R22, R23, c[0x0][0x208], R142 ;  /* 0x0000820017167a25 */ /* 0x000fe200078e008e */
[----:B------:R-:W-:Y:S01]  /*8380*/  ISETP.GE.AND P5, PT, R3, c[0x0][0x198], PT ;  /* 0x0000660003007a0c */ /* 0x000fe20003fa6270 */
[----:B------:R-:W-:Y:S01]  /*8390*/  UIMAD UR4, UR15, UR4, URZ ;  /* 0x000000040f0472a4 */ /* 0x000fe2000f8e023f */
[----:B------:R-:W-:Y:S01]  /*83a0*/  LOP3.LUT R0, R8, 0xfffffff8, RZ, 0xc0, !PT ;  /* 0xfffffff808007812 */ /* 0x000fe200078ec0ff */
[----:B------:R-:W-:Y:S01]  /*83b0*/  IMAD.IADD R27, R23, 0x1, R26 ;  /* 0x00000001171b7824 */ /* 0x000fe200078e021a */
[----:B------:R-:W-:Y:S01]  /*83c0*/  @!P2 SHF.R.S32.HI R13, RZ, 0x1f, R34 ;  /* 0x0000001fff0da819 */ /* 0x000fe20000011422 */
[----:B------:R-:W-:Y:S01]  /*83d0*/  IMAD.MOV.U32 R26, RZ, RZ, R22 ;  /* 0x000000ffff1a7224 */ /* 0x000fe200078e0016 */
[----:B------:R-:W-:Y:S01]  /*83e0*/  @!P2 SHF.R.S32.HI R11, RZ, 0x1f, R2 ;  /* 0x0000001fff0ba819 */ /* 0x000fe20000011402 */
[----:B------:R-:W-:Y:S01]  /*83f0*/  IMAD.IADD R0, R5, 0x1, -R0 ;  /* 0x0000000105007824 */ /* 0x000fe200078e0a00 */
[----:B------:R-:W-:Y:S01]  /*8400*/  P2R R5, PR, RZ, 0x20 ;  /* 0x00000020ff057803 */ /* 0x000fe20000000000 */
[----:B------:R-:W-:Y:S01]  /*8410*/  IMAD.SHL.U32 R147, R188, 0x40, RZ ;  /* 0x00000040bc937824 */ /* 0x000fe200078e00ff */
[----:B------:R-:W-:Y:S01]  /*8420*/  ISETP.GE.AND P3, PT, R76, c[0x0][0x198], PT ;  /* 0x000066004c007a0c */ /* 0x000fe20003f66270 */
[----:B------:R-:W-:Y:S01]  /*8430*/  IMAD.SHL.U32 R145, R145, 0x8, RZ ;  /* 0x0000000891917824 */ /* 0x000fe200078e00ff */
[----:B------:R-:W-:Y:S01]  /*8440*/  LOP3.LUT P4, RZ, R0, 0x4, RZ, 0xc0, !PT ;  /* 0x0000000400ff7812 */ /* 0x000fe2000788c0ff */
[----:B------:R-:W-:Y:S01]  /*8450*/  IMAD.MOV.U32 R7, RZ, RZ, 0x10 ;  /* 0x00000010ff077424 */ /* 0x000fe200078e00ff */
[C---:B-1----:R-:W-:Y:S01]  /*8460*/  @!P2 LEA R22, P1, R76.reuse, R18, 0x1 ;  /* 0x000000124c16a211 */ /* 0x042fe200078208ff */
[----:B------:R-:W-:Y:S01]  /*8470*/  IMAD.SHL.U32 R5, R35, 0x8, RZ ;  /* 0x0000000823057824 */ /* 0x000fe200078e00ff */
[----:B------:R-:W-:Y:S01]  /*8480*/  LOP3.LUT R147, R147, 0x1c0, RZ, 0xc0, !PT ;  /* 0x000001c093937812 */ /* 0x000fe200078ec0ff */
[----:B------:R-:W-:Y:S01]  /*8490*/  IMAD.IADD R21, R29, 0x1, R20 ;  /* 0x000000011d157824 */ /* 0x000fe200078e0214 */
[----:B---3--:R-:W-:Y:S01]  /*84a0*/  @!P2 LEA.HI.X R23, R76, R19, R143, 0x1, P1 ;  /* 0x000000134c17a211 */ /* 0x008fe200008f0c8f */
[----:B------:R-:W-:Y:S01]  /*84b0*/  IMAD.MOV.U32 R20, RZ, RZ, R28 ;  /* 0x000000ffff147224 */ /* 0x000fe200078e001c */
[C---:B------:R-:W-:Y:S01]  /*84c0*/  LOP3.LUT P1, RZ, R0.reuse, 0x2, RZ, 0xc0, !PT ;  /* 0x0000000200ff7812 */ /* 0x040fe2000782c0ff */
[----:B------:R-:W-:Y:S01]  /*84d0*/  IMAD.SHL.U32 R0, R0, 0x40, RZ ;  /* 0x0000004000007824 */ /* 0x000fe200078e00ff */
[----:B------:R-:W-:Y:S01]  /*84e0*/  LOP3.LUT R145, R145, 0xfffffe00, RZ, 0xc0, !PT ;  /* 0xfffffe0091917812 */ /* 0x000fe200078ec0ff */
[----:B------:R-:W-:Y:S01]  /*84f0*/  UIMAD UR4, UR16, UR5, UR4 ;  /* 0x00000005100472a4 */ /* 0x000fe2000f8e0204 */
[----:B------:R-:W-:Y:S01]  /*8500*/  LOP3.LUT R32, R147, 0x38, R142, 0xf8, !PT ;  /* 0x0000003893207812 */ /* 0x000fe200078ef88e */
[----:B------:R-:W-:Y:S01]  /*8510*/  IMAD.WIDE.U32 R220, R220, c[0x0][0x1e8], R20 ;  /* 0x00007a00dcdc7a25 */ /* 0x000fe200078e0014 */
[----:B------:R-:W-:Y:S01]  /*8520*/  LOP3.LUT R0, R0, 0x1c0, RZ, 0xc0, !PT ;  /* 0x000001c000007812 */ /* 0x000fe200078ec0ff */
[----:B------:R-:W-:Y:S01]  /*8530*/  BSSY B0, `(.L_x_1431) ;  /* 0x0000057000007945 */ /* 0x000fe20003800000 */
[----:B------:R-:W-:Y:S01]  /*8540*/  SHF.R.U32.HI R144, RZ, 0x3, R147 ;  /* 0x00000003ff907819 */ /* 0x000fe20000011693 */
[----:B------:R-:W-:Y:S01]  /*8550*/  IMAD.U32 R20, RZ, RZ, UR16 ;  /* 0x00000010ff147e24 */ /* 0x000fe2000f8e00ff */
[----:B------:R-:W-:-:S02]  /*8560*/  @!P2 LEA.HI R13, R13, R34, RZ, 0x3 ;  /* 0x000000220d0da211 */ /* 0x000fc400078f18ff */
[----:B------:R-:W-:Y:S01]  /*8570*/  SEL R7, R7, 0xfffffff0, !P1 ;  /* 0xfffffff007077807 */ /* 0x000fe20004800000 */
[----:B------:R-:W-:Y:S01]  /*8580*/  IMAD.WIDE.U32 R20, R20, c[0x0][0x210], R26 ;  /* 0x0000840014147a25 */ /* 0x000fe200078e001a */
[----:B------:R-:W-:Y:S02]  /*8590*/  @!P2 LEA.HI R11, R11, R2, RZ, 0x3 ;  /* 0x000000020b0ba211 */ /* 0x000fe400078f18ff */
[----:B------:R-:W-:Y:S02]  /*85a0*/  ISETP.GE.AND P1, PT, R34, c[0x0][0x198], PT ;  /* 0x0000660022007a0c */ /* 0x000fe40003f26270 */
[----:B------:R-:W-:Y:S02]  /*85b0*/  LOP3.LUT R5, R0, 0x8, R5, 0xf8, !PT ;  /* 0x0000000800057812 */ /* 0x000fe400078ef805 */
[----:B------:R-:W-:Y:S02]  /*85c0*/  SHF.R.U32.HI R0, RZ, 0x3, R0 ;  /* 0x00000003ff007819 */ /* 0x000fe40000011600 */
[----:B------:R-:W-:-:S02]  /*85d0*/  LOP3.LUT R32, R145, R32, R144, 0xf6, !PT ;  /* 0x0000002091207212 */ /* 0x000fc400078ef690 */
[----:B------:R-:W-:Y:S02]  /*85e0*/  @!P2 LOP3.LUT R13, R13, 0xfffffff8, RZ, 0xc0, !PT ;  /* 0xfffffff80d0da812 */ /* 0x000fe400078ec0ff */
[----:B------:R-:W-:Y:S01]  /*85f0*/  @!P2 LOP3.LUT R11, R11, 0xfffffff8, RZ, 0xc0, !PT ;  /* 0xfffffff80b0ba812 */ /* 0x000fe200078ec0ff */
[----:B------:R-:W-:Y:S01]  /*8600*/  @!P2 IMAD.SHL.U32 R9, R32, 0x2, RZ ;  /* 0x000000022009a824 */ /* 0x000fe200078e00ff */
[----:B------:R-:W-:Y:S02]  /*8610*/  @!P2 SHF.R.S32.HI R6, RZ, 0x1f, R3 ;  /* 0x0000001fff06a819 */ /* 0x000fe40000011403 */
[----:B------:R-:W-:Y:S01]  /*8620*/  LOP3.LUT R0, R5, R0, RZ, 0x3c, !PT ;  /* 0x0000000005007212 */ /* 0x000fe200078e3cff */
[----:B------:R-:W-:Y:S01]  /*8630*/  @!P2 IMAD.WIDE R26, R11, 0x2, R18 ;  /* 0x000000020b1aa825 */ /* 0x000fe200078e0212 */
[----:B------:R-:W-:Y:S01]  /*8640*/  IADD3 R221, R221, UR4, RZ ;  /* 0x00000004dddd7c10 */ /* 0x000fe2000fffe0ff */
[----:B------:R-:W-:Y:S01]  /*8650*/  ULDC.64 UR4, c[0x0][0x210] ;  /* 0x0000840000047ab9 */ /* 0x000fe20000000a00 */
[----:B------:R-:W-:Y:S01]  /*8660*/  @!P2 LEA.HI R6, R6, R3, RZ, 0x3 ;  /* 0x000000030606a211 */ /* 0x000fe200078f18ff */
[----:B------:R-:W-:Y:S01]  /*8670*/  UIMAD UR4, UR15, UR4, URZ ;  /* 0x000000040f0472a4 */ /* 0x000fe2000f8e023f */
[----:B------:R-:W-:Y:S01]  /*8680*/  @!PT LDS RZ, [RZ] ;  /* 0x00000000fffff984 */ /* 0x000fe20000000800 */
[----:B------:R1:W-:Y:S01]  /*8690*/  @!P2 LDGSTS.E.BYPASS.LTC128B.128 [R9+0x10080], [R22.64], !P3 ;  /* 0x100800001609afae */ /* 0x0003e2000d901d5a */
[----:B------:R-:W-:-:S02]  /*86a0*/  LOP3.LUT R215, R215, 0xfffffffe, RZ, 0xc0, !PT ;  /* 0xfffffffed7d77812 */ /* 0x000fc400078ec0ff */
[----:B------:R-:W-:Y:S01]  /*86b0*/  @!P2 LOP3.LUT R6, R6, 0xfffffff8, RZ, 0xc0, !PT ;  /* 0xfffffff80606a812 */ /* 0x000fe200078ec0ff */
[----:B------:R-:W-:-:S04]  /*86c0*/  UIMAD UR4, UR16, UR5, UR4 ;  /* 0x00000005100472a4 */ /* 0x000fc8000f8e0204 */
[----:B------:R-:W-:Y:S01]  /*86d0*/  @!P2 IMAD.WIDE R28, R6, 0x2, R18 ;  /* 0x00000002061ca825 */ /* 0x000fe200078e0212 */
[----:B------:R-:W-:Y:S02]  /*86e0*/  IADD3 R6, R142, 0x80, RZ ;  /* 0x000000808e067810 */ /* 0x000fe40007ffe0ff */
[----:B------:R-:W-:Y:S02]  /*86f0*/  IADD3 R21, R21, UR4, RZ ;  /* 0x0000000415157c10 */ /* 0x000fe4000fffe0ff */
[----:B--2---:R-:W-:Y:S01]  /*8700*/  @P0 SHF.R.S32.HI R25, RZ, 0x1f, R24 ;  /* 0x0000001fff190819 */ /* 0x004fe20000011418 */
[----:B------:R-:W-:Y:S02]  /*8710*/  @!P0 IMAD.U32 R24, RZ, RZ, UR8 ;  /* 0x00000008ff188e24 */ /* 0x000fe4000f8e00ff */
[----:B------:R-:W-:Y:S01]  /*8720*/  @!P0 IMAD.U32 R25, RZ, RZ, UR9 ;  /* 0x00000009ff198e24 */ /* 0x000fe2000f8e00ff */
[----:B------:R-:W-:-:S04]  /*8730*/  ISETP.NE.U32.AND P0, PT, RZ, c[0x0][0x350], PT ;  /* 0x0000d400ff007a0c */ /* 0x000fc80003f05070 */
[----:B------:R-:W-:-:S04]  /*8740*/  ISETP.NE.AND.EX P0, PT, RZ, c[0x0][0x354], PT, P0 ;  /* 0x0000d500ff007a0c */ /* 0x000fc80003f05300 */
[----:B------:R-:W-:Y:S02]  /*8750*/  SEL R216, R24, RZ, !P0 ;  /* 0x000000ff18d87207 */ /* 0x000fe40004000000 */
[----:B------:R-:W-:Y:S01]  /*8760*/  SEL R5, R25, RZ, !P0 ;  /* 0x000000ff19057207 */ /* 0x000fe20004000000 */
[----:B------:R-:W-:Y:S01]  /*8770*/  @!P2 IMAD.WIDE R24, R13, 0x2, R18 ;  /* 0x000000020d18a825 */ /* 0x000fe200078e0212 */
[----:B------:R-:W-:Y:S01]  /*8780*/  ISETP.NE.AND P0, PT, R10, RZ, PT ;  /* 0x000000ff0a00720c */ /* 0x000fe20003f05270 */
[----:B------:R2:W3:Y:S02]  /*8790*/  SHFL.IDX PT, R18, R16, 0x1, 0x181f ;  /* 0x00381f0010127f89 */ /* 0x0004e400000e0000 */
[C---:B------:R-:W-:Y:S02]  /*87a0*/  IMAD R225, R5.reuse, c[0x0][0x1f0], RZ ;  /* 0x00007c0005e17a24 */ /* 0x040fe400078e02ff */
[----:B------:R1:W-:Y:S01]  /*87b0*/  @!P2 LDGSTS.E.BYPASS.LTC128B.128 [R9+0x14080], [R24.64], !P1 ;  /* 0x140800001809afae */ /* 0x0003e2000c901d5a */
[----:B------:R-:W-:-:S02]  /*87c0*/  IMAD R223, R5, c[0x0][0x218], RZ ;  /* 0x0000860005df7a24 */ /* 0x000fc400078e02ff */
[----:B------:R-:W-:Y:S01]  /*87d0*/  IMAD.MOV.U32 R5, RZ, RZ, 0x20 ;  /* 0x00000020ff057424 */ /* 0x000fe200078e00ff */
[----:B------:R1:W-:Y:S01]  /*87e0*/  @!P2 LDGSTS.E.BYPASS.LTC128B.128 [R9+0x18080], [R26.64], !P6 ;  /* 0x180800001a09afae */ /* 0x0003e2000f101d5a */
[----:B------:R-:W-:Y:S01]  /*87f0*/  ISETP.GE.AND P6, PT, R142, c[0x0][0x1d4], PT ;  /* 0x000075008e007a0c */ /* 0x000fe20003fc6270 */
[C---:B------:R-:W-:Y:S02]  /*8800*/  IMAD R225, R216.reuse, c[0x0][0x1f4], R225 ;  /* 0x00007d00d8e17a24 */ /* 0x040fe400078e02e1 */
[----:B------:R1:W-:Y:S01]  /*8810*/  @!P2 LDGSTS.E.BYPASS.LTC128B.128 [R9+0x1c080], [R28.64], !P5 ;  /* 0x1c0800001c09afae */ /* 0x0003e2000e901d5a */
[----:B------:R-:W-:Y:S01]  /*8820*/  IMAD R223, R216, c[0x0][0x21c], R223 ;  /* 0x00008700d8df7a24 */ /* 0x000fe200078e02df */
[----:B------:R-:W-:Y:S01]  /*8830*/  ISETP.GE.AND P5, PT, R6, c[0x0][0x1d4], PT ;  /* 0x0000750006007a0c */ /* 0x000fe20003fa6270 */
[----:B------:R-:W-:Y:S01]  /*8840*/  IMAD.WIDE.U32 R220, R216, c[0x0][0x1f0], R220 ;  /* 0x00007c00d8dc7a25 */ /* 0x000fe200078e00dc */
[----:B------:R-:W-:Y:S01]  /*8850*/  IADD3 R6, R142, 0xc0, RZ ;  /* 0x000000c08e067810 */ /* 0x000fe20007ffe0ff */
[----:B------:R2:W4:Y:S01]  /*8860*/  SHFL.IDX PT, R19, R15, 0x1, 0x181f ;  /* 0x00381f000f137f89 */ /* 0x00052200000e0000 */
[----:B------:R-:W-:Y:S01]  /*8870*/  SEL R5, R5, 0xffffffe0, !P4 ;  /* 0xffffffe005057807 */ /* 0x000fe20006000000 */
[----:B------:R-:W-:Y:S01]  /*8880*/  IMAD.WIDE.U32 R216, R216, c[0x0][0x218], R20 ;  /* 0x00008600d8d87a25 */ /* 0x000fe200078e0014 */
[----:B------:R-:W-:-:S02]  /*8890*/  ISETP.GE.AND P4, PT, R6, c[0x0][0x1d4], PT ;  /* 0x0000750006007a0c */ /* 0x000fc40003f86270 */
[----:B------:R-:W-:Y:S01]  /*88a0*/  @P6 LOP3.LUT R215, R215, 0x1, RZ, 0xfc, !PT ;  /* 0x00000001d7d76812 */ /* 0x000fe200078efcff */
[----:B------:R-:W-:Y:S01]  /*88b0*/  IMAD.IADD R225, R221, 0x1, R225 ;  /* 0x00000001dde17824 */ /* 0x000fe200078e02e1 */
[----:B------:R-:W-:Y:S01]  /*88c0*/  ISETP.GE.AND P6, PT, R34, c[0x0][0x1d4], PT ;  /* 0x0000750022007a0c */ /* 0x000fe20003fc6270 */
[----:B------:R-:W-:Y:S02]  /*88d0*/  IMAD.IADD R223, R217, 0x1, R223 ;  /* 0x00000001d9df7824 */ /* 0x000fe400078e02df */
[----:B-1----:R-:W-:-:S05]  /*88e0*/  IMAD.SHL.U32 R9, R8, 0x40, RZ ;  /* 0x0000004008097824 */ /* 0x002fca00078e00ff */
[----:B------:R-:W-:Y:S01]  /*88f0*/  LOP3.LUT R0, R0, 0xfffffe00, R9, 0xf8, !PT ;  /* 0xfffffe0000007812 */ /* 0x000fe200078ef809 */
[----:B------:R-:W-:Y:S05]  /*8900*/  @P0 BRA `(.L_x_1432) ;  /* 0x0000019000000947 */ /* 0x000fea0003800000 */
[----:B--234-:R-:W-:Y:S01]  /*8910*/  IADD3 R11, R76, 0x80, RZ ;  /* 0x000000804c0b7810 */ /* 0x01cfe20007ffe0ff */
[----:B------:R-:W-:Y:S01]  /*8920*/  IMAD.SHL.U32 R17, R32, 0x2, RZ ;  /* 0x0000000220117824 */ /* 0x000fe200078e00ff */
[C---:B------:R-:W-:Y:S02]  /*8930*/  IADD3 R9, R76.reuse, 0xc0, RZ ;  /* 0x000000c04c097810 */ /* 0x040fe40007ffe0ff */
[----:B------:R-:W-:Y:S02]  /*8940*/  SHF.R.S32.HI R13, RZ, 0x1f, R34 ;  /* 0x0000001fff0d7819 */ /* 0x000fe40000011422 */
[----:B------:R-:W-:Y:S02]  /*8950*/  SHF.R.S32.HI R8, RZ, 0x1f, R11 ;  /* 0x0000001fff087819 */ /* 0x000fe4000001140b */
[----:B------:R-:W-:Y:S02]  /*8960*/  LEA R20, P0, R76, R18, 0x1 ;  /* 0x000000124c147211 */ /* 0x000fe400078008ff */
[----:B------:R-:W-:-:S02]  /*8970*/  SHF.R.S32.HI R6, RZ, 0x1f, R9 ;  /* 0x0000001fff067819 */ /* 0x000fc40000011409 */
[----:B------:R-:W-:Y:S02]  /*8980*/  LEA.HI R13, R13, R34, RZ, 0x3 ;  /* 0x000000220d0d7211 */ /* 0x000fe400078f18ff */
[----:B------:R-:W-:Y:S02]  /*8990*/  P2R R14, PR, RZ, 0x4 ;  /* 0x00000004ff0e7803 */ /* 0x000fe40000000000 */
[----:B------:R-:W-:Y:S02]  /*89a0*/  LEA.HI R8, R8, R11, RZ, 0x3 ;  /* 0x0000000b08087211 */ /* 0x000fe400078f18ff */
[----:B------:R-:W-:Y:S02]  /*89b0*/  LEA.HI.X R21, R76, R19, R143, 0x1, P0 ;  /* 0x000000134c157211 */ /* 0x000fe400000f0c8f */
[----:B------:R-:W-:Y:S02]  /*89c0*/  LEA.HI R6, R6, R9, RZ, 0x3 ;  /* 0x0000000906067211 */ /* 0x000fe400078f18ff */
[----:B------:R-:W-:Y:S01]  /*89d0*/  ISETP.GE.AND P2, PT, R2, c[0x0][0x198], PT ;  /* 0x0000660002007a0c */ /* 0x000fe20003f46270 */
[----:B------:R1:W-:Y:S01]  /*89e0*/  LDGSTS.E.BYPASS.LTC128B.128 [R17+0x11080], [R20.64], !P3 ;  /* 0x1108000014117fae */ /* 0x0003e2000d901d5a */
[----:B------:R-:W-:-:S02]  /*89f0*/  ISETP.GE.AND P0, PT, R3, c[0x0][0x198], PT ;  /* 0x0000660003007a0c */ /* 0x000fc40003f06270 */
[----:B------:R-:W-:Y:S02]  /*8a00*/  LOP3.LUT R13, R13, 0xfffffff8, RZ, 0xc0, !PT ;  /* 0xfffffff80d0d7812 */ /* 0x000fe400078ec0ff */
[----:B------:R-:W-:Y:S02]  /*8a10*/  LOP3.LUT R9, R8, 0xfffffff8, RZ, 0xc0, !PT ;  /* 0xfffffff808097812 */ /* 0x000fe400078ec0ff */
[----:B------:R-:W-:Y:S01]  /*8a20*/  LOP3.LUT R11, R6, 0xfffffff8, RZ, 0xc0, !PT ;  /* 0xfffffff8060b7812 */ /* 0x000fe200078ec0ff */
[----:B------:R-:W-:-:S04]  /*8a30*/  IMAD.WIDE R22, R13, 0x2, R18 ;  /* 0x000000020d167825 */ /* 0x000fc800078e0212 */
[--C-:B------:R-:W-:Y:S01]  /*8a40*/  IMAD.WIDE R8, R9, 0x2, R18.reuse ;  /* 0x0000000209087825 */ /* 0x100fe200078e0212 */
[----:B------:R1:W-:Y:S03]  /*8a50*/  LDGSTS.E.BYPASS.LTC128B.128 [R17+0x15080], [R22.64], !P1 ;  /* 0x1508000016117fae */ /* 0x0003e6000c901d5a */
[----:B------:R-:W-:Y:S01]  /*8a60*/  IMAD.WIDE R18, R11, 0x2, R18 ;  /* 0x000000020b127825 */ /* 0x000fe200078e0212 */
[----:B------:R1:W-:Y:S01]  /*8a70*/  LDGSTS.E.BYPASS.LTC128B.128 [R17+0x19080], [R8.64], !P2 ;  /* 0x1908000008117fae */ /* 0x0003e2000d101d5a */
[----:B------:R-:W-:-:S03]  /*8a80*/  ISETP.NE.AND P2, PT, R14, RZ, PT ;  /* 0x000000ff0e00720c */ /* 0x000fc60003f45270 */
[----:B------:R1:W-:Y:S05]  /*8a90*/  LDGSTS.E.BYPASS.LTC128B.128 [R17+0x1d080], [R18.64], !P0 ;  /* 0x1d08000012117fae */ /* 0x0003ea000c101d5a */
.L_x_1432:
[----:B--234-:R-:W-:Y:S05]  /*8aa0*/  BSYNC B0 ;  /* 0x0000000000007941 */ /* 0x01cfea0003800000 */
.L_x_1431:
[----:B------:R-:W-:Y:S01]  /*8ab0*/  IADD3 R6, R12, 0x40, RZ ;  /* 0x000000400c067810 */ /* 0x000fe20007ffe0ff */
[----:B-1----:R1:W2:Y:S01]  /*8ac0*/  SHFL.IDX PT, R21, R15, 0x2, 0x181f ;  /* 0x00581f000f157f89 */ /* 0x0022a200000e0000 */
[----:B------:R-:W-:Y:S02]  /*8ad0*/  BSSY B0, `(.L_x_1433) ;  /* 0x000001f000007945 */ /* 0x000fe40003800000 */
[----:B------:R-:W-:Y:S01]  /*8ae0*/  ISETP.GE.AND P0, PT, R6, UR6, PT ;  /* 0x0000000606007c0c */ /* 0x000fe2000bf06270 */
        /* <DEDUP_REMOVED lines=9> */
[----:B------:R-:W-:Y:S01]  /*8b80*/  LEA.HI R14, R19, R34, RZ, 0x3 ;  /* 0x00000022130e7211 */ /* 0x000fe200078f18ff */
[----:B------:R-:W-:Y:S01]  /*8b90*/  IMAD.SHL.U32 R19, R32, 0x2, RZ ;  /* 0x0000000220137824 */ /* 0x000fe200078e00ff */
[----:B------:R-:W-:Y:S02]  /*8ba0*/  P2R R17, PR, RZ, 0x4 ;  /* 0x00000004ff117803 */ /* 0x000fe40000000000 */
[----:B------:R-:W-:Y:S02]  /*8bb0*/  LEA.HI R8, R8, R13, RZ, 0x3 ;  /* 0x0000000d08087211 */ /* 0x000fe400078f18ff */
[----:B--2---:R-:W-:Y:S02]  /*8bc0*/  LEA.HI.X R23, R76, R21, R143, 0x1, P0 ;  /* 0x000000154c177211 */ /* 0x004fe400000f0c8f */
[----:B------:R-:W-:Y:S02]  /*8bd0*/  LEA.HI R6, R6, R11, RZ, 0x3 ;  /* 0x0000000b06067211 */ /* 0x000fe400078f18ff */
[----:B------:R-:W-:Y:S01]  /*8be0*/  ISETP.GE.AND P2, PT, R2, c[0x0][0x198], PT ;  /* 0x0000660002007a0c */ /* 0x000fe20003f46270 */
[----:B------:R-:W-:Y:S01]  /*8bf0*/  @!PT LDS RZ, [RZ] ;  /* 0x00000000fffff984 */ /* 0x000fe20000000800 */
        /* <DEDUP_REMOVED lines=12> */
.L_x_1434:
[----:B------:R-:W-:Y:S05]  /*8cc0*/  BSYNC B0 ;  /* 0x0000000000007941 */ /* 0x000fea0003800000 */
.L_x_1433:
[----:B------:R-:W-:Y:S01]  /*8cd0*/  IADD3 R6, R12, 0x60, RZ ;  /* 0x000000600c067810 */ /* 0x000fe20007ffe0ff */
[----:B------:R-:W-:Y:S01]  /*8ce0*/  UMOV UR12, 0x30 ;  /* 0x00000030000c7882 */ /* 0x000fe20000000000 */
[----:B------:R4:W1:Y:S01]  /*8cf0*/  SHFL.IDX PT, R17, R15, 0x3, 0x181f ;  /* 0x00781f000f117f89 */ /* 0x00086200000e0000 */
[----:B------:R-:W-:Y:S01]  /*8d00*/  ULDC.64 UR4, c[0x0][0x1e0] ;  /* 0x0000780000047ab9 */ /* 0x000fe20000000a00 */
[----:B------:R-:W-:Y:S01]  /*8d10*/  ISETP.GE.AND P0, PT, R6, UR6, PT ;  /* 0x0000000606007c0c */ /* 0x000fe2000bf06270 */
[----:B------:R-:W-:Y:S01]  /*8d20*/  UIMAD.WIDE.U32 UR20, UR12, UR4, URZ ;  /* 0x000000040c1472a5 */ /* 0x000fe2000f8e003f */
[----:B-1----:R-:W1:Y:S01]  /*8d30*/  SHFL.IDX PT, R16, R16, 0x3, 0x181f ;  /* 0x00781f0010107f89 */ /* 0x002e6200000e0000 */
[----:B------:R-:W-:Y:S01]  /*8d40*/  UIMAD UR5, UR12, UR5, URZ ;  /* 0x000000050c0572a4 */ /* 0x000fe2000f8e023f */
[----:B------:R-:W-:Y:S01]  /*8d50*/  BSSY B0, `(.L_x_1435) ;  /* 0x000001c000007945 */ /* 0x000fe20003800000 */
[----:B------:R-:W-:Y:S02]  /*8d60*/  P2R R8, PR, RZ, 0x1 ;  /* 0x00000001ff087803 */ /* 0x000fe40000000000 */
[----:B------:R-:W-:-:S06]  /*8d70*/  UIADD3 UR9, UR21, UR5, URZ ;  /* 0x0000000515097290 */ /* 0x000fcc000fffe03f */
[----:B------:R-:W-:Y:S05]  /*8d80*/  @P0 BRA `(.L_x_1436) ;  /* 0x0000018000000947 */ /* 0x000fea0003800000 */
[----:B------:R-:W-:Y:S01]  /*8d90*/  SHF.R.S32.HI R11, RZ, 0x1f, R34 ;  /* 0x0000001fff0b7819 */ /* 0x000fe20000011422 */
[----:B------:R-:W-:Y:S01]  /*8da0*/  IMAD.SHL.U32 R13, R32, 0x2, RZ ;  /* 0x00000002200d7824 */ /* 0x000fe200078e00ff */
[C---:B-1----:R-:W-:Y:S02]  /*8db0*/  LEA R14, P0, R76.reuse, R16, 0x1 ;  /* 0x000000104c0e7211 */ /* 0x042fe400078008ff */
[----:B------:R-:W-:Y:S02]  /*8dc0*/  LEA.HI R6, R11, R34, RZ, 0x3 ;  /* 0x000000220b067211 */ /* 0x000fe400078f18ff */
[----:B------:R-:W-:Y:S02]  /*8dd0*/  IADD3 R11, R76, 0x80, RZ ;  /* 0x000000804c0b7810 */ /* 0x000fe40007ffe0ff */
[----:B------:R-:W-:Y:S02]  /*8de0*/  LOP3.LUT R6, R6, 0xfffffff8, RZ, 0xc0, !PT ;  /* 0xfffffff806067812 */ /* 0x000fe400078ec0ff */
[----:B----4-:R-:W-:-:S02]  /*8df0*/  LEA.HI.X R15, R76, R17, R143, 0x1, P0 ;  /* 0x000000114c0f7211 */ /* 0x010fc400000f0c8f */
[----:B------:R-:W-:Y:S01]  /*8e00*/  ISETP.GE.AND P0, PT, R2, c[0x0][0x198], PT ;  /* 0x0000660002007a0c */ /* 0x000fe20003f06270 */
[----:B--2---:R-:W-:Y:S01]  /*8e10*/  IMAD.WIDE R18, R6, 0x2, R16 ;  /* 0x0000000206127825 */ /* 0x004fe200078e0210 */
[----:B------:R-:W-:Y:S01]  /*8e20*/  SHF.R.S32.HI R6, RZ, 0x1f, R11 ;  /* 0x0000001fff067819 */ /* 0x000fe2000001140b */
[----:B------:R-:W-:Y:S01]  /*8e30*/  @!PT LDS RZ, [RZ] ;  /* 0x00000000fffff984 */ /* 0x000fe20000000800 */
[----:B------:R1:W-:Y:S03]  /*8e40*/  LDGSTS.E.BYPASS.LTC128B.128 [R13+0x13080], [R14.64], !P3 ;  /* 0x130800000e0d7fae */ /* 0x0003e6000d901d5a */
[----:B------:R-:W-:Y:S01]  /*8e50*/  LEA.HI R11, R6, R11, RZ, 0x3 ;  /* 0x0000000b060b7211 */ /* 0x000fe200078f18ff */
[----:B------:R1:W-:Y:S03]  /*8e60*/  LDGSTS.E.BYPASS.LTC128B.128 [R13+0x17080], [R18.64], !P1 ;  /* 0x17080000120d7fae */ /* 0x0003e6000c901d5a */
[----:B------:R-:W-:-:S05]  /*8e70*/  LOP3.LUT R11, R11, 0xfffffff8, RZ, 0xc0, !PT ;  /* 0xfffffff80b0b7812 */ /* 0x000fca00078ec0ff */
[----:B---3--:R-:W-:Y:S01]  /*8e80*/  IMAD.WIDE R20, R11, 0x2, R16 ;  /* 0x000000020b147825 */ /* 0x008fe200078e0210 */
[----:B------:R-:W-:-:S04]  /*8e90*/  IADD3 R11, R76, 0xc0, RZ ;  /* 0x000000c04c0b7810 */ /* 0x000fc80007ffe0ff */
[----:B------:R-:W-:Y:S01]  /*8ea0*/  SHF.R.S32.HI R2, RZ, 0x1f, R11 ;  /* 0x0000001fff027819 */ /* 0x000fe2000001140b */
[----:B------:R1:W-:Y:S01]  /*8eb0*/  LDGSTS.E.BYPASS.LTC128B.128 [R13+0x1b080], [R20.64], !P0 ;  /* 0x1b080000140d7fae */ /* 0x0003e2000c101d5a */
[----:B------:R-:W-:Y:S02]  /*8ec0*/  ISETP.GE.AND P0, PT, R3, c[0x0][0x198], PT ;  /* 0x0000660003007a0c */ /* 0x000fe40003f06270 */
[----:B------:R-:W-:-:S04]  /*8ed0*/  LEA.HI R2, R2, R11, RZ, 0x3 ;  /* 0x0000000b02027211 */ /* 0x000fc800078f18ff */
[----:B------:R-:W-:-:S05]  /*8ee0*/  LOP3.LUT R3, R2, 0xfffffff8, RZ, 0xc0, !PT ;  /* 0xfffffff802037812 */ /* 0x000fca00078ec0ff */
[----:B------:R-:W-:-:S05]  /*8ef0*/  IMAD.WIDE R16, R3, 0x2, R16 ;  /* 0x0000000203107825 */ /* 0x000fca00078e0210 */
[----:B------:R1:W-:Y:S02]  /*8f00*/  LDGSTS.E.BYPASS.LTC128B.128 [R13+0x1f080], [R16.64], !P0 ;  /* 0x1f080000100d7fae */ /* 0x0003e4000c101d5a */
.L_x_1436:
[----:B------:R-:W-:Y:S05]  /*8f10*/  BSYNC B0 ;  /* 0x0000000000007941 */ /* 0x000fea0003800000 */
.L_x_1435:
[----:B------:R-:W-:Y:S01]  /*8f20*/  UIMAD UR12, UR13, -0x30, UR12 ;  /* 0xffffffd00d0c78a4 */ /* 0x000fe2000f8e020c */
[----:B-1----:R-:W-:Y:S01]  /*8f30*/  IMAD.U32 R16, RZ, RZ, UR20 ;  /* 0x00000014ff107e24 */ /* 0x002fe2000f8e00ff */
[----:B------:R-:W-:Y:S01]  /*8f40*/  UIADD3 UR15, UR13, -0x1, URZ ;  /* 0xffffffff0d0f7890 */ /* 0x000fe2000fffe03f */
[----:B------:R-:W-:Y:S01]  /*8f50*/  IMAD.MOV.U32 R224, RZ, RZ, R220 ;  /* 0x000000ffffe07224 */ /* 0x000fe200078e00dc */
[----:B------:R-:W-:Y:S01]  /*8f60*/  UIADD3 UR11, UR14, UR12, URZ ;  /* 0x0000000c0e0b7290 */ /* 0x000fe2000fffe03f */
[----:B------:R-:W-:Y:S01]  /*8f70*/  IMAD.U32 R17, RZ, RZ, UR21 ;  /* 0x00000015ff117e24 */ /* 0x000fe2000f8e00ff */
[----:B------:R-:W-:Y:S01]  /*8f80*/  USHF.R.S32.HI UR10, URZ, 0x1f, UR15 ;  /* 0x0000001f3f0a7899 */ /* 0x000fe2000801140f */
[----:B------:R-:W0:Y:S01]  /*8f90*/  LDGDEPBAR ;  /* 0x00000000000079af */ /* 0x000e220000000000 */
[----:B------:R-:W-:Y:S01]  /*8fa0*/  UISETP.LT.AND UP0, UPT, UR11, 0x30, UPT ;  /* 0x000000300b00788c */ /* 0x000fe2000bf01270 */
[----:B------:R-:W-:Y:S01]  /*8fb0*/  IMAD.WIDE.U32 R16, R16, UR15, R224 ;  /* 0x0000000f10107c25 */ /* 0x000fe2000f8e00e0 */
[----:B------:R-:W-:Y:S01]  /*8fc0*/  UIMAD UR4, UR9, UR15, URZ ;  /* 0x0000000f090472a4 */ /* 0x000fe2000f8e023f */
[----:B------:R-:W-:Y:S01]  /*8fd0*/  LEA.HI R6, R4, R97, RZ, 0x5 ;  /* 0x0000006104067211 */ /* 0x000fe200078f28ff */
[----:B------:R-:W-:-:S02]  /*8fe0*/  USEL UR5, UR11, 0x30, UP0 ;  /* 0x000000300b057887 */ /* 0x000fc40008000000 */
[----:B------:R-:W-:Y:S02]  /*8ff0*/  UIMAD UR4, UR10, UR20, UR4 ;  /* 0x000000140a0472a4 */ /* 0x000fe4000f8e0204 */
[----:B------:R-:W-:Y:S02]  /*9000*/  UMOV UR7, 0x5 ;  /* 0x0000000500077882 */ /* 0x000fe40000000000 */
[----:B------:R-:W-:Y:S02]  /*9010*/  IADD3 R3, -R188, UR5, RZ ;  /* 0x00000005bc037c10 */ /* 0x000fe4000fffe1ff */
[----:B------:R-:W-:Y:S01]  /*9020*/  IADD3 R2, R17, UR4, RZ ;  /* 0x0000000411027c10 */ /* 0x000fe2000fffe0ff */
[----:B------:R-:W-:Y:S01]  /*9030*/  ULDC.64 UR4, c[0x0][0x1e0] ;  /* 0x0000780000047ab9 */ /* 0x000fe20000000a00 */
[----:B------:R-:W-:Y:S01]  /*9040*/  BAR.SYNC.DEFER_BLOCKING 0x0 ;  /* 0x0000000000007b1d */ /* 0x000fe20000010000 */
[----:B------:R-:W-:Y:S01]  /*9050*/  ISETP.GE.AND P1, PT, R3, 0x1, PT ;  /* 0x000000010300780c */ /* 0x000fe20003f26270 */
[----:B------:R-:W-:-:S02]  /*9060*/  USHF.L.U32 UR8, UR4, 0x5, URZ ;  /* 0x0000000504087899 */ /* 0x000fc4000800063f */
[----:B------:R-:W-:-:S10]  /*9070*/  USHF.L.U64.HI UR7, UR4, UR7, UR5 ;  /* 0x0000000704077299 */ /* 0x000fd40008010205 */
[----:B------:R-:W-:Y:S01]  /*9080*/  @P1 LEA R14, P0, R16, c[0x0][0x1c8], 0x1 ;  /* 0x00007200100e1a11 */ /* 0x000fe200078008ff */
[----:B------:R-:W-:-:S03]  /*9090*/  @P1 IMAD.SHL.U32 R13, R32, 0x2, RZ ;  /* 0x00000002200d1824 */ /* 0x000fc600078e00ff */
[----:B----4-:R-:W-:Y:S02]  /*90a0*/  @P1 LEA.HI.X R15, R16, c[0x0][0x1cc], R2, 0x1, P0 ;  /* 0x00007300100f1a11 */ /* 0x010fe400000f0c02 */
[----:B------:R-:W-:-:S13]  /*90b0*/  ISETP.GE.AND P0, PT, R3, 0x21, PT ;  /* 0x000000210300780c */ /* 0x000fda0003f06270 */
[----:B------:R-:W-:Y:S01]  /*90c0*/  @P0 IADD3 R3, P3, R16, UR8, RZ ;  /* 0x0000000810030c10 */ /* 0x000fe2000ff7e0ff */
[----:B------:R-:W-:-:S03]  /*90d0*/  @P0 IMAD.SHL.U32 R11, R32, 0x2, RZ ;  /* 0x00000002200b0824 */ /* 0x000fc600078e00ff */
[----:B------:R-:W-:Y:S02]  /*90e0*/  @P0 IADD3.X R2, R2, UR7, RZ, P3, !PT ;  /* 0x0000000702020c10 */ /* 0x000fe40009ffe4ff */
[----:B------:R-:W-:-:S04]  /*90f0*/  @P0 LEA R16, P3, R3, c[0x0][0x1c8], 0x1 ;  /* 0x0000720003100a11 */ /* 0x000fc800078608ff */
[----:B------:R-:W-:Y:S02]  /*9100*/  @P0 LEA.HI.X R17, R3, c[0x0][0x1cc], R2, 0x1, P3 ;  /* 0x0000730003110a11 */ /* 0x000fe400018f0c02 */
[----:B------:R-:W-:Y:S02]  /*9110*/  LOP3.LUT P3, RZ, R215, 0x1, RZ, 0xc0, !PT ;  /* 0x00000001d7ff7812 */ /* 0x000fe4000786c0ff */
[----:B------:R-:W-:Y:S02]  /*9120*/  SHF.R.S32.HI R3, RZ, 0x5, R6 ;  /* 0x00000005ff037819 */ /* 0x000fe40000011406 */
[----:B------:R-:W-:-:S09]  /*9130*/  SEL R2, RZ, 0x1, P3 ;  /* 0x00000001ff027807 */ /* 0x000fd20001800000 */
        /* <DEDUP_REMOVED lines=16> */
.L_x_1437:
[----:B------:R-:W-:Y:S01]  /*9240*/  ULDC.U8 UR4, c[0x0][0x298] ;  /* 0x0000a60000047ab9 */ /* 0x000fe20000000000 */
[----:B-1----:R-:W-:Y:S01]  /*9250*/  SHF.R.S32.HI R11, RZ, 0x1f, R98 ;  /* 0x0000001fff0b7819 */ /* 0x002fe20000011462 */
        /* <DEDUP_REMOVED lines=11> */
[----:B--2---:R-:W-:Y:S01]  /*9310*/  IADD3 R21, R11, R99, RZ ;  /* 0x000000630b157210 */ /* 0x004fe20007ffe0ff */
[----:B------:R-:W-:Y:S05]  /*9320*/  @!P0 BRA `(.L_x_1439) ;  /* 0x00004ae000008947 */ /* 0x000fea0003800000 */
[----:B------:R-:W-:Y:S01]  /*9330*/  PLOP3.LUT P0, PT, PT, PT, UP2, 0x80, 0x0 ;  /* 0x000000000000781c */ /* 0x000fe20003f0f028 */
[----:B------:R-:W-:Y:S01]  /*9340*/  IMAD.MOV.U32 R16, RZ, RZ, R14 ;  /* 0x000000ffff107224 */ /* 0x000fe200078e000e */
[----:B------:R-:W-:Y:S01]  /*9350*/  BSSY B0, `(.L_x_1440) ;  /* 0x0000049000007945 */ /* 0x000fe20003800000 */
[----:B---3--:R-:W-:Y:S01]  /*9360*/  IMAD.MOV.U32 R20, RZ, RZ, R98 ;  /* 0x000000ffff147224 */ /* 0x008fe200078e0062 */
        /* <DEDUP_REMOVED lines=10> */
[----:B------:R-:W-:-:S13]  /*9410*/  PLOP3.LUT P0, PT, PT, PT, UP2, 0x80, 0x0 ;  /* 0x000000000000781c */ /* 0x000fda0003f0f028 */
[----:B------:R-:W-:-:S04]  /*9420*/  @P0 SHF.R.U32.HI R12, RZ, c[0x0][0x2cc], R11 ;  /* 0x0000b300ff0c0a19 */ /* 0x000fc8000001160b */
[----:B------:R-:W-:Y:S01]  /*9430*/  SHF.R.S32.HI R11, RZ, 0x1f, R12 ;  /* 0x0000001fff0b7819 */ /* 0x000fe2000001140c */
[----:B------:R-:W-:-:S04]  /*9440*/  IMAD.WIDE.U32 R14, R12, c[0x0][0x280], R16 ;  /* 0x0000a0000c0e7a25 */ /* 0x000fc800078e0010 */
[C---:B------:R-:W-:Y:S01]  /*9450*/  IMAD R13, R11.reuse, c[0x0][0x280], RZ ;  /* 0x0000a0000b0d7a24 */ /* 0x040fe200078e02ff */
[----:B------:R-:W-:Y:S01]  /*9460*/  LEA R16, P0, R14, c[0x0][0x270], 0x1 ;  /* 0x00009c000e107a11 */ /* 0x000fe200078008ff */
[----:B------:R-:W-:Y:S02]  /*9470*/  IMAD R11, R11, c[0x0][0x290], RZ ;  /* 0x0000a4000b0b7a24 */ /* 0x000fe400078e02ff */
[C---:B------:R-:W-:Y:S02]  /*9480*/  IMAD R13, R12.reuse, c[0x0][0x284], R13 ;  /* 0x0000a1000c0d7a24 */ /* 0x040fe400078e020d */
[C---:B------:R-:W-:Y:S01]  /*9490*/  IMAD.WIDE.U32 R20, R12.reuse, c[0x0][0x290], R20 ;  /* 0x0000a4000c147a25 */ /* 0x040fe200078e0014 */
[----:B------:R1:W2:Y:S02]  /*94a0*/  SHFL.IDX PT, R24, R16, RZ, 0x181f ;  /* 0x00181fff10187589 */ /* 0x0002a400000e0000 */
[----:B------:R-:W-:Y:S01]  /*94b0*/  IADD3 R18, R15, R13, RZ ;  /* 0x0000000d0f127210 */ /* 0x000fe20007ffe0ff */
[----:B------:R-:W-:-:S03]  /*94c0*/  IMAD R11, R12, c[0x0][0x294], R11 ;  /* 0x0000a5000c0b7a24 */ /* 0x000fc600078e020b */
[----:B------:R-:W-:Y:S02]  /*94d0*/  LEA.HI.X R18, R14, c[0x0][0x274], R18, 0x1, P0 ;  /* 0x00009d000e127a11 */ /* 0x000fe400000f0c12 */
[----:B------:R-:W-:Y:S02]  /*94e0*/  IADD3 R13, R21, R11, RZ ;  /* 0x0000000b150d7210 */ /* 0x000fe40007ffe0ff */
[C---:B------:R-:W-:Y:S01]  /*94f0*/  LEA R12, P0, R20.reuse, c[0x0][0x288], 0x1 ;  /* 0x0000a200140c7a11 */ /* 0x040fe200078008ff */
[----:B------:R1:W3:Y:S03]  /*9500*/  SHFL.IDX PT, R25, R18, RZ, 0x181f ;  /* 0x00181fff12197589 */ /* 0x0002e600000e0000 */
[----:B------:R-:W-:Y:S01]  /*9510*/  LEA.HI.X R13, R20, c[0x0][0x28c], R13, 0x1, P0 ;  /* 0x0000a300140d7a11 */ /* 0x000fe200000f0c0d */
[----:B------:R1:W4:Y:S01]  /*9520*/  SHFL.IDX PT, R22, R12, RZ, 0x181f ;  /* 0x00181fff0c167589 */ /* 0x00032200000e0000 */
[----:B------:R-:W-:-:S03]  /*9530*/  IMAD.SHL.U32 R20, R33, 0x4, RZ ;  /* 0x0000000421147824 */ /* 0x000fc600078e00ff */
        /* <DEDUP_REMOVED lines=42> */
.L_x_1441:
[----:B------:R-:W-:Y:S05]  /*97e0*/  BSYNC B0 ;  /* 0x0000000000007941 */ /* 0x000fea0003800000 */
.L_x_1440:
[----:B------:R-:W-:Y:S01]  /*97f0*/  ISETP.NE.AND P0, PT, R10, RZ, PT ;  /* 0x000000ff0a00720c */ /* 0x000fe20003f05270 */
[----:B-----5:R-:W-:Y:S01]  /*9800*/  IMAD.MOV.U32 R11, RZ, RZ, R144 ;  /* 0x000000ffff0b7224 */ /* 0x020fe200078e0090 */
[----:B-1-3--:R1:W3:Y:S01]  /*9810*/  SHFL.IDX PT, R23, R18, 0x1, 0x181f ;  /* 0x00381f0012177f89 */ /* 0x00a2e200000e0000 */
        /* <DEDUP_REMOVED lines=27> */
[----:B----4-:R1:W4:Y:S01]  /*99d0*/  SHFL.IDX PT, R22, R16, 0x1, 0x181f ;  /* 0x00381f0010167f89 */ /* 0x01032200000e0000 */
[----:B------:R-:W-:Y:S01]  /*99e0*/  IMAD.MOV.U32 R10, RZ, RZ, R131 ;  /* 0x000000ffff0a7224 */ /* 0x000fe200078e0083 */
[----:B------:R-:W-:Y:S01]  /*99f0*/  PRMT R114, R19, 0x7610, R114 ;  /* 0x0000761013727816 */ /* 0x000fe20000000072 */
[----:B------:R-:W-:Y:S01]  /*9a00*/  CS2R R112, SRZ ;  /* 0x0000000000707805 */ /* 0x000fe2000001ff00 */
[----:B------:R1:W2:Y:S01]  /*9a10*/  SHFL.IDX PT, R15, R13, 0x1, 0x181f ;  /* 0x00381f000d0f7f89 */ /* 0x0002a200000e0000 */
        /* <DEDUP_REMOVED lines=11> */
[C---:B---3--:R-:W-:Y:S01]  /*9ad0*/  ISETP.GE.AND P0, PT, R20.reuse, c[0x0][0x27c], PT ;  /* 0x00009f0014007a0c */ /* 0x048fe20003f06270 */
[----:B------:R-:W-:Y:S01]  /*9ae0*/  CS2R R134, SRZ ;  /* 0x0000000000867805 */ /* 0x000fe2000001ff00 */
[----:B------:R-:W-:Y:S01]  /*9af0*/  CS2R R132, SRZ ;  /* 0x0000000000847805 */ /* 0x000fe2000001ff00 */
[----:B------:R-:W-:-:S10]  /*9b00*/  IADD3 R11, R20, 0x20, RZ ;  /* 0x00000020140b7810 */ /* 0x000fd40007ffe0ff */
[----:B----4-:R-:W-:-:S04]  /*9b10*/  @!P0 IMAD.WIDE R26, R20, 0x2, R22 ;  /* 0x00000002141a8825 */ /* 0x010fc800078e0216 */
[----:B-12---:R-:W-:Y:S01]  /*9b20*/  @!P0 IMAD.WIDE R24, R20, 0x2, R14 ;  /* 0x0000000214188825 */ /* 0x006fe200078e020e */
        /* <DEDUP_REMOVED lines=34> */
.L_x_1443:
[----:B---3--:R-:W-:Y:S05]  /*9d50*/  BSYNC B0 ;  /* 0x0000000000007941 */ /* 0x008fea0003800000 */
.L_x_1442:
[----:B------:R-:W-:Y:S01]  /*9d60*/  ISETP.NE.AND P0, PT, R9, RZ, PT ;  /* 0x000000ff0900720c */ /* 0x000fe20003f05270 */
[----:B-1---5:R-:W-:Y:S01]  /*9d70*/  IMAD.MOV.U32 R14, RZ, RZ, R108 ;  /* 0x000000ffff0e7224 */ /* 0x022fe200078e006c */
[----:B------:R1:W3:Y:S01]  /*9d80*/  SHFL.IDX PT, R25, R18, 0x2, 0x181f ;  /* 0x00581f0012197f89 */ /* 0x0002e200000e0000 */
        /* <DEDUP_REMOVED lines=27> */
[----:B--2---:R1:W2:Y:S01]  /*9f40*/  SHFL.IDX PT, R24, R16, 0x2, 0x181f ;  /* 0x00581f0010187f89 */ /* 0x0042a200000e0000 */
[----:B------:R-:W-:Y:S01]  /*9f50*/  IMAD.MOV.U32 R9, RZ, RZ, R133 ;  /* 0x000000ffff097224 */ /* 0x000fe200078e0085 */
[----:B------:R-:W-:Y:S01]  /*9f60*/  PRMT R75, R14, 0x7610, R75 ;  /* 0x000076100e4b7816 */ /* 0x000fe2000000004b */
[----:B------:R-:W-:Y:S01]  /*9f70*/  CS2R R38, SRZ ;  /* 0x0000000000267805 */ /* 0x000fe2000001ff00 */
[----:B------:R1:W4:Y:S01]  /*9f80*/  SHFL.IDX PT, R23, R13, 0x2, 0x181f ;  /* 0x00581f000d177f89 */ /* 0x00032200000e0000 */
        /* <DEDUP_REMOVED lines=13> */
[C---:B---3--:R-:W-:Y:S01]  /*a060*/  IADD3 R10, R20.reuse, 0x20, RZ ;  /* 0x00000020140a7810 */ /* 0x048fe20007ffe0ff */
[----:B------:R-:W-:Y:S01]  /*a070*/  CS2R R100, SRZ ;  /* 0x0000000000647805 */ /* 0x000fe2000001ff00 */
[----:B------:R-:W-:Y:S01]  /*a080*/  ISETP.GE.AND P1, PT, R20, c[0x0][0x27c], PT ;  /* 0x00009f0014007a0c */ /* 0x000fe20003f26270 */
[----:B------:R-:W-:Y:S01]  /*a090*/  CS2R R98, SRZ ;  /* 0x0000000000627805 */ /* 0x000fe2000001ff00 */
[----:B------:R-:W-:Y:S01]  /*a0a0*/  ISETP.GE.AND P0, PT, R10, c[0x0][0x27c], PT ;  /* 0x00009f000a007a0c */ /* 0x000fe20003f06270 */
[----:B------:R-:W-:Y:S01]  /*a0b0*/  CS2R R90, SRZ ;  /* 0x00000000005a7805 */ /* 0x000fe2000001ff00 */
[----:B------:R-:W-:Y:S01]  /*a0c0*/  CS2R R88, SRZ ;  /* 0x0000000000587805 */ /* 0x000fe2000001ff00 */
[----:B------:R-:W-:-:S08]  /*a0d0*/  IADD3 R14, R20, 0x40, RZ ;  /* 0x00000040140e7810 */ /* 0x000fd00007ffe0ff */
[C---:B--2---:R-:W-:Y:S02]  /*a0e0*/  @!P1 IMAD.WIDE R36, R20.reuse, 0x2, R24 ;  /* 0x0000000214249825 */ /* 0x044fe400078e0218 */
[----:B------:R-:W-:Y:S02]  /*a0f0*/  @!P0 SHF.R.S32.HI R9, RZ, 0x1f, R10 ;  /* 0x0000001fff098819 */ /* 0x000fe4000001140a */
[----:B----4-:R-:W-:Y:S01]  /*a100*/  @!P1 IMAD.WIDE R30, R20, 0x2, R22 ;  /* 0x00000002141e9825 */ /* 0x010fe200078e0216 */
        /* <DEDUP_REMOVED lines=29> */
.L_x_1445:
[----:B---3--:R-:W-:Y:S05]  /*a2e0*/  BSYNC B0 ;  /* 0x0000000000007941 */ /* 0x008fea0003800000 */
.L_x_1444:
[----:B------:R-:W-:Y:S01]  /*a2f0*/  ISETP.NE.AND P0, PT, R8, RZ, PT ;  /* 0x000000ff0800720c */ /* 0x000fe20003f05270 */
[----:B--2--5:R-:W-:Y:S01]  /*a300*/  IMAD.MOV.U32 R11, RZ, RZ, R78 ;  /* 0x000000ffff0b7224 */ /* 0x024fe200078e004e */
        /* <DEDUP_REMOVED lines=28> */
[----:B-1----:R-:W1:Y:S01]  /*a4d0*/  SHFL.IDX PT, R16, R16, 0x3, 0x181f ;  /* 0x00781f0010107f89 */ /* 0x002e6200000e0000 */
        /* <DEDUP_REMOVED lines=18> */
[----:B--2---:R-:W-:-:S02]  /*a600*/  IADD3 R13, R20, 0x20, RZ ;  /* 0x00000020140d7810 */ /* 0x004fc40007ffe0ff */
[C---:B------:R-:W-:Y:S02]  /*a610*/  IADD3 R11, R20.reuse, 0x40, RZ ;  /* 0x00000040140b7810 */ /* 0x040fe40007ffe0ff */
[----:B------:R-:W-:-:S06]  /*a620*/  IADD3 R9, R20, 0x60, RZ ;  /* 0x0000006014097810 */ /* 0x000fcc0007ffe0ff */
[----:B-1--4-:R-:W-:-:S04]  /*a630*/  @!P0 IMAD.WIDE R22, R20, 0x2, R16 ;  /* 0x0000000214168825 */ /* 0x012fc800078e0210 */
        /* <DEDUP_REMOVED lines=33> */
.L_x_1447:
[----:B---3--:R-:W-:Y:S05]  /*a850*/  BSYNC B0 ;  /* 0x0000000000007941 */ /* 0x008fea0003800000 */
.L_x_1446:
        /* <DEDUP_REMOVED lines=18> */
[----:B--2---:R-:W-:Y:S01]  /*a980*/  PRMT R18, R11, 0x7610, R18 ;  /* 0x000076100b127816 */ /* 0x004fe20000000012 */
        /* <DEDUP_REMOVED lines=70> */
.L_x_1451:
[----:B------:R-:W-:Y:S05]  /*adf0*/  BSYNC B0 ;  /* 0x0000000000007941 */ /* 0x000fea0003800000 */
.L_x_1450:
        /* <DEDUP_REMOVED lines=50> */
.L_x_1453:
[----:B------:R-:W-:Y:S05]  /*b120*/  BSYNC B0 ;  /* 0x0000000000007941 */ /* 0x000fea0003800000 */
.L_x_1452:
        /* <DEDUP_REMOVED lines=50> */
.L_x_1455:
[----:B------:R-:W-:Y:S05]  /*b450*/  BSYNC B0 ;  /* 0x0000000000007941 */ /* 0x000fea0003800000 */
.L_x_1454:
        /* <DEDUP_REMOVED lines=15> */
[C---:B-1----:R-:W-:Y:S01]  /*b550*/  IMAD.U32 R104, R10.reuse, 0x10000, RZ ;  /* 0x000100000a687824 */ /* 0x042fe200078e00ff */
        /* <DEDUP_REMOVED lines=20> */
[C---:B------:R-:W-:Y:S02]  /*b6a0*/  FMUL.FTZ R105, R107.reuse, R96 ;  /* 0x000000606b697220 */ /* 0x040fe40000410000 */
[C---:B------:R-:W-:Y:S02]  /*b6b0*/  FMUL.FTZ R10, R94.reuse, R93 ;  /* 0x0000005d5e0a7220 */ /* 0x040fe40000410000 */
[-C--:B------:R-:W-:Y:S02]  /*b6c0*/  FMUL.FTZ R107, R107, R104.reuse ;  /* 0x000000686b6b7220 */ /* 0x080fe40000410000 */
[----:B------:R-:W-:Y:S02]  /*b6d0*/  FMUL.FTZ R94, R94, R95 ;  /* 0x0000005f5e5e7220 */ /* 0x000fe40000410000 */
[----:B------:R-:W-:-:S02]  /*b6e0*/  FFMA.FTZ R105, R114, R104, -R105 ;  /* 0x0000006872697223 */ /* 0x000fc40000010869 */
[----:B------:R-:W-:Y:S02]  /*b6f0*/  FFMA.FTZ R96, R114, R96, R107 ;  /* 0x0000006072607223 */ /* 0x000fe4000001006b */
[C---:B------:R-:W-:Y:S01]  /*b700*/  FFMA.FTZ R95, R8.reuse, R95, -R10 ;  /* 0x0000005f085f7223 */ /* 0x040fe2000001080a */
[----:B------:R-:W-:Y:S01]  /*b710*/  F2FP.BF16.PACK_AB R10, R11, R92 ;  /* 0x0000005c0b0a723e */ /* 0x000fe200000010ff */
[----:B------:R-:W-:Y:S01]  /*b720*/  FFMA.FTZ R94, R8, R93, R94 ;  /* 0x0000005d085e7223 */ /* 0x000fe2000001005e */
[----:B------:R-:W-:Y:S02]  /*b730*/  F2FP.BF16.PACK_AB R11, R106, R9 ;  /* 0x000000096a0b723e */ /* 0x000fe400000010ff */
[----:B------:R-:W-:Y:S02]  /*b740*/  F2FP.BF16.PACK_AB R8, R96, R105 ;  /* 0x000000696008723e */ /* 0x000fe400000010ff */
[----:B------:R-:W-:-:S05]  /*b750*/  F2FP.BF16.PACK_AB R9, R94, R95 ;  /* 0x0000005f5e09723e */ /* 0x000fca00000010ff */
[----:B------:R1:W-:Y:S02]  /*b760*/  STS.128 [R146+0x1c080], R8 ;  /* 0x01c0800892007388 */ /* 0x0003e40000000c00 */
.L_x_1449:
[----:B------:R-:W-:Y:S05]  /*b770*/  BSYNC B1 ;  /* 0x0000000000017941 */ /* 0x000fea0003800000 */
.L_x_1448:
        /* <DEDUP_REMOVED lines=18> */
[C---:B-1----:R-:W-:Y:S01]  /*b8a0*/  LOP3.LUT R92, R10.reuse, 0xffff0000, RZ, 0xc0, !PT ;  /* 0xffff00000a5c7812 */ /* 0x042fe200078ec0ff */
        /* <DEDUP_REMOVED lines=33> */
[----:B------:R1:W-:Y:S02]  /*bac0*/  STS.128 [R146+0x11080], R8 ;  /* 0x0110800892007388 */ /* 0x0003e40000000c00 */
.L_x_1459:
[----:B------:R-:W-:Y:S05]  /*bad0*/  BSYNC B0 ;  /* 0x0000000000007941 */ /* 0x000fea0003800000 */
.L_x_1458:
        /* <DEDUP_REMOVED lines=50> */
.L_x_1461:
[----:B------:R-:W-:Y:S05]  /*be00*/  BSYNC B0 ;  /* 0x0000000000007941 */ /* 0x000fea0003800000 */
.L_x_1460:
        /* <DEDUP_REMOVED lines=50> */
.L_x_1463:
[----:B------:R-:W-:Y:S05]  /*c130*/  BSYNC B0 ;  /* 0x0000000000007941 */ /* 0x000fea0003800000 */
.L_x_1462:
        /* <DEDUP_REMOVED lines=49> */
.L_x_1457:
[----:B------:R-:W-:Y:S05]  /*c450*/  BSYNC B1 ;  /* 0x0000000000017941 */ /* 0x000fea0003800000 */
.L_x_1456:
        /* <DEDUP_REMOVED lines=53> */
.L_x_1467:
[----:B------:R-:W-:Y:S05]  /*c7b0*/  BSYNC B0 ;  /* 0x0000000000007941 */ /* 0x000fea0003800000 */
.L_x_1466:
        /* <DEDUP_REMOVED lines=50> */
.L_x_1469:
[----:B------:R-:W-:Y:S05]  /*cae0*/  BSYNC B0 ;  /* 0x0000000000007941 */ /* 0x000fea0003800000 */
.L_x_1468:
        /* <DEDUP_REMOVED lines=50> */
.L_x_1471:
[----:B------:R-:W-:Y:S05]  /*ce10*/  BSYNC B0 ;  /* 0x0000000000007941 */ /* 0x000fea0003800000 */
.L_x_1470:
        /* <DEDUP_REMOVED lines=49> */
.L_x_1465:
[----:B------:R-:W-:Y:S05]  /*d130*/  BSYNC B1 ;  /* 0x0000000000017941 */ /* 0x000fea0003800000 */
.L_x_1464:
        /* <DEDUP_REMOVED lines=26> */
[C---:B------:R-:W-:Y:S01]  /*d2e0*/  SHF.L.U32 R43, R9.reuse, 0x10, RZ ;  /* 0x00000010092b7819 */ /* 0x040fe200000006ff */
[-C--:B------:R-:W-:Y:S01]  /*d2f0*/  FMUL.FTZ R40, R40, R11.reuse ;  /* 0x0000000b28287220 */ /* 0x080fe20000410000 */
[----:B------:R-:W-:Y:S01]  /*d300*/  LOP3.LUT R50, R9, 0xffff0000, RZ, 0xc0, !PT ;  /* 0xffff000009327812 */ /* 0x000fe200078ec0ff */
        /* <DEDUP_REMOVED lines=15> */
[C---:B------:R-:W-:Y:S01]  /*d400*/  FFMA.FTZ R25, R49.reuse, R11, -R10 ;  /* 0x0000000b31197223 */ /* 0x040fe2000001080a */
[----:B------:R-:W-:Y:S01]  /*d410*/  F2FP.BF16.PACK_AB R11, R42, R9 ;  /* 0x000000092a0b723e */ /* 0x000fe200000010ff */
[----:B------:R-:W-:Y:S01]  /*d420*/  FFMA.FTZ R8, R49, R8, R48 ;  /* 0x0000000831087223 */ /* 0x000fe20000010030 */
[----:B------:R-:W-:Y:S01]  /*d430*/  F2FP.BF16.PACK_AB R10, R41, R36 ;  /* 0x00000024290a723e */ /* 0x000fe200000010ff */
[----:B------:R-:W-:-:S03]  /*d440*/  FFMA.FTZ R43, R43, R34, R50 ;  /* 0x000000222b2b7223 */ /* 0x000fc60000010032 */
[----:B------:R-:W-:Y:S02]  /*d450*/  F2FP.BF16.PACK_AB R8, R8, R25 ;  /* 0x000000190808723e */ /* 0x000fe400000010ff */
[----:B------:R-:W-:-:S05]  /*d460*/  F2FP.BF16.PACK_AB R9, R43, R40 ;  /* 0x000000282b09723e */ /* 0x000fca00000010ff */
[----:B------:R1:W-:Y:S02]  /*d470*/  STS.128 [R146+0x13080], R8 ;  /* 0x0130800892007388 */ /* 0x0003e40000000c00 */
.L_x_1474:
[----:B------:R-:W-:Y:S05]  /*d480*/  BSYNC B0 ;  /* 0x0000000000007941 */ /* 0x000fea0003800000 */
.L_x_1473:
        /* <DEDUP_REMOVED lines=50> */
.L_x_1476:
[----:B------:R-:W-:Y:S05]  /*d7b0*/  BSYNC B0 ;  /* 0x0000000000007941 */ /* 0x000fea0003800000 */
.L_x_1475:
        /* <DEDUP_REMOVED lines=50> */
.L_x_1478:
[----:B------:R-:W-:Y:S05]  /*dae0*/  BSYNC B0 ;  /* 0x0000000000007941 */ /* 0x000fea0003800000 */
.L_x_1477:
        /* <DEDUP_REMOVED lines=50> */
.L_x_1439:
        /* <DEDUP_REMOVED lines=20> */
[----:B------:R-:W-:Y:S02]  /*df50*/  IMAD R14, R12, c[0x0][0x284], R13 ;  /* 0x0000a1000c0e7a24 */ /* 0x000fe400078e020d */
[----:B------:R1:W2:Y:S03]  /*df60*/  SHFL.IDX PT, R18, R15, RZ, 0x181f ;  /* 0x00181fff0f127589 */ /* 0x0002a600000e0000 */
[----:B------:R-:W-:Y:S02]  /*df70*/  IADD3 R14, R17, R14, RZ ;  /* 0x0000000e110e7210 */ /* 0x000fe40007ffe0ff */
[----:B------:R-:W-:-:S02]  /*df80*/  MOV R17, R21 ;  /* 0x0000001500117202 */ /* 0x000fc40000000f00 */
[----:B------:R-:W-:Y:S01]  /*df90*/  LEA.HI.X R14, R16, c[0x0][0x274], R14, 0x1, P0 ;  /* 0x00009d00100e7a11 */ /* 0x000fe200000f0c0e */
[----:B------:R-:W-:-:S04]  /*dfa0*/  IMAD.MOV.U32 R16, RZ, RZ, R98 ;  /* 0x000000ffff107224 */ /* 0x000fc800078e0062 */
[C---:B------:R-:W-:Y:S01]  /*dfb0*/  IMAD.WIDE.U32 R16, R12.reuse, c[0x0][0x290], R16 ;  /* 0x0000a4000c107a25 */ /* 0x040fe200078e0010 */
[----:B------:R1:W4:Y:S03]  /*dfc0*/  SHFL.IDX PT, R19, R14, RZ, 0x181f ;  /* 0x00181fff0e137589 */ /* 0x00032600000e0000 */
[----:B------:R-:W-:Y:S01]  /*dfd0*/  IMAD R12, R12, c[0x0][0x294], R11 ;  /* 0x0000a5000c0c7a24 */ /* 0x000fe200078e020b */
[----:B------:R-:W-:-:S03]  /*dfe0*/  LEA R13, P0, R16, c[0x0][0x288], 0x1 ;  /* 0x0000a200100d7a11 */ /* 0x000fc600078008ff */
[----:B------:R-:W-:-:S05]  /*dff0*/  IMAD.IADD R12, R17, 0x1, R12 ;  /* 0x00000001110c7824 */ /* 0x000fca00078e020c */
[----:B------:R-:W-:Y:S02]  /*e000*/  LEA.HI.X R12, R16, c[0x0][0x28c], R12, 0x1, P0 ;  /* 0x0000a300100c7a11 */ /* 0x000fe400000f0c0c */
[----:B------:R1:W3:Y:S04]  /*e010*/  SHFL.IDX PT, R16, R13, RZ, 0x181f ;  /* 0x00181fff0d107589 */ /* 0x0002e800000e0000 */
        /* <DEDUP_REMOVED lines=10> */
[----:B----4-:R-:W-:Y:S01]  /*e0c0*/  @!P0 IMAD.X R23, R19, 0x1, R11, P1 ;  /* 0x0000000113178824 */ /* 0x010fe200008e060b */
[----:B---3--:R-:W-:-:S04]  /*e0d0*/  @!P0 IADD3 R20, P1, R16, R21, RZ ;  /* 0x0000001510148210 */ /* 0x008fc80007f3e0ff */
        /* <DEDUP_REMOVED lines=15> */
.L_x_1480:
[----:B--2---:R-:W-:Y:S05]  /*e1d0*/  BSYNC B0 ;  /* 0x0000000000007941 */ /* 0x004fea0003800000 */
.L_x_1479:
        /* <DEDUP_REMOVED lines=11> */
[----:B---3--:R-:W-:Y:S01]  /*e290*/  IMAD.MOV.U32 R16, RZ, RZ, R93 ;  /* 0x000000ffff107224 */ /* 0x008fe200078e005d */
        /* <DEDUP_REMOVED lines=22> */
[----:B----4-:R2:W3:Y:S01]  /*e400*/  SHFL.IDX PT, R19, R12, 0x1, 0x181f ;  /* 0x00381f000c137f89 */ /* 0x0104e200000e0000 */
        /* <DEDUP_REMOVED lines=36> */
.L_x_1482:
[----:B------:R-:W-:Y:S05]  /*e650*/  BSYNC B0 ;  /* 0x0000000000007941 */ /* 0x000fea0003800000 */
.L_x_1481:
        /* <DEDUP_REMOVED lines=73> */
.L_x_1484:
[----:B--2---:R-:W-:Y:S05]  /*eaf0*/  BSYNC B0 ;  /* 0x0000000000007941 */ /* 0x004fea0003800000 */
.L_x_1483:
        /* <DEDUP_REMOVED lines=71> */
.L_x_1486:
[----:B------:R-:W-:Y:S05]  /*ef70*/  BSYNC B0 ;  /* 0x0000000000007941 */ /* 0x000fea0003800000 */
.L_x_1485:
        /* <DEDUP_REMOVED lines=45> */
[--C-:B------:R-:W-:Y:S02]  /*f250*/  SHF.R.U64 R157, R108, 0x10, R109.reuse ;  /* 0x000000106c9d7819 */ /* 0x100fe4000000126d */
[----:B------:R-:W-:Y:S02]  /*f260*/  SHF.R.U32.HI R108, RZ, 0x10, R109 ;  /* 0x00000010ff6c7819 */ /* 0x000fe4000001166d */
[----:B------:R-:W-:Y:S02]  /*f270*/  LEA.HI R9, R8, R33, RZ, 0x1d ;  /* 0x0000002108097211 */ /* 0x000fe400078fe8ff */
[----:B------:R-:W-:Y:S02]  /*f280*/  SHF.R.U64 R109, R110, 0x10, R111 ;  /* 0x000000106e6d7819 */ /* 0x000fe4000000126f */
[----:B------:R-:W-:Y:S01]  /*f290*/  SHF.R.S32.HI R8, RZ, 0x1f, R9 ;  /* 0x0000001fff087819 */ /* 0x000fe20000011409 */
[----:B------:R-:W-:Y:S01]  /*f2a0*/  IMAD.SHL.U32 R10, R9, 0x8, RZ ;  /* 0x00000008090a7824 */ /* 0x000fe200078e00ff */
[----:B------:R-:W-:-:S02]  /*f2b0*/  SHF.R.U32.HI R110, RZ, 0x10, R111 ;  /* 0x00000010ff6e7819 */ /* 0x000fc4000001166f */
[----:B------:R-:W-:Y:S02]  /*f2c0*/  LEA.HI R8, R8, R9, RZ, 0x3 ;  /* 0x0000000908087211 */ /* 0x000fe400078f18ff */
[----:B------:R-:W-:Y:S02]  /*f2d0*/  LOP3.LUT R9, R147, 0x38, R10, 0xf8, !PT ;  /* 0x0000003893097812 */ /* 0x000fe400078ef80a */
[--C-:B------:R-:W-:Y:S01]  /*f2e0*/  SHF.R.U64 R111, R104, 0x10, R105.reuse ;  /* 0x00000010686f7819 */ /* 0x100fe20000001269 */
[----:B------:R-:W-:Y:S01]  /*f2f0*/  IMAD.SHL.U32 R8, R8, 0x400, RZ ;  /* 0x0000040008087824 */ /* 0x000fe200078e00ff */
[----:B------:R-:W-:Y:S02]  /*f300*/  LOP3.LUT R148, R9, R144, RZ, 0x3c, !PT ;  /* 0x0000009009947212 */ /* 0x000fe400078e3cff */
[----:B------:R-:W-:Y:S02]  /*f310*/  SHF.R.U32.HI R104, RZ, 0x10, R105 ;  /* 0x00000010ff687819 */ /* 0x000fe40000011669 */
[----:B------:R-:W-:-:S02]  /*f320*/  LOP3.LUT R8, R8, 0x7fffe000, RZ, 0xc0, !PT ;  /* 0x7fffe00008087812 */ /* 0x000fc400078ec0ff */
[----:B------:R-:W-:Y:S02]  /*f330*/  PRMT R150, R150, 0x5410, R111 ;  /* 0x0000541096967816 */ /* 0x000fe4000000006f */
[----:B------:R-:W-:Y:S02]  /*f340*/  IADD3 R148, R148, R8, R145 ;  /* 0x0000000894947210 */ /* 0x000fe40007ffe091 */
[----:B------:R-:W-:Y:S01]  /*f350*/  PRMT R154, R154, 0x5410, R157 ;  /* 0x000054109a9a7816 */ /* 0x000fe2000000009d */
[----:B------:R-:W-:Y:S01]  /*f360*/  IMAD.U32 R160, R150, 0x10000, RZ ;  /* 0x0001000096a07824 */ /* 0x000fe200078e00ff */
[--C-:B------:R-:W-:Y:S01]  /*f370*/  SHF.R.U64 R105, R106, 0x10, R107.reuse ;  /* 0x000000106a697819 */ /* 0x100fe2000000126b */
[----:B------:R-:W-:Y:S01]  /*f380*/  IMAD.SHL.U32 R148, R148, 0x2, RZ ;  /* 0x0000000294947824 */ /* 0x000fe200078e00ff */
[----:B------:R-:W-:Y:S01]  /*f390*/  SHF.R.U32.HI R106, RZ, 0x10, R107 ;  /* 0x00000010ff6a7819 */ /* 0x000fe2000001166b */
[----:B------:R-:W-:Y:S01]  /*f3a0*/  IMAD.U32 R158, R154, 0x10000, RZ ;  /* 0x000100009a9e7824 */ /* 0x000fe200078e00ff */
[----:B------:R-:W-:-:S02]  /*f3b0*/  PRMT R149, R149, 0x5410, R104 ;  /* 0x0000541095957816 */ /* 0x000fc40000000068 */
[----:B------:R-:W2:Y:S01]  /*f3c0*/  LDS.128 R8, [R148+0x10080] ;  /* 0x0100800094087984 */ /* 0x000ea20000000c00 */
[----:B------:R-:W-:Y:S02]  /*f3d0*/  PRMT R153, R153, 0x5410, R108 ;  /* 0x0000541099997816 */ /* 0x000fe4000000006c */
[----:B-1----:R-:W-:Y:S01]  /*f3e0*/  SHF.L.U32 R104, R13, 0x10, RZ ;  /* 0x000000100d687819 */ /* 0x002fe200000006ff */
[----:B------:R-:W-:Y:S01]  /*f3f0*/  IMAD.U32 R159, R149, 0x10000, RZ ;  /* 0x00010000959f7824 */ /* 0x000fe200078e00ff */
[----:B------:R-:W-:Y:S01]  /*f400*/  LOP3.LUT R107, R13, 0xffff0000, RZ, 0xc0, !PT ;  /* 0xffff00000d6b7812 */ /* 0x000fe200078ec0ff */
[----:B------:R-:W-:Y:S01]  /*f410*/  IMAD.U32 R13, R15, 0x10000, RZ ;  /* 0x000100000f0d7824 */ /* 0x000fe200078e00ff */
[----:B------:R-:W-:Y:S02]  /*f420*/  PRMT R155, R155, 0x5410, R110 ;  /* 0x000054109b9b7816 */ /* 0x000fe4000000006e */
[----:B------:R-:W-:Y:S02]  /*f430*/  LOP3.LUT R108, R15, 0xffff0000, RZ, 0xc0, !PT ;  /* 0xffff00000f6c7812 */ /* 0x000fe400078ec0ff */
[----:B------:R-:W-:-:S02]  /*f440*/  PRMT R156, R156, 0x5410, R109 ;  /* 0x000054109c9c7816 */ /* 0x000fc4000000006d */
[----:B------:R-:W-:Y:S01]  /*f450*/  PRMT R152, R152, 0x5410, R105 ;  /* 0x0000541098987816 */ /* 0x000fe20000000069 */
[----:B------:R-:W-:Y:S01]  /*f460*/  IMAD.U32 R105, R12, 0x10000, RZ ;  /* 0x000100000c697824 */ /* 0x000fe200078e00ff */
[----:B------:R-:W-:Y:S01]  /*f470*/  PRMT R151, R151, 0x5410, R106 ;  /* 0x0000541097977816 */ /* 0x000fe2000000006a */
[----:B------:R-:W-:Y:S01]  /*f480*/  IMAD.U32 R106, R14, 0x10000, RZ ;  /* 0x000100000e6a7824 */ /* 0x000fe200078e00ff */
[----:B------:R-:W-:Y:S02]  /*f490*/  LOP3.LUT R12, R12, 0xffff0000, RZ, 0xc0, !PT ;  /* 0xffff00000c0c7812 */ /* 0x000fe400078ec0ff */
[----:B------:R-:W-:Y:S02]  /*f4a0*/  LOP3.LUT R149, R149, 0xffff0000, RZ, 0xc0, !PT ;  /* 0xffff000095957812 */ /* 0x000fe400078ec0ff */
[----:B------:R-:W-:Y:S01]  /*f4b0*/  LOP3.LUT R14, R14, 0xffff0000, RZ, 0xc0, !PT ;  /* 0xffff00000e0e7812 */ /* 0x000fe200078ec0ff */
[----:B--2---:R-:W-:Y:S01]  /*f4c0*/  IMAD.U32 R161, R8, 0x10000, RZ ;  /* 0x0001000008a17824 */ /* 0x004fe200078e00ff */
[----:B------:R-:W-:Y:S01]  /*f4d0*/  SHF.L.U32 R15, R9, 0x10, RZ ;  /* 0x00000010090f7819 */ /* 0x000fe200000006ff */
[----:B------:R-:W-:Y:S01]  /*f4e0*/  IMAD.U32 R111, R11, 0x10000, RZ ;  /* 0x000100000b6f7824 */ /* 0x000fe200078e00ff */
[----:B------:R-:W-:Y:S01]  /*f4f0*/  LOP3.LUT R110, R9, 0xffff0000, RZ, 0xc0, !PT ;  /* 0xffff0000096e7812 */ /* 0x000fe200078ec0ff */
[----:B------:R-:W-:Y:S01]  /*f500*/  FMUL.FTZ R162, R161, R158 ;  /* 0x0000009ea1a27220 */ /* 0x000fe20000410000 */
[----:B------:R-:W-:-:S02]  /*f510*/  SHF.L.U32 R109, R10, 0x10, RZ ;  /* 0x000000100a6d7819 */ /* 0x000fc400000006ff */
[----:B------:R-:W-:Y:S01]  /*f520*/  LOP3.LUT R9, R10, 0xffff0000, RZ, 0xc0, !PT ;  /* 0xffff00000a097812 */ /* 0x000fe200078ec0ff */
[----:B------:R-:W-:Y:S01]  /*f530*/  FMUL.FTZ R10, R161, R160 ;  /* 0x000000a0a10a7220 */ /* 0x000fe20000410000 */
[----:B------:R-:W-:Y:S01]  /*f540*/  LOP3.LUT R157, R11, 0xffff0000, RZ, 0xc0, !PT ;  /* 0xffff00000b9d7812 */ /* 0x000fe200078ec0ff */
[----:B------:R-:W-:Y:S01]  /*f550*/  FMUL.FTZ R161, R15, R159 ;  /* 0x0000009f0fa17220 */ /* 0x000fe20000410000 */
[----:B------:R-:W-:Y:S01]  /*f560*/  LOP3.LUT R8, R8, 0xffff0000, RZ, 0xc0, !PT ;  /* 0xffff000008087812 */ /* 0x000fe200078ec0ff */
[----:B------:R-:W-:Y:S02]  /*f570*/  FFMA.FTZ R11, R105, R158, -R10 ;  /* 0x0000009e690b7223 */ /* 0x000fe4000001080a */
[C---:B------:R-:W-:Y:S01]  /*f580*/  IMAD.U32 R10, R153.reuse, 0x10000, RZ ;  /* 0x00010000990a7824 */ /* 0x040fe200078e00ff */
[----:B------:R-:W-:Y:S01]  /*f590*/  LOP3.LUT R153, R153, 0xffff0000, RZ, 0xc0, !PT ;  /* 0xffff000099997812 */ /* 0x000fe200078ec0ff */
[----:B------:R-:W-:Y:S01]  /*f5a0*/  FFMA.FTZ R105, R105, R160, R162 ;  /* 0x000000a069697223 */ /* 0x000fe200000100a2 */
[----:B------:R-:W-:Y:S01]  /*f5b0*/  SHF.L.U32 R160, R155, 0x10, RZ ;  /* 0x000000109ba07819 */ /* 0x000fe200000006ff */
[C---:B------:R-:W-:Y:S01]  /*f5c0*/  IMAD.U32 R158, R151.reuse, 0x10000, RZ ;  /* 0x00010000979e7824 */ /* 0x040fe200078e00ff */
[----:B------:R-:W-:Y:S01]  /*f5d0*/  LOP3.LUT R151, R151, 0xffff0000, RZ, 0xc0, !PT ;  /* 0xffff000097977812 */ /* 0x000fe200078ec0ff */
[-C--:B------:R-:W-:Y:S01]  /*f5e0*/  FMUL.FTZ R162, R15, R10.reuse ;  /* 0x0000000a0fa27220 */ /* 0x080fe20000410000 */
[----:B------:R-:W-:Y:S01]  /*f5f0*/  LOP3.LUT R155, R155, 0xffff0000, RZ, 0xc0, !PT ;  /* 0xffff00009b9b7812 */ /* 0x000fe200078ec0ff */
[----:B------:R-:W-:Y:S01]  /*f600*/  FFMA.FTZ R10, R104, R10, -R161 ;  /* 0x0000000a680a7223 */ /* 0x000fe200000108a1 */
[----:B------:R-:W-:Y:S01]  /*f610*/  LOP3.LUT R161, R150, 0xffff0000, RZ, 0xc0, !PT ;  /* 0xffff000096a17812 */ /* 0x000fe200078ec0ff */
[----:B------:R-:W-:-:S02]  /*f620*/  FMUL.FTZ R15, R111, R158 ;  /* 0x0000009e6f0f7220 */ /* 0x000fc40000410000 */
[-C--:B------:R-:W-:Y:S02]  /*f630*/  FMUL.FTZ R111, R111, R160.reuse ;  /* 0x000000a06f6f7220 */ /* 0x080fe40000410000 */
[----:B------:R-:W-:Y:S01]  /*f640*/  FFMA.FTZ R104, R104, R159, R162 ;  /* 0x0000009f68687223 */ /* 0x000fe200000100a2 */
[----:B------:R-:W-:Y:S01]  /*f650*/  LOP3.LUT R159, R154, 0xffff0000, RZ, 0xc0, !PT ;  /* 0xffff00009a9f7812 */ /* 0x000fe200078ec0ff */
[C---:B------:R-:W-:Y:S02]  /*f660*/  FFMA.FTZ R15, R13.reuse, R160, -R15 ;  /* 0x000000a00d0f7223 */ /* 0x040fe4000001080f */
[----:B------:R-:W-:Y:S02]  /*f670*/  FFMA.FTZ R111, R13, R158, R111 ;  /* 0x0000009e0d6f7223 */ /* 0x000fe4000001006f */
[----:B------:R-:W-:Y:S02]  /*f680*/  FMUL.FTZ R13, R8, R161 ;  /* 0x000000a1080d7220 */ /* 0x000fe40000410000 */
[C---:B------:R-:W-:Y:S01]  /*f690*/  IMAD.U32 R158, R156.reuse, 0x10000, RZ ;  /* 0x000100009c9e7824 */ /* 0x040fe200078e00ff */
[----:B------:R-:W-:Y:S01]  /*f6a0*/  LOP3.LUT R156, R156, 0xffff0000, RZ, 0xc0, !PT ;  /* 0xffff00009c9c7812 */ /* 0x000fe200078ec0ff */
[----:B------:R-:W-:-:S02]  /*f6b0*/  FFMA.FTZ R154, R12, R159, -R13 ;  /* 0x0000009f0c9a7223 */ /* 0x000fc4000001080d */
[C---:B------:R-:W-:Y:S01]  /*f6c0*/  IMAD.U32 R13, R152.reuse, 0x10000, RZ ;  /* 0x00010000980d7824 */ /* 0x040fe200078e00ff */
[----:B------:R-:W-:Y:S01]  /*f6d0*/  LOP3.LUT R152, R152, 0xffff0000, RZ, 0xc0, !PT ;  /* 0xffff000098987812 */ /* 0x000fe200078ec0ff */
[----:B------:R-:W-:Y:S02]  /*f6e0*/  FMUL.FTZ R8, R8, R159 ;  /* 0x0000009f08087220 */ /* 0x000fe40000410000 */
[CC--:B------:R-:W-:Y:S02]  /*f6f0*/  FMUL.FTZ R159, R109.reuse, R13.reuse ;  /* 0x0000000d6d9f7220 */ /* 0x0c0fe40000410000 */
[-C--:B------:R-:W-:Y:S02]  /*f700*/  FMUL.FTZ R109, R109, R158.reuse ;  /* 0x0000009e6d6d7220 */ /* 0x080fe40000410000 */
[C---:B------:R-:W-:Y:S02]  /*f710*/  FFMA.FTZ R159, R106.reuse, R158, -R159 ;  /* 0x0000009e6a9f7223 */ /* 0x040fe4000001089f */
[----:B------:R-:W-:-:S02]  /*f720*/  FFMA.FTZ R109, R106, R13, R109 ;  /* 0x0000000d6a6d7223 */ /* 0x000fc4000001006d */
[C---:B------:R-:W-:Y:S02]  /*f730*/  FMUL.FTZ R150, R110.reuse, R149 ;  /* 0x000000956e967220 */ /* 0x040fe40000410000 */
[----:B------:R-:W-:Y:S02]  /*f740*/  FMUL.FTZ R13, R9, R152 ;  /* 0x00000098090d7220 */ /* 0x000fe40000410000 */
[----:B------:R-:W-:Y:S02]  /*f750*/  FMUL.FTZ R106, R157, R151 ;  /* 0x000000979d6a7220 */ /* 0x000fe40000410000 */
[----:B------:R-:W-:Y:S02]  /*f760*/  FMUL.FTZ R110, R110, R153 ;  /* 0x000000996e6e7220 */ /* 0x000fe40000410000 */
[----:B------:R-:W-:Y:S02]  /*f770*/  FMUL.FTZ R9, R9, R156 ;  /* 0x0000009c09097220 */ /* 0x000fe40000410000 */
[----:B------:R-:W-:-:S02]  /*f780*/  FMUL.FTZ R157, R157, R155 ;  /* 0x0000009b9d9d7220 */ /* 0x000fc40000410000 */
[----:B------:R-:W-:Y:S02]  /*f790*/  FFMA.FTZ R153, R107, R153, -R150 ;  /* 0x000000996b997223 */ /* 0x000fe40000010896 */
[----:B------:R-:W-:Y:S02]  /*f7a0*/  FFMA.FTZ R156, R14, R156, -R13 ;  /* 0x0000009c0e9c7223 */ /* 0x000fe4000001080d */
[----:B------:R-:W-:Y:S01]  /*f7b0*/  FFMA.FTZ R106, R108, R155, -R106 ;  /* 0x0000009b6c6a7223 */ /* 0x000fe2000001086a */
[----:B------:R-:W-:Y:S01]  /*f7c0*/  F2FP.BF16.PACK_AB R13, R153, R10 ;  /* 0x0000000a990d723e */ /* 0x000fe200000010ff */
[----:B------:R-:W-:Y:S01]  /*f7d0*/  FFMA.FTZ R8, R12, R161, R8 ;  /* 0x000000a10c087223 */ /* 0x000fe20000010008 */
[----:B------:R-:W-:Y:S01]  /*f7e0*/  F2FP.BF16.PACK_AB R12, R154, R11 ;  /* 0x0000000b9a0c723e */ /* 0x000fe200000010ff */
[----:B------:R-:W-:Y:S01]  /*f7f0*/  FFMA.FTZ R107, R107, R149, R110 ;  /* 0x000000956b6b7223 */ /* 0x000fe2000001006e */
[----:B------:R-:W-:Y:S01]  /*f800*/  F2FP.BF16.PACK_AB R15, R106, R15 ;  /* 0x0000000f6a0f723e */ /* 0x000fe200000010ff */
[----:B------:R-:W-:Y:S01]  /*f810*/  FFMA.FTZ R152, R14, R152, R9 ;  /* 0x000000980e987223 */ /* 0x000fe20000010009 */
[----:B------:R-:W-:Y:S01]  /*f820*/  F2FP.BF16.PACK_AB R14, R156, R159 ;  /* 0x0000009f9c0e723e */ /* 0x000fe200000010ff */
[----:B------:R-:W-:Y:S01]  /*f830*/  FFMA.FTZ R108, R108, R151, R157 ;  /* 0x000000976c6c7223 */ /* 0x000fe2000001009d */
[----:B------:R-:W-:-:S02]  /*f840*/  F2FP.BF16.PACK_AB R8, R8, R105 ;  /* 0x000000690808723e */ /* 0x000fc400000010ff */
[----:B------:R-:W-:Y:S01]  /*f850*/  F2FP.BF16.PACK_AB R9, R107, R104 ;  /* 0x000000686b09723e */ /* 0x000fe200000010ff */
[----:B------:R1:W-:Y:S01]  /*f860*/  STS.128 [R146+0x10080], R12 ;  /* 0x0100800c92007388 */ /* 0x0003e20000000c00 */
[----:B------:R-:W-:Y:S02]  /*f870*/  F2FP.BF16.PACK_AB R10, R152, R109 ;  /* 0x0000006d980a723e */ /* 0x000fe400000010ff */
[----:B------:R-:W-:-:S05]  /*f880*/  F2FP.BF16.PACK_AB R11, R108, R111 ;  /* 0x0000006f6c0b723e */ /* 0x000fca00000010ff */
[----:B------:R1:W-:Y:S02]  /*f890*/  STS.128 [R148+0x10080], R8 ;  /* 0x0100800894007388 */ /* 0x0003e40000000c00 */
.L_x_1490:
[----:B------:R-:W-:Y:S05]  /*f8a0*/  BSYNC B0 ;  /* 0x0000000000007941 */ /* 0x000fea0003800000 */
.L_x_1489:
        /* <DEDUP_REMOVED lines=26> */
[----:B------:R-:W-:Y:S02]  /*fa50*/  SHF.R.U64 R92, R92, 0x10, R93 ;  /* 0x000000105c5c7819 */ /* 0x000fe4000000125d */
[----:B------:R-:W-:Y:S01]  /*fa60*/  SHF.R.U32.HI R91, RZ, 0x10, R91 ;  /* 0x00000010ff5b7819 */ /* 0x000fe2000001165b */
[----:B------:R-:W-:Y:S01]  /*fa70*/  IMAD.SHL.U32 R105, R105, 0x2, RZ ;  /* 0x0000000269697824 */ /* 0x000fe200078e00ff */
[----:B------:R-:W-:-:S02]  /*fa80*/  SHF.R.U32.HI R93, RZ, 0x10, R93 ;  /* 0x00000010ff5d7819 */ /* 0x000fc4000001165d */
[----:B------:R-:W-:Y:S02]  /*fa90*/  PRMT R135, R135, 0x5410, R88 ;  /* 0x0000541087877816 */ /* 0x000fe40000000058 */
[----:B------:R-:W2:Y:S01]  /*faa0*/  LDS.128 R8, [R105+0x10080] ;  /* 0x0100800069087984 */ /* 0x000ea20000000c00 */
[----:B------:R-:W-:Y:S02]  /*fab0*/  PRMT R134, R134, 0x5410, R89 ;  /* 0x0000541086867816 */ /* 0x000fe40000000059 */
[----:B------:R-:W-:Y:S02]  /*fac0*/  SHF.R.U64 R94, R94, 0x10, R95 ;  /* 0x000000105e5e7819 */ /* 0x000fe4000000125f */
[----:B------:R-:W-:Y:S01]  /*fad0*/  PRMT R136, R136, 0x5410, R91 ;  /* 0x0000541088887816 */ /* 0x000fe2000000005b */
[----:B------:R-:W-:Y:S01]  /*fae0*/  IMAD.U32 R109, R134, 0x10000, RZ ;  /* 0x00010000866d7824 */ /* 0x000fe200078e00ff */
[----:B------:R-:W-:Y:S02]  /*faf0*/  SHF.R.U32.HI R95, RZ, 0x10, R95 ;  /* 0x00000010ff5f7819 */ /* 0x000fe4000001165f */
        /* <DEDUP_REMOVED lines=53> */
[-C--:B------:R-:W-:Y:S02]  /*fe50*/  FMUL.FTZ R107, R107, R109.reuse ;  /* 0x0000006d6b6b7220 */ /* 0x080fe40000410000 */
[C---:B------:R-:W-:Y:S02]  /*fe60*/  FMUL.FTZ R8, R108.reuse, R134 ;  /* 0x000000866c087220 */ /* 0x040fe40000410000 */
[----:B------:R-:W-:Y:S02]  /*fe70*/  FMUL.FTZ R108, R108, R138 ;  /* 0x0000008a6c6c7220 */ /* 0x000fe40000410000 */
[----:B------:R-:W-:-:S02]  /*fe80*/  FFMA.FTZ R109, R90, R109, -R13 ;  /* 0x0000006d5a6d7223 */ /* 0x000fc4000001080d */
[----:B------:R-:W-:Y:S02]  /*fe90*/  FFMA.FTZ R107, R90, R12, R107 ;  /* 0x0000000c5a6b7223 */ /* 0x000fe4000001006b */
[----:B------:R-:W-:Y:S02]  /*fea0*/  FFMA.FTZ R138, R91, R138, -R8 ;  /* 0x0000008a5b8a7223 */ /* 0x000fe40000010808 */
[----:B------:R-:W-:Y:S02]  /*feb0*/  FMUL.FTZ R90, R106, R137 ;  /* 0x000000896a5a7220 */ /* 0x000fe40000410000 */
[C---:B------:R-:W-:Y:S01]  /*fec0*/  FMUL.FTZ R12, R11.reuse, R136 ;  /* 0x000000880b0c7220 */ /* 0x040fe20000410000 */
[----:B------:R-:W-:Y:S01]  /*fed0*/  F2FP.BF16.PACK_AB R13, R138, R89 ;  /* 0x000000598a0d723e */ /* 0x000fe200000010ff */
[----:B------:R-:W-:Y:S02]  /*fee0*/  FMUL.FTZ R94, R106, R141 ;  /* 0x0000008d6a5e7220 */ /* 0x000fe40000410000 */
[----:B------:R-:W-:-:S02]  /*fef0*/  FMUL.FTZ R8, R11, R140 ;  /* 0x0000008c0b087220 */ /* 0x000fc40000410000 */
[C---:B------:R-:W-:Y:S02]  /*ff00*/  FFMA.FTZ R90, R14.reuse, R141, -R90 ;  /* 0x0000008d0e5a7223 */ /* 0x040fe4000001085a */
[----:B------:R-:W-:Y:S01]  /*ff10*/  FFMA.FTZ R11, R93, R140, -R12 ;  /* 0x0000008c5d0b7223 */ /* 0x000fe2000001080c */
[----:B------:R-:W-:Y:S01]  /*ff20*/  F2FP.BF16.PACK_AB R12, R95, R10 ;  /* 0x0000000a5f0c723e */ /* 0x000fe200000010ff */
[----:B------:R-:W-:Y:S02]  /*ff30*/  FFMA.FTZ R108, R91, R134, R108 ;  /* 0x000000865b6c7223 */ /* 0x000fe4000001006c */
[----:B------:R-:W-:Y:S01]  /*ff40*/  FFMA.FTZ R94, R14, R137, R94 ;  /* 0x000000890e5e7223 */ /* 0x000fe2000001005e */
[----:B------:R-:W-:Y:S01]  /*ff50*/  F2FP.BF16.PACK_AB R14, R90, R109 ;  /* 0x0000006d5a0e723e */ /* 0x000fe200000010ff */
[----:B------:R-:W-:Y:S01]  /*ff60*/  FFMA.FTZ R93, R93, R136, R8 ;  /* 0x000000885d5d7223 */ /* 0x000fe20000010008 */
[----:B------:R-:W-:Y:S02]  /*ff70*/  F2FP.BF16.PACK_AB R8, R15, R92 ;  /* 0x0000005c0f08723e */ /* 0x000fe400000010ff */
[----:B------:R-:W-:-:S02]  /*ff80*/  F2FP.BF16.PACK_AB R15, R11, R88 ;  /* 0x000000580b0f723e */ /* 0x000fc400000010ff */
[----:B------:R-:W-:Y:S02]  /*ff90*/  F2FP.BF16.PACK_AB R9, R108, R9 ;  /* 0x000000096c09723e */ /* 0x000fe400000010ff */
[----:B------:R-:W-:Y:S01]  /*ffa0*/  F2FP.BF16.PACK_AB R10, R94, R107 ;  /* 0x0000006b5e0a723e */ /* 0x000fe200000010ff */
[----:B------:R1:W-:Y:S01]  /*ffb0*/  STS.128 [R104+0x10080], R12 ;  /* 0x0100800c68007388 */ /* 0x0003e20000000c00 */
[----:B------:R-:W-:-:S05]  /*ffc0*/  F2FP.BF16.PACK_AB R11, R93, R110 ;  /* 0x0000006e5d0b723e */ /* 0x000fca00000010ff */
[----:B------:R1:W-:Y:S02]  /*ffd0*/  STS.128 [R105+0x10080], R8 ;  /* 0x0100800869007388 */ /* 0x0003e40000000c00 */
.L_x_1488:
[----:B------:R-:W-:Y:S05]  /*ffe0*/  BSYNC B1 ;  /* 0x0000000000017941 */ /* 0x000fea0003800000 */
.L_x_1487:
        /* <DEDUP_REMOVED lines=29> */
[----:B------:R-:W-:Y:S01]  /*101c0*/  SHF.R.U64 R70, R70, 0x10, R71 ;  /* 0x0000001046467819 */ /* 0x000fe20000001247 */
[----:B------:R-:W-:Y:S01]  /*101d0*/  IMAD.SHL.U32 R89, R89, 0x2, RZ ;  /* 0x0000000259597824 */ /* 0x000fe200078e00ff */
[----:B------:R-:W-:Y:S02]  /*101e0*/  SHF.R.U64 R72, R72, 0x10, R73 ;  /* 0x0000001048487819 */ /* 0x000fe40000001249 */
[----:B------:R-:W1:Y:S01]  /*101f0*/  LDS.128 R12, [R90+0x10080] ;  /* 0x010080005a0c7984 */ /* 0x000e620000000c00 */
[----:B------:R-:W-:-:S02]  /*10200*/  SHF.R.U32.HI R71, RZ, 0x10, R71 ;  /* 0x00000010ff477819 */ /* 0x000fc40000011647 */
[----:B------:R-:W-:Y:S01]  /*10210*/  SHF.R.U32.HI R73, RZ, 0x10, R73 ;  /* 0x00000010ff497819 */ /* 0x000fe20000011649 */
[----:B------:R-:W2:Y:S01]  /*10220*/  LDS.128 R8, [R89+0x10080] ;  /* 0x0100800059087984 */ /* 0x000ea20000000c00 */
[----:B------:R-:W-:Y:S02]  /*10230*/  PRMT R127, R127, 0x5410, R68 ;  /* 0x000054107f7f7816 */ /* 0x000fe40000000044 */
[----:B------:R-:W-:Y:S02]  /*10240*/  PRMT R126, R126, 0x5410, R69 ;  /* 0x000054107e7e7816 */ /* 0x000fe40000000045 */
[----:B------:R-:W-:Y:S02]  /*10250*/  SHF.R.U64 R74, R74, 0x10, R75 ;  /* 0x000000104a4a7819 */ /* 0x000fe4000000124b */
[----:B------:R-:W-:Y:S01]  /*10260*/  PRMT R128, R128, 0x5410, R71 ;  /* 0x0000541080807816 */ /* 0x000fe20000000047 */
[----:B------:R-:W-:Y:S01]  /*10270*/  IMAD.U32 R95, R126, 0x10000, RZ ;  /* 0x000100007e5f7824 */ /* 0x000fe200078e00ff */
[----:B------:R-:W-:-:S02]  /*10280*/  SHF.R.U32.HI R75, RZ, 0x10, R75 ;  /* 0x00000010ff4b7819 */ /* 0x000fc4000001164b */
[----:B------:R-:W-:Y:S02]  /*10290*/  PRMT R131, R131, 0x5410, R72 ;  /* 0x0000541083837816 */ /* 0x000fe40000000048 */
[----:B------:R-:W-:Y:S02]  /*102a0*/  PRMT R130, R130, 0x5410, R73 ;  /* 0x0000541082827816 */ /* 0x000fe40000000049 */
[----:B------:R-:W-:Y:S01]  /*102b0*/  PRMT R132, R132, 0x5410, R75 ;  /* 0x0000541084847816 */ /* 0x000fe2000000004b */
[C---:B------:R-:W-:Y:S01]  /*102c0*/  IMAD.U32 R75, R131.reuse, 0x10000, RZ ;  /* 0x00010000834b7824 */ /* 0x040fe200078e00ff */
[----:B------:R-:W-:Y:S02]  /*102d0*/  LOP3.LUT R94, R131, 0xffff0000, RZ, 0xc0, !PT ;  /* 0xffff0000835e7812 */ /* 0x000fe400078ec0ff */
[----:B------:R-:W-:Y:S02]  /*102e0*/  PRMT R129, R129, 0x5410, R70 ;  /* 0x0000541081817816 */ /* 0x000fe40000000046 */
[----:B------:R-:W-:-:S02]  /*102f0*/  PRMT R133, R133, 0x5410, R74 ;  /* 0x0000541085857816 */ /* 0x000fc4000000004a */
[----:B------:R-:W-:-:S03]  /*10300*/  LOP3.LUT R126, R126, 0xffff0000, RZ, 0xc0, !PT ;  /* 0xffff00007e7e7812 */ /* 0x000fc600078ec0ff */
[C---:B------:R-:W-:Y:S01]  /*10310*/  IMAD.U32 R105, R133.reuse, 0x10000, RZ ;  /* 0x0001000085697824 */ /* 0x040fe200078e00ff */
        /* <DEDUP_REMOVED lines=13> */
[C---:B------:R-:W-:Y:S01]  /*103f0*/  IMAD.U32 R9, R127.reuse, 0x10000, RZ ;  /* 0x000100007f097824 */ /* 0x040fe200078e00ff */
        /* <DEDUP_REMOVED lines=9> */
[C---:B------:R-:W-:Y:S01]  /*10490*/  SHF.L.U32 R9, R130.reuse, 0x10, RZ ;  /* 0x0000001082097819 */ /* 0x040fe200000006ff */
[C---:B------:R-:W-:Y:S01]  /*104a0*/  FMUL.FTZ R75, R15.reuse, R127 ;  /* 0x0000007f0f4b7220 */ /* 0x040fe20000410000 */
[----:B------:R-:W-:Y:S01]  /*104b0*/  LOP3.LUT R130, R130, 0xffff0000, RZ, 0xc0, !PT ;  /* 0xffff000082827812 */ /* 0x000fe200078ec0ff */
[C---:B------:R-:W-:Y:S02]  /*104c0*/  FMUL.FTZ R69, R8.reuse, R95 ;  /* 0x0000005f08457220 */ /* 0x040fe40000410000 */
[-C--:B------:R-:W-:Y:S02]  /*104d0*/  FMUL.FTZ R15, R15, R94.reuse ;  /* 0x0000005e0f0f7220 */ /* 0x080fe40000410000 */
[----:B------:R-:W-:Y:S02]  /*104e0*/  FMUL.FTZ R8, R8, R9 ;  /* 0x0000000908087220 */ /* 0x000fe40000410000 */
[----:B------:R-:W-:-:S02]  /*104f0*/  FFMA.FTZ R75, R68, R94, -R75 ;  /* 0x0000005e444b7223 */ /* 0x000fc4000001084b */
[C---:B------:R-:W-:Y:S01]  /*10500*/  IMAD.U32 R94, R128.reuse, 0x10000, RZ ;  /* 0x00010000805e7824 */ /* 0x040fe200078e00ff */
[----:B------:R-:W-:Y:S01]  /*10510*/  LOP3.LUT R128, R128, 0xffff0000, RZ, 0xc0, !PT ;  /* 0xffff000080807812 */ /* 0x000fe200078ec0ff */
[----:B------:R-:W-:Y:S02]  /*10520*/  FFMA.FTZ R69, R12, R9, -R69 ;  /* 0x000000090c457223 */ /* 0x000fe40000010845 */
[----:B------:R-:W-:Y:S02]  /*10530*/  FFMA.FTZ R15, R68, R127, R15 ;  /* 0x0000007f440f7223 */ /* 0x000fe4000001000f */
[----:B------:R-:W-:Y:S02]  /*10540*/  FFMA.FTZ R9, R12, R95, R8 ;  /* 0x0000005f0c097223 */ /* 0x000fe40000010008 */
[C---:B------:R-:W-:Y:S01]  /*10550*/  IMAD.U32 R68, R132.reuse, 0x10000, RZ ;  /* 0x0001000084447824 */ /* 0x040fe200078e00ff */
[----:B------:R-:W-:Y:S01]  /*10560*/  LOP3.LUT R132, R132, 0xffff0000, RZ, 0xc0, !PT ;  /* 0xffff000084847812 */ /* 0x000fe200078ec0ff */
[C---:B------:R-:W-:Y:S01]  /*10570*/  IMAD.U32 R95, R129.reuse, 0x10000, RZ ;  /* 0x00010000815f7824 */ /* 0x040fe200078e00ff */
[----:B------:R-:W-:Y:S01]  /*10580*/  LOP3.LUT R129, R129, 0xffff0000, RZ, 0xc0, !PT ;  /* 0xffff000081817812 */ /* 0x000fe200078ec0ff */
[----:B------:R-:W-:-:S02]  /*10590*/  FMUL.FTZ R8, R74, R94 ;  /* 0x0000005e4a087220 */ /* 0x000fc40000410000 */
[-C--:B------:R-:W-:Y:S02]  /*105a0*/  FMUL.FTZ R74, R74, R68.reuse ;  /* 0x000000444a4a7220 */ /* 0x080fe40000410000 */
[C---:B------:R-:W-:Y:S02]  /*105b0*/  FMUL.FTZ R12, R92.reuse, R95 ;  /* 0x0000005f5c0c7220 */ /* 0x040fe40000410000 */
[----:B------:R-:W-:Y:S02]  /*105c0*/  FFMA.FTZ R68, R13, R68, -R8 ;  /* 0x000000440d447223 */ /* 0x000fe40000010808 */
[----:B------:R-:W-:Y:S02]  /*105d0*/  FMUL.FTZ R92, R92, R105 ;  /* 0x000000695c5c7220 */ /* 0x000fe40000410000 */
[C---:B------:R-:W-:Y:S02]  /*105e0*/  FMUL.FTZ R8, R93.reuse, R126 ;  /* 0x0000007e5d087220 */ /* 0x040fe40000410000 */
[----:B------:R-:W-:-:S02]  /*105f0*/  FMUL.FTZ R93, R93, R130 ;  /* 0x000000825d5d7220 */ /* 0x000fc40000410000 */
[C---:B------:R-:W-:Y:S02]  /*10600*/  FFMA.FTZ R105, R70.reuse, R105, -R12 ;  /* 0x0000006946697223 */ /* 0x040fe4000001080c */
[----:B------:R-:W-:Y:S02]  /*10610*/  FFMA.FTZ R92, R70, R95, R92 ;  /* 0x0000005f465c7223 */ /* 0x000fe4000001005c */
[----:B------:R-:W-:Y:S02]  /*10620*/  FFMA.FTZ R130, R71, R130, -R8 ;  /* 0x0000008247827223 */ /* 0x000fe40000010808 */
[----:B------:R-:W-:Y:S02]  /*10630*/  FMUL.FTZ R70, R91, R129 ;  /* 0x000000815b467220 */ /* 0x000fe40000410000 */
[----:B------:R-:W-:Y:S02]  /*10640*/  FMUL.FTZ R12, R11, R128 ;  /* 0x000000800b0c7220 */ /* 0x000fe40000410000 */
[----:B------:R-:W-:-:S02]  /*10650*/  FMUL.FTZ R91, R91, R133 ;  /* 0x000000855b5b7220 */ /* 0x000fc40000410000 */
[-C--:B------:R-:W-:Y:S02]  /*10660*/  FMUL.FTZ R8, R11, R132.reuse ;  /* 0x000000840b087220 */ /* 0x080fe40000410000 */
[----:B------:R-:W-:Y:S02]  /*10670*/  FFMA.FTZ R70, R14, R133, -R70 ;  /* 0x000000850e467223 */ /* 0x000fe40000010846 */
[----:B------:R-:W-:Y:S01]  /*10680*/  FFMA.FTZ R11, R73, R132, -R12 ;  /* 0x00000084490b7223 */ /* 0x000fe2000001080c */
[----:B------:R-:W-:Y:S01]  /*10690*/  F2FP.BF16.PACK_AB R12, R75, R10 ;  /* 0x0000000a4b0c723e */ /* 0x000fe200000010ff */
[----:B------:R-:W-:Y:S01]  /*106a0*/  FFMA.FTZ R94, R13, R94, R74 ;  /* 0x0000005e0d5e7223 */ /* 0x000fe2000001004a */
        /* <DEDUP_REMOVED lines=12> */
.L_x_1494:
[----:B------:R-:W-:Y:S05]  /*10770*/  BSYNC B0 ;  /* 0x0000000000007941 */ /* 0x000fea0003800000 */
.L_x_1493:
        /* <DEDUP_REMOVED lines=32> */
[----:B------:R-:W-:Y:S02]  /*10980*/  SHF.R.U64 R54, R54, 0x10, R55 ;  /* 0x0000001036367819 */ /* 0x000fe40000001237 */
[----:B------:R-:W1:Y:S01]  /*10990*/  LDS.128 R12, [R69+0x10080] ;  /* 0x01008000450c7984 */ /* 0x000e620000000c00 */
[----:B------:R-:W-:Y:S02]  /*109a0*/  SHF.R.U64 R56, R56, 0x10, R57 ;  /* 0x0000001038387819 */ /* 0x000fe40000001239 */
[----:B------:R-:W-:Y:S01]  /*109b0*/  SHF.R.U32.HI R55, RZ, 0x10, R55 ;  /* 0x00000010ff377819 */ /* 0x000fe20000011637 */
[----:B------:R-:W2:Y:S01]  /*109c0*/  LDS.128 R8, [R68+0x10080] ;  /* 0x0100800044087984 */ /* 0x000ea20000000c00 */
[----:B------:R-:W-:-:S02]  /*109d0*/  SHF.R.U32.HI R57, RZ, 0x10, R57 ;  /* 0x00000010ff397819 */ /* 0x000fc40000011639 */
[----:B------:R-:W-:Y:S02]  /*109e0*/  PRMT R119, R119, 0x5410, R52 ;  /* 0x0000541077777816 */ /* 0x000fe40000000034 */
        /* <DEDUP_REMOVED lines=83> */
.L_x_1492:
[----:B------:R-:W-:Y:S05]  /*10f20*/  BSYNC B1 ;  /* 0x0000000000017941 */ /* 0x000fea0003800000 */
.L_x_1491:
        /* <DEDUP_REMOVED lines=120> */
.L_x_1498:
[----:B------:R-:W-:Y:S05]  /*116b0*/  BSYNC B0 ;  /* 0x0000000000007941 */ /* 0x000fea0003800000 */
.L_x_1497:
        /* <DEDUP_REMOVED lines=34> */
[--C-:B------:R-:W-:Y:S02]  /*118e0*/  SHF.R.U64 R40, R40, 0x10, R41.reuse ;  /* 0x0000001028287819 */ /* 0x100fe40000001229 */
[----:B------:R-:W-:Y:S01]  /*118f0*/  SHF.R.U32.HI R41, RZ, 0x10, R41 ;  /* 0x00000010ff297819 */ /* 0x000fe20000011629 */
[----:B------:R-:W2:Y:S01]  /*11900*/  LDS.128 R8, [R44+0x10080] ;  /* 0x010080002c087984 */ /* 0x000ea20000000c00 */
[----:B------:R-:W-:-:S02]  /*11910*/  PRMT R85, R85, 0x5410, R36 ;  /* 0x0000541055557816 */ /* 0x000fc40000000024 */
[----:B------:R-:W-:Y:S02]  /*11920*/  PRMT R96, R96, 0x5410, R37 ;  /* 0x0000541060607816 */ /* 0x000fe40000000025 */
[----:B------:R-:W-:Y:S01]  /*11930*/  SHF.R.U64 R42, R42, 0x10, R43 ;  /* 0x000000102a2a7819 */ /* 0x000fe2000000122b */
[----:B------:R-:W-:Y:S01]  /*11940*/  IMAD.U32 R49, R85, 0x10000, RZ ;  /* 0x0001000055317824 */ /* 0x000fe200078e00ff */
[----:B------:R-:W-:Y:S02]  /*11950*/  SHF.R.U32.HI R38, RZ, 0x10, R39 ;  /* 0x00000010ff267819 */ /* 0x000fe40000011627 */
[----:B------:R-:W-:Y:S02]  /*11960*/  PRMT R86, R86, 0x5410, R47 ;  /* 0x0000541056567816 */ /* 0x000fe4000000002f */
        /* <DEDUP_REMOVED lines=36> */
[----:B------:R-:W-:Y:S02]  /*11bb0*/  IMAD.U32 R50, R87, 0x10000, RZ ;  /* 0x0001000057327824 */ /* 0x000fe400078e00ff */
[----:B------:R-:W-:-:S02]  /*11bc0*/  FFMA.FTZ R15, R36, R86, R15 ;  /* 0x00000056240f7223 */ /* 0x000fc4000001000f */
[C---:B------:R-:W-:Y:S01]  /*11bd0*/  IMAD.U32 R36, R100.reuse, 0x10000, RZ ;  /* 0x0001000064247824 */ /* 0x040fe200078e00ff */
[----:B------:R-:W-:Y:S01]  /*11be0*/  LOP3.LUT R100, R100, 0xffff0000, RZ, 0xc0, !PT ;  /* 0xffff000064647812 */ /* 0x000fe200078ec0ff */
[C---:B------:R-:W-:Y:S02]  /*11bf0*/  FFMA.FTZ R37, R12.reuse, R9, -R37 ;  /* 0x000000090c257223 */ /* 0x040fe40000010825 */
[----:B------:R-:W-:Y:S02]  /*11c00*/  FFMA.FTZ R9, R12, R49, R8 ;  /* 0x000000310c097223 */ /* 0x000fe40000010008 */
[C---:B------:R-:W-:Y:S02]  /*11c10*/  FMUL.FTZ R8, R42.reuse, R50 ;  /* 0x000000322a087220 */ /* 0x040fe40000410000 */
[----:B------:R-:W-:Y:S02]  /*11c20*/  FMUL.FTZ R42, R42, R36 ;  /* 0x000000242a2a7220 */ /* 0x000fe40000410000 */
[----:B------:R-:W-:-:S02]  /*11c30*/  IMAD.U32 R12, R96, 0x10000, RZ ;  /* 0x00010000600c7824 */ /* 0x000fc400078e00ff */
[----:B------:R-:W-:Y:S02]  /*11c40*/  FFMA.FTZ R36, R13, R36, -R8 ;  /* 0x000000240d247223 */ /* 0x000fe40000010808 */
[C---:B------:R-:W-:Y:S01]  /*11c50*/  IMAD.U32 R49, R101.reuse, 0x10000, RZ ;  /* 0x0001000065317824 */ /* 0x040fe200078e00ff */
[----:B------:R-:W-:Y:S01]  /*11c60*/  LOP3.LUT R101, R101, 0xffff0000, RZ, 0xc0, !PT ;  /* 0xffff000065657812 */ /* 0x000fe200078ec0ff */
[----:B------:R-:W-:Y:S02]  /*11c70*/  FFMA.FTZ R50, R13, R50, R42 ;  /* 0x000000320d327223 */ /* 0x000fe4000001002a */
[C---:B------:R-:W-:Y:S01]  /*11c80*/  IMAD.U32 R38, R14.reuse, 0x10000, RZ ;  /* 0x000100000e267824 */ /* 0x040fe200078e00ff */
[----:B------:R-:W-:Y:S01]  /*11c90*/  LOP3.LUT R14, R14, 0xffff0000, RZ, 0xc0, !PT ;  /* 0xffff00000e0e7812 */ /* 0x000fe200078ec0ff */
[----:B------:R-:W-:Y:S02]  /*11ca0*/  FMUL.FTZ R8, R48, R85 ;  /* 0x0000005530087220 */ /* 0x000fe40000410000 */
[----:B------:R-:W-:-:S02]  /*11cb0*/  FMUL.FTZ R13, R47, R12 ;  /* 0x0000000c2f0d7220 */ /* 0x000fc40000410000 */
[-C--:B------:R-:W-:Y:S02]  /*11cc0*/  FMUL.FTZ R48, R48, R98.reuse ;  /* 0x0000006230307220 */ /* 0x080fe40000410000 */
[-C--:B------:R-:W-:Y:S02]  /*11cd0*/  FMUL.FTZ R47, R47, R49.reuse ;  /* 0x000000312f2f7220 */ /* 0x080fe40000410000 */
[----:B------:R-:W-:Y:S01]  /*11ce0*/  FFMA.FTZ R98, R39, R98, -R8 ;  /* 0x0000006227627223 */ /* 0x000fe20000010808 */
[----:B------:R-:W-:Y:S01]  /*11cf0*/  LOP3.LUT R8, R87, 0xffff0000, RZ, 0xc0, !PT ;  /* 0xffff000057087812 */ /* 0x000fe200078ec0ff */
[----:B------:R-:W-:Y:S01]  /*11d00*/  FFMA.FTZ R49, R38, R49, -R13 ;  /* 0x0000003126317223 */ /* 0x000fe2000001080d */
[----:B------:R-:W-:Y:S01]  /*11d10*/  LOP3.LUT R13, R96, 0xffff0000, RZ, 0xc0, !PT ;  /* 0xffff0000600d7812 */ /* 0x000fe200078ec0ff */
[----:B------:R-:W-:Y:S02]  /*11d20*/  FFMA.FTZ R48, R39, R85, R48 ;  /* 0x0000005527307223 */ /* 0x000fe40000010030 */
[----:B------:R-:W-:-:S02]  /*11d30*/  FFMA.FTZ R47, R38, R12, R47 ;  /* 0x0000000c262f7223 */ /* 0x000fc4000001002f */
[----:B------:R-:W-:Y:S01]  /*11d40*/  FMUL.FTZ R38, R46, R13 ;  /* 0x0000000d2e267220 */ /* 0x000fe20000410000 */
[----:B------:R-:W-:Y:S01]  /*11d50*/  F2FP.BF16.PACK_AB R9, R48, R9 ;  /* 0x000000093009723e */ /* 0x000fe200000010ff */
[C---:B------:R-:W-:Y:S02]  /*11d60*/  FMUL.FTZ R39, R11.reuse, R8 ;  /* 0x000000080b277220 */ /* 0x040fe40000410000 */
[-C--:B------:R-:W-:Y:S02]  /*11d70*/  FMUL.FTZ R42, R46, R101.reuse ;  /* 0x000000652e2a7220 */ /* 0x080fe40000410000 */
[-C--:B------:R-:W-:Y:S02]  /*11d80*/  FMUL.FTZ R12, R11, R100.reuse ;  /* 0x000000640b0c7220 */ /* 0x080fe40000410000 */
[----:B------:R-:W-:Y:S02]  /*11d90*/  FFMA.FTZ R38, R14, R101, -R38 ;  /* 0x000000650e267223 */ /* 0x000fe40000010826 */
[----:B------:R-:W-:-:S02]  /*11da0*/  FFMA.FTZ R11, R41, R100, -R39 ;  /* 0x00000064290b7223 */ /* 0x000fc40000010827 */
[----:B------:R-:W-:Y:S01]  /*11db0*/  FFMA.FTZ R42, R14, R13, R42 ;  /* 0x0000000d0e2a7223 */ /* 0x000fe2000001002a */
[----:B------:R-:W-:Y:S01]  /*11dc0*/  F2FP.BF16.PACK_AB R13, R98, R37 ;  /* 0x00000025620d723e */ /* 0x000fe200000010ff */
[----:B------:R-:W-:Y:S01]  /*11dd0*/  FFMA.FTZ R41, R41, R8, R12 ;  /* 0x0000000829297223 */ /* 0x000fe2000001000c */
[----:B------:R-:W-:Y:S02]  /*11de0*/  F2FP.BF16.PACK_AB R8, R15, R40 ;  /* 0x000000280f08723e */ /* 0x000fe400000010ff */
[----:B------:R-:W-:Y:S02]  /*11df0*/  F2FP.BF16.PACK_AB R12, R43, R10 ;  /* 0x0000000a2b0c723e */ /* 0x000fe400000010ff */
[----:B------:R-:W-:Y:S02]  /*11e00*/  F2FP.BF16.PACK_AB R14, R38, R49 ;  /* 0x00000031260e723e */ /* 0x000fe400000010ff */
[----:B------:R-:W-:Y:S02]  /*11e10*/  F2FP.BF16.PACK_AB R15, R11, R36 ;  /* 0x000000240b0f723e */ /* 0x000fe400000010ff */
[----:B------:R-:W-:-:S02]  /*11e20*/  F2FP.BF16.PACK_AB R10, R42, R47 ;  /* 0x0000002f2a0a723e */ /* 0x000fc400000010ff */
[----:B------:R-:W-:Y:S01]  /*11e30*/  F2FP.BF16.PACK_AB R11, R41, R50 ;  /* 0x00000032290b723e */ /* 0x000fe200000010ff */
[----:B------:R1:W-:Y:S04]  /*11e40*/  STS.128 [R45+0x10080], R12 ;  /* 0x0100800c2d007388 */ /* 0x0003e80000000c00 */
[----:B------:R1:W-:Y:S02]  /*11e50*/  STS.128 [R44+0x10080], R8 ;  /* 0x010080082c007388 */ /* 0x0003e40000000c00 */
.L_x_1496:
[----:B------:R-:W-:Y:S05]  /*11e60*/  BSYNC B1 ;  /* 0x0000000000017941 */ /* 0x000fea0003800000 */
.L_x_1495:
        /* <DEDUP_REMOVED lines=119> */
.L_x_1500:
[----:B------:R-:W-:Y:S05]  /*125e0*/  BSYNC B0 ;  /* 0x0000000000007941 */ /* 0x000fea0003800000 */
.L_x_1499:
        /* <DEDUP_REMOVED lines=122> */
.L_x_1472:
[----:B------:R-:W-:Y:S05]  /*12d90*/  BSYNC B2 ;  /* 0x0000000000027941 */ /* 0x000fea0003800000 */
.L_x_1438:
[----:B------:R-:W-:Y:S01]  /*12da0*/  ULDC.64 UR4, c[0x0][0x208] ;  /* 0x0000820000047ab9 */ /* 0x000fe20000000a00 */
[----:B-12---:R-:W-:Y:S01]  /*12db0*/  IMAD.SHL.U32 R12, R33, 0x40, RZ ;  /* 0x00000040210c7824 */ /* 0x006fe200078e00ff */
[----:B------:R-:W-:Y:S01]  /*12dc0*/  UIMAD UR10, UR10, UR4, URZ ;  /* 0x000000040a0a72a4 */ /* 0x000fe2000f8e023f */
[----:B------:R-:W-:Y:S01]  /*12dd0*/  ISETP.GT.AND P3, PT, R97, 0x7f, PT ;  /* 0x0000007f6100780c */ /* 0x000fe20003f64270 */
[----:B------:R-:W-:Y:S01]  /*12de0*/  UIMAD.WIDE.U32 UR28, UR15, UR4, URZ ;  /* 0x000000040f1c72a5 */ /* 0x000fe2000f8e003f */
[----:B------:R-:W-:Y:S01]  /*12df0*/  IMAD.SHL.U32 R9, R188, 0x8, RZ ;  /* 0x00000008bc097824 */ /* 0x000fe200078e00ff */
[----:B------:R-:W-:Y:S01]  /*12e00*/  UIMAD UR5, UR15, UR5, UR10 ;  /* 0x000000050f0572a4 */ /* 0x000fe2000f8e020a */
[----:B------:R-:W-:Y:S01]  /*12e10*/  LOP3.LUT R12, R12, 0x1c0, RZ, 0xc0, !PT ;  /* 0x000001c00c0c7812 */ /* 0x000fe200078ec0ff */
[----:B------:R-:W-:Y:S01]  /*12e20*/  IMAD.MOV.U32 R222, RZ, RZ, R216 ;  /* 0x000000ffffde7224 */ /* 0x000fe200078e00d8 */
[----:B------:R-:W-:Y:S01]  /*12e30*/  SEL R13, RZ, 0x2, P6 ;  /* 0x00000002ff0d7807 */ /* 0x000fe20003000000 */
[----:B------:R-:W-:Y:S01]  /*12e40*/  UIADD3 UR4, UR29, UR5, URZ ;  /* 0x000000051d047290 */ /* 0x000fe2000fffe03f */
[----:B------:R-:W-:Y:S01]  /*12e50*/  IMAD.U32 R14, RZ, RZ, UR28 ;  /* 0x0000001cff0e7e24 */ /* 0x000fe2000f8e00ff */
[----:B------:R-:W-:Y:S01]  /*12e60*/  LOP3.LUT R9, R12, 0x8, R9, 0xf8, !PT ;  /* 0x000000080c097812 */ /* 0x000fe200078ef809 */
[----:B------:R-:W-:Y:S01]  /*12e70*/  IMAD.U32 R15, RZ, RZ, UR29 ;  /* 0x0000001dff0f7e24 */ /* 0x000fe2000f8e00ff */
[----:B------:R-:W-:Y:S01]  /*12e80*/  UIMAD UR4, UR4, 0x30, URZ ;  /* 0x00000030040478a4 */ /* 0x000fe2000f8e023f */
[----:B------:R-:W-:Y:S01]  /*12e90*/  SHF.R.U32.HI R12, RZ, 0x3, R12 ;  /* 0x00000003ff0c7819 */ /* 0x000fe2000001160c */
[----:B------:R-:W-:Y:S01]  /*12ea0*/  IMAD.WIDE.U32 R14, R14, 0x30, R222 ;  /* 0x000000300e0e7825 */ /* 0x000fe200078e00de */
[----:B------:R-:W-:Y:S01]  /*12eb0*/  SEL R11, RZ, 0x4, P5 ;  /* 0x00000004ff0b7807 */ /* 0x000fe20002800000 */
[----:B------:R-:W-:-:S04]  /*12ec0*/  DEPBAR.LE SB0, 0x0 ;  /* 0x000080000000791a */ /* 0x000fc80000000000 */
[----:B------:R-:W-:Y:S01]  /*12ed0*/  LOP3.LUT R12, R9, R12, RZ, 0x3c, !PT ;  /* 0x0000000c090c7212 */ /* 0x000fe200078e3cff */
[----:B------:R-:W-:Y:S01]  /*12ee0*/  IMAD.SHL.U32 R218, R32, 0x2, RZ ;  /* 0x0000000220da7824 */ /* 0x000fe200078e00ff */
[----:B------:R-:W-:Y:S01]  /*12ef0*/  IADD3 R8, R15, UR4, RZ ;  /* 0x000000040f087c10 */ /* 0x000fe2000fffe0ff */
[----:B------:R-:W-:Y:S01]  /*12f00*/  @!P3 IMAD.MOV.U32 R15, RZ, RZ, c[0x0][0x208] ;  /* 0x00008200ff0fb624 */ /* 0x000fe200078e00ff */
[----:B------:R-:W-:Y:S01]  /*12f10*/  BAR.SYNC.DEFER_BLOCKING 0x0 ;  /* 0x0000000000007b1d */ /* 0x000fe20000010000 */
[C---:B------:R-:W-:Y:S01]  /*12f20*/  LEA R34, P0, R14.reuse, c[0x0][0x1f8], 0x1 ;  /* 0x00007e000e227a11 */ /* 0x040fe200078008ff */
[----:B------:R-:W-:Y:S01]  /*12f30*/  IMAD R213, R35, 0x200, R12 ;  /* 0x0000020023d57824 */ /* 0x000fe200078e020c */
[----:B------:R-:W-:Y:S01]  /*12f40*/  IADD3 R2, R11, R13, R2 ;  /* 0x0000000d0b027210 */ /* 0x000fe20007ffe002 */
[----:B------:R-:W-:Y:S01]  /*12f50*/  @!P3 IMAD.MOV.U32 R13, RZ, RZ, c[0x0][0x20c] ;  /* 0x00008300ff0db624 */ /* 0x000fe200078e00ff */
[----:B------:R-:W-:Y:S01]  /*12f60*/  LEA.HI.X R35, R14, c[0x0][0x1fc], R8, 0x1, P0 ;  /* 0x00007f000e237a11 */ /* 0x000fe200000f0c08 */
[----:B------:R-:W-:Y:S01]  /*12f70*/  IMAD.SHL.U32 R213, R213, 0x2, RZ ;  /* 0x00000002d5d57824 */ /* 0x000fe200078e00ff */
[----:B------:R-:W-:Y:S01]  /*12f80*/  SEL R11, RZ, 0x8, P4 ;  /* 0x00000008ff0b7807 */ /* 0x000fe20002000000 */
[----:B------:R-:W-:Y:S01]  /*12f90*/  UISETP.GE.AND UP0, UPT, UR13, 0x2, UPT ;  /* 0x000000020d00788c */ /* 0x000fe2000bf06270 */
[----:B------:R-:W-:-:S02]  /*12fa0*/  @!P3 LEA R64, P0, R15, R34, 0x6 ;  /* 0x000000220f40b211 */ /* 0x000fc400078030ff */
[----:B------:R-:W-:Y:S01]  /*12fb0*/  LOP3.LUT P1, RZ, R33, 0x2, RZ, 0xc0, !PT ;  /* 0x0000000221ff7812 */ /* 0x000fe2000782c0ff */
[----:B------:R-:W-:Y:S01]  /*12fc0*/  IMAD.IADD R11, R11, 0x1, R2 ;  /* 0x000000010b0b7824 */ /* 0x000fe200078e0202 */
[----:B------:R-:W-:Y:S01]  /*12fd0*/  @!P3 LEA.HI.X R65, R15, R35, R13, 0x6, P0 ;  /* 0x000000230f41b211 */ /* 0x000fe200000f340d */
[----:B------:R-:W-:Y:S01]  /*12fe0*/  IMAD.U32 R13, RZ, RZ, UR12 ;  /* 0x0000000cff0d7e24 */ /* 0x000fe2000f8e00ff */
[----:B------:R-:W-:Y:S01]  /*12ff0*/  P2R R9, PR, RZ, 0x40 ;  /* 0x00000040ff097803 */ /* 0x000fe20000000000 */
[----:B------:R-:W-:Y:S01]  /*13000*/  IMAD R2, R3, 0x400, R0 ;  /* 0x0000040003027824 */ /* 0x000fe200078e0200 */
[----:B------:R-:W-:Y:S02]  /*13010*/  LOP3.LUT P6, RZ, R11, 0x1, RZ, 0xc0, !PT ;  /* 0x000000010bff7812 */ /* 0x000fe400078cc0ff */
[----:B------:R-:W-:Y:S01]  /*13020*/  IADD3 R8, R13, UR14, -R188 ;  /* 0x0000000e0d087c10 */ /* 0x000fe2000fffe8bc */
[C---:B------:R-:W-:Y:S01]  /*13030*/  IMAD.SHL.U32 R60, R2.reuse, 0x2, RZ ;  /* 0x00000002023c7824 */ /* 0x040fe200078e00ff */
[----:B------:R-:W-:Y:S01]  /*13040*/  LEA R214, R2, 0x10080, 0x1 ;  /* 0x0001008002d67811 */ /* 0x000fe200078e08ff */
[----:B------:R-:W-:Y:S01]  /*13050*/  IMAD.MOV.U32 R2, RZ, RZ, 0x40 ;  /* 0x00000040ff027424 */ /* 0x000fe200078e00ff */
[----:B------:R-:W-:Y:S01]  /*13060*/  ISETP.LT.OR P0, PT, R8, 0x1, !P6 ;  /* 0x000000010800780c */ /* 0x000fe20007701670 */
[----:B---3--:R-:W-:Y:S01]  /*13070*/  LDSM.16.M88.4 R20, [R213+0xa080] ;  /* 0x00a08000d514783b */ /* 0x008fe20000000200 */
[----:B------:R-:W-:Y:S01]  /*13080*/  IADD3 R12, R213, 0xa080, RZ ;  /* 0x0000a080d50c7810 */ /* 0x000fe20007ffe0ff */
[--C-:B------:R-:W-:Y:S01]  /*13090*/  IMAD R212, R7, 0x2, R214.reuse ;  /* 0x0000000207d47824 */ /* 0x100fe200078e02d6 */
[----:B------:R-:W-:Y:S01]  /*130a0*/  IADD3 R211, R213, 0xa0a0, RZ ;  /* 0x0000a0a0d5d37810 */ /* 0x000fe20007ffe0ff */
[----:B------:R-:W1:Y:S01]  /*130b0*/  LDSM.16.M88.4 R60, [R60+0x10080] ;  /* 0x010080003c3c783b */ /* 0x000e620000000200 */
[----:B------:R-:W-:Y:S01]  /*130c0*/  @P1 IADD3 R211, R12, -0x20, RZ ;  /* 0xffffffe00cd31810 */ /* 0x000fe20007ffe0ff */
[----:B------:R-:W-:Y:S01]  /*130d0*/  IMAD R210, R5, 0x2, R214 ;  /* 0x0000000205d27824 */ /* 0x000fe200078e02d6 */
[C---:B------:R-:W-:Y:S01]  /*130e0*/  LOP3.LUT P2, RZ, R11.reuse, 0x2, RZ, 0xc0, !PT ;  /* 0x000000020bff7812 */ /* 0x040fe2000784c0ff */
[----:B------:R-:W-:Y:S01]  /*130f0*/  LDSM.16.M88.4 R44, [R212] ;  /* 0x00000000d42c783b */ /* 0x000fe20000000200 */
[----:B------:R-:W-:Y:S01]  /*13100*/  LOP3.LUT P1, RZ, R11, 0x4, RZ, 0xc0, !PT ;  /* 0x000000040bff7812 */ /* 0x000fe2000782c0ff */
[----:B------:R-:W-:Y:S01]  /*13110*/  IMAD R209, R5, 0x2, R212 ;  /* 0x0000000205d17824 */ /* 0x000fe200078e02d4 */
[----:B------:R-:W-:Y:S01]  /*13120*/  P2R R10, PR, RZ, 0x20 ;  /* 0x00000020ff0a7803 */ /* 0x000fe20000000000 */
[----:B------:R-:W2:Y:S01]  /*13130*/  LDSM.16.M88.4 R12, [R213+0xa880] ;  /* 0x00a88000d50c783b */ /* 0x000ea20000000200 */
[----:B------:R-:W-:-:S02]  /*13140*/  @!P3 ISETP.LT.OR P6, PT, R8, 0x21, !P6 ;  /* 0x000000210800b80c */ /* 0x000fc400077c1670 */
[C---:B------:R-:W-:Y:S01]  /*13150*/  IADD3 R203, R211.reuse, 0x800, RZ ;  /* 0x00000800d3cb7810 */ /* 0x040fe20007ffe0ff */
[----:B------:R-:W-:Y:S01]  /*13160*/  LDSM.16.M88.4 R28, [R213+0xb080] ;  /* 0x00b08000d51c783b */ /* 0x000fe20000000200 */
[C---:B------:R-:W-:Y:S02]  /*13170*/  IADD3 R202, R211.reuse, 0x1000, RZ ;  /* 0x00001000d3ca7810 */ /* 0x040fe40007ffe0ff */
[C---:B------:R-:W-:Y:S01]  /*13180*/  IADD3 R200, R211.reuse, 0x1800, RZ ;  /* 0x00001800d3c87810 */ /* 0x040fe20007ffe0ff */
[----:B------:R-:W3:Y:S01]  /*13190*/  LDSM.16.M88.4 R56, [R211] ;  /* 0x00000000d338783b */ /* 0x000ee20000000200 */
[C---:B------:R-:W-:Y:S02]  /*131a0*/  IADD3 R199, R211.reuse, 0x2000, RZ ;  /* 0x00002000d3c77810 */ /* 0x040fe40007ffe0ff */
[C---:B------:R-:W-:Y:S01]  /*131b0*/  IADD3 R198, R211.reuse, 0x2800, RZ ;  /* 0x00002800d3c67810 */ /* 0x040fe20007ffe0ff */
[----:B------:R-:W4:Y:S01]  /*131c0*/  LDSM.16.M88.4 R52, [R211+0x800] ;  /* 0x00080000d334783b */ /* 0x000f220000000200 */
[----:B------:R-:W-:-:S02]  /*131d0*/  IADD3 R197, R211, 0x3000, RZ ;  /* 0x00003000d3c57810 */ /* 0x000fc40007ffe0ff */
[C---:B------:R-:W-:Y:S01]  /*131e0*/  IADD3 R196, R211.reuse, 0x3800, RZ ;  /* 0x00003800d3c47810 */ /* 0x040fe20007ffe0ff */
[----:B------:R-:W5:Y:S01]  /*131f0*/  LDSM.16.M88.4 R48, [R211+0x1000] ;  /* 0x00100000d330783b */ /* 0x000f620000000200 */
[C---:B------:R-:W-:Y:S02]  /*13200*/  IADD3 R195, R211.reuse, 0x4000, RZ ;  /* 0x00004000d3c37810 */ /* 0x040fe40007ffe0ff */
[----:B------:R-:W-:Y:S01]  /*13210*/  IADD3 R194, R211, 0x4800, RZ ;  /* 0x00004800d3c27810 */ /* 0x000fe20007ffe0ff */
[----:B------:R-:W-:Y:S01]  /*13220*/  @!PT LDS RZ, [RZ] ;  /* 0x00000000fffff984 */ /* 0x000fe20000000800 */
[----:B------:R-:W-:Y:S01]  /*13230*/  @!PT LDS RZ, [RZ] ;  /* 0x00000000fffff984 */ /* 0x000fe20000000800 */
[----:B------:R-:W-:Y:S01]  /*13240*/  @!PT LDS RZ, [RZ] ;  /* 0x00000000fffff984 */ /* 0x000fe20000000800 */
[----:B------:R3:W-:Y:S01]  /*13250*/  LDGSTS.E.BYPASS.LTC128B.128 [R218+0x4080], [R34.64], !P0 ;  /* 0x0408000022da7fae */ /* 0x0007e2000c101d5a */
[----:B------:R-:W-:Y:S02]  /*13260*/  LOP3.LUT P0, RZ, R33, 0x4, RZ, 0xc0, !PT ;  /* 0x0000000421ff7812 */ /* 0x000fe4000780c0ff */
[----:B------:R-:W-:Y:S02]  /*13270*/  IADD3 R193, R211, 0x5000, RZ ;  /* 0x00005000d3c17810 */ /* 0x000fe40007ffe0ff */
[----:B------:R-:W-:-:S02]  /*13280*/  SEL R2, R2, 0xffffffc0, !P0 ;  /* 0xffffffc002027807 */ /* 0x000fc40004000000 */
[C---:B------:R-:W-:Y:S02]  /*13290*/  ISETP.LT.OR P0, PT, R8.reuse, 0x1, !P2 ;  /* 0x000000010800780c */ /* 0x040fe40005701670 */
[----:B------:R-:W-:Y:S01]  /*132a0*/  @!P3 ISETP.LT.OR P2, PT, R8, 0x21, !P2 ;  /* 0x000000210800b80c */ /* 0x000fe20005741670 */
[--C-:B------:R-:W-:Y:S01]  /*132b0*/  IMAD.IADD R207, R213, 0x1, R2.reuse ;  /* 0x00000001d5cf7824 */ /* 0x100fe200078e0202 */
[C---:B------:R-:W-:Y:S01]  /*132c0*/  IADD3 R192, R211.reuse, 0x5800, RZ ;  /* 0x00005800d3c07810 */ /* 0x040fe20007ffe0ff */
[----:B-1----:R-:W-:Y:S01]  /*132d0*/  HMMA.16816.F32.BF16 R24, R60, R20, RZ ;  /* 0x000000143c18723c */ /* 0x002fe200000418ff */
[----:B------:R-:W-:-:S07]  /*132e0*/  IMAD.IADD R201, R211, 0x1, R2 ;  /* 0x00000001d3c97824 */ /* 0x000fce00078e0202 */
[----:B------:R1:W-:Y:S01]  /*132f0*/  LDGSTS.E.BYPASS.LTC128B.128 [R218+0x5880], [R34.64+0x80], !P0 ;  /* 0x0588008022da7fae */ /* 0x0003e2000c101d5a */
[C---:B------:R-:W-:Y:S01]  /*13300*/  ISETP.LT.OR P0, PT, R8.reuse, 0x1, !P1 ;  /* 0x000000010800780c */ /* 0x040fe20004f01670 */
[----:B--2---:R-:W-:Y:S01]  /*13310*/  HMMA.16816.F32.BF16 R16, R60, R12, RZ ;  /* 0x0000000c3c10723c */ /* 0x004fe200000418ff */
[----:B------:R-:W-:-:S07]  /*13320*/  @!P3 ISETP.LT.OR P1, PT, R8, 0x21, !P1 ;  /* 0x000000210800b80c */ /* 0x000fce0004f21670 */
[----:B------:R-:W-:Y:S04]  /*13330*/  HMMA.16816.F32.BF16 R20, R60, R22, RZ ;  /* 0x000000163c14723c */ /* 0x000fe800000418ff */
[----:B------:R1:W-:Y:S01]  /*13340*/  LDGSTS.E.BYPASS.LTC128B.128 [R218+0x7080], [R34.64+0x100], !P0 ;  /* 0x0708010022da7fae */ /* 0x0003e2000c101d5a */
[----:B------:R-:W-:-:S03]  /*13350*/  LOP3.LUT P0, RZ, R11, 0x8, RZ, 0xc0, !PT ;  /* 0x000000080bff7812 */ /* 0x000fc6000780c0ff */
[----:B------:R-:W-:Y:S01]  /*13360*/  HMMA.16816.F32.BF16 R12, R60, R14, RZ ;  /* 0x0000000e3c0c723c */ /* 0x000fe200000418ff */
[C---:B------:R-:W-:Y:S02]  /*13370*/  ISETP.LT.OR P5, PT, R8.reuse, 0x1, !P0 ;  /* 0x000000010800780c */ /* 0x040fe400047a1670 */
[----:B------:R-:W-:-:S05]  /*13380*/  @!P3 ISETP.LT.OR P0, PT, R8, 0x21, !P0 ;  /* 0x000000210800b80c */ /* 0x000fca0004701670 */
[C---:B---3--:R-:W-:Y:S06]  /*13390*/  HMMA.16816.F32.BF16 R24, R44.reuse, R56, R24 ;  /* 0x000000382c18723c */ /* 0x048fec0000041818 */
[----:B------:R1:W-:Y:S01]  /*133a0*/  LDGSTS.E.BYPASS.LTC128B.128 [R218+0x8880], [R34.64+0x180], !P5 ;  /* 0x0888018022da7fae */ /* 0x0003e2000e901d5a */
[----:B------:R-:W-:Y:S01]  /*133b0*/  ISETP.NE.AND P5, PT, R10, RZ, PT ;  /* 0x000000ff0a00720c */ /* 0x000fe20003fa5270 */
[----:B------:R-:W-:Y:S02]  /*133c0*/  HMMA.16816.F32.BF16 R20, R44, R58, R20 ;  /* 0x0000003a2c14723c */ /* 0x000fe40000041814 */
[----:B------:R2:W-:Y:S01]  /*133d0*/  @!P3 LDGSTS.E.BYPASS.LTC128B.128 [R218+0x5080], [R64.64], !P6 ;  /* 0x0508000040dabfae */ /* 0x0005e2000f101d5a */
[----:B------:R-:W-:-:S03]  /*133e0*/  ISETP.NE.AND P6, PT, R9, RZ, PT ;  /* 0x000000ff0900720c */ /* 0x000fc60003fc5270 */
[----:B------:R2:W-:Y:S02]  /*133f0*/  @!P3 LDGSTS.E.BYPASS.LTC128B.128 [R218+0x6880], [R64.64+0x80], !P2 ;  /* 0x0688008040dabfae */ /* 0x0005e4000d101d5a */
[C---:B------:R-:W-:Y:S02]  /*13400*/  HMMA.16816.F32.BF16 R8, R60.reuse, R28, RZ ;  /* 0x0000001c3c08723c */ /* 0x040fe400000418ff */
[----:B------:R2:W-:Y:S04]  /*13410*/  @!P3 LDGSTS.E.BYPASS.LTC128B.128 [R218+0x8080], [R64.64+0x100], !P1 ;  /* 0x0808010040dabfae */ /* 0x0005e8000c901d5a */
[----:B------:R2:W-:Y:S01]  /*13420*/  @!P3 LDGSTS.E.BYPASS.LTC128B.128 [R218+0x9880], [R64.64+0x180], !P0 ;  /* 0x0988018040dabfae */ /* 0x0005e2000c101d5a */
[----:B------:R-:W-:Y:S01]  /*13430*/  PLOP3.LUT P0, PT, PT, PT, UP0, 0x80, 0x0 ;  /* 0x000000000000781c */ /* 0x000fe20003f0f008 */
[----:B------:R-:W-:Y:S02]  /*13440*/  HMMA.16816.F32.BF16 R60, R60, R30, RZ ;  /* 0x0000001e3c3c723c */ /* 0x000fe400000418ff */
[----:B------:R-:W-:Y:S04]  /*13450*/  LDSM.16.M88.4 R40, [R210] ;  /* 0x00000000d228783b */ /* 0x000fe80000000200 */
[----:B------:R-:W3:Y:S02]  /*13460*/  LDSM.16.M88.4 R36, [R207+0xa080] ;  /* 0x00a08000cf24783b */ /* 0x000ee40000000200 */
[C---:B----4-:R-:W-:Y:S02]  /*13470*/  HMMA.16816.F32.BF16 R16, R44.reuse, R52, R16 ;  /* 0x000000342c10723c */ /* 0x050fe40000041810 */
[----:B-1----:R-:W1:Y:S04]  /*13480*/  LDSM.16.M88.4 R32, [R207+0xa880] ;  /* 0x00a88000cf20783b */ /* 0x002e680000000200 */
[----:B------:R-:W4:Y:S02]  /*13490*/  LDSM.16.M88.4 R28, [R207+0xb080] ;  /* 0x00b08000cf1c783b */ /* 0x000f240000000200 */
[C---:B------:R-:W-:Y:S02]  /*134a0*/  HMMA.16816.F32.BF16 R12, R44.reuse, R54, R12 ;  /* 0x000000362c0c723c */ /* 0x040fe4000004180c */
[----:B------:R-:W-:Y:S04]  /*134b0*/  LDSM.16.M88.4 R56, [R209] ;  /* 0x00000000d138783b */ /* 0x000fe80000000200 */
[----:B------:R-:W1:Y:S02]  /*134c0*/  LDSM.16.M88.4 R52, [R201] ;  /* 0x00000000c934783b */ /* 0x000e640000000200 */
[C---:B-----5:R-:W-:Y:S02]  /*134d0*/  HMMA.16816.F32.BF16 R8, R44.reuse, R48, R8 ;  /* 0x000000302c08723c */ /* 0x060fe40000041808 */
[----:B------:R-:W0:Y:S06]  /*134e0*/  LDGDEPBAR ;  /* 0x00000000000079af */ /* 0x000e2c0000000000 */
[----:B------:R-:W-:Y:S01]  /*134f0*/  HMMA.16816.F32.BF16 R60, R44, R50, R60 ;  /* 0x000000322c3c723c */ /* 0x000fe2000004183c */
[----:B------:R-:W5:Y:S04]  /*13500*/  LDSM.16.M88.4 R48, [R201+0x800] ;  /* 0x00080000c930783b */ /* 0x000f680000000200 */
        /* <DEDUP_REMOVED lines=14> */
[C---:B-----5:R-:W-:Y:S08]  /*135f0*/  HMMA.16816.F32.BF16 R16, R56.reuse, R48, R16 ;  /* 0x000000303810723c */ /* 0x060ff00000041810 */
[C---:B------:R-:W-:Y:S01]  /*13600*/  HMMA.16816.F32.BF16 R12, R56.reuse, R50, R12 ;  /* 0x00000032380c723c */ /* 0x040fe2000004180c */
[----:B------:R-:W-:Y:S07]  /*13610*/  LDSM.16.M88.4 R48, [R211+0x2000] ;  /* 0x00200000d330783b */ /* 0x000fee0000000200 */
[C---:B--2---:R-:W-:Y:S08]  /*13620*/  HMMA.16816.F32.BF16 R8, R56.reuse, R44, R8 ;  /* 0x0000002c3808723c */ /* 0x044ff00000041808 */
        /* <DEDUP_REMOVED lines=149> */
.L_x_1501:
[----:B------:R-:W-:Y:S01]  /*13f80*/  LOP3.LUT R2, R6, 0xffffffe0, RZ, 0xc0, !PT ;  /* 0xffffffe006027812 */ /* 0x000fe200078ec0ff */
[----:B------:R-:W-:Y:S01]  /*13f90*/  IMAD.SHL.U32 R208, R0, 0x2, RZ ;  /* 0x0000000200d07824 */ /* 0x000fe200078e00ff */
[----:B------:R-:W-:Y:S01]  /*13fa0*/  LEA.HI R4, R4, R97, RZ, 0x2 ;  /* 0x0000006104047211 */ /* 0x000fe200078f10ff */
[----:B------:R-:W-:Y:S01]  /*13fb0*/  @UP2 USHF.L.U32 UR17, UR17, 0x7, URZ ;  /* 0x0000000711112899 */ /* 0x000fe2000800063f */
[----:B------:R-:W-:Y:S01]  /*13fc0*/  SHF.R.S32.HI R28, RZ, 0x1f, R3 ;  /* 0x0000001fff1c7819 */ /* 0x000fe20000011403 */
[----:B------:R-:W-:Y:S01]  /*13fd0*/  IMAD.IADD R2, R97, 0x1, -R2 ;  /* 0x0000000161027824 */ /* 0x000fe200078e0a02 */
[----:B------:R-:W-:Y:S01]  /*13fe0*/  LOP3.LUT R4, R4, 0xfffffffc, RZ, 0xc0, !PT ;  /* 0xfffffffc04047812 */ /* 0x000fe200078ec0ff */
[----:B------:R-:W-:Y:S01]  /*13ff0*/  LDSM.16.MT88.4 R132, [R208+0x4080] ;  /* 0x00408000d084783b */ /* 0x000fe20000004200 */
[----:B------:R-:W-:Y:S01]  /*14000*/  LEA.HI R28, R28, R3, RZ, 0x3 ;  /* 0x000000031c1c7211 */ /* 0x000fe200078f18ff */
[----:B------:R-:W-:Y:S01]  /*14010*/  IMAD R206, R7, 0x2, R208 ;  /* 0x0000000207ce7824 */ /* 0x000fe200078e02d0 */
[----:B------:R-:W-:Y:S01]  /*14020*/  SHF.R.S32.HI R29, RZ, 0x1f, R2 ;  /* 0x0000001fff1d7819 */ /* 0x000fe20000011402 */
[----:B------:R-:W-:Y:S01]  /*14030*/  IMAD.IADD R97, R97, 0x1, -R4 ;  /* 0x0000000161617824 */ /* 0x000fe200078e0a04 */
[----:B------:R-:W-:Y:S01]  /*14040*/  LOP3.LUT R28, R28, 0xffffff8, RZ, 0xc0, !PT ;  /* 0x0ffffff81c1c7812 */ /* 0x000fe200078ec0ff */
[----:B------:R-:W-:Y:S01]  /*14050*/  IMAD R205, R5, 0x2, R208 ;  /* 0x0000000205cd7824 */ /* 0x000fe200078e02d0 */
[----:B------:R-:W-:Y:S01]  /*14060*/  LEA.HI R4, R29, R2, RZ, 0x2 ;  /* 0x000000021d047211 */ /* 0x000fe200078f10ff */
[----:B------:R-:W-:Y:S01]  /*14070*/  IMAD R204, R5, 0x2, R206 ;  /* 0x0000000205cc7824 */ /* 0x000fe200078e02ce */
[----:B------:R-:W-:Y:S01]  /*14080*/  LEA.HI R6, R97, R97, RZ, 0x1 ;  /* 0x0000006161067211 */ /* 0x000fe200078f08ff */
[----:B------:R-:W-:Y:S01]  /*14090*/  IMAD.IADD R28, R3, 0x1, -R28 ;  /* 0x00000001031c7824 */ /* 0x000fe200078e0a1c */
[----:B------:R-:W-:Y:S01]  /*140a0*/  PLOP3.LUT P1, PT, PT, PT, UP2, 0x80, 0x0 ;  /* 0x000000000000781c */ /* 0x000fe20003f2f028 */
[----:B------:R-:W-:Y:S01]  /*140b0*/  LDSM.16.MT88.4 R140, [R206+0x4080] ;  /* 0x00408000ce8c783b */ /* 0x000fe20000004200 */
[----:B------:R-:W-:Y:S01]  /*140c0*/  LEA.HI.SX32 R3, R4, UR18, 0x1e ;  /* 0x0000001204037c11 */ /* 0x000fe2000f8ff2ff */
[----:B------:R-:W-:Y:S01]  /*140d0*/  ULDC.64 UR4, c[0x0][0x2c8] ;  /* 0x0000b20000047ab9 */ /* 0x000fe20000000a00 */
[----:B------:R-:W-:Y:S01]  /*140e0*/  LOP3.LUT R6, R6, 0x1ffffffe, RZ, 0xc0, !PT ;  /* 0x1ffffffe06067812 */ /* 0x000fe200078ec0ff */
[----:B------:R-:W-:Y:S01]  /*140f0*/  LDSM.16.MT88.4 R148, [R205+0x4080] ;  /* 0x00408000cd94783b */ /* 0x000fe20000004200 */
[----:B------:R-:W-:Y:S01]  /*14100*/  PLOP3.LUT P0, PT, PT, PT, UP2, 0x80, 0x0 ;  /* 0x000000000000781c */ /* 0x000fe20003f0f028 */
[----:B------:R-:W-:Y:S01]  /*14110*/  IMAD R3, R28, 0x10, R3 ;  /* 0x000000101c037824 */ /* 0x000fe200078e0203 */
[----:B------:R-:W-:Y:S01]  /*14120*/  UIADD3 UR13, UR13, -0x2, URZ ;  /* 0xfffffffe0d0d7890 */ /* 0x000fe2000fffe03f */
[----:B------:R-:W-:Y:S01]  /*14130*/  IMAD.IADD R6, R97, 0x1, -R6 ;  /* 0x0000000161067824 */ /* 0x000fe200078e0a06 */
[----:B------:R-:W-:Y:S03]  /*14140*/  LDSM.16.MT88.4 R40, [R208+0x5880] ;  /* 0x00588000d028783b */ /* 0x000fe60000004200 */
[----:B------:R-:W-:Y:S01]  /*14150*/  IMAD R189, R6, 0x8, R3 ;  /* 0x0000000806bd7824 */ /* 0x000fe200078e0203 */
[----:B------:R-:W-:Y:S03]  /*14160*/  LDSM.16.MT88.4 R48, [R206+0x5880] ;  /* 0x00588000ce30783b */ /* 0x000fe60000004200 */
[----:B------:R-:W-:Y:S01]  /*14170*/  @P1 IMAD.HI.U32 R3, R189, c[0x0][0x2c8], RZ ;  /* 0x0000b200bd031a27 */ /* 0x000fe200078e00ff */
[----:B------:R-:W-:Y:S03]  /*14180*/  LDSM.16.MT88.4 R56, [R205+0x5880] ;  /* 0x00588000cd38783b */ /* 0x000fe60000004200 */
[----:B------:R-:W-:Y:S01]  /*14190*/  IMAD.MOV.U32 R28, RZ, RZ, R189 ;  /* 0x000000ffff1c7224 */ /* 0x000fe200078e00bd */
[----:B------:R-:W-:Y:S01]  /*141a0*/  @P0 SHF.R.U32.HI R28, RZ, c[0x0][0x2cc], R3 ;  /* 0x0000b300ff1c0a19 */ /* 0x000fe20000011603 */
[----:B------:R-:W-:Y:S01]  /*141b0*/  LDSM.16.MT88.4 R64, [R204+0x5880] ;  /* 0x00588000cc40783b */ /* 0x000fe20000004200 */
[----:B------:R-:W-:-:S03]  /*141c0*/  LOP3.LUT R3, R4, 0x7ffffffc, RZ, 0xc0, !PT ;  /* 0x7ffffffc04037812 */ /* 0x000fc600078ec0ff */
[----:B------:R-:W2:Y:S02]  /*141d0*/  SHFL.IDX PT, R6, R28, RZ, 0x1c1f ;  /* 0x001c1fff1c067589 */ /* 0x000ea400000e0000 */
[----:B------:R-:W-:Y:S02]  /*141e0*/  IMAD.IADD R190, R2, 0x1, -R3 ;  /* 0x0000000102be7824 */ /* 0x000fe400078e0a03 */
[----:B------:R-:W-:Y:S01]  /*141f0*/  IMAD.U32 R3, RZ, RZ, UR11 ;  /* 0x0000000bff037e24 */ /* 0x000fe2000f8e00ff */
[----:B------:R-:W3:Y:S01]  /*14200*/  SHFL.IDX PT, R4, R28, 0x1, 0x1c1f ;  /* 0x003c1f001c047f89 */ /* 0x000ee200000e0000 */
[----:B------:R-:W-:-:S03]  /*14210*/  IMAD.SHL.U32 R190, R190, 0x2, RZ ;  /* 0x00000002bebe7824 */ /* 0x000fc600078e00ff */
[----:B------:R-:W-:Y:S02]  /*14220*/  LDSM.16.MT88.4 R72, [R208+0x7080] ;  /* 0x00708000d048783b */ /* 0x000fe40000004200 */
[C---:B------:R-:W-:Y:S02]  /*14230*/  IADD3 R3, -R190.reuse, 0x1, R3 ;  /* 0x00000001be037810 */ /* 0x040fe40007ffe103 */
[----:B------:R-:W-:Y:S01]  /*14240*/  IADD3 R2, -R190, UR11, RZ ;  /* 0x0000000bbe027c10 */ /* 0x000fe2000fffe1ff */
[----:B------:R-:W-:Y:S01]  /*14250*/  LDSM.16.MT88.4 R80, [R206+0x7080] ;  /* 0x00708000ce50783b */ /* 0x000fe20000004200 */
[----:B------:R-:W-:Y:S01]  /*14260*/  IADD3 R35, R3, -UR22, RZ ;  /* 0x8000001603237c10 */ /* 0x000fe2000fffe0ff */
[----:B------:R-:W-:Y:S02]  /*14270*/  UIMAD.WIDE.U32 UR10, UR17, UR4, URZ ;  /* 0x00000004110a72a5 */ /* 0x000fe4000f8e003f */
[----:B------:R-:W-:Y:S04]  /*14280*/  LDSM.16.MT88.4 R88, [R205+0x7080] ;  /* 0x00708000cd58783b */ /* 0x000fe80000004200 */
[----:B------:R-:W-:Y:S01]  /*14290*/  LDSM.16.MT88.4 R96, [R204+0x7080] ;  /* 0x00708000cc60783b */ /* 0x000fe20000004200 */
[----:B------:R-:W-:Y:S01]  /*142a0*/  @UP2 UMOV UR9, UR11 ;  /* 0x0000000b00092c82 */ /* 0x000fe20008000000 */
[C---:B--2---:R-:W-:Y:S01]  /*142b0*/  IMAD.IADD R3, R35.reuse, 0x1, R6 ;  /* 0x0000000123037824 */ /* 0x044fe200078e0206 */
[----:B------:R-:W-:Y:S01]  /*142c0*/  @UP2 USHF.R.U32.HI UR18, URZ, UR5, UR9 ;  /* 0x000000053f122299 */ /* 0x000fe20008011609 */
[----:B------:R-:W-:Y:S03]  /*142d0*/  LDSM.16.MT88.4 R104, [R208+0x8880] ;  /* 0x00888000d068783b */ /* 0x000fe60000004200 */
[----:B------:R-:W-:Y:S01]  /*142e0*/  IMNMX R3, R2, R3, PT ;  /* 0x0000000302037217 */ /* 0x000fe20003800200 */
[----:B---3--:R-:W-:Y:S01]  /*142f0*/  IMAD.IADD R35, R35, 0x1, R4 ;  /* 0x0000000123237824 */ /* 0x008fe200078e0204 */
[----:B------:R-:W-:Y:S01]  /*14300*/  LDSM.16.MT88.4 R112, [R206+0x8880] ;  /* 0x00888000ce70783b */ /* 0x000fe20000004200 */
[----:B------:R-:W-:Y:S01]  /*14310*/  UIADD3 UR18, UR18, UR14, -UR22 ;  /* 0x0000000e12127290 */ /* 0x000fe2000fffe816 */
[----:B------:R-:W-:-:S02]  /*14320*/  ISETP.GT.AND P0, PT, R3, RZ, PT ;  /* 0x000000ff0300720c */ /* 0x000fc40003f04270 */
[C---:B------:R-:W-:Y:S01]  /*14330*/  ISETP.GT.AND P1, PT, R3.reuse, 0x1, PT ;  /* 0x000000010300780c */ /* 0x040fe20003f24270 */
[----:B------:R-:W-:Y:S01]  /*14340*/  LDSM.16.MT88.4 R120, [R205+0x8880] ;  /* 0x00888000cd78783b */ /* 0x000fe20000004200 */
[----:B------:R-:W-:Y:S01]  /*14350*/  FSEL R24, R24, -INF , P0 ;  /* 0xff80000018187808 */ /* 0x000fe20000000000 */
[----:B------:R-:W-:Y:S01]  /*14360*/  UIMAD.WIDE UR4, UR18, 0x2aaaaaab, URZ ;  /* 0x2aaaaaab120478a5 */ /* 0x000fe2000f8e023f */
[----:B------:R-:W-:Y:S01]  /*14370*/  ISETP.GT.AND P0, PT, R3, 0x8, PT ;  /* 0x000000080300780c */ /* 0x000fe20003f04270 */
[----:B------:R-:W-:Y:S01]  /*14380*/  LDSM.16.MT88.4 R172, [R204+0x4880] ;  /* 0x00488000ccac783b */ /* 0x000fe20000004200 */
[----:B-1----:R-:W-:Y:S01]  /*14390*/  FSEL R33, R25, -INF , P1 ;  /* 0xff80000019217808 */ /* 0x002fe20000800000 */
[----:B------:R-:W-:Y:S01]  /*143a0*/  USHF.R.U32.HI UR4, URZ, 0x1f, UR5 ;  /* 0x0000001f3f047899 */ /* 0x000fe20008011605 */
[C---:B------:R-:W-:Y:S01]  /*143b0*/  ISETP.GT.AND P1, PT, R3.reuse, 0x9, PT ;  /* 0x000000090300780c */ /* 0x040fe20003f24270 */
[----:B------:R-:W-:Y:S01]  /*143c0*/  LDSM.16.MT88.4 R168, [R208+0x6080] ;  /* 0x00608000d0a8783b */ /* 0x000fe20000004200 */
[----:B------:R-:W-:Y:S01]  /*143d0*/  FSEL R31, R20, -INF , P0 ;  /* 0xff800000141f7808 */ /* 0x000fe20000000000 */
[----:B------:R-:W-:Y:S01]  /*143e0*/  ULEA.HI.SX32 UR4, UR5, UR4, 0x1d ;  /* 0x0000000405047291 */ /* 0x000fe2000f8fea3f */
[----:B------:R-:W-:Y:S01]  /*143f0*/  ISETP.GT.AND P0, PT, R3, 0x10, PT ;  /* 0x000000100300780c */ /* 0x000fe20003f04270 */
[----:B------:R-:W-:Y:S01]  /*14400*/  LDSM.16.MT88.4 R164, [R205+0x6080] ;  /* 0x00608000cda4783b */ /* 0x000fe20000004200 */
[----:B------:R-:W-:-:S02]  /*14410*/  FSEL R29, R21, -INF , P1 ;  /* 0xff800000151d7808 */ /* 0x000fc40000800000 */
[C---:B------:R-:W-:Y:S01]  /*14420*/  ISETP.GT.AND P1, PT, R3.reuse, 0x11, PT ;  /* 0x000000110300780c */ /* 0x040fe20003f24270 */
[----:B------:R-:W-:Y:S01]  /*14430*/  LDSM.16.MT88.4 R160, [R208+0x7880] ;  /* 0x00788000d0a0783b */ /* 0x000fe20000004200 */
[----:B------:R-:W-:Y:S02]  /*14440*/  FSEL R103, R16, -INF , P0 ;  /* 0xff80000010677808 */ /* 0x000fe40000000000 */
[----:B------:R-:W-:Y:S01]  /*14450*/  ISETP.GT.AND P0, PT, R3, 0x18, PT ;  /* 0x000000180300780c */ /* 0x000fe20003f04270 */
[----:B------:R-:W0:Y:S01]  /*14460*/  LDGDEPBAR ;  /* 0x00000000000079af */ /* 0x000e220000000000 */
[----:B------:R-:W-:Y:S02]  /*14470*/  FSEL R101, R17, -INF , P1 ;  /* 0xff80000011657808 */ /* 0x000fe40000800000 */
[----:B------:R-:W-:Y:S02]  /*14480*/  ISETP.GT.AND P1, PT, R3, 0x19, PT ;  /* 0x000000190300780c */ /* 0x000fe40003f24270 */
[----:B------:R-:W-:-:S02]  /*14490*/  FSEL R25, R12, -INF , P0 ;  /* 0xff8000000c197808 */ /* 0x000fc40000000000 */
[----:B------:R-:W-:Y:S02]  /*144a0*/  ISETP.GT.AND P0, PT, R3, 0x20, PT ;  /* 0x000000200300780c */ /* 0x000fe40003f04270 */
[----:B------:R-:W-:Y:S02]  /*144b0*/  IMNMX R2, R2, R35, PT ;  /* 0x0000002302027217 */ /* 0x000fe40003800200 */
[----:B------:R-:W-:Y:S02]  /*144c0*/  FSEL R21, R13, -INF , P1 ;  /* 0xff8000000d157808 */ /* 0x000fe40000800000 */
[----:B------:R-:W-:Y:S02]  /*144d0*/  ISETP.GT.AND P1, PT, R3, 0x21, PT ;  /* 0x000000210300780c */ /* 0x000fe40003f24270 */
[----:B------:R-:W-:Y:S02]  /*144e0*/  FSEL R239, R8, -INF , P0 ;  /* 0xff80000008ef7808 */ /* 0x000fe40000000000 */
[----:B------:R-:W-:-:S02]  /*144f0*/  ISETP.GT.AND P0, PT, R2, RZ, PT ;  /* 0x000000ff0200720c */ /* 0x000fc40003f04270 */
[----:B------:R-:W-:Y:S02]  /*14500*/  FSEL R233, R9, -INF , P1 ;  /* 0xff80000009e97808 */ /* 0x000fe40000800000 */
[----:B------:R-:W-:Y:S02]  /*14510*/  ISETP.GT.AND P1, PT, R2, 0x1, PT ;  /* 0x000000010200780c */ /* 0x000fe40003f24270 */
[----:B------:R-:W-:Y:S02]  /*14520*/  FSEL R26, R26, -INF , P0 ;  /* 0xff8000001a1a7808 */ /* 0x000fe40000000000 */
[----:B------:R-:W-:Y:S02]  /*14530*/  ISETP.GT.AND P0, PT, R2, 0x8, PT ;  /* 0x000000080200780c */ /* 0x000fe40003f04270 */
[----:B------:R-:W-:Y:S02]  /*14540*/  FMNMX.FTZ R4, R24, R33, !PT ;  /* 0x0000002118047209 */ /* 0x000fe40007810000 */
[----:B------:R-:W-:-:S02]  /*14550*/  FSEL R35, R27, -INF , P1 ;  /* 0xff8000001b237808 */ /* 0x000fc40000800000 */
[----:B------:R-:W-:Y:S02]  /*14560*/  FSEL R27, R22, -INF , P0 ;  /* 0xff800000161b7808 */ /* 0x000fe40000000000 */
[----:B------:R-:W-:Y:S02]  /*14570*/  FMNMX.FTZ R4, R31, R4, !PT ;  /* 0x000000041f047209 */ /* 0x000fe40007810000 */
[----:B------:R-:W-:Y:S02]  /*14580*/  ISETP.GT.AND P0, PT, R3, 0x28, PT ;  /* 0x000000280300780c */ /* 0x000fe40003f04270 */
[----:B------:R-:W-:Y:S02]  /*14590*/  ISETP.GT.AND P1, PT, R2, 0x9, PT ;  /* 0x000000090200780c */ /* 0x000fe40003f24270 */
[----:B------:R-:W-:Y:S02]  /*145a0*/  FMNMX.FTZ R6, R26, R35, !PT ;  /* 0x000000231a067209 */ /* 0x000fe40007810000 */
[----:B------:R-:W-:-:S02]  /*145b0*/  FMNMX.FTZ R4, R29, R4, !PT ;  /* 0x000000041d047209 */ /* 0x000fc40007810000 */
[----:B------:R-:W-:Y:S02]  /*145c0*/  FSEL R237, R60, -INF , P0 ;  /* 0xff8000003ced7808 */ /* 0x000fe40000000000 */
[----:B------:R-:W-:Y:S02]  /*145d0*/  FSEL R23, R23, -INF , P1 ;  /* 0xff80000017177808 */ /* 0x000fe40000800000 */
[C---:B------:R-:W-:Y:S02]  /*145e0*/  ISETP.GT.AND P0, PT, R2.reuse, 0x10, PT ;  /* 0x000000100200780c */ /* 0x040fe40003f04270 */
[----:B------:R-:W-:Y:S02]  /*145f0*/  FMNMX.FTZ R6, R27, R6, !PT ;  /* 0x000000061b067209 */ /* 0x000fe40007810000 */
[----:B------:R-:W-:Y:S02]  /*14600*/  FMNMX.FTZ R4, R103, R4, !PT ;  /* 0x0000000467047209 */ /* 0x000fe40007810000 */
[----:B------:R-:W-:-:S02]  /*14610*/  ISETP.GT.AND P1, PT, R2, 0x11, PT ;  /* 0x000000110200780c */ /* 0x000fc40003f24270 */
[----:B------:R-:W-:Y:S02]  /*14620*/  FSEL R9, R18, -INF , P0 ;  /* 0xff80000012097808 */ /* 0x000fe40000000000 */
[----:B------:R-:W-:Y:S02]  /*14630*/  FMNMX.FTZ R6, R23, R6, !PT ;  /* 0x0000000617067209 */ /* 0x000fe40007810000 */
[----:B------:R-:W-:Y:S02]  /*14640*/  FMNMX.FTZ R4, R101, R4, !PT ;  /* 0x0000000465047209 */ /* 0x000fe40007810000 */
[----:B------:R-:W-:Y:S02]  /*14650*/  ISETP.GT.AND P0, PT, R3, 0x29, PT ;  /* 0x000000290300780c */ /* 0x000fe40003f04270 */
[----:B------:R-:W-:Y:S02]  /*14660*/  FSEL R13, R19, -INF , P1 ;  /* 0xff800000130d7808 */ /* 0x000fe40000800000 */
[----:B------:R-:W-:-:S02]  /*14670*/  ISETP.GT.AND P1, PT, R2, 0x18, PT ;  /* 0x000000180200780c */ /* 0x000fc40003f24270 */
        /* <DEDUP_REMOVED lines=15> */
[----:B------:R-:W-:Y:S02]  /*14770*/  FSEL R181, R11, -INF , P0 ;  /* 0xff8000000bb57808 */ /* 0x000fe40000000000 */
[----:B------:R-:W-:Y:S02]  /*14780*/  ISETP.GT.AND P1, PT, R2, 0x28, PT ;  /* 0x000000280200780c */ /* 0x000fe40003f24270 */
[----:B------:R-:W-:-:S02]  /*14790*/  FMNMX.FTZ R6, R183, R6, !PT ;  /* 0x00000006b7067209 */ /* 0x000fc40007810000 */
[----:B------:R-:W-:Y:S02]  /*147a0*/  FMNMX.FTZ R4, R237, R4, !PT ;  /* 0x00000004ed047209 */ /* 0x000fe40007810000 */
[----:B------:R-:W-:Y:S02]  /*147b0*/  ISETP.GT.AND P0, PT, R2, 0x29, PT ;  /* 0x000000290200780c */ /* 0x000fe40003f04270 */
[----:B------:R-:W-:Y:S02]  /*147c0*/  FSEL R179, R62, -INF , P1 ;  /* 0xff8000003eb37808 */ /* 0x000fe40000800000 */
[----:B------:R-:W-:Y:S02]  /*147d0*/  FMNMX.FTZ R6, R181, R6, !PT ;  /* 0x00000006b5067209 */ /* 0x000fe40007810000 */
[----:B------:R-:W-:Y:S02]  /*147e0*/  FMNMX.FTZ R3, R235, R4, !PT ;  /* 0x00000004eb037209 */ /* 0x000fe40007810000 */
[----:B------:R-:W-:-:S02]  /*147f0*/  FSEL R177, R63, -INF , P0 ;  /* 0xff8000003fb17808 */ /* 0x000fc40000000000 */
[----:B------:R-:W-:Y:S01]  /*14800*/  FMNMX.FTZ R6, R179, R6, !PT ;  /* 0x00000006b3067209 */ /* 0x000fe20007810000 */
[----:B------:R-:W1:Y:S03]  /*14810*/  SHFL.BFLY PT, R4, R3, 0x2, 0x1f ;  /* 0x0c401f0003047f89 */ /* 0x000e6600000e0000 */
[----:B------:R-:W-:-:S05]  /*14820*/  FMNMX.FTZ R11, R177, R6, !PT ;  /* 0x00000006b10b7209 */ /* 0x000fca0007810000 */
[----:B------:R-:W2:Y:S01]  /*14830*/  SHFL.BFLY PT, R2, R11, 0x2, 0x1f ;  /* 0x0c401f000b027f89 */ /* 0x000ea200000e0000 */
[----:B-1----:R-:W-:-:S05]  /*14840*/  FMNMX.FTZ R4, R3, R4, !PT ;  /* 0x0000000403047209 */ /* 0x002fca0007810000 */
[----:B------:R-:W1:Y:S01]  /*14850*/  SHFL.BFLY PT, R3, R4, 0x1, 0x1f ;  /* 0x0c201f0004037f89 */ /* 0x000e6200000e0000 */
[----:B--2---:R-:W-:-:S05]  /*14860*/  FMNMX.FTZ R2, R11, R2, !PT ;  /* 0x000000020b027209 */ /* 0x004fca0007810000 */
[----:B------:R-:W2:Y:S01]  /*14870*/  SHFL.BFLY PT, R157, R2, 0x1, 0x1f ;  /* 0x0c201f00029d7f89 */ /* 0x000ea200000e0000 */
[----:B-1----:R-:W-:-:S03]  /*14880*/  FMNMX.FTZ R3, R4, R3, !PT ;  /* 0x0000000304037209 */ /* 0x002fc60007810000 */
[----:B------:R-:W-:Y:S01]  /*14890*/  LDSM.16.MT88.4 R4, [R204+0x8880] ;  /* 0x00888000cc04783b */ /* 0x000fe20000004200 */
[C---:B------:R-:W-:Y:S01]  /*148a0*/  FSETP.NEU.FTZ.AND P0, PT, R3.reuse, -INF , PT ;  /* 0xff8000000300780b */ /* 0x040fe20003f1d000 */
[----:B------:R-:W-:Y:S01]  /*148b0*/  FMUL.FTZ R178, R3, c[0x0][0x2d0] ;  /* 0x0000b40003b27a20 */ /* 0x000fe20000410000 */
[----:B--2---:R-:W-:-:S04]  /*148c0*/  FMNMX.FTZ R157, R2, R157, !PT ;  /* 0x0000009d029d7209 */ /* 0x004fc80007810000 */
[----:B------:R-:W-:Y:S02]  /*148d0*/  FSEL R178, R178, RZ, P0 ;  /* 0x000000ffb2b27208 */ /* 0x000fe40000000000 */
[C---:B------:R-:W-:Y:S01]  /*148e0*/  FSETP.NEU.FTZ.AND P0, PT, R157.reuse, -INF , PT ;  /* 0xff8000009d00780b */ /* 0x040fe20003f1d000 */
[----:B------:R-:W-:Y:S02]  /*148f0*/  FMUL.FTZ R176, R157, c[0x0][0x2d0] ;  /* 0x0000b4009db07a20 */ /* 0x000fe40000410000 */
[--C-:B------:R-:W-:Y:S02]  /*14900*/  FFMA.FTZ R187, R24, c[0x0][0x2d0], -R178.reuse ;  /* 0x0000b40018bb7a23 */ /* 0x100fe400000108b2 */
[--C-:B------:R-:W-:Y:S01]  /*14910*/  FFMA.FTZ R156, R33, c[0x0][0x2d0], -R178.reuse ;  /* 0x0000b400219c7a23 */ /* 0x100fe200000108b2 */
[----:B------:R-:W-:Y:S01]  /*14920*/  FSEL R176, R176, RZ, P0 ;  /* 0x000000ffb0b07208 */ /* 0x000fe20000000000 */
[--C-:B------:R-:W-:Y:S02]  /*14930*/  FFMA.FTZ R185, R31, c[0x0][0x2d0], -R178.reuse ;  /* 0x0000b4001fb97a23 */ /* 0x100fe400000108b2 */
[----:B------:R-:W-:Y:S01]  /*14940*/  FFMA.FTZ R2, R29, c[0x0][0x2d0], -R178 ;  /* 0x0000b4001d027a23 */ /* 0x000fe200000108b2 */
[----:B------:R-:W-:Y:S01]  /*14950*/  MUFU.EX2 R187, R187 ;  /* 0x000000bb00bb7308 */ /* 0x000fe20000000800 */
[----:B------:R-:W-:-:S02]  /*14960*/  FFMA.FTZ R191, R26, c[0x0][0x2d0], -R176 ;  /* 0x0000b4001abf7a23 */ /* 0x000fc400000108b0 */
[--C-:B------:R-:W-:Y:S02]  /*14970*/  FFMA.FTZ R158, R35, c[0x0][0x2d0], -R176.reuse ;  /* 0x0000b400239e7a23 */ /* 0x100fe400000108b0 */
[--C-:B------:R-:W-:Y:S01]  /*14980*/  FFMA.FTZ R0, R27, c[0x0][0x2d0], -R176.reuse ;  /* 0x0000b4001b007a23 */ /* 0x100fe200000108b0 */
[----:B------:R-:W1:Y:S01]  /*14990*/  LDSM.16.MT88.4 R32, [R204+0x4080] ;  /* 0x00408000cc20783b */ /* 0x000e620000004200 */
[--C-:B------:R-:W-:Y:S01]  /*149a0*/  FFMA.FTZ R159, R23, c[0x0][0x2d0], -R176.reuse ;  /* 0x0000b400179f7a23 */ /* 0x100fe200000108b0 */
[----:B------:R-:W2:Y:S01]  /*149b0*/  MUFU.EX2 R156, R156 ;  /* 0x0000009c009c7308 */ /* 0x000ea20000000800 */
[----:B------:R-:W-:Y:S02]  /*149c0*/  FFMA.FTZ R228, R9, c[0x0][0x2d0], -R176 ;  /* 0x0000b40009e47a23 */ /* 0x000fe400000108b0 */
[----:B------:R-:W3:Y:S01]  /*149d0*/  LDSM.16.MT88.4 R8, [R208+0x4880] ;  /* 0x00488000d008783b */ /* 0x000ee20000004200 */
[--C-:B------:R-:W-:Y:S02]  /*149e0*/  FFMA.FTZ R186, R103, c[0x0][0x2d0], -R178.reuse ;  /* 0x0000b40067ba7a23 */ /* 0x100fe400000108b2 */
[----:B------:R-:W-:-:S02]  /*149f0*/  FFMA.FTZ R227, R101, c[0x0][0x2d0], -R178 ;  /* 0x0000b40065e37a23 */ /* 0x000fc400000108b2 */
[----:B------:R-:W-:Y:S01]  /*14a00*/  MUFU.EX2 R185, R185 ;  /* 0x000000b900b97308 */ /* 0x000fe20000000800 */
[--C-:B------:R-:W-:Y:S02]  /*14a10*/  FFMA.FTZ R184, R25, c[0x0][0x2d0], -R178.reuse ;  /* 0x0000b40019b87a23 */ /* 0x100fe400000108b2 */
[----:B------:R-:W-:Y:S01]  /*14a20*/  FFMA.FTZ R219, R21, c[0x0][0x2d0], -R178 ;  /* 0x0000b40015db7a23 */ /* 0x000fe200000108b2 */
[----:B------:R-:W-:Y:S01]  /*14a30*/  LDSM.16.MT88.4 R24, [R206+0x7880] ;  /* 0x00788000ce18783b */ /* 0x000fe20000004200 */
[--C-:B------:R-:W-:Y:S02]  /*14a40*/  FFMA.FTZ R231, R13, c[0x0][0x2d0], -R176.reuse ;  /* 0x0000b4000de77a23 */ /* 0x100fe400000108b0 */
[--C-:B------:R-:W-:Y:S01]  /*14a50*/  FFMA.FTZ R226, R19, c[0x0][0x2d0], -R176.reuse ;  /* 0x0000b40013e27a23 */ /* 0x100fe200000108b0 */
[----:B------:R-:W4:Y:S01]  /*14a60*/  MUFU.EX2 R2, R2 ;  /* 0x0000000200027308 */ /* 0x000f220000000800 */
[----:B--2---:R-:W-:Y:S01]  /*14a70*/  F2FP.BF16.PACK_AB R128, R156, R187 ;  /* 0x000000bb9c80723e */ /* 0x004fe200000010ff */
[----:B------:R-:W-:Y:S01]  /*14a80*/  FFMA.FTZ R229, R17, c[0x0][0x2d0], -R176 ;  /* 0x0000b40011e57a23 */ /* 0x000fe200000108b0 */
[----:B------:R-:W2:Y:S01]  /*14a90*/  LDSM.16.MT88.4 R12, [R206+0x4880] ;  /* 0x00488000ce0c783b */ /* 0x000ea20000004200 */
[----:B------:R-:W-:-:S02]  /*14aa0*/  FFMA.FTZ R230, R239, c[0x0][0x2d0], -R178 ;  /* 0x0000b400efe67a23 */ /* 0x000fc400000108b2 */
[--C-:B------:R-:W-:Y:S01]  /*14ab0*/  FFMA.FTZ R232, R237, c[0x0][0x2d0], -R178.reuse ;  /* 0x0000b400ede87a23 */ /* 0x100fe200000108b2 */
[----:B------:R-:W5:Y:S01]  /*14ac0*/  LDSM.16.MT88.4 R20, [R205+0x4880] ;  /* 0x00488000cd14783b */ /* 0x000f620000004200 */
[----:B------:R-:W-:Y:S01]  /*14ad0*/  MUFU.EX2 R191, R191 ;  /* 0x000000bf00bf7308 */ /* 0x000fe20000000800 */
[--C-:B------:R-:W-:Y:S02]  /*14ae0*/  FFMA.FTZ R233, R233, c[0x0][0x2d0], -R178.reuse ;  /* 0x0000b400e9e97a23 */ /* 0x100fe400000108b2 */
[----:B------:R-:W1:Y:S01]  /*14af0*/  LDSM.16.MT88.4 R16, [R206+0x6080] ;  /* 0x00608000ce10783b */ /* 0x000e620000004200 */
[----:B------:R-:W-:Y:S02]  /*14b00*/  FFMA.FTZ R235, R235, c[0x0][0x2d0], -R178 ;  /* 0x0000b400ebeb7a23 */ /* 0x000fe400000108b2 */
[--C-:B------:R-:W-:Y:S02]  /*14b10*/  FFMA.FTZ R234, R183, c[0x0][0x2d0], -R176.reuse ;  /* 0x0000b400b7ea7a23 */ /* 0x100fe400000108b0 */
[----:B------:R-:W3:Y:S01]  /*14b20*/  MUFU.EX2 R158, R158 ;  /* 0x0000009e009e7308 */ /* 0x000ee20000000800 */
[----:B----4-:R-:W-:Y:S01]  /*14b30*/  F2FP.BF16.PACK_AB R130, R2, R185 ;  /* 0x000000b90282723e */ /* 0x010fe200000010ff */
[----:B------:R-:W-:-:S02]  /*14b40*/  FFMA.FTZ R237, R181, c[0x0][0x2d0], -R176 ;  /* 0x0000b400b5ed7a23 */ /* 0x000fc400000108b0 */
[--C-:B------:R-:W-:Y:S01]  /*14b50*/  FFMA.FTZ R236, R179, c[0x0][0x2d0], -R176.reuse ;  /* 0x0000b400b3ec7a23 */ /* 0x100fe200000108b0 */
[----:B------:R-:W-:Y:S01]  /*14b60*/  LDSM.16.MT88.4 R180, [R206+0x6880] ;  /* 0x00688000ceb4783b */ /* 0x000fe20000004200 */
[----:B------:R-:W-:Y:S02]  /*14b70*/  FFMA.FTZ R239, R177, c[0x0][0x2d0], -R176 ;  /* 0x0000b400b1ef7a23 */ /* 0x000fe400000108b0 */
[----:B------:R-:W-:Y:S01]  /*14b80*/  MUFU.EX2 R0, R0 ;  /* 0x0000000000007308 */ /* 0x000fe20000000800 */
[----:B------:R-:W-:Y:S01]  /*14b90*/  LDSM.16.MT88.4 R176, [R205+0x6880] ;  /* 0x00688000cdb0783b */ /* 0x000fe20000004200 */
[----:B------:R-:W-:-:S04]  /*14ba0*/  FADD.FTZ R156, R187, R156 ;  /* 0x0000009cbb9c7221 */ /* 0x000fc80000010000 */
[----:B------:R-:W-:Y:S02]  /*14bb0*/  FADD.FTZ R185, R185, R156 ;  /* 0x0000009cb9b97221 */ /* 0x000fe40000010000 */
[----:B------:R-:W4:Y:S01]  /*14bc0*/  MUFU.EX2 R159, R159 ;  /* 0x0000009f009f7308 */ /* 0x000f220000000800 */
[----:B---3--:R-:W-:Y:S01]  /*14bd0*/  F2FP.BF16.PACK_AB R129, R158, R191 ;  /* 0x000000bf9e81723e */ /* 0x008fe200000010ff */
[----:B------:R-:W-:Y:S02]  /*14be0*/  FADD.FTZ R191, R191, R158 ;  /* 0x0000009ebfbf7221 */ /* 0x000fe40000010000 */
[----:B------:R-:W-:-:S04]  /*14bf0*/  FADD.FTZ R185, R2, R185 ;  /* 0x000000b902b97221 */ /* 0x000fc80000010000 */
[----:B------:R-:W-:Y:S01]  /*14c00*/  MUFU.EX2 R186, R186 ;  /* 0x000000ba00ba7308 */ /* 0x000fe20000000800 */
[----:B----4-:R-:W-:-:S07]  /*14c10*/  F2FP.BF16.PACK_AB R131, R159, R0 ;  /* 0x000000009f83723e */ /* 0x010fce00000010ff */
        /* <DEDUP_REMOVED lines=10> */
[----:B------:R-:W4:Y:S06]  /*14cc0*/  MUFU.EX2 R231, R231 ;  /* 0x000000e700e77308 */ /* 0x000f2c0000000800 */
[C---:B-1----:R-:W-:Y:S02]  /*14cd0*/  HMMA.16816.F32.BF16 R28, R128.reuse, R32, RZ ;  /* 0x00000020801c723c */ /* 0x042fe400000418ff */
        /* <DEDUP_REMOVED lines=38> */
[----:B----4-:R-:W-:Y:S01]  /*14f40*/  F2FP.BF16.PACK_AB R5, R231, R228 ;  /* 0x000000e4e705723e */ /* 0x010fe200000010ff */
[----:B------:R-:W-:-:S02]  /*14f50*/  FADD.FTZ R186, R186, R185 ;  /* 0x000000b9baba7221 */ /* 0x000fc40000010000 */
[----:B------:R-:W-:Y:S02]  /*14f60*/  FADD.FTZ R228, R228, R159 ;  /* 0x0000009fe4e47221 */ /* 0x000fe40000010000 */
[----:B------:R-:W-:Y:S01]  /*14f70*/  FADD.FTZ R227, R227, R186 ;  /* 0x000000bae3e37221 */ /* 0x000fe20000010000 */
[----:B------:R-:W-:Y:S01]  /*14f80*/  F2FP.BF16.PACK_AB R6, R219, R184 ;  /* 0x000000b8db06723e */ /* 0x000fe200000010ff */
[----:B------:R-:W-:Y:S01]  /*14f90*/  FADD.FTZ R231, R231, R228 ;  /* 0x000000e4e7e77221 */ /* 0x000fe20000010000 */
[----:B-1----:R-:W-:Y:S01]  /*14fa0*/  F2FP.BF16.PACK_AB R7, R229, R226 ;  /* 0x000000e2e507723e */ /* 0x002fe200000010ff */
[----:B------:R-:W-:Y:S01]  /*14fb0*/  FADD.FTZ R184, R184, R227 ;  /* 0x000000e3b8b87221 */ /* 0x000fe20000010000 */
[----:B------:R-:W-:Y:S01]  /*14fc0*/  IMNMX R228, RZ, UR4, !PT ;  /* 0x00000004ffe47c17 */ /* 0x000fe2000f800200 */
[----:B------:R-:W-:Y:S02]  /*14fd0*/  FADD.FTZ R226, R226, R231 ;  /* 0x000000e7e2e27221 */ /* 0x000fe40000010000 */
[----:B------:R-:W-:Y:S01]  /*14fe0*/  FADD.FTZ R219, R219, R184 ;  /* 0x000000b8dbdb7221 */ /* 0x000fe20000010000 */
[----:B------:R-:W-:Y:S01]  /*14ff0*/  ISETP.LE.AND P0, PT, R228, UR13, PT ;  /* 0x0000000de4007c0c */ /* 0x000fe2000bf03270 */
[----:B------:R-:W-:Y:S01]  /*15000*/  HMMA.16816.F32.BF16 R152, R4, R8, R152 ;  /* 0x000000080498723c */ /* 0x000fe20000041898 */
[----:B------:R-:W-:-:S07]  /*15010*/  FADD.FTZ R229, R229, R226 ;  /* 0x000000e2e5e57221 */ /* 0x000fce0000010000 */
[C---:B------:R-:W-:Y:S01]  /*15020*/  HMMA.16816.F32.BF16 R132, R4.reuse, R10, R132 ;  /* 0x0000000a0484723c */ /* 0x040fe20000041884 */
[----:B------:R-:W1:Y:S07]  /*15030*/  LDSM.16.MT88.4 R8, [R204+0x6080] ;  /* 0x00608000cc08783b */ /* 0x000e6e0000004200 */
[C---:B--2---:R-:W-:Y:S08]  /*15040*/  HMMA.16816.F32.BF16 R136, R4.reuse, R12, R136 ;  /* 0x0000000c0488723c */ /* 0x044ff00000041888 */
[C---:B------:R-:W-:Y:S01]  /*15050*/  HMMA.16816.F32.BF16 R140, R4.reuse, R14, R140 ;  /* 0x0000000e048c723c */ /* 0x040fe2000004188c */
[----:B------:R-:W2:Y:S07]  /*15060*/  LDSM.16.MT88.4 R12, [R205+0x7880] ;  /* 0x00788000cd0c783b */ /* 0x000eae0000004200 */
[C---:B-----5:R-:W-:Y:S08]  /*15070*/  HMMA.16816.F32.BF16 R144, R4.reuse, R20, R144 ;  /* 0x000000140490723c */ /* 0x060ff00000041890 */
[C---:B------:R-:W-:Y:S01]  /*15080*/  HMMA.16816.F32.BF16 R148, R4.reuse, R22, R148 ;  /* 0x000000160494723c */ /* 0x040fe20000041894 */
[----:B------:R-:W-:Y:S07]  /*15090*/  LDSM.16.MT88.4 R20, [R204+0x7880] ;  /* 0x00788000cc14783b */ /* 0x000fee0000004200 */
[C---:B------:R-:W-:Y:S08]  /*150a0*/  HMMA.16816.F32.BF16 R44, R4.reuse, R16, R44 ;  /* 0x00000010042c723c */ /* 0x040ff0000004182c */
[C---:B-1----:R-:W-:Y:S08]  /*150b0*/  HMMA.16816.F32.BF16 R60, R4.reuse, R8, R60 ;  /* 0x00000008043c723c */ /* 0x042ff0000004183c */
[C---:B------:R-:W-:Y:S01]  /*150c0*/  HMMA.16816.F32.BF16 R64, R4.reuse, R10, R64 ;  /* 0x0000000a0440723c */ /* 0x040fe20000041840 */
[----:B------:R-:W1:Y:S07]  /*150d0*/  LDSM.16.MT88.4 R8, [R206+0x9080] ;  /* 0x00908000ce08783b */ /* 0x000e6e0000004200 */
        /* <DEDUP_REMOVED lines=37> */
[----:B------:R-:W-:Y:S01]  /*15330*/  F2FP.BF16.PACK_AB R5, R237, R234 ;  /* 0x000000eaed05723e */ /* 0x000fe200000010ff */
[----:B------:R-:W-:Y:S01]  /*15340*/  FADD.FTZ R234, R234, R229 ;  /* 0x000000e5eaea7221 */ /* 0x000fe20000010000 */
[----:B------:R-:W-:Y:S01]  /*15350*/  F2FP.BF16.PACK_AB R6, R235, R232 ;  /* 0x000000e8eb06723e */ /* 0x000fe200000010ff */
[----:B------:R-:W-:Y:S01]  /*15360*/  FADD.FTZ R233, R233, R230 ;  /* 0x000000e6e9e97221 */ /* 0x000fe20000010000 */
[----:B------:R-:W-:Y:S01]  /*15370*/  F2FP.BF16.PACK_AB R7, R239, R236 ;  /* 0x000000ecef07723e */ /* 0x000fe200000010ff */
[----:B------:R-:W-:-:S02]  /*15380*/  FADD.FTZ R237, R237, R234 ;  /* 0x000000eaeded7221 */ /* 0x000fc40000010000 */
[----:B------:R-:W-:Y:S02]  /*15390*/  FADD.FTZ R232, R232, R233 ;  /* 0x000000e9e8e87221 */ /* 0x000fe40000010000 */
[----:B------:R-:W-:Y:S02]  /*153a0*/  FADD.FTZ R236, R236, R237 ;  /* 0x000000edecec7221 */ /* 0x000fe40000010000 */
[----:B-1----:R-:W-:Y:S01]  /*153b0*/  HMMA.16816.F32.BF16 R152, R4, R8, R152 ;  /* 0x000000080498723c */ /* 0x002fe20000041898 */
[----:B------:R-:W-:Y:S02]  /*153c0*/  FADD.FTZ R227, R235, R232 ;  /* 0x000000e8ebe37221 */ /* 0x000fe40000010000 */
[----:B------:R-:W-:-:S05]  /*153d0*/  FADD.FTZ R219, R239, R236 ;  /* 0x000000ecefdb7221 */ /* 0x000fca0000010000 */
[C---:B------:R-:W-:Y:S01]  /*153e0*/  HMMA.16816.F32.BF16 R132, R4.reuse, R10, R132 ;  /* 0x0000000a0484723c */ /* 0x040fe20000041884 */
[----:B------:R-:W1:Y:S07]  /*153f0*/  LDSM.16.MT88.4 R8, [R208+0x6880] ;  /* 0x00688000d008783b */ /* 0x000e6e0000004200 */
        /* <DEDUP_REMOVED lines=28> */
[C---:B---3--:R-:W-:Y:S08]  /*155c0*/  HMMA.16816.F32.BF16 R108, R4.reuse, R16, R108 ;  /* 0x00000010046c723c */ /* 0x048ff0000004186c */
[C---:B------:R-:W-:Y:S08]  /*155d0*/  HMMA.16816.F32.BF16 R112, R4.reuse, R18, R112 ;  /* 0x000000120470723c */ /* 0x040ff00000041870 */
[C---:B--2---:R-:W-:Y:S08]  /*155e0*/  HMMA.16816.F32.BF16 R116, R4.reuse, R12, R116 ;  /* 0x0000000c0474723c */ /* 0x044ff00000041874 */
[C---:B------:R-:W-:Y:S08]  /*155f0*/  HMMA.16816.F32.BF16 R120, R4.reuse, R14, R120 ;  /* 0x0000000e0478723c */ /* 0x040ff00000041878 */
[C---:B-1----:R-:W-:Y:S08]  /*15600*/  HMMA.16816.F32.BF16 R124, R4.reuse, R8, R124 ;  /* 0x00000008047c723c */ /* 0x042ff0000004187c */
[----:B------:R-:W-:Y:S01]  /*15610*/  HMMA.16816.F32.BF16 R128, R4, R10, R128 ;  /* 0x0000000a0480723c */ /* 0x000fe20000041880 */
[----:B------:R-:W-:Y:S07]  /*15620*/  @!P0 BRA `(.L_x_1502) ;  /* 0x0000309000008947 */ /* 0x000fee0003800000 */
[----:B------:R-:W-:Y:S01]  /*15630*/  PLOP3.LUT P0, PT, PT, PT, UP2, 0x80, 0x0 ;  /* 0x000000000000781c */ /* 0x000fe20003f0f028 */
[----:B------:R-:W-:Y:S01]  /*15640*/  IMAD.MOV.U32 R0, RZ, RZ, R157 ;  /* 0x000000ffff007224 */ /* 0x000fe200078e009d */
[----:B------:R-:W-:Y:S01]  /*15650*/  PLOP3.LUT P1, PT, PT, PT, UP2, 0x80, 0x0 ;  /* 0x000000000000781c */ /* 0x000fe20003f2f028 */
[----:B------:R-:W-:-:S10]  /*15660*/  IMAD.MOV.U32 R2, RZ, RZ, R3 ;  /* 0x000000ffff027224 */ /* 0x000fd400078e0003 */
[----:B------:R-:W-:Y:S01]  /*15670*/  @P0 IMAD.HI.U32 R191, R189, c[0x0][0x2c8], RZ ;  /* 0x0000b200bdbf0a27 */ /* 0x000fe200078e00ff */
[----:B------:R-:W-:-:S04]  /*15680*/  IADD3 RZ, P0, R220, 0xc0, RZ ;  /* 0x000000c0dcff7810 */ /* 0x000fc80007f1e0ff */
[----:B------:R-:W-:Y:S01]  /*15690*/  @P1 SHF.R.U32.HI R191, RZ, c[0x0][0x2cc], R191 ;  /* 0x0000b300ffbf1a19 */ /* 0x000fe200000116bf */
[----:B------:R-:W-:Y:S02]  /*156a0*/  IMAD.X R226, RZ, RZ, R225, P0 ;  /* 0x000000ffffe27224 */ /* 0x000fe400000e06e1 */
.L_x_1505:
[----:B------:R-:W-:Y:S04]  /*156b0*/  DEPBAR.LE SB0, 0x0 ;  /* 0x000080000000791a */ /* 0x000fe80000000000 */
[----:B------:R-:W-:Y:S01]  /*156c0*/  BAR.SYNC.DEFER_BLOCKING 0x0 ;  /* 0x0000000000007b1d */ /* 0x000fe20000010000 */
[----:B------:R-:W-:Y:S05]  /*156d0*/  ISETP.LE.AND P0, PT, RZ, UR13, PT ;  /* 0x0000000dff007c0c */ /* 0x000fea000bf03270 */
[----:B------:R1:W2:Y:S04]  /*156e0*/  LDSM.16.M88.4 R156, [R214] ;  /* 0x00000000d69c783b */ /* 0x0002a80000000200 */
[----:B------:R1:W3:Y:S04]  /*156f0*/  LDSM.16.M88.4 R160, [R213+0xa080] ;  /* 0x00a08000d5a0783b */ /* 0x0002e80000000200 */
[----:B------:R1:W4:Y:S04]  /*15700*/  LDSM.16.M88.4 R164, [R213+0xa880] ;  /* 0x00a88000d5a4783b */ /* 0x0003280000000200 */
[----:B------:R1:W1:Y:S04]  /*15710*/  LDSM.16.M88.4 R168, [R213+0xb080] ;  /* 0x00b08000d5a8783b */ /* 0x0002680000000200 */
[----:B------:R1:W1:Y:S04]  /*15720*/  LDSM.16.M88.4 R172, [R212] ;  /* 0x00000000d4ac783b */ /* 0x0002680000000200 */
[----:B------:R1:W1:Y:S04]  /*15730*/  LDSM.16.M88.4 R176, [R211] ;  /* 0x00000000d3b0783b */ /* 0x0002680000000200 */
[----:B------:R1:W1:Y:S04]  /*15740*/  LDSM.16.M88.4 R180, [R203] ;  /* 0x00000000cbb4783b */ /* 0x0002680000000200 */
[----:B------:R1:W1:Y:S01]  /*15750*/  LDSM.16.M88.4 R184, [R202] ;  /* 0x00000000cab8783b */ /* 0x0002620000000200 */
[----:B------:R-:W-:-:S05]  /*15760*/  @!P0 BRA `(.L_x_1503) ;  /* 0x000003f000008947 */ /* 0x000fca0003800000 */
[----:B------:R-:W-:Y:S01]  /*15770*/  IADD3 R6, P0, R216, 0x40, RZ ;  /* 0x00000040d8067810 */ /* 0x000fe20007f1e0ff */
[----:B------:R-:W-:Y:S01]  /*15780*/  USHF.R.S32.HI UR6, URZ, 0x1f, UR13 ;  /* 0x0000001f3f067899 */ /* 0x000fe2000801140d */
[----:B------:R-:W-:Y:S01]  /*15790*/  @!P3 IMAD.MOV.U32 R8, RZ, RZ, c[0x0][0x208] ;  /* 0x00008200ff08b624 */ /* 0x000fe200078e00ff */
[----:B------:R-:W-:Y:S01]  /*157a0*/  ULDC.64 UR4, c[0x0][0x208] ;  /* 0x0000820000047ab9 */ /* 0x000fe20000000a00 */
[----:B------:R-:W-:Y:S01]  /*157b0*/  @!P3 IMAD.MOV.U32 R13, RZ, RZ, c[0x0][0x20c] ;  /* 0x00008300ff0db624 */ /* 0x000fe200078e00ff */
[----:B------:R-:W-:Y:S01]  /*157c0*/  UIMAD UR6, UR6, UR4, URZ ;  /* 0x00000004060672a4 */ /* 0x000fe2000f8e023f */
[----:B------:R-:W-:Y:S01]  /*157d0*/  IMAD.X R4, RZ, RZ, R223, P0 ;  /* 0x000000ffff047224 */ /* 0x000fe200000e06df */
[----:B------:R-:W-:Y:S02]  /*157e0*/  UIMAD.WIDE.U32 UR10, UR13, UR4, URZ ;  /* 0x000000040d0a72a5 */ /* 0x000fe4000f8e003f */
[----:B------:R-:W-:Y:S04]  /*157f0*/  UIMAD UR6, UR13, UR5, UR6 ;  /* 0x000000050d0672a4 */ /* 0x000fe8000f8e0206 */
[----:B------:R-:W-:Y:S02]  /*15800*/  UIADD3 UR4, UR11, UR6, URZ ;  /* 0x000000060b047290 */ /* 0x000fe4000fffe03f */
[----:B------:R-:W-:Y:S02]  /*15810*/  UIMAD.WIDE.U32 UR10, UR10, 0x30, URZ ;  /* 0x000000300a0a78a5 */ /* 0x000fe4000f8e003f */
[----:B------:R-:W-:Y:S04]  /*15820*/  UIMAD UR4, UR4, 0x30, URZ ;  /* 0x00000030040478a4 */ /* 0x000fe8000f8e023f */
[----:B------:R-:W-:Y:S01]  /*15830*/  @!P3 LEA R15, P1, R8, UR10, 0x5 ;  /* 0x0000000a080fbc11 */ /* 0x000fe2000f8228ff */
[----:B------:R-:W-:Y:S01]  /*15840*/  UIADD3 UR4, UR11, UR4, URZ ;  /* 0x000000040b047290 */ /* 0x000fe2000fffe03f */
[----:B------:R-:W-:Y:S05]  /*15850*/  IADD3 R10, P2, R216, UR10, RZ ;  /* 0x0000000ad80a7c10 */ /* 0x000fea000ff5e0ff */
[----:B------:R-:W-:Y:S02]  /*15860*/  @!P3 LEA.HI.X R13, R8, UR4, R13, 0x5, P1 ;  /* 0x00000004080dbc11 */ /* 0x000fe400088f2c0d */
[----:B------:R-:W-:Y:S02]  /*15870*/  IADD3 R8, P0, R6, UR10, RZ ;  /* 0x0000000a06087c10 */ /* 0x000fe4000ff1e0ff */
[----:B------:R-:W-:Y:S02]  /*15880*/  IADD3.X R5, R223, UR4, RZ, P2, !PT ;  /* 0x00000004df057c10 */ /* 0x000fe400097fe4ff */
[----:B------:R-:W-:Y:S02]  /*15890*/  LEA R22, P1, R10, c[0x0][0x1f8], 0x1 ;  /* 0x00007e000a167a11 */ /* 0x000fe400078208ff */
[----:B------:R-:W-:Y:S02]  /*158a0*/  IADD3.X R3, R4, UR4, RZ, P0, !PT ;  /* 0x0000000404037c10 */ /* 0x000fe400087fe4ff */
[----:B------:R-:W-:Y:S02]  /*158b0*/  LEA R20, P0, R8, c[0x0][0x1f8], 0x1 ;  /* 0x00007e0008147a11 */ /* 0x000fe400078008ff */
[----:B------:R-:W-:Y:S02]  /*158c0*/  LEA.HI.X R23, R10, c[0x0][0x1fc], R5, 0x1, P1 ;  /* 0x00007f000a177a11 */ /* 0x000fe400008f0c05 */
[----:B------:R-:W-:Y:S02]  /*158d0*/  IADD3 R5, P1, R216, 0x80, RZ ;  /* 0x00000080d8057810 */ /* 0x000fe40007f3e0ff */
[----:B------:R-:W-:Y:S02]  /*158e0*/  LEA.HI.X R21, R8, c[0x0][0x1fc], R3, 0x1, P0 ;  /* 0x00007f0008157a11 */ /* 0x000fe400000f0c03 */
[----:B------:R-:W-:Y:S01]  /*158f0*/  IADD3 R8, P0, R216, 0xc0, RZ ;  /* 0x000000c0d8087810 */ /* 0x000fe20007f1e0ff */
[--C-:B------:R-:W-:Y:S01]  /*15900*/  IMAD.X R3, RZ, RZ, R223.reuse, P1 ;  /* 0x000000ffff037224 */ /* 0x100fe200008e06df */
[----:B------:R-:W-:Y:S02]  /*15910*/  IADD3 R10, P1, R5, UR10, RZ ;  /* 0x0000000a050a7c10 */ /* 0x000fe4000ff3e0ff */
[----:B------:R-:W-:Y:S01]  /*15920*/  @!P3 IADD3 R6, P2, R15, R6, RZ ;  /* 0x000000060f06b210 */ /* 0x000fe20007f5e0ff */
[----:B------:R-:W-:Y:S01]  /*15930*/  IMAD.X R7, RZ, RZ, R223, P0 ;  /* 0x000000ffff077224 */ /* 0x000fe200000e06df */
[----:B------:R-:W-:Y:S02]  /*15940*/  IADD3 R12, P0, R8, UR10, RZ ;  /* 0x0000000a080c7c10 */ /* 0x000fe4000ff1e0ff */
[----:B------:R-:W-:Y:S02]  /*15950*/  IADD3.X R9, R3, UR4, RZ, P1, !PT ;  /* 0x0000000403097c10 */ /* 0x000fe40008ffe4ff */
[----:B------:R-:W-:Y:S02]  /*15960*/  LEA R18, P1, R10, c[0x0][0x1f8], 0x1 ;  /* 0x00007e000a127a11 */ /* 0x000fe400078208ff */
[----:B------:R-:W-:Y:S02]  /*15970*/  IADD3.X R11, R7, UR4, RZ, P0, !PT ;  /* 0x00000004070b7c10 */ /* 0x000fe400087fe4ff */
[----:B------:R-:W-:Y:S02]  /*15980*/  LEA R16, P0, R12, c[0x0][0x1f8], 0x1 ;  /* 0x00007e000c107a11 */ /* 0x000fe400078008ff */
[----:B------:R-:W-:Y:S01]  /*15990*/  LEA.HI.X R19, R10, c[0x0][0x1fc], R9, 0x1, P1 ;  /* 0x00007f000a137a11 */ /* 0x000fe200008f0c09 */
[----:B------:R-:W-:Y:S01]  /*159a0*/  @!P3 IMAD.X R9, R13, 0x1, R4, P2 ;  /* 0x000000010d09b824 */ /* 0x000fe200010e0604 */
[----:B------:R-:W-:Y:S02]  /*159b0*/  LEA.HI.X R17, R12, c[0x0][0x1fc], R11, 0x1, P0 ;  /* 0x00007f000c117a11 */ /* 0x000fe400000f0c0b */
[C---:B------:R-:W-:Y:S02]  /*159c0*/  @!P3 IADD3 R5, P1, R15.reuse, R5, RZ ;  /* 0x000000050f05b210 */ /* 0x040fe40007f3e0ff */
[C---:B------:R-:W-:Y:S02]  /*159d0*/  @!P3 IADD3 R8, P0, R15.reuse, R8, RZ ;  /* 0x000000080f08b210 */ /* 0x040fe40007f1e0ff */
[----:B------:R-:W-:Y:S01]  /*159e0*/  @!P3 IADD3 R15, P2, R15, R216, RZ ;  /* 0x000000d80f0fb210 */ /* 0x000fe20007f5e0ff */
[C---:B------:R-:W-:Y:S02]  /*159f0*/  @!P3 IMAD.X R4, R13.reuse, 0x1, R3, P1 ;  /* 0x000000010d04b824 */ /* 0x040fe400008e0603 */
[----:B------:R-:W-:Y:S01]  /*15a00*/  @!P3 IMAD.X R7, R13, 0x1, R7, P0 ;  /* 0x000000010d07b824 */ /* 0x000fe200000e0607 */
[----:B------:R-:W-:Y:S01]  /*15a10*/  @!P3 LEA R12, P1, R15, c[0x0][0x1f8], 0x1 ;  /* 0x00007e000f0cba11 */ /* 0x000fe200078208ff */
[----:B------:R-:W-:Y:S01]  /*15a20*/  @!P3 IMAD.X R10, R13, 0x1, R223, P2 ;  /* 0x000000010d0ab824 */ /* 0x000fe200010e06df */
[----:B------:R-:W-:Y:S02]  /*15a30*/  LOP3.LUT P2, RZ, R215, 0x1, RZ, 0xc0, !PT ;  /* 0x00000001d7ff7812 */ /* 0x000fe4000784c0ff */
[C---:B------:R-:W-:Y:S02]  /*15a40*/  @!P3 LEA R14, P0, R6.reuse, c[0x0][0x1f8], 0x1 ;  /* 0x00007e00060eba11 */ /* 0x040fe400078008ff */
[----:B------:R-:W-:Y:S02]  /*15a50*/  @!P3 LEA.HI.X R13, R15, c[0x0][0x1fc], R10, 0x1, P1 ;  /* 0x00007f000f0dba11 */ /* 0x000fe400008f0c0a */
[----:B------:R-:W-:Y:S02]  /*15a60*/  @!P3 LEA.HI.X R15, R6, c[0x0][0x1fc], R9, 0x1, P0 ;  /* 0x00007f00060fba11 */ /* 0x000fe400000f0c09 */
[C---:B------:R-:W-:Y:S02]  /*15a70*/  @!P3 LEA R10, P1, R5.reuse, c[0x0][0x1f8], 0x1 ;  /* 0x00007e00050aba11 */ /* 0x040fe400078208ff */
[C---:B------:R-:W-:Y:S02]  /*15a80*/  @!P3 LEA R6, P0, R8.reuse, c[0x0][0x1f8], 0x1 ;  /* 0x00007e000806ba11 */ /* 0x040fe400078008ff */
[----:B------:R-:W-:Y:S01]  /*15a90*/  @!P3 LEA.HI.X R11, R5, c[0x0][0x1fc], R4, 0x1, P1 ;  /* 0x00007f00050bba11 */ /* 0x000fe200008f0c04 */
[----:B------:R-:W-:Y:S01]  /*15aa0*/  @!PT LDS RZ, [RZ] ;  /* 0x00000000fffff984 */ /* 0x000fe20000000800 */
[----:B------:R-:W-:Y:S01]  /*15ab0*/  @!PT LDS RZ, [RZ] ;  /* 0x00000000fffff984 */ /* 0x000fe20000000800 */
[----:B------:R-:W-:Y:S01]  /*15ac0*/  @!PT LDS RZ, [RZ] ;  /* 0x00000000fffff984 */ /* 0x000fe20000000800 */
[----:B------:R4:W-:Y:S01]  /*15ad0*/  LDGSTS.E.BYPASS.LTC128B.128 [R218+0x4080], [R22.64], !P2 ;  /* 0x0408000016da7fae */ /* 0x0009e2000d101d5a */
[----:B------:R-:W-:Y:S04]  /*15ae0*/  @!P3 LEA.HI.X R7, R8, c[0x0][0x1fc], R7, 0x1, P0 ;  /* 0x00007f000807ba11 */ /* 0x000fe800000f0c07 */
[----:B------:R4:W-:Y:S05]  /*15af0*/  LDGSTS.E.BYPASS.LTC128B.128 [R218+0x5880], [R20.64], !P6 ;  /* 0x0588000014da7fae */ /* 0x0009ea000f101d5a */
[----:B------:R4:W-:Y:S05]  /*15b00*/  LDGSTS.E.BYPASS.LTC128B.128 [R218+0x7080], [R18.64], !P5 ;  /* 0x0708000012da7fae */ /* 0x0009ea000e901d5a */
[----:B------:R4:W-:Y:S05]  /*15b10*/  LDGSTS.E.BYPASS.LTC128B.128 [R218+0x8880], [R16.64], !P4 ;  /* 0x0888000010da7fae */ /* 0x0009ea000e101d5a */
[----:B------:R4:W-:Y:S05]  /*15b20*/  @!P3 LDGSTS.E.BYPASS.LTC128B.128 [R218+0x5080], [R12.64], !P2 ;  /* 0x050800000cdabfae */ /* 0x0009ea000d101d5a */
[----:B------:R4:W-:Y:S05]  /*15b30*/  @!P3 LDGSTS.E.BYPASS.LTC128B.128 [R218+0x6880], [R14.64], !P6 ;  /* 0x068800000edabfae */ /* 0x0009ea000f101d5a */
[----:B------:R4:W-:Y:S05]  /*15b40*/  @!P3 LDGSTS.E.BYPASS.LTC128B.128 [R218+0x8080], [R10.64], !P5 ;  /* 0x080800000adabfae */ /* 0x0009ea000e901d5a */
[----:B------:R4:W-:Y:S02]  /*15b50*/  @!P3 LDGSTS.E.BYPASS.LTC128B.128 [R218+0x9880], [R6.64], !P4 ;  /* 0x0988000006dabfae */ /* 0x0009e4000e101d5a */
.L_x_1503:
[C---:B--234-:R-:W-:Y:S01]  /*15b60*/  HMMA.16816.F32.BF16 R4, R156.reuse, R160, RZ ;  /* 0x000000a09c04723c */ /* 0x05cfe200000418ff */
[----:B------:R-:W0:Y:S01]  /*15b70*/  LDGDEPBAR ;  /* 0x00000000000079af */ /* 0x000e220000000000 */
[----:B------:R-:W-:Y:S06]  /*15b80*/  UISETP.GE.AND UP0, UPT, UR13, 0x1, UPT ;  /* 0x000000010d00788c */ /* 0x000fec000bf06270 */
[C---:B------:R-:W-:Y:S01]  /*15b90*/  HMMA.16816.F32.BF16 R8, R156.reuse, R162, RZ ;  /* 0x000000a29c08723c */ /* 0x040fe200000418ff */
[----:B------:R-:W-:Y:S01]  /*15ba0*/  LDSM.16.M88.4 R160, [R210] ;  /* 0x00000000d2a0783b */ /* 0x000fe20000000200 */
[----:B------:R-:W-:Y:S06]  /*15bb0*/  PLOP3.LUT P0, PT, PT, PT, UP0, 0x80, 0x0 ;  /* 0x000000000000781c */ /* 0x000fec0003f0f008 */
        /* <DEDUP_REMOVED lines=151> */
[----:B------:R-:W-:-:S07]  /*16530*/  @!P0 BRA `(.L_x_1504) ;  /* 0x0000043000008947 */ /* 0x000fce0003800000 */
[----:B------:R-:W-:Y:S01]  /*16540*/  IADD3 R159, -R188, 0x30, RZ ;  /* 0x00000030bc9f7810 */ /* 0x000fe20007ffe1ff */
[----:B------:R-:W-:Y:S01]  /*16550*/  UIADD3 UR9, UR13, -0x1, URZ ;  /* 0xffffffff0d097890 */ /* 0x000fe2000fffe03f */
[C---:B------:R-:W-:Y:S01]  /*16560*/  IADD3 R158, P0, R220.reuse, 0x40, RZ ;  /* 0x00000040dc9e7810 */ /* 0x040fe20007f1e0ff */
[----:B------:R-:W-:Y:S01]  /*16570*/  ULDC.64 UR4, c[0x0][0x1e0] ;  /* 0x0000780000047ab9 */ /* 0x000fe20000000a00 */
[----:B------:R-:W-:Y:S01]  /*16580*/  ISETP.GE.AND P1, PT, R159, 0x1, PT ;  /* 0x000000019f00780c */ /* 0x000fe20003f26270 */
[----:B------:R-:W-:Y:S02]  /*16590*/  USHF.R.S32.HI UR6, URZ, 0x1f, UR9 ;  /* 0x0000001f3f067899 */ /* 0x000fe40008011409 */
[----:B------:R-:W-:Y:S01]  /*165a0*/  UIMAD.WIDE.U32 UR10, UR9, UR4, URZ ;  /* 0x00000004090a72a5 */ /* 0x000fe2000f8e003f */
[--C-:B------:R-:W-:Y:S01]  /*165b0*/  IMAD.X R3, RZ, RZ, R225.reuse, P0 ;  /* 0x000000ffff037224 */ /* 0x100fe200000e06e1 */
[C---:B------:R-:W-:Y:S01]  /*165c0*/  IADD3 R157, P0, R220.reuse, 0x80, RZ ;  /* 0x00000080dc9d7810 */ /* 0x040fe20007f1e0ff */
[----:B------:R-:W-:Y:S04]  /*165d0*/  UIMAD UR6, UR6, UR4, URZ ;  /* 0x00000004060672a4 */ /* 0x000fe8000f8e023f */
[----:B------:R-:W-:Y:S01]  /*165e0*/  UIMAD UR6, UR9, UR5, UR6 ;  /* 0x00000005090672a4 */ /* 0x000fe2000f8e0206 */
[----:B------:R-:W-:Y:S03]  /*165f0*/  IMAD.X R156, RZ, RZ, R225, P0 ;  /* 0x000000ffff9c7224 */ /* 0x000fe600000e06e1 */
[----:B------:R-:W-:Y:S02]  /*16600*/  UIADD3 UR6, UR11, UR6, URZ ;  /* 0x000000060b067290 */ /* 0x000fe4000fffe03f */
[----:B------:R-:W-:Y:S02]  /*16610*/  UIMAD.WIDE.U32 UR10, UR10, 0x30, URZ ;  /* 0x000000300a0a78a5 */ /* 0x000fe4000f8e003f */
[----:B------:R-:W-:Y:S04]  /*16620*/  UIMAD UR4, UR6, 0x30, URZ ;  /* 0x00000030060478a4 */ /* 0x000fe8000f8e023f */
[----:B------:R-:W-:Y:S01]  /*16630*/  @P1 IADD3 R161, P0, R220, UR10, RZ ;  /* 0x0000000adca11c10 */ /* 0x000fe2000ff1e0ff */
[----:B------:R-:W-:Y:S06]  /*16640*/  UIADD3 UR4, UR11, UR4, URZ ;  /* 0x000000040b047290 */ /* 0x000fec000fffe03f */
[----:B------:R-:W-:Y:S02]  /*16650*/  @P1 IADD3.X R160, R225, UR4, RZ, P0, !PT ;  /* 0x00000004e1a01c10 */ /* 0x000fe400087fe4ff */
[----:B------:R-:W-:Y:S04]  /*16660*/  @P1 IADD3 R163, P0, R158, UR10, RZ ;  /* 0x0000000a9ea31c10 */ /* 0x000fe8000ff1e0ff */
[----:B------:R-:W-:Y:S02]  /*16670*/  @P1 IADD3.X R162, R3, UR4, RZ, P0, !PT ;  /* 0x0000000403a21c10 */ /* 0x000fe400087fe4ff */
[----:B------:R-:W-:Y:S04]  /*16680*/  @P1 IADD3 R165, P0, R157, UR10, RZ ;  /* 0x0000000a9da51c10 */ /* 0x000fe8000ff1e0ff */
[----:B------:R-:W-:Y:S02]  /*16690*/  @P1 IADD3.X R164, R156, UR4, RZ, P0, !PT ;  /* 0x000000049ca41c10 */ /* 0x000fe400087fe4ff */
[C---:B------:R-:W-:Y:S04]  /*166a0*/  @P1 LEA R166, P0, R161.reuse, c[0x0][0x1c8], 0x1 ;  /* 0x00007200a1a61a11 */ /* 0x040fe800078008ff */
[----:B------:R-:W-:Y:S02]  /*166b0*/  @P1 LEA.HI.X R167, R161, c[0x0][0x1cc], R160, 0x1, P0 ;  /* 0x00007300a1a71a11 */ /* 0x000fe400000f0ca0 */
[C---:B------:R-:W-:Y:S02]  /*166c0*/  @P1 LEA R168, P0, R163.reuse, c[0x0][0x1c8], 0x1 ;  /* 0x00007200a3a81a11 */ /* 0x040fe400078008ff */
[----:B------:R-:W-:Y:S02]  /*166d0*/  IADD3 R160, R220, 0xc0, RZ ;  /* 0x000000c0dca07810 */ /* 0x000fe40007ffe0ff */
[----:B------:R-:W-:Y:S02]  /*166e0*/  @P1 LEA.HI.X R169, R163, c[0x0][0x1cc], R162, 0x1, P0 ;  /* 0x00007300a3a91a11 */ /* 0x000fe400000f0ca2 */
[C---:B------:R-:W-:Y:S04]  /*166f0*/  @P1 LEA R170, P0, R165.reuse, c[0x0][0x1c8], 0x1 ;  /* 0x00007200a5aa1a11 */ /* 0x040fe800078008ff */
[----:B------:R-:W-:Y:S02]  /*16700*/  @P1 LEA.HI.X R171, R165, c[0x0][0x1cc], R164, 0x1, P0 ;  /* 0x00007300a5ab1a11 */ /* 0x000fe400000f0ca4 */
[----:B------:R-:W-:Y:S04]  /*16710*/  @P1 IADD3 R162, P0, R160, UR10, RZ ;  /* 0x0000000aa0a21c10 */ /* 0x000fe8000ff1e0ff */
[----:B------:R-:W-:Y:S02]  /*16720*/  @P1 IADD3.X R161, R226, UR4, RZ, P0, !PT ;  /* 0x00000004e2a11c10 */ /* 0x000fe400087fe4ff */
[C---:B------:R-:W-:Y:S04]  /*16730*/  @P1 LEA R164, P0, R162.reuse, c[0x0][0x1c8], 0x1 ;  /* 0x00007200a2a41a11 */ /* 0x040fe800078008ff */
[----:B------:R-:W-:Y:S02]  /*16740*/  @P1 LEA.HI.X R165, R162, c[0x0][0x1cc], R161, 0x1, P0 ;  /* 0x00007300a2a51a11 */ /* 0x000fe400000f0ca1 */
[----:B------:R-:W-:Y:S11]  /*16750*/  ISETP.GE.AND P0, PT, R159, 0x21, PT ;  /* 0x000000219f00780c */ /* 0x000ff60003f06270 */
[----:B------:R-:W-:Y:S02]  /*16760*/  @!UPT UIADD3 URZ, URZ, URZ, URZ ;  /* 0x0000003f3f3ff290 */ /* 0x000fe4000fffe03f */
[----:B------:R-:W-:Y:S05]  /*16770*/  VOTEU.ANY UP0, P0 ;  /* 0x00000000003f7886 */ /* 0x000fea0000000100 */
[----:B------:R-:W-:Y:S04]  /*16780*/  @UP0 UIADD3 UR10, UP1, UR8, UR10, URZ ;  /* 0x0000000a080a0290 */ /* 0x000fe8000ff3e03f */
[----:B------:R-:W-:Y:S02]  /*16790*/  @UP0 UIADD3.X UR4, UR4, UR7, URZ, UP1, !UPT ;  /* 0x0000000704040290 */ /* 0x000fe40008ffe43f */
[----:B------:R-:W-:Y:S04]  /*167a0*/  @P0 IADD3 R162, P2, R220, UR10, RZ ;  /* 0x0000000adca20c10 */ /* 0x000fe8000ff5e0ff */
[----:B------:R-:W-:Y:S02]  /*167b0*/  @P0 IADD3.X R159, R225, UR4, RZ, P2, !PT ;  /* 0x00000004e19f0c10 */ /* 0x000fe400097fe4ff */
[C---:B------:R-:W-:Y:S04]  /*167c0*/  @P0 LEA R172, P2, R162.reuse, c[0x0][0x1c8], 0x1 ;  /* 0x00007200a2ac0a11 */ /* 0x040fe800078408ff */
[----:B------:R-:W-:Y:S02]  /*167d0*/  @P0 LEA.HI.X R173, R162, c[0x0][0x1cc], R159, 0x1, P2 ;  /* 0x00007300a2ad0a11 */ /* 0x000fe400010f0c9f */
        /* <DEDUP_REMOVED lines=12> */
[----:B------:R-:W-:Y:S11]  /*168a0*/  LOP3.LUT P2, RZ, R215, 0x1, RZ, 0xc0, !PT ;  /* 0x00000001d7ff7812 */ /* 0x000ff6000784c0ff */
[----:B------:R-:W-:Y:S02]  /*168b0*/  @!UPT UIADD3 URZ, URZ, URZ, URZ ;  /* 0x0000003f3f3ff290 */ /* 0x000fe4000fffe03f */
[----:B------:R-:W-:Y:S01]  /*168c0*/  @!PT LDS RZ, [RZ] ;  /* 0x00000000fffff984 */ /* 0x000fe20000000800 */
[----:B------:R-:W-:Y:S01]  /*168d0*/  @!PT LDS RZ, [RZ] ;  /* 0x00000000fffff984 */ /* 0x000fe20000000800 */
[----:B------:R-:W-:Y:S01]  /*168e0*/  @!PT LDS RZ, [RZ] ;  /* 0x00000000fffff984 */ /* 0x000fe20000000800 */
[----:B------:R1:W-:Y:S05]  /*168f0*/  @P1 LDGSTS.E.BYPASS.LTC128B.128 [R218+0xa080], [R166.64], !P2 ;  /* 0x0a080000a6da1fae */ /* 0x0003ea000d101d5a */
[----:B------:R1:W-:Y:S05]  /*16900*/  @P1 LDGSTS.E.BYPASS.LTC128B.128 [R218+0xb880], [R168.64], !P6 ;  /* 0x0b880000a8da1fae */ /* 0x0003ea000f101d5a */
[----:B------:R1:W-:Y:S05]  /*16910*/  @P1 LDGSTS.E.BYPASS.LTC128B.128 [R218+0xd080], [R170.64], !P5 ;  /* 0x0d080000aada1fae */ /* 0x0003ea000e901d5a */
[----:B------:R1:W-:Y:S05]  /*16920*/  @P1 LDGSTS.E.BYPASS.LTC128B.128 [R218+0xe880], [R164.64], !P4 ;  /* 0x0e880000a4da1fae */ /* 0x0003ea000e101d5a */
[----:B------:R1:W-:Y:S05]  /*16930*/  @P0 LDGSTS.E.BYPASS.LTC128B.128 [R218+0xb080], [R172.64], !P2 ;  /* 0x0b080000acda0fae */ /* 0x0003ea000d101d5a */
[----:B------:R1:W-:Y:S05]  /*16940*/  @P0 LDGSTS.E.BYPASS.LTC128B.128 [R218+0xc880], [R162.64], !P6 ;  /* 0x0c880000a2da0fae */ /* 0x0003ea000f101d5a */
[----:B------:R1:W-:Y:S05]  /*16950*/  @P0 LDGSTS.E.BYPASS.LTC128B.128 [R218+0xe080], [R158.64], !P5 ;  /* 0x0e0800009eda0fae */ /* 0x0003ea000e901d5a */
[----:B------:R1:W-:Y:S02]  /*16960*/  @P0 LDGSTS.E.BYPASS.LTC128B.128 [R218+0xf880], [R156.64], !P4 ;  /* 0x0f8800009cda0fae */ /* 0x0003e4000e101d5a */
.L_x_1504:
[----:B------:R-:W-:Y:S01]  /*16970*/  PLOP3.LUT P0, PT, PT, PT, UP2, 0x80, 0x0 ;  /* 0x000000000000781c */ /* 0x000fe20003f0f028 */
[----:B------:R-:W-:Y:S01]  /*16980*/  UIMAD UR4, UR13, -0x30, URZ ;  /* 0xffffffd00d0478a4 */ /* 0x000fe2000f8e023f */
[----:B-1----:R-:W-:Y:S01]  /*16990*/  MOV R159, R189 ;  /* 0x000000bd009f7202 */ /* 0x002fe20000000f00 */
[----:B------:R-:W-:Y:S01]  /*169a0*/  LDSM.16.MT88.4 R172, [R208+0x7880] ;  /* 0x00788000d0ac783b */ /* 0x000fe20000004200 */
[----:B------:R-:W-:Y:S03]  /*169b0*/  MOV R3, UR22 ;  /* 0x0000001600037c02 */ /* 0x000fe60008000f00 */
[----:B------:R-:W-:Y:S04]  /*169c0*/  MOV R157, UR4 ;  /* 0x00000004009d7c02 */ /* 0x000fe80008000f00 */
[----:B------:R-:W-:Y:S01]  /*169d0*/  IADD3 R160, -R190, 0x1, R157 ;  /* 0x00000001bea07810 */ /* 0x000fe20007ffe19d */
[----:B------:R-:W0:Y:S01]  /*169e0*/  LDGDEPBAR ;  /* 0x00000000000079af */ /* 0x000e220000000000 */
[----:B------:R-:W-:Y:S02]  /*169f0*/  @P0 MOV R159, R191 ;  /* 0x000000bf009f0202 */ /* 0x000fe40000000f00 */
[----:B------:R-:W-:Y:S05]  /*16a00*/  IADD3 R157, -R3, UR14, R160 ;  /* 0x0000000e039d7c10 */ /* 0x000fea000fffe1a0 */
[----:B------:R-:W-:Y:S08]  /*16a10*/  SHFL.IDX PT, R158, R159, 0x1, 0x1c1f ;  /* 0x003c1f009f9e7f89 */ /* 0x000ff000000e0000 */
[----:B------:R-:W1:Y:S02]  /*16a20*/  SHFL.IDX PT, R156, R159, RZ, 0x1c1f ;  /* 0x001c1fff9f9c7589 */ /* 0x000e6400000e0000 */
[C---:B-1----:R-:W-:Y:S02]  /*16a30*/  IADD3 R156, R157.reuse, R156, RZ ;  /* 0x0000009c9d9c7210 */ /* 0x042fe40007ffe0ff */
[----:B------:R-:W-:Y:S04]  /*16a40*/  IADD3 R3, R157, R158, RZ ;  /* 0x0000009e9d037210 */ /* 0x000fe80007ffe0ff */
[C---:B------:R-:W-:Y:S02]  /*16a50*/  ISETP.GT.AND P1, PT, R3.reuse, RZ, PT ;  /* 0x000000ff0300720c */ /* 0x040fe40003f24270 */
[----:B------:R-:W-:Y:S02]  /*16a60*/  ISETP.GT.AND P0, PT, R3, 0x1, PT ;  /* 0x000000010300780c */ /* 0x000fe40003f04270 */
[----:B------:R-:W-:Y:S02]  /*16a70*/  FSEL R161, R6, -INF , P1 ;  /* 0xff80000006a17808 */ /* 0x000fe40000800000 */
[----:B------:R-:W-:Y:S02]  /*16a80*/  ISETP.GT.AND P1, PT, R156, RZ, PT ;  /* 0x000000ff9c00720c */ /* 0x000fe40003f24270 */
        /* <DEDUP_REMOVED lines=8> */
[----:B------:R-:W-:Y:S02]  /*16b10*/  FMNMX.FTZ R4, R161, R0, !PT ;  /* 0x00000000a1047209 */ /* 0x000fe40007810000 */
[----:B------:R-:W-:Y:S02]  /*16b20*/  FSEL R11, R11, -INF , P0 ;  /* 0xff8000000b0b7808 */ /* 0x000fe40000000000 */
[----:B------:R-:W-:Y:S02]  /*16b30*/  FSEL R10, R8, -INF , P1 ;  /* 0xff800000080a7808 */ /* 0x000fe40000800000 */
[----:B------:R-:W-:Y:S02]  /*16b40*/  ISETP.GT.AND P1, PT, R3, 0x10, PT ;  /* 0x000000100300780c */ /* 0x000fe40003f24270 */
        /* <DEDUP_REMOVED lines=15> */
[----:B------:R-:W-:Y:S01]  /*16c40*/  FSEL R167, R18, -INF , P1 ;  /* 0xff80000012a77808 */ /* 0x000fe20000800000 */
[----:B------:R-:W-:Y:S01]  /*16c50*/  LDSM.16.MT88.4 R12, [R208+0x4080] ;  /* 0x00408000d00c783b */ /* 0x000fe20000004200 */
        /* <DEDUP_REMOVED lines=22> */
[----:B------:R-:W-:Y:S02]  /*16dc0*/  FMNMX.FTZ R9, R166, R9, !PT ;  /* 0x00000009a6097209 */ /* 0x000fe40007810000 */
[----:B------:R-:W-:Y:S02]  /*16dd0*/  ISETP.GT.AND P1, PT, R156, 0x20, PT ;  /* 0x000000209c00780c */ /* 0x000fe40003f24270 */
[----:B------:R-:W-:Y:S02]  /*16de0*/  FMNMX.FTZ R4, R229, R4, !PT ;  /* 0x00000004e5047209 */ /* 0x000fe40007810000 */
[----:B------:R-:W-:Y:S02]  /*16df0*/  FSEL R232, R20, -INF , P1 ;  /* 0xff80000014e87808 */ /* 0x000fe40000800000 */
[----:B------:R-:W-:Y:S02]  /*16e00*/  FMNMX.FTZ R9, R164, R9, !PT ;  /* 0x00000009a4097209 */ /* 0x000fe40007810000 */
[C---:B------:R-:W-:Y:S02]  /*16e10*/  ISETP.GT.AND P0, PT, R156.reuse, 0x21, PT ;  /* 0x000000219c00780c */ /* 0x040fe40003f04270 */
[----:B------:R-:W-:Y:S02]  /*16e20*/  FMNMX.FTZ R4, R179, R4, !PT ;  /* 0x00000004b3047209 */ /* 0x000fe40007810000 */
[----:B------:R-:W-:Y:S02]  /*16e30*/  FSEL R230, R21, -INF , P0 ;  /* 0xff80000015e67808 */ /* 0x000fe40000000000 */
[----:B------:R-:W-:Y:S01]  /*16e40*/  ISETP.GT.AND P1, PT, R156, 0x28, PT ;  /* 0x000000289c00780c */ /* 0x000fe20003f24270 */
[----:B------:R-:W-:Y:S01]  /*16e50*/  LDSM.16.MT88.4 R20, [R206+0x4080] ;  /* 0x00408000ce14783b */ /* 0x000fe20000004200 */
[----:B------:R-:W-:Y:S02]  /*16e60*/  FMNMX.FTZ R9, R232, R9, !PT ;  /* 0x00000009e8097209 */ /* 0x000fe40007810000 */
[----:B------:R-:W-:Y:S02]  /*16e70*/  FMNMX.FTZ R6, R177, R4, !PT ;  /* 0x00000004b1067209 */ /* 0x000fe40007810000 */
[----:B------:R-:W-:Y:S02]  /*16e80*/  ISETP.GT.AND P0, PT, R156, 0x29, PT ;  /* 0x000000299c00780c */ /* 0x000fe40003f04270 */
[----:B------:R-:W-:Y:S02]  /*16e90*/  FSEL R186, R24, -INF , P1 ;  /* 0xff80000018ba7808 */ /* 0x000fe40000800000 */
[----:B------:R-:W-:Y:S02]  /*16ea0*/  FMNMX.FTZ R9, R230, R9, !PT ;  /* 0x00000009e6097209 */ /* 0x000fe40007810000 */
[----:B------:R-:W-:Y:S02]  /*16eb0*/  FMNMX.FTZ R4, R157, R6, !PT ;  /* 0x000000069d047209 */ /* 0x000fe40007810000 */
[----:B------:R-:W-:Y:S02]  /*16ec0*/  FSEL R178, R25, -INF , P0 ;  /* 0xff80000019b27808 */ /* 0x000fe40000000000 */
[----:B------:R-:W-:Y:S01]  /*16ed0*/  FMNMX.FTZ R9, R186, R9, !PT ;  /* 0x00000009ba097209 */ /* 0x000fe20007810000 */
[----:B------:R-:W1:Y:S03]  /*16ee0*/  SHFL.BFLY PT, R3, R4, 0x2, 0x1f ;  /* 0x0c401f0004037f89 */ /* 0x000e6600000e0000 */
[----:B------:R-:W-:Y:S05]  /*16ef0*/  FMNMX.FTZ R6, R178, R9, !PT ;  /* 0x00000009b2067209 */ /* 0x000fea0007810000 */
[----:B------:R-:W2:Y:S01]  /*16f00*/  SHFL.BFLY PT, R9, R6, 0x2, 0x1f ;  /* 0x0c401f0006097f89 */ /* 0x000ea200000e0000 */
[----:B-1----:R-:W-:Y:S07]  /*16f10*/  FMNMX.FTZ R3, R4, R3, !PT ;  /* 0x0000000304037209 */ /* 0x002fee0007810000 */
[----:B------:R-:W1:Y:S01]  /*16f20*/  SHFL.BFLY PT, R156, R3, 0x1, 0x1f ;  /* 0x0c201f00039c7f89 */ /* 0x000e6200000e0000 */
[----:B--2---:R-:W-:Y:S07]  /*16f30*/  FMNMX.FTZ R4, R6, R9, !PT ;  /* 0x0000000906047209 */ /* 0x004fee0007810000 */
[----:B------:R-:W2:Y:S01]  /*16f40*/  SHFL.BFLY PT, R9, R4, 0x1, 0x1f ;  /* 0x0c201f0004097f89 */ /* 0x000ea200000e0000 */
[----:B-1----:R-:W-:Y:S04]  /*16f50*/  FMNMX.FTZ R156, R3, R156, !PT ;  /* 0x0000009c039c7209 */ /* 0x002fe80007810000 */
[C---:B------:R-:W-:Y:S01]  /*16f60*/  FSETP.NEU.FTZ.AND P0, PT, R156.reuse, -INF , PT ;  /* 0xff8000009c00780b */ /* 0x040fe20003f1d000 */
[----:B------:R-:W-:Y:S01]  /*16f70*/  FMUL.FTZ R176, R156, c[0x0][0x2d0] ;  /* 0x0000b4009cb07a20 */ /* 0x000fe20000410000 */
[----:B--2---:R-:W-:Y:S04]  /*16f80*/  FMNMX.FTZ R3, R4, R9, !PT ;  /* 0x0000000904037209 */ /* 0x004fe80007810000 */
[----:B------:R-:W-:Y:S02]  /*16f90*/  FSEL R176, R176, RZ, P0 ;  /* 0x000000ffb0b07208 */ /* 0x000fe40000000000 */
[C---:B------:R-:W-:Y:S01]  /*16fa0*/  FSETP.NEU.FTZ.AND P1, PT, R3.reuse, -INF , PT ;  /* 0xff8000000300780b */ /* 0x040fe20003f3d000 */
[----:B------:R-:W-:Y:S02]  /*16fb0*/  FMUL.FTZ R187, R3, c[0x0][0x2d0] ;  /* 0x0000b40003bb7a20 */ /* 0x000fe40000410000 */
[--C-:B------:R-:W-:Y:S02]  /*16fc0*/  FFMA.FTZ R180, R159, c[0x0][0x2d0], -R176.reuse ;  /* 0x0000b4009fb47a23 */ /* 0x100fe400000108b0 */
[--C-:B------:R-:W-:Y:S01]  /*16fd0*/  FFMA.FTZ R159, R5, c[0x0][0x2d0], -R176.reuse ;  /* 0x0000b400059f7a23 */ /* 0x100fe200000108b0 */
[----:B------:R-:W-:Y:S01]  /*16fe0*/  FSEL R5, R3, RZ, P1 ;  /* 0x000000ff03057208 */ /* 0x000fe20000800000 */
[--C-:B------:R-:W-:Y:S01]  /*16ff0*/  FFMA.FTZ R181, R161, c[0x0][0x2d0], -R176.reuse ;  /* 0x0000b400a1b57a23 */ /* 0x100fe200000108b0 */
[----:B------:R-:W-:Y:S01]  /*17000*/  FSEL R187, R187, RZ, P1 ;  /* 0x000000ffbbbb7208 */ /* 0x000fe20000800000 */
[----:B------:R-:W-:Y:S01]  /*17010*/  FFMA.FTZ R158, R11, c[0x0][0x2d0], -R176 ;  /* 0x0000b4000b9e7a23 */ /* 0x000fe200000108b0 */
[----:B------:R-:W-:Y:S01]  /*17020*/  MUFU.EX2 R180, R180 ;  /* 0x000000b400b47308 */ /* 0x000fe20000000800 */
[----:B------:R-:W-:Y:S01]  /*17030*/  FADD.FTZ R4, -R5, R2 ;  /* 0x0000000205047221 */ /* 0x000fe20000010100 */
[----:B------:R-:W-:Y:S01]  /*17040*/  FSEL R5, R156, RZ, P0 ;  /* 0x000000ff9c057208 */ /* 0x000fe20000000000 */
[--C-:B------:R-:W-:Y:S01]  /*17050*/  FFMA.FTZ R185, R7, c[0x0][0x2d0], -R187.reuse ;  /* 0x0000b40007b97a23 */ /* 0x100fe200000108bb */
[----:B------:R-:W-:Y:S01]  /*17060*/  ISETP.LT.AND P0, PT, R228, UR13, PT ;  /* 0x0000000de4007c0c */ /* 0x000fe2000bf01270 */
[--C-:B------:R-:W-:Y:S01]  /*17070*/  FFMA.FTZ R184, R160, c[0x0][0x2d0], -R187.reuse ;  /* 0x0000b400a0b87a23 */ /* 0x100fe200000108bb */
[----:B------:R-:W-:Y:S01]  /*17080*/  UIADD3 UR13, UR13, -0x1, URZ ;  /* 0xffffffff0d0d7890 */ /* 0x000fe2000fffe03f */
[----:B------:R-:W-:Y:S02]  /*17090*/  FADD.FTZ R5, -R5, R0 ;  /* 0x0000000005057221 */ /* 0x000fe40000010100 */
[--C-:B------:R-:W-:Y:S01]  /*170a0*/  FFMA.FTZ R183, R10, c[0x0][0x2d0], -R187.reuse ;  /* 0x0000b4000ab77a23 */ /* 0x100fe200000108bb */
[----:B------:R-:W1:Y:S01]  /*170b0*/  MUFU.EX2 R181, R181 ;  /* 0x000000b500b57308 */ /* 0x000e620000000800 */
[--C-:B------:R-:W-:Y:S02]  /*170c0*/  FFMA.FTZ R182, R8, c[0x0][0x2d0], -R187.reuse ;  /* 0x0000b40008b67a23 */ /* 0x100fe400000108bb */
[----:B------:R-:W-:Y:S02]  /*170d0*/  FMUL.FTZ R2, R4, c[0x0][0x2d0] ;  /* 0x0000b40004027a20 */ /* 0x000fe40000410000 */
[----:B------:R-:W-:Y:S02]  /*170e0*/  FMUL.FTZ R0, R5, c[0x0][0x2d0] ;  /* 0x0000b40005007a20 */ /* 0x000fe40000410000 */
[--C-:B------:R-:W-:Y:S02]  /*170f0*/  FFMA.FTZ R231, R170, c[0x0][0x2d0], -R187.reuse ;  /* 0x0000b400aae77a23 */ /* 0x100fe400000108bb */
[--C-:B------:R-:W-:Y:S01]  /*17100*/  FFMA.FTZ R234, R168, c[0x0][0x2d0], -R187.reuse ;  /* 0x0000b400a8ea7a23 */ /* 0x100fe200000108bb */
[----:B------:R-:W-:Y:S01]  /*17110*/  MUFU.EX2 R159, R159 ;  /* 0x0000009f009f7308 */ /* 0x000fe20000000800 */
[--C-:B------:R-:W-:Y:S02]  /*17120*/  FFMA.FTZ R233, R171, c[0x0][0x2d0], -R176.reuse ;  /* 0x0000b400abe97a23 */ /* 0x100fe400000108b0 */
[--C-:B------:R-:W-:Y:S02]  /*17130*/  FFMA.FTZ R236, R169, c[0x0][0x2d0], -R176.reuse ;  /* 0x0000b400a9ec7a23 */ /* 0x100fe400000108b0 */
[----:B------:R-:W-:Y:S01]  /*17140*/  LDSM.16.MT88.4 R168, [R204+0x6080] ;  /* 0x00608000cca8783b */ /* 0x000fe20000004200 */
[--C-:B------:R-:W-:Y:S02]  /*17150*/  FFMA.FTZ R238, R166, c[0x0][0x2d0], -R187.reuse ;  /* 0x0000b400a6ee7a23 */ /* 0x100fe400000108bb */
[--C-:B------:R-:W-:Y:S02]  /*17160*/  FFMA.FTZ R235, R164, c[0x0][0x2d0], -R187.reuse ;  /* 0x0000b400a4eb7a23 */ /* 0x100fe400000108bb */
[----:B------:R-:W2:Y:S01]  /*17170*/  MUFU.EX2 R158, R158 ;  /* 0x0000009e009e7308 */ /* 0x000ea20000000800 */
[--C-:B------:R-:W-:Y:S02]  /*17180*/  FFMA.FTZ R237, R167, c[0x0][0x2d0], -R176.reuse ;  /* 0x0000b400a7ed7a23 */ /* 0x100fe400000108b0 */
[--C-:B------:R-:W-:Y:S01]  /*17190*/  FFMA.FTZ R240, R165, c[0x0][0x2d0], -R176.reuse ;  /* 0x0000b400a5f07a23 */ /* 0x100fe200000108b0 */
[----:B-1----:R-:W-:Y:S01]  /*171a0*/  F2FP.BF16.PACK_AB R161, R180, R181 ;  /* 0x000000b5b4a1723e */ /* 0x002fe200000010ff */
[----:B------:R-:W-:Y:S01]  /*171b0*/  LDSM.16.MT88.4 R164, [R205+0x6080] ;  /* 0x00608000cda4783b */ /* 0x000fe20000004200 */
[--C-:B------:R-:W-:Y:S02]  /*171c0*/  FFMA.FTZ R241, R177, c[0x0][0x2d0], -R176.reuse ;  /* 0x0000b400b1f17a23 */ /* 0x100fe400000108b0 */
[--C-:B------:R-:W-:Y:S02]  /*171d0*/  FFMA.FTZ R232, R232, c[0x0][0x2d0], -R187.reuse ;  /* 0x0000b400e8e87a23 */ /* 0x100fe400000108bb */
[----:B------:R-:W-:Y:S01]  /*171e0*/  MUFU.EX2 R185, R185 ;  /* 0x000000b900b97308 */ /* 0x000fe20000000800 */
[--C-:B------:R-:W-:Y:S02]  /*171f0*/  FFMA.FTZ R239, R230, c[0x0][0x2d0], -R187.reuse ;  /* 0x0000b400e6ef7a23 */ /* 0x100fe400000108bb */
[--C-:B------:R-:W-:Y:S02]  /*17200*/  FFMA.FTZ R230, R179, c[0x0][0x2d0], -R176.reuse ;  /* 0x0000b400b3e67a23 */ /* 0x100fe400000108b0 */
[--C-:B------:R-:W-:Y:S02]  /*17210*/  FFMA.FTZ R229, R229, c[0x0][0x2d0], -R176.reuse ;  /* 0x0000b400e5e57a23 */ /* 0x100fe400000108b0 */
[----:B------:R-:W-:Y:S01]  /*17220*/  FFMA.FTZ R176, R157, c[0x0][0x2d0], -R176 ;  /* 0x0000b4009db07a23 */ /* 0x000fe200000108b0 */
[----:B------:R-:W-:Y:S01]  /*17230*/  MOV R157, R156 ;  /* 0x0000009c009d7202 */ /* 0x000fe20000000f00 */
[--C-:B------:R-:W-:Y:S01]  /*17240*/  FFMA.FTZ R186, R186, c[0x0][0x2d0], -R187.reuse ;  /* 0x0000b400baba7a23 */ /* 0x100fe200000108bb */
[----:B------:R-:W1:Y:S01]  /*17250*/  MUFU.EX2 R184, R184 ;  /* 0x000000b800b87308 */ /* 0x000e620000000800 */
[----:B------:R-:W-:Y:S01]  /*17260*/  FFMA.FTZ R187, R178, c[0x0][0x2d0], -R187 ;  /* 0x0000b400b2bb7a23 */ /* 0x000fe200000108bb */
[----:B--2---:R-:W-:Y:S08]  /*17270*/  F2FP.BF16.PACK_AB R163, R158, R159 ;  /* 0x0000009f9ea3723e */ /* 0x004ff000000010ff */
[----:B------:R-:W-:Y:S10]  /*17280*/  MUFU.EX2 R183, R183 ;  /* 0x000000b700b77308 */ /* 0x000ff40000000800 */
[----:B------:R-:W2:Y:S01]  /*17290*/  MUFU.EX2 R182, R182 ;  /* 0x000000b600b67308 */ /* 0x000ea20000000800 */
[----:B-1----:R-:W-:Y:S09]  /*172a0*/  F2FP.BF16.PACK_AB R160, R184, R185 ;  /* 0x000000b9b8a0723e */ /* 0x002ff200000010ff */
[----:B------:R-:W1:Y:S10]  /*172b0*/  MUFU.EX2 R2, R2 ;  /* 0x0000000200027308 */ /* 0x000e740000000800 */
[----:B------:R-:W3:Y:S01]  /*172c0*/  MUFU.EX2 R0, R0 ;  /* 0x0000000000007308 */ /* 0x000ee20000000800 */
[----:B--2---:R-:W-:Y:S09]  /*172d0*/  F2FP.BF16.PACK_AB R162, R182, R183 ;  /* 0x000000b7b6a2723e */ /* 0x004ff200000010ff */
[----:B------:R2:W-:Y:S01]  /*172e0*/  MUFU.EX2 R242, R176 ;  /* 0x000000b000f27308 */ /* 0x0005e20000000800 */
[C---:B-1----:R-:W-:Y:S02]  /*172f0*/  FMUL.FTZ R4, R2.reuse, R152 ;  /* 0x0000009802047220 */ /* 0x042fe40000410000 */
[C---:B------:R-:W-:Y:S02]  /*17300*/  FMUL.FTZ R5, R2.reuse, R153 ;  /* 0x0000009902057220 */ /* 0x040fe40000410000 */
[C---:B------:R-:W-:Y:S02]  /*17310*/  FMUL.FTZ R8, R2.reuse, R132 ;  /* 0x0000008402087220 */ /* 0x040fe40000410000 */
[C---:B------:R-:W-:Y:S03]  /*17320*/  FMUL.FTZ R9, R2.reuse, R133 ;  /* 0x0000008502097220 */ /* 0x040fe60000410000 */
[----:B------:R-:W-:Y:S01]  /*17330*/  MUFU.EX2 R231, R231 ;  /* 0x000000e700e77308 */ /* 0x000fe20000000800 */
[----:B------:R-:W-:Y:S02]  /*17340*/  FMUL.FTZ R16, R2, R140 ;  /* 0x0000008c02107220 */ /* 0x000fe40000410000 */
[C---:B---3--:R-:W-:Y:S02]  /*17350*/  FMUL.FTZ R6, R0.reuse, R154 ;  /* 0x0000009a00067220 */ /* 0x048fe40000410000 */
[C---:B------:R-:W-:Y:S02]  /*17360*/  FMUL.FTZ R7, R0.reuse, R155 ;  /* 0x0000009b00077220 */ /* 0x040fe40000410000 */
[----:B------:R-:W1:Y:S01]  /*17370*/  LDSM.16.MT88.4 R152, [R205+0x4080] ;  /* 0x00408000cd98783b */ /* 0x000e620000004200 */
[C---:B------:R-:W-:Y:S02]  /*17380*/  FMUL.FTZ R10, R0.reuse, R134 ;  /* 0x00000086000a7220 */ /* 0x040fe40000410000 */
[----:B------:R-:W-:Y:S01]  /*17390*/  FMUL.FTZ R11, R0, R135 ;  /* 0x00000087000b7220 */ /* 0x000fe20000410000 */
[----:B------:R-:W3:Y:S01]  /*173a0*/  MUFU.EX2 R234, R234 ;  /* 0x000000ea00ea7308 */ /* 0x000ee20000000800 */
[C---:B------:R-:W-:Y:S03]  /*173b0*/  HMMA.16816.F32.BF16 R4, R160.reuse, R12, R4 ;  /* 0x0000000ca004723c */ /* 0x040fe60000041804 */
[----:B------:R-:W4:Y:S02]  /*173c0*/  LDSM.16.MT88.4 R132, [R204+0x4080] ;  /* 0x00408000cc84783b */ /* 0x000f240000004200 */
[C---:B------:R-:W-:Y:S02]  /*173d0*/  FMUL.FTZ R17, R2.reuse, R141 ;  /* 0x0000008d02117220 */ /* 0x040fe40000410000 */
[C---:B------:R-:W-:Y:S01]  /*173e0*/  FMUL.FTZ R12, R2.reuse, R136 ;  /* 0x00000088020c7220 */ /* 0x040fe20000410000 */
[C---:B------:R-:W-:Y:S01]  /*173f0*/  HMMA.16816.F32.BF16 R8, R160.reuse, R14, R8 ;  /* 0x0000000ea008723c */ /* 0x040fe20000041808 */
[----:B------:R-:W-:Y:S02]  /*17400*/  MUFU.EX2 R233, R233 ;  /* 0x000000e900e97308 */ /* 0x000fe40000000800 */
[----:B--2---:R-:W-:Y:S01]  /*17410*/  LDSM.16.MT88.4 R176, [R208+0x6880] ;  /* 0x00688000d0b0783b */ /* 0x004fe20000004200 */
[----:B------:R-:W-:Y:S02]  /*17420*/  FMUL.FTZ R13, R2, R137 ;  /* 0x00000089020d7220 */ /* 0x000fe40000410000 */
[C---:B------:R-:W-:Y:S02]  /*17430*/  FMUL.FTZ R18, R0.reuse, R142 ;  /* 0x0000008e00127220 */ /* 0x040fe40000410000 */
[C---:B------:R-:W-:Y:S03]  /*17440*/  FMUL.FTZ R14, R0.reuse, R138 ;  /* 0x0000008a000e7220 */ /* 0x040fe60000410000 */
[----:B------:R-:W2:Y:S01]  /*17450*/  MUFU.EX2 R236, R236 ;  /* 0x000000ec00ec7308 */ /* 0x000ea20000000800 */
[C---:B------:R-:W-:Y:S02]  /*17460*/  FMUL.FTZ R15, R0.reuse, R139 ;  /* 0x0000008b000f7220 */ /* 0x040fe40000410000 */
[----:B------:R-:W5:Y:S01]  /*17470*/  LDSM.16.MT88.4 R136, [R208+0x5880] ;  /* 0x00588000d088783b */ /* 0x000f620000004200 */
[----:B------:R-:W-:Y:S02]  /*17480*/  FMUL.FTZ R19, R0, R143 ;  /* 0x0000008f00137220 */ /* 0x000fe40000410000 */
[C---:B------:R-:W-:Y:S02]  /*17490*/  FMUL.FTZ R24, R2.reuse, R148 ;  /* 0x0000009402187220 */ /* 0x040fe40000410000 */
[C---:B------:R-:W-:Y:S02]  /*174a0*/  HMMA.16816.F32.BF16 R12, R160.reuse, R20, R12 ;  /* 0x00000014a00c723c */ /* 0x040fe4000004180c */
[----:B------:R-:W-:Y:S01]  /*174b0*/  MUFU.EX2 R238, R238 ;  /* 0x000000ee00ee7308 */ /* 0x000fe20000000800 */
[----:B------:R-:W2:Y:S01]  /*174c0*/  LDSM.16.MT88.4 R140, [R206+0x5880] ;  /* 0x00588000ce8c783b */ /* 0x000ea20000004200 */
[----:B------:R-:W-:Y:S02]  /*174d0*/  FMUL.FTZ R25, R2, R149 ;  /* 0x0000009502197220 */ /* 0x000fe40000410000 */
[----:B------:R-:W-:Y:S02]  /*174e0*/  FMUL.FTZ R26, R0, R150 ;  /* 0x00000096001a7220 */ /* 0x000fe40000410000 */
[C---:B------:R-:W-:Y:S04]  /*174f0*/  HMMA.16816.F32.BF16 R16, R160.reuse, R22, R16 ;  /* 0x00000016a010723c */ /* 0x040fe80000041810 */
[C---:B------:R-:W-:Y:S01]  /*17500*/  FMUL.FTZ R20, R2.reuse, R144 ;  /* 0x0000009002147220 */ /* 0x040fe20000410000 */
[----:B------:R-:W2:Y:S01]  /*17510*/  MUFU.EX2 R235, R235 ;  /* 0x000000eb00eb7308 */ /* 0x000ea20000000800 */
[----:B------:R-:W-:Y:S02]  /*17520*/  FMUL.FTZ R21, R2, R145 ;  /* 0x0000009102157220 */ /* 0x000fe40000410000 */
[C---:B------:R-:W-:Y:S04]  /*17530*/  FMUL.FTZ R22, R0.reuse, R146 ;  /* 0x0000009200167220 */ /* 0x040fe80000410000 */
[C---:B------:R-:W-:Y:S02]  /*17540*/  FMUL.FTZ R23, R0.reuse, R147 ;  /* 0x0000009300177220 */ /* 0x040fe40000410000 */
[----:B------:R-:W-:Y:S01]  /*17550*/  LDSM.16.MT88.4 R144, [R205+0x4880] ;  /* 0x00488000cd90783b */ /* 0x000fe20000004200 */
[----:B------:R-:W-:Y:S01]  /*17560*/  FMUL.FTZ R27, R0, R151 ;  /* 0x00000097001b7220 */ /* 0x000fe20000410000 */
[----:B------:R-:W-:Y:S01]  /*17570*/  MUFU.EX2 R237, R237 ;  /* 0x000000ed00ed7308 */ /* 0x000fe20000000800 */
[C---:B------:R-:W-:Y:S02]  /*17580*/  FMUL.FTZ R28, R2.reuse, R28 ;  /* 0x0000001c021c7220 */ /* 0x040fe40000410000 */
[C---:B-1----:R-:W-:Y:S03]  /*17590*/  HMMA.16816.F32.BF16 R20, R160.reuse, R152, R20 ;  /* 0x00000098a014723c */ /* 0x042fe60000041814 */
[----:B------:R-:W-:Y:S01]  /*175a0*/  LDSM.16.MT88.4 R148, [R204+0x4880] ;  /* 0x00488000cc94783b */ /* 0x000fe20000004200 */
[----:B------:R-:W-:Y:S02]  /*175b0*/  FMUL.FTZ R29, R2, R29 ;  /* 0x0000001d021d7220 */ /* 0x000fe40000410000 */
[C---:B------:R-:W-:Y:S01]  /*175c0*/  FMUL.FTZ R30, R0.reuse, R30 ;  /* 0x0000001e001e7220 */ /* 0x040fe20000410000 */
[----:B------:R-:W1:Y:S01]  /*175d0*/  MUFU.EX2 R240, R240 ;  /* 0x000000f000f07308 */ /* 0x000e620000000800 */
[C---:B------:R-:W-:Y:S03]  /*175e0*/  HMMA.16816.F32.BF16 R24, R160.reuse, R154, R24 ;  /* 0x0000009aa018723c */ /* 0x040fe60000041818 */
[----:B------:R-:W-:Y:S01]  /*175f0*/  LDSM.16.MT88.4 R152, [R208+0x6080] ;  /* 0x00608000d098783b */ /* 0x000fe20000004200 */
[----:B------:R-:W-:Y:S02]  /*17600*/  FMUL.FTZ R31, R0, R31 ;  /* 0x0000001f001f7220 */ /* 0x000fe40000410000 */
[C---:B------:R-:W-:Y:S02]  /*17610*/  FMUL.FTZ R32, R2.reuse, R32 ;  /* 0x0000002002207220 */ /* 0x040fe40000410000 */
[----:B------:R-:W-:Y:S01]  /*17620*/  FMUL.FTZ R33, R2, R33 ;  /* 0x0000002102217220 */ /* 0x000fe20000410000 */
[----:B------:R-:W-:Y:S02]  /*17630*/  MUFU.EX2 R232, R232 ;  /* 0x000000e800e87308 */ /* 0x000fe40000000800 */
[C---:B----4-:R-:W-:Y:S03]  /*17640*/  HMMA.16816.F32.BF16 R28, R160.reuse, R132, R28 ;  /* 0x00000084a01c723c */ /* 0x050fe6000004181c */
[C---:B------:R-:W-:Y:S02]  /*17650*/  FMUL.FTZ R34, R0.reuse, R34 ;  /* 0x0000002200227220 */ /* 0x040fe40000410000 */
[----:B------:R-:W-:Y:S02]  /*17660*/  FMUL.FTZ R35, R0, R35 ;  /* 0x0000002300237220 */ /* 0x000fe40000410000 */
[C---:B------:R-:W-:Y:S01]  /*17670*/  FMUL.FTZ R36, R2.reuse, R36 ;  /* 0x0000002402247220 */ /* 0x040fe20000410000 */
[----:B------:R-:W4:Y:S01]  /*17680*/  MUFU.EX2 R239, R239 ;  /* 0x000000ef00ef7308 */ /* 0x000f220000000800 */
[----:B------:R-:W-:Y:S03]  /*17690*/  FMUL.FTZ R37, R2, R37 ;  /* 0x0000002502257220 */ /* 0x000fe60000410000 */
[C---:B------:R-:W-:Y:S01]  /*176a0*/  HMMA.16816.F32.BF16 R32, R160.reuse, R134, R32 ;  /* 0x00000086a020723c */ /* 0x040fe20000041820 */
[----:B------:R-:W1:Y:S02]  /*176b0*/  LDSM.16.MT88.4 R132, [R205+0x5880] ;  /* 0x00588000cd84783b */ /* 0x000e640000004200 */
[C---:B------:R-:W-:Y:S02]  /*176c0*/  FMUL.FTZ R38, R0.reuse, R38 ;  /* 0x0000002600267220 */ /* 0x040fe40000410000 */
[----:B------:R-:W-:Y:S01]  /*176d0*/  FMUL.FTZ R39, R0, R39 ;  /* 0x0000002700277220 */ /* 0x000fe20000410000 */
[----:B------:R-:W-:Y:S01]  /*176e0*/  MUFU.EX2 R229, R229 ;  /* 0x000000e500e57308 */ /* 0x000fe20000000800 */
[C---:B------:R-:W-:Y:S02]  /*176f0*/  FMUL.FTZ R40, R2.reuse, R40 ;  /* 0x0000002802287220 */ /* 0x040fe40000410000 */
[----:B------:R-:W-:Y:S03]  /*17700*/  FMUL.FTZ R41, R2, R41 ;  /* 0x0000002902297220 */ /* 0x000fe60000410000 */
[C---:B-----5:R-:W-:Y:S03]  /*17710*/  HMMA.16816.F32.BF16 R36, R160.reuse, R136, R36 ;  /* 0x00000088a024723c */ /* 0x060fe60000041824 */
[C---:B------:R-:W-:Y:S01]  /*17720*/  FMUL.FTZ R42, R0.reuse, R42 ;  /* 0x0000002a002a7220 */ /* 0x040fe20000410000 */
[----:B------:R-:W5:Y:S01]  /*17730*/  MUFU.EX2 R230, R230 ;  /* 0x000000e600e67308 */ /* 0x000f620000000800 */
[----:B------:R-:W-:Y:S02]  /*17740*/  FMUL.FTZ R43, R0, R43 ;  /* 0x0000002b002b7220 */ /* 0x000fe40000410000 */
[C---:B------:R-:W-:Y:S02]  /*17750*/  FMUL.FTZ R44, R2.reuse, R44 ;  /* 0x0000002c022c7220 */ /* 0x040fe40000410000 */
[----:B------:R-:W-:Y:S03]  /*17760*/  FMUL.FTZ R45, R2, R45 ;  /* 0x0000002d022d7220 */ /* 0x000fe60000410000 */
[C---:B------:R-:W-:Y:S01]  /*17770*/  HMMA.16816.F32.BF16 R40, R160.reuse, R138, R40 ;  /* 0x0000008aa028723c */ /* 0x040fe20000041828 */
[----:B------:R-:W3:Y:S01]  /*17780*/  LDSM.16.MT88.4 R136, [R204+0x5880] ;  /* 0x00588000cc88783b */ /* 0x000ee20000004200 */
[----:B------:R-:W-:Y:S01]  /*17790*/  MUFU.EX2 R186, R186 ;  /* 0x000000ba00ba7308 */ /* 0x000fe20000000800 */
[C---:B------:R-:W-:Y:S02]  /*177a0*/  FMUL.FTZ R46, R0.reuse, R46 ;  /* 0x0000002e002e7220 */ /* 0x040fe40000410000 */
[----:B------:R-:W-:Y:S02]  /*177b0*/  FMUL.FTZ R47, R0, R47 ;  /* 0x0000002f002f7220 */ /* 0x000fe40000410000 */
[C---:B------:R-:W-:Y:S02]  /*177c0*/  FMUL.FTZ R48, R2.reuse, R48 ;  /* 0x0000003002307220 */ /* 0x040fe40000410000 */
[----:B------:R-:W-:Y:S03]  /*177d0*/  FMUL.FTZ R49, R2, R49 ;  /* 0x0000003102317220 */ /* 0x000fe60000410000 */
[C---:B--2---:R-:W-:Y:S01]  /*177e0*/  HMMA.16816.F32.BF16 R44, R160.reuse, R140, R44 ;  /* 0x0000008ca02c723c */ /* 0x044fe2000004182c */
[----:B------:R-:W2:Y:S02]  /*177f0*/  MUFU.EX2 R187, R187 ;  /* 0x000000bb00bb7308 */ /* 0x000ea40000000800 */
[C---:B------:R-:W-:Y:S02]  /*17800*/  FMUL.FTZ R50, R0.reuse, R50 ;  /* 0x0000003200327220 */ /* 0x040fe40000410000 */
[----:B------:R-:W-:Y:S02]  /*17810*/  FMUL.FTZ R51, R0, R51 ;  /* 0x0000003300337220 */ /* 0x000fe40000410000 */
[C---:B------:R-:W-:Y:S02]  /*17820*/  FMUL.FTZ R52, R2.reuse, R52 ;  /* 0x0000003402347220 */ /* 0x040fe40000410000 */
[----:B------:R-:W-:Y:S02]  /*17830*/  FMUL.FTZ R53, R2, R53 ;  /* 0x0000003502357220 */ /* 0x000fe40000410000 */
[----:B------:R-:W2:Y:S01]  /*17840*/  MUFU.EX2 R241, R241 ;  /* 0x000000f100f17308 */ /* 0x000ea20000000800 */
        /* <DEDUP_REMOVED lines=108> */
[----:B------:R-:W-:Y:S01]  /*17f10*/  F2FP.BF16.PACK_AB R132, R234, R231 ;  /* 0x000000e7ea84723e */ /* 0x000fe200000010ff */
[----:B------:R-:W-:Y:S01]  /*17f20*/  FFMA.FTZ R181, R0, R219, R181 ;  /* 0x000000db00b57223 */ /* 0x000fe200000100b5 */
[----:B------:R-:W-:Y:S03]  /*17f30*/  F2FP.BF16.PACK_AB R133, R236, R233 ;  /* 0x000000e9ec85723e */ /* 0x000fe600000010ff */
[----:B------:R-:W-:Y:S01]  /*17f40*/  HMMA.16816.F32.BF16 R128, R160, R134, R128 ;  /* 0x00000086a080723c */ /* 0x000fe20000041880 */
[----:B------:R-:W1:Y:S02]  /*17f50*/  LDSM.16.MT88.4 R160, [R206+0x6080] ;  /* 0x00608000cea0783b */ /* 0x000e640000004200 */
[----:B------:R-:W-:Y:S01]  /*17f60*/  MOV R0, R156 ;  /* 0x0000009c00007202 */ /* 0x000fe20000000f00 */
[----:B------:R-:W-:Y:S01]  /*17f70*/  FFMA.FTZ R185, R2, R227, R185 ;  /* 0x000000e302b97223 */ /* 0x000fe200000100b9 */
[----:B------:R-:W-:Y:S01]  /*17f80*/  MOV R2, R3 ;  /* 0x0000000300027202 */ /* 0x000fe20000000f00 */
[----:B------:R-:W-:Y:S01]  /*17f90*/  FADD.FTZ R180, R180, R181 ;  /* 0x000000b5b4b47221 */ /* 0x000fe20000010000 */
[----:B------:R-:W-:Y:S01]  /*17fa0*/  F2FP.BF16.PACK_AB R134, R235, R238 ;  /* 0x000000eeeb86723e */ /* 0x000fe200000010ff */
[----:B------:R-:W-:Y:S01]  /*17fb0*/  FADD.FTZ R184, R184, R185 ;  /* 0x000000b9b8b87221 */ /* 0x000fe20000010000 */
[----:B------:R-:W-:Y:S03]  /*17fc0*/  F2FP.BF16.PACK_AB R135, R240, R237 ;  /* 0x000000edf087723e */ /* 0x000fe600000010ff */
[----:B------:R-:W-:Y:S02]  /*17fd0*/  FADD.FTZ R159, R159, R180 ;  /* 0x000000b49f9f7221 */ /* 0x000fe40000010000 */
[----:B------:R-:W-:Y:S02]  /*17fe0*/  FADD.FTZ R183, R183, R184 ;  /* 0x000000b8b7b77221 */ /* 0x000fe40000010000 */
[C---:B---3--:R-:W-:Y:S05]  /*17ff0*/  HMMA.16816.F32.BF16 R4, R132.reuse, R136, R4 ;  /* 0x000000888404723c */ /* 0x048fea0000041804 */
[----:B------:R-:W-:Y:S02]  /*18000*/  FADD.FTZ R158, R158, R159 ;  /* 0x0000009f9e9e7221 */ /* 0x000fe40000010000 */
[----:B------:R-:W-:Y:S01]  /*18010*/  FADD.FTZ R182, R182, R183 ;  /* 0x000000b7b6b67221 */ /* 0x000fe20000010000 */
[C---:B------:R-:W-:Y:S01]  /*18020*/  HMMA.16816.F32.BF16 R8, R132.reuse, R138, R8 ;  /* 0x0000008a8408723c */ /* 0x040fe20000041808 */
[----:B------:R-:W3:Y:S03]  /*18030*/  LDSM.16.MT88.4 R136, [R206+0x7880] ;  /* 0x00788000ce88783b */ /* 0x000ee60000004200 */
        /* <DEDUP_REMOVED lines=9> */
[----:B------:R-:W2:Y:S07]  /*180d0*/  LDSM.16.MT88.4 R144, [R204+0x7880] ;  /* 0x00788000cc90783b */ /* 0x000eae0000004200 */
[C---:B------:R-:W-:Y:S08]  /*180e0*/  HMMA.16816.F32.BF16 R28, R132.reuse, R148, R28 ;  /* 0x00000094841c723c */ /* 0x040ff0000004181c */
[C---:B------:R-:W-:Y:S01]  /*180f0*/  HMMA.16816.F32.BF16 R32, R132.reuse, R150, R32 ;  /* 0x000000968420723c */ /* 0x040fe20000041820 */
[----:B------:R-:W2:Y:S07]  /*18100*/  LDSM.16.MT88.4 R148, [R208+0x9080] ;  /* 0x00908000d094783b */ /* 0x000eae0000004200 */
[C---:B------:R-:W-:Y:S08]  /*18110*/  HMMA.16816.F32.BF16 R36, R132.reuse, R152, R36 ;  /* 0x000000988424723c */ /* 0x040ff00000041824 */
[C---:B------:R-:W-:Y:S08]  /*18120*/  HMMA.16816.F32.BF16 R40, R132.reuse, R154, R40 ;  /* 0x0000009a8428723c */ /* 0x040ff00000041828 */
[C---:B-1----:R-:W-:Y:S07]  /*18130*/  HMMA.16816.F32.BF16 R44, R132.reuse, R160, R44 ;  /* 0x000000a0842c723c */ /* 0x042fee000004182c */
[----:B----4-:R-:W-:Y:S01]  /*18140*/  F2FP.BF16.PACK_AB R160, R239, R232 ;  /* 0x000000e8efa0723e */ /* 0x010fe200000010ff */
[C---:B------:R-:W-:Y:S04]  /*18150*/  HMMA.16816.F32.BF16 R48, R132.reuse, R162, R48 ;  /* 0x000000a28430723c */ /* 0x040fe80000041830 */
[----:B-----5:R-:W-:Y:S01]  /*18160*/  F2FP.BF16.PACK_AB R161, R230, R229 ;  /* 0x000000e5e6a1723e */ /* 0x020fe200000010ff */
[----:B------:R-:W-:Y:S02]  /*18170*/  FADD.FTZ R229, R229, R240 ;  /* 0x000000f0e5e57221 */ /* 0x000fe40000010000 */
[----:B------:R-:W-:Y:S01]  /*18180*/  F2FP.BF16.PACK_AB R162, R187, R186 ;  /* 0x000000babba2723e */ /* 0x000fe200000010ff */
[C---:B------:R-:W-:Y:S04]  /*18190*/  HMMA.16816.F32.BF16 R52, R132.reuse, R164, R52 ;  /* 0x000000a48434723c */ /* 0x040fe80000041834 */
[----:B------:R-:W-:Y:S01]  /*181a0*/  F2FP.BF16.PACK_AB R163, R242, R241 ;  /* 0x000000f1f2a3723e */ /* 0x000fe200000010ff */
[----:B------:R-:W-:Y:S03]  /*181b0*/  FADD.FTZ R230, R230, R229 ;  /* 0x000000e5e6e67221 */ /* 0x000fe60000010000 */
[C---:B------:R-:W-:Y:S01]  /*181c0*/  HMMA.16816.F32.BF16 R56, R132.reuse, R166, R56 ;  /* 0x000000a68438723c */ /* 0x040fe20000041838 */
[----:B------:R-:W-:Y:S03]  /*181d0*/  LDSM.16.MT88.4 R164, [R206+0x5080] ;  /* 0x00508000cea4783b */ /* 0x000fe60000004200 */
[----:B------:R-:W-:Y:S04]  /*181e0*/  FADD.FTZ R219, R241, R230 ;  /* 0x000000e6f1db7221 */ /* 0x000fe80000010000 */
[C---:B------:R-:W-:Y:S04]  /*181f0*/  HMMA.16816.F32.BF16 R60, R132.reuse, R168, R60 ;  /* 0x000000a8843c723c */ /* 0x040fe8000004183c */
[----:B------:R-:W-:Y:S04]  /*18200*/  FADD.FTZ R219, R242, R219 ;  /* 0x000000dbf2db7221 */ /* 0x000fe80000010000 */
[C---:B------:R-:W-:Y:S01]  /*18210*/  HMMA.16816.F32.BF16 R64, R132.reuse, R170, R64 ;  /* 0x000000aa8440723c */ /* 0x040fe20000041840 */
[----:B------:R-:W-:Y:S07]  /*18220*/  LDSM.16.MT88.4 R168, [R205+0x5080] ;  /* 0x00508000cda8783b */ /* 0x000fee0000004200 */
[C---:B------:R-:W-:Y:S08]  /*18230*/  HMMA.16816.F32.BF16 R68, R132.reuse, R172, R68 ;  /* 0x000000ac8444723c */ /* 0x040ff00000041844 */
[C---:B------:R-:W-:Y:S01]  /*18240*/  HMMA.16816.F32.BF16 R72, R132.reuse, R174, R72 ;  /* 0x000000ae8448723c */ /* 0x040fe20000041848 */
[----:B------:R-:W-:Y:S07]  /*18250*/  LDSM.16.MT88.4 R172, [R204+0x5080] ;  /* 0x00508000ccac783b */ /* 0x000fee0000004200 */
[C---:B---3--:R-:W-:Y:S08]  /*18260*/  HMMA.16816.F32.BF16 R76, R132.reuse, R136, R76 ;  /* 0x00000088844c723c */ /* 0x048ff0000004184c */
        /* <DEDUP_REMOVED lines=11> */
[C---:B-1----:R-:W-:Y:S08]  /*18320*/  HMMA.16816.F32.BF16 R108, R132.reuse, R136, R108 ;  /* 0x00000088846c723c */ /* 0x042ff0000004186c */
[C---:B------:R-:W-:Y:S08]  /*18330*/  HMMA.16816.F32.BF16 R112, R132.reuse, R138, R112 ;  /* 0x0000008a8470723c */ /* 0x040ff00000041870 */
[C---:B--2---:R-:W-:Y:S08]  /*18340*/  HMMA.16816.F32.BF16 R116, R132.reuse, R140, R116 ;  /* 0x0000008c8474723c */ /* 0x044ff00000041874 */
[C---:B------:R-:W-:Y:S08]  /*18350*/  HMMA.16816.F32.BF16 R120, R132.reuse, R142, R120 ;  /* 0x0000008e8478723c */ /* 0x040ff00000041878 */
[C---:B---3--:R-:W-:Y:S08]  /*18360*/  HMMA.16816.F32.BF16 R124, R132.reuse, R144, R124 ;  /* 0x00000090847c723c */ /* 0x048ff0000004187c */
[----:B------:R-:W-:Y:S08]  /*18370*/  HMMA.16816.F32.BF16 R128, R132, R146, R128 ;  /* 0x000000928480723c */ /* 0x000ff00000041880 */
[C---:B----4-:R-:W-:Y:S01]  /*18380*/  HMMA.16816.F32.BF16 R152, R160.reuse, R148, R4 ;  /* 0x00000094a098723c */ /* 0x050fe20000041804 */
        /* <DEDUP_REMOVED lines=15> */
[C---:B------:R-:W-:Y:S01]  /*18480*/  HMMA.16816.F32.BF16 R36, R160.reuse, R176, R36 ;  /* 0x000000b0a024723c */ /* 0x040fe20000041824 */
[----:B------:R-:W3:Y:S07]  /*18490*/  LDSM.16.MT88.4 R172, [R206+0x9880] ;  /* 0x00988000ceac783b */ /* 0x000eee0000004200 */
[C---:B------:R-:W-:Y:S01]  /*184a0*/  HMMA.16816.F32.BF16 R40, R160.reuse, R178, R40 ;  /* 0x000000b2a028723c */ /* 0x040fe20000041828 */
[----:B------:R-:W4:Y:S07]  /*184b0*/  LDSM.16.MT88.4 R176, [R205+0x9880] ;  /* 0x00988000cdb0783b */ /* 0x000f2e0000004200 */
[C---:B-1----:R-:W-:Y:S08]  /*184c0*/  HMMA.16816.F32.BF16 R44, R160.reuse, R4, R44 ;  /* 0x00000004a02c723c */ /* 0x042ff0000004182c */
[C---:B------:R-:W-:Y:S01]  /*184d0*/  HMMA.16816.F32.BF16 R48, R160.reuse, R6, R48 ;  /* 0x00000006a030723c */ /* 0x040fe20000041830 */
[----:B------:R-:W1:Y:S07]  /*184e0*/  LDSM.16.MT88.4 R4, [R204+0x9880] ;  /* 0x00988000cc04783b */ /* 0x000e6e0000004200 */
[C---:B--2---:R-:W-:Y:S07]  /*184f0*/  HMMA.16816.F32.BF16 R52, R160.reuse, R8, R52 ;  /* 0x00000008a034723c */ /* 0x044fee0000041834 */
[----:B------:R-:W-:Y:S01]  /*18500*/  FADD.FTZ R9, R231, R182 ;  /* 0x000000b6e7097221 */ /* 0x000fe20000010000 */
[C---:B------:R-:W-:Y:S04]  /*18510*/  HMMA.16816.F32.BF16 R56, R160.reuse, R10, R56 ;  /* 0x0000000aa038723c */ /* 0x040fe80000041838 */
[----:B------:R-:W-:Y:S04]  /*18520*/  FADD.FTZ R9, R234, R9 ;  /* 0x00000009ea097221 */ /* 0x000fe80000010000 */
[C---:B---3--:R-:W-:Y:S04]  /*18530*/  HMMA.16816.F32.BF16 R60, R160.reuse, R12, R60 ;  /* 0x0000000ca03c723c */ /* 0x048fe8000004183c */
[----:B------:R-:W-:Y:S04]  /*18540*/  FADD.FTZ R238, R238, R9 ;  /* 0x00000009eeee7221 */ /* 0x000fe80000010000 */
[C---:B------:R-:W-:Y:S04]  /*18550*/  HMMA.16816.F32.BF16 R64, R160.reuse, R14, R64 ;  /* 0x0000000ea040723c */ /* 0x040fe80000041840 */
[----:B------:R-:W-:Y:S04]  /*18560*/  FADD.FTZ R235, R235, R238 ;  /* 0x000000eeebeb7221 */ /* 0x000fe80000010000 */
[C---:B----4-:R-:W-:Y:S04]  /*18570*/  HMMA.16816.F32.BF16 R68, R160.reuse, R16, R68 ;  /* 0x00000010a044723c */ /* 0x050fe80000041844 */
[----:B------:R-:W-:Y:S04]  /*18580*/  FADD.FTZ R232, R232, R235 ;  /* 0x000000ebe8e87221 */ /* 0x000fe80000010000 */
[C---:B------:R-:W-:Y:S04]  /*18590*/  HMMA.16816.F32.BF16 R72, R160.reuse, R18, R72 ;  /* 0x00000012a048723c */ /* 0x040fe80000041848 */
[----:B------:R-:W-:Y:S04]  /*185a0*/  FADD.FTZ R239, R239, R232 ;  /* 0x000000e8efef7221 */ /* 0x000fe80000010000 */
[C---:B-----5:R-:W-:Y:S04]  /*185b0*/  HMMA.16816.F32.BF16 R76, R160.reuse, R20, R76 ;  /* 0x00000014a04c723c */ /* 0x060fe8000004184c */
        /* <DEDUP_REMOVED lines=16> */
.L_x_1502:
[----:B------:R-:W-:-:S13]  /*186c0*/  ISETP.LE.AND P0, PT, RZ, UR13, PT ;  /* 0x0000000dff007c0c */ /* 0x000fda000bf03270 */
[----:B------:R-:W-:Y:S05]  /*186d0*/  @!P0 BRA `(.L_x_1506) ;  /* 0x00002c5000008947 */ /* 0x000fea0003800000 */
[C---:B------:R-:W-:Y:S01]  /*186e0*/  IADD3 RZ, P0, R216.reuse, 0x40, RZ ;  /* 0x00000040d8ff7810 */ /* 0x040fe20007f1e0ff */
[----:B------:R-:W-:Y:S01]  /*186f0*/  ULDC.64 UR4, c[0x0][0x208] ;  /* 0x0000820000047ab9 */ /* 0x000fe20000000a00 */
[----:B------:R-:W-:Y:S01]  /*18700*/  IADD3 RZ, P1, R216, 0x80, RZ ;  /* 0x00000080d8ff7810 */ /* 0x000fe20007f3e0ff */
[----:B------:R-:W-:Y:S01]  /*18710*/  UIMAD.WIDE.U32 UR14, UR4, 0x30, URZ ;  /* 0x00000030040e78a5 */ /* 0x000fe2000f8e003f */
[----:B------:R-:W-:Y:S01]  /*18720*/  IADD3 RZ, P2, R220, 0x40, RZ ;  /* 0x00000040dcff7810 */ /* 0x000fe20007f5e0ff */
[--C-:B------:R-:W-:Y:S01]  /*18730*/  IMAD.X R230, RZ, RZ, R223.reuse, P0 ;  /* 0x000000ffffe67224 */ /* 0x100fe200000e06df */
[----:B------:R-:W-:Y:S01]  /*18740*/  IADD3 RZ, P0, R216, 0xc0, RZ ;  /* 0x000000c0d8ff7810 */ /* 0x000fe20007f1e0ff */
[----:B------:R-:W-:Y:S01]  /*18750*/  IMAD.X R229, RZ, RZ, R223, P1 ;  /* 0x000000ffffe57224 */ /* 0x000fe200008e06df */
[----:B------:R-:W-:Y:S01]  /*18760*/  IADD3 RZ, P1, R220, 0x80, RZ ;  /* 0x00000080dcff7810 */ /* 0x000fe20007f3e0ff */
[----:B------:R-:W-:Y:S01]  /*18770*/  UIMAD UR5, UR5, 0x30, URZ ;  /* 0x00000030050578a4 */ /* 0x000fe2000f8e023f */
[----:B------:R-:W-:Y:S01]  /*18780*/  IMAD.X R226, RZ, RZ, R225, P2 ;  /* 0x000000ffffe27224 */ /* 0x000fe200010e06e1 */
[----:B------:R-:W-:Y:S01]  /*18790*/  IADD3 R238, -R188, 0x30, RZ ;  /* 0x00000030bcee7810 */ /* 0x000fe20007ffe1ff */
[----:B------:R-:W-:Y:S01]  /*187a0*/  IMAD.X R228, RZ, RZ, R223, P0 ;  /* 0x000000ffffe47224 */ /* 0x000fe200000e06df */
[----:B------:R-:W-:Y:S01]  /*187b0*/  IADD3 RZ, P0, R220, 0xc0, RZ ;  /* 0x000000c0dcff7810 */ /* 0x000fe20007f1e0ff */
[--C-:B------:R-:W-:Y:S01]  /*187c0*/  IMAD.X R237, RZ, RZ, R225.reuse, P1 ;  /* 0x000000ffffed7224 */ /* 0x100fe200008e06e1 */
[C---:B------:R-:W-:Y:S01]  /*187d0*/  IADD3 R233, R216.reuse, 0x40, RZ ;  /* 0x00000040d8e97810 */ /* 0x040fe20007ffe0ff */
[----:B------:R-:W-:Y:S01]  /*187e0*/  IMAD.MOV.U32 R235, RZ, RZ, c[0x0][0x208] ;  /* 0x00008200ffeb7624 */ /* 0x000fe200078e00ff */
[C---:B------:R-:W-:Y:S01]  /*187f0*/  IADD3 R232, R216.reuse, 0x80, RZ ;  /* 0x00000080d8e87810 */ /* 0x040fe20007ffe0ff */
[----:B------:R-:W-:Y:S01]  /*18800*/  IMAD.X R236, RZ, RZ, R225, P0 ;  /* 0x000000ffffec7224 */ /* 0x000fe200000e06e1 */
[----:B------:R-:W-:Y:S01]  /*18810*/  IADD3 R231, R216, 0xc0, RZ ;  /* 0x000000c0d8e77810 */ /* 0x000fe20007ffe0ff */
[----:B------:R-:W-:Y:S01]  /*18820*/  IMAD.MOV.U32 R234, RZ, RZ, c[0x0][0x20c] ;  /* 0x00008300ffea7624 */ /* 0x000fe200078e00ff */
[----:B------:R-:W-:Y:S01]  /*18830*/  UIADD3 UR9, UR15, UR5, URZ ;  /* 0x000000050f097290 */ /* 0x000fe2000fffe03f */
[----:B------:R-:W-:Y:S05]  /*18840*/  BRA `(.L_x_1507) ;  /* 0x0000041000007947 */ /* 0x000fea0003800000 */
.L_x_1509:
[----:B------:R-:W-:Y:S01]  /*18850*/  ISETP.GE.AND P1, PT, R238, 0x1, PT ;  /* 0x00000001ee00780c */ /* 0x000fe20003f26270 */
[----:B------:R-:W-:Y:S01]  /*18860*/  UIADD3 UR10, UR13, -0x1, URZ ;  /* 0xffffffff0d0a7890 */ /* 0x000fe2000fffe03f */
[C---:B------:R-:W-:Y:S01]  /*18870*/  IADD3 R158, R220.reuse, 0x40, RZ ;  /* 0x00000040dc9e7810 */ /* 0x040fe20007ffe0ff */
[----:B------:R-:W-:Y:S01]  /*18880*/  ULDC.64 UR4, c[0x0][0x1e0] ;  /* 0x0000780000047ab9 */ /* 0x000fe20000000a00 */
[C---:B------:R-:W-:Y:S01]  /*18890*/  IADD3 R156, R220.reuse, 0x80, RZ ;  /* 0x00000080dc9c7810 */ /* 0x040fe20007ffe0ff */
[----:B------:R-:W-:Y:S02]  /*188a0*/  USHF.R.S32.HI UR6, URZ, 0x1f, UR10 ;  /* 0x0000001f3f067899 */ /* 0x000fe4000801140a */
[----:B------:R-:W-:Y:S02]  /*188b0*/  UIMAD.WIDE.U32 UR18, UR10, UR4, URZ ;  /* 0x000000040a1272a5 */ /* 0x000fe4000f8e003f */
[----:B------:R-:W-:Y:S04]  /*188c0*/  UIMAD UR6, UR6, UR4, URZ ;  /* 0x00000004060672a4 */ /* 0x000fe8000f8e023f */
[----:B------:R-:W-:Y:S04]  /*188d0*/  UIMAD UR6, UR10, UR5, UR6 ;  /* 0x000000050a0672a4 */ /* 0x000fe8000f8e0206 */
        /* <DEDUP_REMOVED lines=12> */
[C---:B------:R-:W-:Y:S04]  /*189a0*/  @P1 LEA R166, P0, R161.reuse, c[0x0][0x1c8], 0x1 ;  /* 0x00007200a1a61a11 */ /* 0x040fe800078008ff */
[----:B------:R-:W-:Y:S02]  /*189b0*/  @P1 LEA.HI.X R167, R161, c[0x0][0x1cc], R2, 0x1, P0 ;  /* 0x00007300a1a71a11 */ /* 0x000fe400000f0c02 */
[----:B------:R-:W-:Y:S02]  /*189c0*/  @P1 LEA R164, P0, R160, c[0x0][0x1c8], 0x1 ;  /* 0x00007200a0a41a11 */ /* 0x000fe400078008ff */
[----:B------:R-:W-:Y:S02]  /*189d0*/  IADD3 R2, R220, 0xc0, RZ ;  /* 0x000000c0dc027810 */ /* 0x000fe40007ffe0ff */
        /* <DEDUP_REMOVED lines=38> */
[----:B------:R1:W-:Y:S01]  /*18c40*/  @P0 LDGSTS.E.BYPASS.LTC128B.128 [R218+0xf880], [R158.64], !P4 ;  /* 0x0f8800009eda0fae */ /* 0x0003e2000e101d5a */
[----:B------:R-:W-:-:S05]  /*18c50*/  BRA `(.L_x_1508) ;  /* 0x00000dc000007947 */ /* 0x000fca0003800000 */
.L_x_1507:
[----:B------:R-:W-:Y:S04]  /*18c60*/  DEPBAR.LE SB0, 0x0 ;  /* 0x000080000000791a */ /* 0x000fe80000000000 */
[----:B------:R-:W-:Y:S01]  /*18c70*/  BAR.SYNC.DEFER_BLOCKING 0x0 ;  /* 0x0000000000007b1d */ /* 0x000fe20000010000 */
[----:B------:R-:W-:Y:S02]  /*18c80*/  USHF.R.S32.HI UR5, URZ, 0x1f, UR13 ;  /* 0x0000001f3f057899 */ /* 0x000fe4000801140d */
[----:B------:R-:W-:Y:S02]  /*18c90*/  UIMAD UR4, UR9, UR13, URZ ;  /* 0x0000000d090472a4 */ /* 0x000fe4000f8e023f */
[----:B------:R-:W-:Y:S02]  /*18ca0*/  UIMAD.WIDE.U32 UR10, UR14, UR13, URZ ;  /* 0x0000000d0e0a72a5 */ /* 0x000fe4000f8e003f */
[----:B------:R-:W-:Y:S02]  /*18cb0*/  UIMAD UR4, UR5, UR14, UR4 ;  /* 0x0000000e050472a4 */ /* 0x000fe4000f8e0204 */
[----:B------:R-:W-:Y:S02]  /*18cc0*/  UISETP.GT.AND UP1, UPT, UR13, URZ, UPT ;  /* 0x0000003f0d00728c */ /* 0x000fe4000bf24270 */
[----:B------:R-:W-:Y:S01]  /*18cd0*/  UIADD3 UR4, UR11, UR4, URZ ;  /* 0x000000040b047290 */ /* 0x000fe2000fffe03f */
[----:B------:R-:W-:Y:S02]  /*18ce0*/  IADD3 R5, P0, R216, UR10, RZ ;  /* 0x0000000ad8057c10 */ /* 0x000fe4000ff1e0ff */
[----:B------:R-:W-:Y:S02]  /*18cf0*/  IADD3 R7, P1, R233, UR10, RZ ;  /* 0x0000000ae9077c10 */ /* 0x000fe4000ff3e0ff */
[----:B------:R-:W-:Y:S02]  /*18d00*/  LEA R184, P2, R5, c[0x0][0x1f8], 0x1 ;  /* 0x00007e0005b87a11 */ /* 0x000fe400078408ff */
[----:B------:R-:W-:Y:S02]  /*18d10*/  IADD3.X R0, R223, UR4, RZ, P0, !PT ;  /* 0x00000004df007c10 */ /* 0x000fe400087fe4ff */
[----:B------:R-:W-:Y:S02]  /*18d20*/  IADD3.X R2, R230, UR4, RZ, P1, !PT ;  /* 0x00000004e6027c10 */ /* 0x000fe40008ffe4ff */
[----:B------:R-:W-:Y:S01]  /*18d30*/  LEA.HI.X R185, R5, c[0x0][0x1fc], R0, 0x1, P2 ;  /* 0x00007f0005b97a11 */ /* 0x000fe200010f0c00 */
[----:B------:R-:W-:Y:S01]  /*18d40*/  LDSM.16.M88.4 R24, [R214] ;  /* 0x00000000d618783b */ /* 0x000fe20000000200 */
[----:B------:R-:W-:Y:S02]  /*18d50*/  IADD3 R5, P0, R232, UR10, RZ ;  /* 0x0000000ae8057c10 */ /* 0x000fe4000ff1e0ff */
[----:B------:R-:W-:Y:S01]  /*18d60*/  LEA R190, P1, R7, c[0x0][0x1f8], 0x1 ;  /* 0x00007e0007be7a11 */ /* 0x000fe200078208ff */
[----:B------:R-:W1:Y:S01]  /*18d70*/  LDSM.16.M88.4 R8, [R213+0xa080] ;  /* 0x00a08000d508783b */ /* 0x000e620000000200 */
[----:B------:R-:W-:Y:S02]  /*18d80*/  IADD3.X R0, R229, UR4, RZ, P0, !PT ;  /* 0x00000004e5007c10 */ /* 0x000fe400087fe4ff */
[----:B------:R-:W-:Y:S01]  /*18d90*/  LEA R188, P0, R5, c[0x0][0x1f8], 0x1 ;  /* 0x00007e0005bc7a11 */ /* 0x000fe200078008ff */
[----:B------:R-:W2:Y:S01]  /*18da0*/  LDSM.16.M88.4 R16, [R213+0xa880] ;  /* 0x00a88000d510783b */ /* 0x000ea20000000200 */
[----:B------:R-:W-:Y:S02]  /*18db0*/  LEA.HI.X R191, R7, c[0x0][0x1fc], R2, 0x1, P1 ;  /* 0x00007f0007bf7a11 */ /* 0x000fe400008f0c02 */
[----:B------:R-:W-:Y:S01]  /*18dc0*/  LEA.HI.X R189, R5, c[0x0][0x1fc], R0, 0x1, P0 ;  /* 0x00007f0005bd7a11 */ /* 0x000fe200000f0c00 */
[----:B------:R-:W3:Y:S01]  /*18dd0*/  LDSM.16.M88.4 R160, [R213+0xb080] ;  /* 0x00b08000d5a0783b */ /* 0x000ee20000000200 */
[----:B------:R-:W-:Y:S02]  /*18de0*/  @!P3 LEA R21, P0, R235, UR10, 0x5 ;  /* 0x0000000aeb15bc11 */ /* 0x000fe4000f8028ff */
[----:B------:R-:W-:Y:S01]  /*18df0*/  IADD3 R7, P1, R231, UR10, RZ ;  /* 0x0000000ae7077c10 */ /* 0x000fe2000ff3e0ff */
[----:B------:R-:W-:Y:S01]  /*18e00*/  LDSM.16.M88.4 R164, [R212] ;  /* 0x00000000d4a4783b */ /* 0x000fe20000000200 */
[----:B------:R-:W-:Y:S02]  /*18e10*/  @!P3 LEA.HI.X R13, R235, UR4, R234, 0x5, P0 ;  /* 0x00000004eb0dbc11 */ /* 0x000fe400080f2cea */
[----:B------:R-:W-:Y:S01]  /*18e20*/  @!P3 IADD3 R5, P0, R21, R216, RZ ;  /* 0x000000d81505b210 */ /* 0x000fe20007f1e0ff */
[----:B------:R-:W4:Y:S01]  /*18e30*/  LDSM.16.M88.4 R168, [R211] ;  /* 0x00000000d3a8783b */ /* 0x000f220000000200 */
[----:B------:R-:W-:Y:S02]  /*18e40*/  IADD3.X R0, R228, UR4, RZ, P1, !PT ;  /* 0x00000004e4007c10 */ /* 0x000fe40008ffe4ff */
[----:B------:R-:W-:Y:S01]  /*18e50*/  LEA R246, P1, R7, c[0x0][0x1f8], 0x1 ;  /* 0x00007e0007f67a11 */ /* 0x000fe200078208ff */
[----:B------:R-:W-:Y:S01]  /*18e60*/  @!P3 IMAD.X R2, R13, 0x1, R223, P0 ;  /* 0x000000010d02b824 */ /* 0x000fe200000e06df */
[----:B------:R-:W5:Y:S02]  /*18e70*/  LDSM.16.M88.4 R172, [R203] ;  /* 0x00000000cbac783b */ /* 0x000f640000000200 */
[----:B------:R-:W-:Y:S02]  /*18e80*/  LEA.HI.X R247, R7, c[0x0][0x1fc], R0, 0x1, P1 ;  /* 0x00007f0007f77a11 */ /* 0x000fe400008f0c00 */
[----:B------:R-:W-:Y:S01]  /*18e90*/  @!P3 LEA R244, P1, R5, c[0x0][0x1f8], 0x1 ;  /* 0x00007e0005f4ba11 */ /* 0x000fe200078208ff */
[----:B------:R-:W3:Y:S01]  /*18ea0*/  LDSM.16.M88.4 R176, [R202] ;  /* 0x00000000cab0783b */ /* 0x000ee20000000200 */
[----:B------:R-:W-:Y:S02]  /*18eb0*/  @!P3 IADD3 R0, P0, R21, R233, RZ ;  /* 0x000000e91500b210 */ /* 0x000fe40007f1e0ff */
[----:B------:R-:W-:Y:S02]  /*18ec0*/  @!P3 LEA.HI.X R245, R5, c[0x0][0x1fc], R2, 0x1, P1 ;  /* 0x00007f0005f5ba11 */ /* 0x000fe400008f0c02 */
[C---:B------:R-:W-:Y:S01]  /*18ed0*/  @!P3 LEA R158, P1, R0.reuse, c[0x0][0x1f8], 0x1 ;  /* 0x00007e00009eba11 */ /* 0x040fe200078208ff */
[C---:B-1----:R-:W-:Y:S07]  /*18ee0*/  HMMA.16816.F32.BF16 R4, R24.reuse, R8, RZ ;  /* 0x000000081804723c */ /* 0x042fee00000418ff */
[----:B------:R-:W-:Y:S01]  /*18ef0*/  @!P3 IMAD.X R9, R13, 0x1, R230, P0 ;  /* 0x000000010d09b824 */ /* 0x000fe200000e06e6 */
[----:B------:R-:W-:Y:S04]  /*18f00*/  @!P3 IADD3 R15, P0, R21, R232, RZ ;  /* 0x000000e8150fb210 */ /* 0x000fe80007f1e0ff */
[----:B------:R-:W-:Y:S01]  /*18f10*/  @!P3 LEA.HI.X R159, R0, c[0x0][0x1fc], R9, 0x1, P1 ;  /* 0x00007f00009fba11 */ /* 0x000fe200008f0c09 */
[----:B------:R-:W-:Y:S01]  /*18f20*/  @!P3 IMAD.X R0, R13, 0x1, R229, P0 ;  /* 0x000000010d00b824 */ /* 0x000fe200000e06e5 */
[C---:B------:R-:W-:Y:S01]  /*18f30*/  HMMA.16816.F32.BF16 R8, R24.reuse, R10, RZ ;  /* 0x0000000a1808723c */ /* 0x040fe200000418ff */
[----:B------:R-:W-:Y:S02]  /*18f40*/  @!P3 LEA R240, P2, R15, c[0x0][0x1f8], 0x1 ;  /* 0x00007e000ff0ba11 */ /* 0x000fe400078408ff */
[----:B------:R-:W-:Y:S02]  /*18f50*/  @!P3 IADD3 R21, P1, R21, R231, RZ ;  /* 0x000000e71515b210 */ /* 0x000fe40007f3e0ff */
[----:B------:R-:W-:Y:S02]  /*18f60*/  @!P3 LEA.HI.X R241, R15, c[0x0][0x1fc], R0, 0x1, P2 ;  /* 0x00007f000ff1ba11 */ /* 0x000fe400010f0c00 */
[----:B------:R-:W-:Y:S01]  /*18f70*/  LOP3.LUT P2, RZ, R215, 0x1, RZ, 0xc0, !PT ;  /* 0x00000001d7ff7812 */ /* 0x000fe2000784c0ff */
[----:B------:R-:W-:Y:S01]  /*18f80*/  @!P3 IMAD.X R0, R13, 0x1, R228, P1 ;  /* 0x000000010d00b824 */ /* 0x000fe200008e06e4 */
[C---:B------:R-:W-:Y:S01]  /*18f90*/  @!P3 LEA R242, P0, R21.reuse, c[0x0][0x1f8], 0x1 ;  /* 0x00007e0015f2ba11 */ /* 0x040fe200078008ff */
[C---:B--2---:R-:W-:Y:S03]  /*18fa0*/  HMMA.16816.F32.BF16 R12, R24.reuse, R16, RZ ;  /* 0x00000010180c723c */ /* 0x044fe600000418ff */
[----:B------:R-:W-:Y:S01]  /*18fb0*/  @!P3 LEA.HI.X R243, R21, c[0x0][0x1fc], R0, 0x1, P0 ;  /* 0x00007f0015f3ba11 */ /* 0x000fe200000f0c00 */
[----:B------:R-:W-:Y:S01]  /*18fc0*/  IMAD.MOV.U32 R0, RZ, RZ, R3 ;  /* 0x000000ffff007224 */ /* 0x000fe200078e0003 */
[----:B------:R-:W-:Y:S03]  /*18fd0*/  PLOP3.LUT P0, PT, PT, PT, UP1, 0x80, 0x0 ;  /* 0x000000000000781c */ /* 0x000fe60003f0f018 */
[C---:B------:R-:W-:Y:S02]  /*18fe0*/  HMMA.16816.F32.BF16 R16, R24.reuse, R18, RZ ;  /* 0x000000121810723c */ /* 0x040fe400000418ff */
[----:B------:R-:W-:Y:S01]  /*18ff0*/  @!PT LDS RZ, [RZ] ;  /* 0x00000000fffff984 */ /* 0x000fe20000000800 */
[----:B------:R-:W-:Y:S01]  /*19000*/  @!PT LDS RZ, [RZ] ;  /* 0x00000000fffff984 */ /* 0x000fe20000000800 */
[----:B------:R-:W-:Y:S01]  /*19010*/  @!PT LDS RZ, [RZ] ;  /* 0x00000000fffff984 */ /* 0x000fe20000000800 */
[----:B------:R1:W-:Y:S04]  /*19020*/  LDGSTS.E.BYPASS.LTC128B.128 [R218+0x4080], [R184.64], !P2 ;  /* 0x04080000b8da7fae */ /* 0x0003e8000d101d5a */
[----:B------:R2:W-:Y:S02]  /*19030*/  LDGSTS.E.BYPASS.LTC128B.128 [R218+0x5880], [R190.64], !P6 ;  /* 0x05880000beda7fae */ /* 0x0005e4000f101d5a */
[C---:B---3--:R-:W-:Y:S02]  /*19040*/  HMMA.16816.F32.BF16 R20, R24.reuse, R160, RZ ;  /* 0x000000a01814723c */ /* 0x048fe400000418ff */
[----:B------:R2:W-:Y:S04]  /*19050*/  LDGSTS.E.BYPASS.LTC128B.128 [R218+0x7080], [R188.64], !P5 ;  /* 0x07080000bcda7fae */ /* 0x0005e8000e901d5a */
[----:B------:R3:W-:Y:S02]  /*19060*/  LDGSTS.E.BYPASS.LTC128B.128 [R218+0x8880], [R246.64], !P4 ;  /* 0x08880000f6da7fae */ /* 0x0007e4000e101d5a */
[----:B------:R-:W-:Y:S02]  /*19070*/  HMMA.16816.F32.BF16 R24, R24, R162, RZ ;  /* 0x000000a21818723c */ /* 0x000fe400000418ff */
[----:B------:R3:W-:Y:S04]  /*19080*/  @!P3 LDGSTS.E.BYPASS.LTC128B.128 [R218+0x5080], [R244.64], !P2 ;  /* 0x05080000f4dabfae */ /* 0x0007e8000d101d5a */
[----:B------:R3:W-:Y:S02]  /*19090*/  @!P3 LDGSTS.E.BYPASS.LTC128B.128 [R218+0x6880], [R158.64], !P6 ;  /* 0x068800009edabfae */ /* 0x0007e4000f101d5a */
[C---:B----4-:R-:W-:Y:S02]  /*190a0*/  HMMA.16816.F32.BF16 R4, R164.reuse, R168, R4 ;  /* 0x000000a8a404723c */ /* 0x050fe40000041804 */
[----:B------:R3:W-:Y:S04]  /*190b0*/  @!P3 LDGSTS.E.BYPASS.LTC128B.128 [R218+0x8080], [R240.64], !P5 ;  /* 0x08080000f0dabfae */ /* 0x0007e8000e901d5a */
[----:B------:R3:W-:Y:S02]  /*190c0*/  @!P3 LDGSTS.E.BYPASS.LTC128B.128 [R218+0x9880], [R242.64], !P4 ;  /* 0x09880000f2dabfae */ /* 0x0007e4000e101d5a */
[C---:B------:R-:W-:Y:S02]  /*190d0*/  HMMA.16816.F32.BF16 R8, R164.reuse, R170, R8 ;  /* 0x000000aaa408723c */ /* 0x040fe40000041808 */
[----:B------:R-:W-:Y:S04]  /*190e0*/  LDSM.16.M88.4 R180, [R210] ;  /* 0x00000000d2b4783b */ /* 0x000fe80000000200 */
[----:B-1----:R-:W1:Y:S02]  /*190f0*/  LDSM.16.M88.4 R184, [R207+0xa080] ;  /* 0x00a08000cfb8783b */ /* 0x002e640000000200 */
[C---:B-----5:R-:W-:Y:S02]  /*19100*/  HMMA.16816.F32.BF16 R12, R164.reuse, R172, R12 ;  /* 0x000000aca40c723c */ /* 0x060fe4000004180c */
[----:B------:R-:W0:Y:S04]  /*19110*/  LDGDEPBAR ;  /* 0x00000000000079af */ /* 0x000e280000000000 */
[----:B------:R-:W4:Y:S02]  /*19120*/  LDSM.16.M88.4 R160, [R207+0xa880] ;  /* 0x00a88000cfa0783b */ /* 0x000f240000000200 */
[C---:B------:R-:W-:Y:S02]  /*19130*/  HMMA.16816.F32.BF16 R16, R164.reuse, R174, R16 ;  /* 0x000000aea410723c */ /* 0x040fe40000041810 */
[----:B--2---:R-:W2:Y:S04]  /*19140*/  LDSM.16.M88.4 R188, [R207+0xb080] ;  /* 0x00b08000cfbc783b */ /* 0x004ea80000000200 */
[----:B------:R-:W-:Y:S02]  /*19150*/  LDSM.16.M88.4 R168, [R209] ;  /* 0x00000000d1a8783b */ /* 0x000fe40000000200 */
[C---:B------:R-:W-:Y:S02]  /*19160*/  HMMA.16816.F32.BF16 R20, R164.reuse, R176, R20 ;  /* 0x000000b0a414723c */ /* 0x040fe40000041814 */
[----:B------:R-:W5:Y:S06]  /*19170*/  LDSM.16.M88.4 R172, [R201] ;  /* 0x00000000c9ac783b */ /* 0x000f6c0000000200 */
[----:B------:R-:W-:Y:S01]  /*19180*/  HMMA.16816.F32.BF16 R24, R164, R178, R24 ;  /* 0x000000b2a418723c */ /* 0x000fe20000041818 */
[----:B------:R-:W2:Y:S04]  /*19190*/  LDSM.16.M88.4 R164, [R201+0x800] ;  /* 0x00080000c9a4783b */ /* 0x000ea80000000200 */
[----:B------:R-:W2:Y:S03]  /*191a0*/  LDSM.16.M88.4 R176, [R201+0x1000] ;  /* 0x00100000c9b0783b */ /* 0x000ea60000000200 */
[C---:B-1----:R-:W-:Y:S08]  /*191b0*/  HMMA.16816.F32.BF16 R4, R180.reuse, R184, R4 ;  /* 0x000000b8b404723c */ /* 0x042ff00000041804 */
[C---:B------:R-:W-:Y:S01]  /*191c0*/  HMMA.16816.F32.BF16 R8, R180.reuse, R186, R8 ;  /* 0x000000bab408723c */ /* 0x040fe20000041808 */
[----:B------:R-:W-:Y:S07]  /*191d0*/  LDSM.16.M88.4 R184, [R213+0xb880] ;  /* 0x00b88000d5b8783b */ /* 0x000fee0000000200 */
[C---:B----4-:R-:W-:Y:S08]  /*191e0*/  HMMA.16816.F32.BF16 R12, R180.reuse, R160, R12 ;  /* 0x000000a0b40c723c */ /* 0x050ff0000004180c */
[C---:B------:R-:W-:Y:S01]  /*191f0*/  HMMA.16816.F32.BF16 R16, R180.reuse, R162, R16 ;  /* 0x000000a2b410723c */ /* 0x040fe20000041810 */
[----:B------:R-:W1:Y:S07]  /*19200*/  LDSM.16.M88.4 R160, [R214+0x4000] ;  /* 0x00400000d6a0783b */ /* 0x000e6e0000000200 */
[C---:B--2---:R-:W-:Y:S08]  /*19210*/  HMMA.16816.F32.BF16 R20, R180.reuse, R188, R20 ;  /* 0x000000bcb414723c */ /* 0x044ff00000041814 */
[----:B------:R-:W-:Y:S01]  /*19220*/  HMMA.16816.F32.BF16 R24, R180, R190, R24 ;  /* 0x000000beb418723c */ /* 0x000fe20000041818 */
[----:B------:R-:W2:Y:S04]  /*19230*/  LDSM.16.M88.4 R180, [R213+0xc080] ;  /* 0x00c08000d5b4783b */ /* 0x000ea80000000200 */
[----:B------:R-:W4:Y:S03]  /*19240*/  LDSM.16.M88.4 R188, [R213+0xc880] ;  /* 0x00c88000d5bc783b */ /* 0x000f260000000200 */
[C---:B-----5:R-:W-:Y:S08]  /*19250*/  HMMA.16816.F32.BF16 R4, R168.reuse, R172, R4 ;  /* 0x000000aca804723c */ /* 0x060ff00000041804 */
[C---:B------:R-:W-:Y:S01]  /*19260*/  HMMA.16816.F32.BF16 R8, R168.reuse, R174, R8 ;  /* 0x000000aea808723c */ /* 0x040fe20000041808 */
[----:B------:R-:W-:Y:S07]  /*19270*/  LDSM.16.M88.4 R172, [R200] ;  /* 0x00000000c8ac783b */ /* 0x000fee0000000200 */
[C---:B------:R-:W-:Y:S08]  /*19280*/  HMMA.16816.F32.BF16 R12, R168.reuse, R164, R12 ;  /* 0x000000a4a80c723c */ /* 0x040ff0000004180c */
[C---:B------:R-:W-:Y:S01]  /*19290*/  HMMA.16816.F32.BF16 R16, R168.reuse, R166, R16 ;  /* 0x000000a6a810723c */ /* 0x040fe20000041810 */
[----:B------:R-:W5:Y:S07]  /*192a0*/  LDSM.16.M88.4 R164, [R212+0x4000] ;  /* 0x00400000d4a4783b */ /* 0x000f6e0000000200 */
[C---:B------:R-:W-:Y:S08]  /*192b0*/  HMMA.16816.F32.BF16 R20, R168.reuse, R176, R20 ;  /* 0x000000b0a814723c */ /* 0x040ff00000041814 */
[----:B------:R-:W-:Y:S01]  /*192c0*/  HMMA.16816.F32.BF16 R24, R168, R178, R24 ;  /* 0x000000b2a818723c */ /* 0x000fe20000041818 */
[----:B------:R-:W3:Y:S04]  /*192d0*/  LDSM.16.M88.4 R168, [R199] ;  /* 0x00000000c7a8783b */ /* 0x000ee80000000200 */
[----:B------:R-:W3:Y:S03]  /*192e0*/  LDSM.16.M88.4 R176, [R198] ;  /* 0x00000000c6b0783b */ /* 0x000ee60000000200 */
[C---:B-1----:R-:W-:Y:S08]  /*192f0*/  HMMA.16816.F32.BF16 R4, R160.reuse, R184, R4 ;  /* 0x000000b8a004723c */ /* 0x042ff00000041804 */
[C---:B------:R-:W-:Y:S01]  /*19300*/  HMMA.16816.F32.BF16 R8, R160.reuse, R186, R8 ;  /* 0x000000baa008723c */ /* 0x040fe20000041808 */
[----:B------:R-:W-:Y:S07]  /*19310*/  LDSM.16.M88.4 R184, [R207+0xb880] ;  /* 0x00b88000cfb8783b */ /* 0x000fee0000000200 */
[C---:B--2---:R-:W-:Y:S08]  /*19320*/  HMMA.16816.F32.BF16 R12, R160.reuse, R180, R12 ;  /* 0x000000b4a00c723c */ /* 0x044ff0000004180c */
[C---:B------:R-:W-:Y:S01]  /*19330*/  HMMA.16816.F32.BF16 R16, R160.reuse, R182, R16 ;  /* 0x000000b6a010723c */ /* 0x040fe20000041810 */
[----:B------:R-:W1:Y:S07]  /*19340*/  LDSM.16.M88.4 R180, [R210+0x4000] ;  /* 0x00400000d2b4783b */ /* 0x000e6e0000000200 */
[C---:B----4-:R-:W-:Y:S08]  /*19350*/  HMMA.16816.F32.BF16 R20, R160.reuse, R188, R20 ;  /* 0x000000bca014723c */ /* 0x050ff00000041814 */
[----:B------:R-:W-:Y:S01]  /*19360*/  HMMA.16816.F32.BF16 R24, R160, R190, R24 ;  /* 0x000000bea018723c */ /* 0x000fe20000041818 */
[----:B------:R-:W2:Y:S04]  /*19370*/  LDSM.16.M88.4 R160, [R207+0xc080] ;  /* 0x00c08000cfa0783b */ /* 0x000ea80000000200 */
[----:B------:R-:W4:Y:S03]  /*19380*/  LDSM.16.M88.4 R188, [R207+0xc880] ;  /* 0x00c88000cfbc783b */ /* 0x000f260000000200 */
[C---:B-----5:R-:W-:Y:S08]  /*19390*/  HMMA.16816.F32.BF16 R4, R164.reuse, R172, R4 ;  /* 0x000000aca404723c */ /* 0x060ff00000041804 */
[C---:B------:R-:W-:Y:S01]  /*193a0*/  HMMA.16816.F32.BF16 R8, R164.reuse, R174, R8 ;  /* 0x000000aea408723c */ /* 0x040fe20000041808 */
[----:B------:R-:W-:Y:S07]  /*193b0*/  LDSM.16.M88.4 R172, [R201+0x1800] ;  /* 0x00180000c9ac783b */ /* 0x000fee0000000200 */
[C---:B---3--:R-:W-:Y:S08]  /*193c0*/  HMMA.16816.F32.BF16 R12, R164.reuse, R168, R12 ;  /* 0x000000a8a40c723c */ /* 0x048ff0000004180c */
[C---:B------:R-:W-:Y:S01]  /*193d0*/  HMMA.16816.F32.BF16 R16, R164.reuse, R170, R16 ;  /* 0x000000aaa410723c */ /* 0x040fe20000041810 */
[----:B------:R-:W3:Y:S07]  /*193e0*/  LDSM.16.M88.4 R168, [R209+0x4000] ;  /* 0x00400000d1a8783b */ /* 0x000eee0000000200 */
[C---:B------:R-:W-:Y:S08]  /*193f0*/  HMMA.16816.F32.BF16 R20, R164.reuse, R176, R20 ;  /* 0x000000b0a414723c */ /* 0x040ff00000041814 */
[----:B------:R-:W-:Y:S01]  /*19400*/  HMMA.16816.F32.BF16 R24, R164, R178, R24 ;  /* 0x000000b2a418723c */ /* 0x000fe20000041818 */
[----:B------:R-:W5:Y:S04]  /*19410*/  LDSM.16.M88.4 R164, [R201+0x2000] ;  /* 0x00200000c9a4783b */ /* 0x000f680000000200 */
[----:B------:R-:W3:Y:S03]  /*19420*/  LDSM.16.M88.4 R176, [R201+0x2800] ;  /* 0x00280000c9b0783b */ /* 0x000ee60000000200 */
        /* <DEDUP_REMOVED lines=18> */
[----:B------:R-:W5:Y:S04]  /*19550*/  LDSM.16.M88.4 R168, [R196] ;  /* 0x00000000c4a8783b */ /* 0x000f680000000200 */
        /* <DEDUP_REMOVED lines=61> */
[C---:B-1----:R-:W-:Y:S01]  /*19930*/  HMMA.16816.F32.BF16 R4, R180.reuse, R184, R4 ;  /* 0x000000b8b404723c */ /* 0x042fe20000041804 */
[----:B------:R-:W-:Y:S04]  /*19940*/  DEPBAR.LE SB0, 0x0 ;  /* 0x000080000000791a */ /* 0x000fe80000000000 */
[----:B------:R-:W-:Y:S03]  /*19950*/  BAR.SYNC.DEFER_BLOCKING 0x0 ;  /* 0x0000000000007b1d */ /* 0x000fe60000010000 */
[C---:B------:R-:W-:Y:S08]  /*19960*/  HMMA.16816.F32.BF16 R8, R180.reuse, R186, R8 ;  /* 0x000000bab408723c */ /* 0x040ff00000041808 */
[C---:B--2---:R-:W-:Y:S08]  /*19970*/  HMMA.16816.F32.BF16 R12, R180.reuse, R160, R12 ;  /* 0x000000a0b40c723c */ /* 0x044ff0000004180c */
[C---:B------:R-:W-:Y:S08]  /*19980*/  HMMA.16816.F32.BF16 R16, R180.reuse, R162, R16 ;  /* 0x000000a2b410723c */ /* 0x040ff00000041810 */
[C---:B----4-:R-:W-:Y:S08]  /*19990*/  HMMA.16816.F32.BF16 R20, R180.reuse, R188, R20 ;  /* 0x000000bcb414723c */ /* 0x050ff00000041814 */
[----:B------:R-:W-:Y:S08]  /*199a0*/  HMMA.16816.F32.BF16 R24, R180, R190, R24 ;  /* 0x000000beb418723c */ /* 0x000ff00000041818 */
[C---:B---3--:R-:W-:Y:S08]  /*199b0*/  HMMA.16816.F32.BF16 R4, R168.reuse, R172, R4 ;  /* 0x000000aca804723c */ /* 0x048ff00000041804 */
[C---:B------:R-:W-:Y:S08]  /*199c0*/  HMMA.16816.F32.BF16 R8, R168.reuse, R174, R8 ;  /* 0x000000aea808723c */ /* 0x040ff00000041808 */
[C---:B-----5:R-:W-:Y:S08]  /*199d0*/  HMMA.16816.F32.BF16 R12, R168.reuse, R164, R12 ;  /* 0x000000a4a80c723c */ /* 0x060ff0000004180c */
[C---:B------:R-:W-:Y:S08]  /*199e0*/  HMMA.16816.F32.BF16 R16, R168.reuse, R166, R16 ;  /* 0x000000a6a810723c */ /* 0x040ff00000041810 */
[C---:B------:R-:W-:Y:S08]  /*199f0*/  HMMA.16816.F32.BF16 R20, R168.reuse, R176, R20 ;  /* 0x000000b0a814723c */ /* 0x040ff00000041814 */
[----:B------:R-:W-:Y:S01]  /*19a00*/  HMMA.16816.F32.BF16 R24, R168, R178, R24 ;  /* 0x000000b2a818723c */ /* 0x000fe20000041818 */
[----:B------:R-:W-:-:S07]  /*19a10*/  @P0 BRA `(.L_x_1509) ;  /* 0xffffee3000000947 */ /* 0x000fce000383ffff */
.L_x_1508:
        /* <DEDUP_REMOVED lines=28> */
[----:B------:R-:W-:Y:S02]  /*19be0*/  PLOP3.LUT P0, PT, PT, PT, UP1, 0x80, 0x0 ;  /* 0x000000000000781c */ /* 0x000fe40003f0f018 */
        /* <DEDUP_REMOVED lines=24> */
[----:B------:R-:W-:Y:S01]  /*19d70*/  MUFU.EX2 R7, R7 ;  /* 0x0000000700077308 */ /* 0x000fe20000000800 */
[--C-:B------:R-:W-:Y:S02]  /*19d80*/  FFMA.FTZ R159, R8, c[0x0][0x2d0], -R191.reuse ;  /* 0x0000b400089f7a23 */ /* 0x100fe400000108bf */
[----:B------:R-:W-:Y:S02]  /*19d90*/  FFMA.FTZ R188, R9, c[0x0][0x2d0], -R191 ;  /* 0x0000b40009bc7a23 */ /* 0x000fe400000108bf */
[----:B------:R-:W-:Y:S02]  /*19da0*/  FFMA.FTZ R190, R11, c[0x0][0x2d0], -R189 ;  /* 0x0000b4000bbe7a23 */ /* 0x000fe400000108bd */
[--C-:B------:R-:W-:Y:S02]  /*19db0*/  FFMA.FTZ R239, R12, c[0x0][0x2d0], -R191.reuse ;  /* 0x0000b4000cef7a23 */ /* 0x100fe400000108bf */
[----:B------:R-:W-:Y:S01]  /*19dc0*/  FFMA.FTZ R240, R13, c[0x0][0x2d0], -R191 ;  /* 0x0000b4000df07a23 */ /* 0x000fe200000108bf */
[----:B------:R2:W3:Y:S01]  /*19dd0*/  MUFU.EX2 R0, R157 ;  /* 0x0000009d00007308 */ /* 0x0004e20000000800 */
[--C-:B------:R-:W-:Y:S02]  /*19de0*/  FFMA.FTZ R241, R14, c[0x0][0x2d0], -R189.reuse ;  /* 0x0000b4000ef17a23 */ /* 0x100fe400000108bd */
[----:B------:R-:W-:Y:S02]  /*19df0*/  FFMA.FTZ R242, R15, c[0x0][0x2d0], -R189 ;  /* 0x0000b4000ff27a23 */ /* 0x000fe400000108bd */
[----:B------:R-:W-:Y:S01]  /*19e00*/  LDSM.16.MT88.4 R12, [R204+0x8880] ;  /* 0x00888000cc0c783b */ /* 0x000fe20000004200 */
[--C-:B------:R-:W-:Y:S02]  /*19e10*/  FFMA.FTZ R243, R16, c[0x0][0x2d0], -R191.reuse ;  /* 0x0000b40010f37a23 */ /* 0x100fe400000108bf */
[----:B------:R-:W-:Y:S02]  /*19e20*/  FFMA.FTZ R244, R17, c[0x0][0x2d0], -R191 ;  /* 0x0000b40011f47a23 */ /* 0x000fe400000108bf */
[----:B------:R-:W-:Y:S01]  /*19e30*/  MUFU.EX2 R158, R158 ;  /* 0x0000009e009e7308 */ /* 0x000fe20000000800 */
[--C-:B------:R-:W-:Y:S02]  /*19e40*/  FFMA.FTZ R245, R18, c[0x0][0x2d0], -R189.reuse ;  /* 0x0000b40012f57a23 */ /* 0x100fe400000108bd */
[----:B------:R-:W-:Y:S02]  /*19e50*/  FFMA.FTZ R246, R19, c[0x0][0x2d0], -R189 ;  /* 0x0000b40013f67a23 */ /* 0x000fe400000108bd */
[----:B------:R-:W-:Y:S01]  /*19e60*/  LDSM.16.MT88.4 R16, [R206+0x4880] ;  /* 0x00488000ce10783b */ /* 0x000fe20000004200 */
[----:B------:R-:W-:Y:S02]  /*19e70*/  FFMA.FTZ R247, R24, c[0x0][0x2d0], -R191 ;  /* 0x0000b40018f77a23 */ /* 0x000fe400000108bf */
[--C-:B------:R-:W-:Y:S02]  /*19e80*/  FFMA.FTZ R249, R26, c[0x0][0x2d0], -R189.reuse ;  /* 0x0000b4001af97a23 */ /* 0x100fe400000108bd */
[----:B------:R-:W-:Y:S01]  /*19e90*/  MUFU.EX2 R5, R5 ;  /* 0x0000000500057308 */ /* 0x000fe20000000800 */
[----:B--2---:R-:W-:Y:S02]  /*19ea0*/  FFMA.FTZ R157, R10, c[0x0][0x2d0], -R189 ;  /* 0x0000b4000a9d7a23 */ /* 0x004fe400000108bd */
[C---:B---3--:R-:W-:Y:S02]  /*19eb0*/  FMUL.FTZ R10, R0.reuse, R154 ;  /* 0x0000009a000a7220 */ /* 0x048fe40000410000 */
        /* <DEDUP_REMOVED lines=19> */
[----:B------:R-:W3:Y:S01]  /*19ff0*/  MUFU.EX2 R190, R190 ;  /* 0x000000be00be7308 */ /* 0x000ee20000000800 */
[C---:B------:R-:W-:Y:S02]  /*1a000*/  FMUL.FTZ R39, R0.reuse, R39 ;  /* 0x0000002700277220 */ /* 0x040fe40000410000 */
[----:B------:R-:W-:Y:S01]  /*1a010*/  FMUL.FTZ R42, R0, R42 ;  /* 0x0000002a002a7220 */ /* 0x000fe20000410000 */
        /* <DEDUP_REMOVED lines=18> */
[C---:B------:R-:W-:Y:S02]  /*1a140*/  FMUL.FTZ R70, R0.reuse, R70 ;  /* 0x0000004600467220 */ /* 0x040fe40000410000 */
[----:B------:R-:W-:Y:S02]  /*1a150*/  FMUL.FTZ R71, R0, R71 ;  /* 0x0000004700477220 */ /* 0x000fe40000410000 */
[C---:B--2---:R-:W-:Y:S01]  /*1a160*/  FMUL.FTZ R8, R2.reuse, R152 ;  /* 0x0000009802087220 */ /* 0x044fe20000410000 */
[----:B------:R-:W-:Y:S01]  /*1a170*/  F2FP.BF16.PACK_AB R152, R5, R158 ;  /* 0x0000009e0598723e */ /* 0x000fe200000010ff */
[C---:B------:R-:W-:Y:S01]  /*1a180*/  FMUL.FTZ R9, R2.reuse, R153 ;  /* 0x0000009902097220 */ /* 0x040fe20000410000 */
        /* <DEDUP_REMOVED lines=14> */
[----:B------:R-:W-:Y:S03]  /*1a270*/  MUFU.EX2 R243, R243 ;  /* 0x000000f300f37308 */ /* 0x000fe60000000800 */
[C---:B------:R-:W-:Y:S02]  /*1a280*/  FMUL.FTZ R145, R2.reuse, R145 ;  /* 0x0000009102917220 */ /* 0x040fe40000410000 */
[C---:B------:R-:W-:Y:S02]  /*1a290*/  FMUL.FTZ R148, R2.reuse, R148 ;  /* 0x0000009402947220 */ /* 0x040fe40000410000 */
[C---:B------:R-:W-:Y:S01]  /*1a2a0*/  HMMA.16816.F32.BF16 R140, R152.reuse, R166, R140 ;  /* 0x000000a6988c723c */ /* 0x040fe2000004188c */
[----:B------:R-:W4:Y:S02]  /*1a2b0*/  LDSM.16.MT88.4 R164, [R208+0x5880] ;  /* 0x00588000d0a4783b */ /* 0x000f240000004200 */
[----:B------:R-:W5:Y:S01]  /*1a2c0*/  MUFU.EX2 R244, R244 ;  /* 0x000000f400f47308 */ /* 0x000f620000000800 */
[C---:B------:R-:W-:Y:S02]  /*1a2d0*/  FMUL.FTZ R149, R2.reuse, R149 ;  /* 0x0000009502957220 */ /* 0x040fe40000410000 */
[C---:B------:R-:W-:Y:S02]  /*1a2e0*/  FMUL.FTZ R28, R2.reuse, R28 ;  /* 0x0000001c021c7220 */ /* 0x040fe40000410000 */
[C---:B------:R-:W-:Y:S04]  /*1a2f0*/  HMMA.16816.F32.BF16 R144, R152.reuse, R168, R144 ;  /* 0x000000a89890723c */ /* 0x040fe80000041890 */
[C---:B------:R-:W-:Y:S01]  /*1a300*/  FMUL.FTZ R29, R2.reuse, R29 ;  /* 0x0000001d021d7220 */ /* 0x040fe20000410000 */
[----:B------:R-:W-:Y:S01]  /*1a310*/  MUFU.EX2 R245, R245 ;  /* 0x000000f500f57308 */ /* 0x000fe20000000800 */
[C---:B------:R-:W-:Y:S02]  /*1a320*/  FMUL.FTZ R32, R2.reuse, R32 ;  /* 0x0000002002207220 */ /* 0x040fe40000410000 */
[C---:B------:R-:W-:Y:S01]  /*1a330*/  HMMA.16816.F32.BF16 R148, R152.reuse, R170, R148 ;  /* 0x000000aa9894723c */ /* 0x040fe20000041894 */
[----:B------:R-:W1:Y:S03]  /*1a340*/  LDSM.16.MT88.4 R168, [R206+0x5880] ;  /* 0x00588000cea8783b */ /* 0x000e660000004200 */
[C---:B------:R-:W-:Y:S02]  /*1a350*/  FMUL.FTZ R33, R2.reuse, R33 ;  /* 0x0000002102217220 */ /* 0x040fe40000410000 */
[C---:B------:R-:W-:Y:S01]  /*1a360*/  FMUL.FTZ R36, R2.reuse, R36 ;  /* 0x0000002402247220 */ /* 0x040fe20000410000 */
[----:B------:R-:W1:Y:S01]  /*1a370*/  MUFU.EX2 R246, R246 ;  /* 0x000000f600f67308 */ /* 0x000e620000000800 */
[C---:B------:R-:W-:Y:S01]  /*1a380*/  FMUL.FTZ R37, R2.reuse, R37 ;  /* 0x0000002502257220 */ /* 0x040fe20000410000 */
[C---:B--2---:R-:W-:Y:S03]  /*1a390*/  HMMA.16816.F32.BF16 R28, R152.reuse, R160, R28 ;  /* 0x000000a0981c723c */ /* 0x044fe6000004181c */
[C---:B------:R-:W-:Y:S02]  /*1a3a0*/  FMUL.FTZ R40, R2.reuse, R40 ;  /* 0x0000002802287220 */ /* 0x040fe40000410000 */
[C---:B------:R-:W-:Y:S02]  /*1a3b0*/  FMUL.FTZ R41, R2.reuse, R41 ;  /* 0x0000002902297220 */ /* 0x040fe40000410000 */
[C---:B------:R-:W-:Y:S01]  /*1a3c0*/  FMUL.FTZ R44, R2.reuse, R44 ;  /* 0x0000002c022c7220 */ /* 0x040fe20000410000 */
[C---:B------:R-:W-:Y:S01]  /*1a3d0*/  HMMA.16816.F32.BF16 R32, R152.reuse, R162, R32 ;  /* 0x000000a29820723c */ /* 0x040fe20000041820 */
[----:B------:R-:W2:Y:S01]  /*1a3e0*/  LDSM.16.MT88.4 R160, [R205+0x5880] ;  /* 0x00588000cda0783b */ /* 0x000ea20000004200 */
[----:B------:R-:W-:Y:S02]  /*1a3f0*/  MUFU.EX2 R247, R247 ;  /* 0x000000f700f77308 */ /* 0x000fe40000000800 */
[C---:B------:R-:W-:Y:S02]  /*1a400*/  FMUL.FTZ R45, R2.reuse, R45 ;  /* 0x0000002d022d7220 */ /* 0x040fe40000410000 */
[C---:B------:R-:W-:Y:S02]  /*1a410*/  FMUL.FTZ R48, R2.reuse, R48 ;  /* 0x0000003002307220 */ /* 0x040fe40000410000 */
[C---:B----4-:R-:W-:Y:S04]  /*1a420*/  HMMA.16816.F32.BF16 R36, R152.reuse, R164, R36 ;  /* 0x000000a49824723c */ /* 0x050fe80000041824 */
[C---:B------:R-:W-:Y:S01]  /*1a430*/  FMUL.FTZ R49, R2.reuse, R49 ;  /* 0x0000003102317220 */ /* 0x040fe20000410000 */
[----:B------:R-:W-:Y:S01]  /*1a440*/  MUFU.EX2 R249, R249 ;  /* 0x000000f900f97308 */ /* 0x000fe20000000800 */
[C---:B------:R-:W-:Y:S02]  /*1a450*/  FMUL.FTZ R52, R2.reuse, R52 ;  /* 0x0000003402347220 */ /* 0x040fe40000410000 */
        /* <DEDUP_REMOVED lines=34> */
[----:B------:R-:W-:Y:S01]  /*1a680*/  FMUL.FTZ R83, R0, R83 ;  /* 0x0000005300537220 */ /* 0x000fe20000410000 */
        /* <DEDUP_REMOVED lines=64> */
[C---:B------:R-:W-:Y:S03]  /*1aa90*/  HMMA.16816.F32.BF16 R124, R152.reuse, R12, R124 ;  /* 0x0000000c987c723c */ /* 0x040fe6000004187c */
[C---:B------:R-:W-:Y:S02]  /*1aaa0*/  FMUL.FTZ R130, R0.reuse, R130 ;  /* 0x0000008200827220 */ /* 0x040fe40000410000 */
[----:B------:R-:W-:Y:S02]  /*1aab0*/  FMUL.FTZ R131, R0, R131 ;  /* 0x0000008300837220 */ /* 0x000fe40000410000 */
[----:B---3--:R-:W-:Y:S01]  /*1aac0*/  F2FP.BF16.PACK_AB R12, R240, R239 ;  /* 0x000000eff00c723e */ /* 0x008fe200000010ff */
[----:B------:R-:W-:Y:S01]  /*1aad0*/  FFMA.FTZ R158, R2, R227, R158 ;  /* 0x000000e3029e7223 */ /* 0x000fe2000001009e */
[----:B------:R-:W-:Y:S03]  /*1aae0*/  F2FP.BF16.PACK_AB R13, R242, R241 ;  /* 0x000000f1f20d723e */ /* 0x000fe600000010ff */
[----:B------:R-:W-:Y:S01]  /*1aaf0*/  HMMA.16816.F32.BF16 R128, R152, R14, R128 ;  /* 0x0000000e9880723c */ /* 0x000fe20000041880 */
[----:B------:R-:W3:Y:S02]  /*1ab00*/  LDSM.16.MT88.4 R152, [R206+0x6080] ;  /* 0x00608000ce98783b */ /* 0x000ee40000004200 */
[----:B------:R-:W-:Y:S02]  /*1ab10*/  FFMA.FTZ R6, R0, R219, R6 ;  /* 0x000000db00067223 */ /* 0x000fe40000010006 */
[----:B------:R-:W-:Y:S02]  /*1ab20*/  FADD.FTZ R158, R5, R158 ;  /* 0x0000009e059e7221 */ /* 0x000fe40000010000 */
[----:B-----5:R-:W-:Y:S01]  /*1ab30*/  F2FP.BF16.PACK_AB R14, R244, R243 ;  /* 0x000000f3f40e723e */ /* 0x020fe200000010ff */
[----:B------:R-:W-:Y:S01]  /*1ab40*/  FADD.FTZ R6, R7, R6 ;  /* 0x0000000607067221 */ /* 0x000fe20000010000 */
[----:B------:R-:W-:Y:S03]  /*1ab50*/  F2FP.BF16.PACK_AB R15, R246, R245 ;  /* 0x000000f5f60f723e */ /* 0x000fe600000010ff */
[----:B------:R-:W-:Y:S02]  /*1ab60*/  FADD.FTZ R159, R159, R158 ;  /* 0x0000009e9f9f7221 */ /* 0x000fe40000010000 */
[----:B------:R-:W-:Y:S02]  /*1ab70*/  FADD.FTZ R157, R157, R6 ;  /* 0x000000069d9d7221 */ /* 0x000fe40000010000 */
[C---:B--2---:R-:W-:Y:S05]  /*1ab80*/  HMMA.16816.F32.BF16 R8, R12.reuse, R160, R8 ;  /* 0x000000a00c08723c */ /* 0x044fea0000041808 */
[----:B------:R-:W-:Y:S02]  /*1ab90*/  FADD.FTZ R188, R188, R159 ;  /* 0x0000009fbcbc7221 */ /* 0x000fe40000010000 */
[----:B------:R-:W-:Y:S01]  /*1aba0*/  FADD.FTZ R190, R190, R157 ;  /* 0x0000009dbebe7221 */ /* 0x000fe20000010000 */
[C---:B------:R-:W-:Y:S01]  /*1abb0*/  HMMA.16816.F32.BF16 R132, R12.reuse, R162, R132 ;  /* 0x000000a20c84723c */ /* 0x040fe20000041884 */
[----:B------:R-:W2:Y:S03]  /*1abc0*/  LDSM.16.MT88.4 R160, [R206+0x7880] ;  /* 0x00788000cea0783b */ /* 0x000ea60000004200 */
[----:B------:R-:W-:Y:S01]  /*1abd0*/  MOV R157, R156 ;  /* 0x0000009c009d7202 */ /* 0x000fe20000000f00 */
[----:B------:R-:W-:Y:S02]  /*1abe0*/  FADD.FTZ R239, R239, R188 ;  /* 0x000000bcefef7221 */ /* 0x000fe40000010000 */
[----:B------:R-:W-:Y:S01]  /*1abf0*/  FADD.FTZ R241, R241, R190 ;  /* 0x000000bef1f17221 */ /* 0x000fe20000010000 */
[C---:B------:R-:W-:Y:S04]  /*1ac00*/  HMMA.16816.F32.BF16 R136, R12.reuse, R16, R136 ;  /* 0x000000100c88723c */ /* 0x040fe80000041888 */
[----:B------:R-:W-:Y:S02]  /*1ac10*/  FADD.FTZ R240, R240, R239 ;  /* 0x000000eff0f07221 */ /* 0x000fe40000010000 */
[----:B------:R-:W-:Y:S02]  /*1ac20*/  FADD.FTZ R242, R242, R241 ;  /* 0x000000f1f2f27221 */ /* 0x000fe40000010000 */
        /* <DEDUP_REMOVED lines=8> */
[----:B------:R-:W-:Y:S07]  /*1acb0*/  LDSM.16.MT88.4 R164, [R208+0x9080] ;  /* 0x00908000d0a4783b */ /* 0x000fee0000004200 */
[C---:B-1----:R-:W-:Y:S08]  /*1acc0*/  HMMA.16816.F32.BF16 R28, R12.reuse, R168, R28 ;  /* 0x000000a80c1c723c */ /* 0x042ff0000004181c */
        /* <DEDUP_REMOVED lines=20> */
[C---:B--2---:R-:W-:Y:S04]  /*1ae10*/  HMMA.16816.F32.BF16 R76, R12.reuse, R160, R76 ;  /* 0x000000a00c4c723c */ /* 0x044fe8000004184c */
[--C-:B------:R-:W-:Y:S02]  /*1ae20*/  FFMA.FTZ R186, R22, c[0x0][0x2d0], -R189.reuse ;  /* 0x0000b40016ba7a23 */ /* 0x100fe400000108bd */
[--C-:B------:R-:W-:Y:S01]  /*1ae30*/  FFMA.FTZ R187, R23, c[0x0][0x2d0], -R189.reuse ;  /* 0x0000b40017bb7a23 */ /* 0x100fe200000108bd */
[----:B------:R-:W2:Y:S01]  /*1ae40*/  MUFU.EX2 R185, R185 ;  /* 0x000000b900b97308 */ /* 0x000ea20000000800 */
[C---:B------:R-:W-:Y:S01]  /*1ae50*/  HMMA.16816.F32.BF16 R80, R12.reuse, R162, R80 ;  /* 0x000000a20c50723c */ /* 0x040fe20000041850 */
[----:B------:R-:W3:Y:S03]  /*1ae60*/  LDSM.16.MT88.4 R160, [R206+0x9080] ;  /* 0x00908000cea0783b */ /* 0x000ee60000004200 */
[----:B------:R-:W-:Y:S04]  /*1ae70*/  FFMA.FTZ R189, R27, c[0x0][0x2d0], -R189 ;  /* 0x0000b4001bbd7a23 */ /* 0x000fe800000108bd */
[C---:B-----5:R-:W-:Y:S01]  /*1ae80*/  HMMA.16816.F32.BF16 R84, R12.reuse, R16, R84 ;  /* 0x000000100c54723c */ /* 0x060fe20000041854 */
[----:B------:R-:W-:Y:S01]  /*1ae90*/  LDSM.16.MT88.4 R20, [R204+0x9080] ;  /* 0x00908000cc14783b */ /* 0x000fe20000004200 */
[----:B------:R-:W-:Y:S06]  /*1aea0*/  MUFU.EX2 R186, R186 ;  /* 0x000000ba00ba7308 */ /* 0x000fec0000000800 */
[C---:B------:R-:W-:Y:S01]  /*1aeb0*/  HMMA.16816.F32.BF16 R88, R12.reuse, R18, R88 ;  /* 0x000000120c58723c */ /* 0x040fe20000041858 */
[----:B------:R-:W4:Y:S03]  /*1aec0*/  LDSM.16.MT88.4 R16, [R205+0x9080] ;  /* 0x00908000cd10783b */ /* 0x000f260000004200 */
[----:B------:R-:W5:Y:S04]  /*1aed0*/  MUFU.EX2 R187, R187 ;  /* 0x000000bb00bb7308 */ /* 0x000f680000000800 */
[C---:B-1----:R-:W-:Y:S01]  /*1aee0*/  HMMA.16816.F32.BF16 R92, R12.reuse, R152, R92 ;  /* 0x000000980c5c723c */ /* 0x042fe2000004185c */
[----:B------:R-:W-:Y:S05]  /*1aef0*/  LDSM.16.MT88.4 R24, [R205+0x5080] ;  /* 0x00508000cd18783b */ /* 0x000fea0000004200 */
[----:B------:R-:W1:Y:S02]  /*1af00*/  MUFU.EX2 R248, R191 ;  /* 0x000000bf00f87308 */ /* 0x000e640000000800 */
[C---:B------:R-:W-:Y:S08]  /*1af10*/  HMMA.16816.F32.BF16 R96, R12.reuse, R154, R96 ;  /* 0x0000009a0c60723c */ /* 0x040ff00000041860 */
[C---:B------:R-:W-:Y:S01]  /*1af20*/  HMMA.16816.F32.BF16 R100, R12.reuse, R164, R100 ;  /* 0x000000a40c64723c */ /* 0x040fe20000041864 */
[----:B------:R-:W1:Y:S07]  /*1af30*/  MUFU.EX2 R250, R189 ;  /* 0x000000bd00fa7308 */ /* 0x000e6e0000000800 */
[C---:B------:R-:W-:Y:S01]  /*1af40*/  HMMA.16816.F32.BF16 R104, R12.reuse, R166, R104 ;  /* 0x000000a60c68723c */ /* 0x040fe20000041868 */
[----:B------:R-:W1:Y:S07]  /*1af50*/  LDSM.16.MT88.4 R164, [R208+0x5080] ;  /* 0x00508000d0a4783b */ /* 0x000e6e0000004200 */
[C---:B---3--:R-:W-:Y:S08]  /*1af60*/  HMMA.16816.F32.BF16 R108, R12.reuse, R160, R108 ;  /* 0x000000a00c6c723c */ /* 0x048ff0000004186c */
[C---:B------:R-:W-:Y:S01]  /*1af70*/  HMMA.16816.F32.BF16 R112, R12.reuse, R162, R112 ;  /* 0x000000a20c70723c */ /* 0x040fe20000041870 */
[----:B------:R-:W-:Y:S07]  /*1af80*/  LDSM.16.MT88.4 R160, [R204+0x6880] ;  /* 0x00688000cca0783b */ /* 0x000fee0000004200 */
[C---:B----4-:R-:W-:Y:S08]  /*1af90*/  HMMA.16816.F32.BF16 R116, R12.reuse, R16, R116 ;  /* 0x000000100c74723c */ /* 0x050ff00000041874 */
[C---:B------:R-:W-:Y:S01]  /*1afa0*/  HMMA.16816.F32.BF16 R120, R12.reuse, R18, R120 ;  /* 0x000000120c78723c */ /* 0x040fe20000041878 */
[----:B------:R-:W3:Y:S07]  /*1afb0*/  LDSM.16.MT88.4 R16, [R204+0x5080] ;  /* 0x00508000cc10783b */ /* 0x000eee0000004200 */
[C---:B------:R-:W-:Y:S08]  /*1afc0*/  HMMA.16816.F32.BF16 R124, R12.reuse, R20, R124 ;  /* 0x000000140c7c723c */ /* 0x040ff0000004187c */
[----:B------:R-:W-:Y:S01]  /*1afd0*/  HMMA.16816.F32.BF16 R128, R12, R22, R128 ;  /* 0x000000160c80723c */ /* 0x000fe20000041880 */
[----:B------:R-:W4:Y:S06]  /*1afe0*/  LDSM.16.MT88.4 R20, [R208+0x6880] ;  /* 0x00688000d014783b */ /* 0x000f2c0000004200 */
[----:B--2---:R-:W-:Y:S01]  /*1aff0*/  F2FP.BF16.PACK_AB R12, R185, R184 ;  /* 0x000000b8b90c723e */ /* 0x004fe200000010ff */
[----:B------:R-:W-:Y:S01]  /*1b000*/  FADD.FTZ R184, R184, R5 ;  /* 0x00000005b8b87221 */ /* 0x000fe20000010000 */
[----:B-----5:R-:W-:Y:S03]  /*1b010*/  F2FP.BF16.PACK_AB R13, R187, R186 ;  /* 0x000000babb0d723e */ /* 0x020fe600000010ff */
[----:B-1----:R-:W-:Y:S01]  /*1b020*/  F2FP.BF16.PACK_AB R14, R248, R247 ;  /* 0x000000f7f80e723e */ /* 0x002fe200000010ff */
[----:B------:R-:W-:Y:S01]  /*1b030*/  FADD.FTZ R186, R186, R7 ;  /* 0x00000007baba7221 */ /* 0x000fe20000010000 */
[----:B------:R-:W-:Y:S01]  /*1b040*/  F2FP.BF16.PACK_AB R15, R250, R249 ;  /* 0x000000f9fa0f723e */ /* 0x000fe200000010ff */
[----:B------:R-:W-:Y:S02]  /*1b050*/  FADD.FTZ R184, R185, R184 ;  /* 0x000000b8b9b87221 */ /* 0x000fe40000010000 */
        /* <DEDUP_REMOVED lines=8> */
[----:B------:R-:W-:Y:S07]  /*1b0e0*/  LDSM.16.MT88.4 R164, [R208+0x8080] ;  /* 0x00808000d0a4783b */ /* 0x000fee0000004200 */
        /* <DEDUP_REMOVED lines=33> */
[C---:B-1----:R-:W-:Y:S08]  /*1b300*/  HMMA.16816.F32.BF16 R124, R12.reuse, R8, R124 ;  /* 0x000000080c7c723c */ /* 0x042ff0000004187c */
[----:B------:R-:W-:Y:S01]  /*1b310*/  HMMA.16816.F32.BF16 R128, R12, R10, R128 ;  /* 0x0000000a0c80723c */ /* 0x000fe20000041880 */
[----:B------:R-:W-:-:S07]  /*1b320*/  @P0 BRA `(.L_x_1507) ;  /* 0xffffd93000000947 */ /* 0x000fce000383ffff */
.L_x_1506:
[----:B------:R-:W1:Y:S01]  /*1b330*/  SHFL.BFLY PT, R6, R227, 0x2, 0x1f ;  /* 0x0c401f00e3067f89 */ /* 0x000e6200000e0000 */
[----:B------:R-:W-:-:S02]  /*1b340*/  MOV R4, RZ ;  /* 0x000000ff00047202 */ /* 0x000fc40000000f00 */
[----:B------:R-:W-:Y:S01]  /*1b350*/  MOV R2, RZ ;  /* 0x000000ff00027202 */ /* 0x000fe20000000f00 */
[----:B------:R-:W2:Y:S01]  /*1b360*/  SHFL.BFLY PT, R0, R219, 0x2, 0x1f ;  /* 0x0c401f00db007f89 */ /* 0x000ea200000e0000 */
[----:B------:R-:W-:Y:S02]  /*1b370*/  MOV R8, 0xff800000 ;  /* 0xff80000000087802 */ /* 0x000fe40000000f00 */
[----:B------:R-:W-:Y:S01]  /*1b380*/  PLOP3.LUT P2, PT, PT, PT, PT, 0x8, 0x0 ;  /* 0x000000000000781c */ /* 0x000fe20003f4e170 */
[----:B-1----:R-:W-:Y:S02]  /*1b390*/  FADD.FTZ R6, R6, R227 ;  /* 0x000000e306067221 */ /* 0x002fe40000010000 */
[----:B--2---:R-:W-:-:S03]  /*1b3a0*/  FADD.FTZ R7, R0, R219 ;  /* 0x000000db00077221 */ /* 0x004fc60000010000 */
[----:B------:R-:W1:Y:S04]  /*1b3b0*/  SHFL.BFLY PT, R5, R6, 0x1, 0x1f ;  /* 0x0c201f0006057f89 */ /* 0x000e6800000e0000 */
[----:B------:R-:W2:Y:S01]  /*1b3c0*/  SHFL.BFLY PT, R0, R7, 0x1, 0x1f ;  /* 0x0c201f0007007f89 */ /* 0x000ea200000e0000 */
[----:B-1----:R-:W-:Y:S01]  /*1b3d0*/  FADD.FTZ R5, R6, R5 ;  /* 0x0000000506057221 */ /* 0x002fe20000010000 */
[----:B------:R-:W-:Y:S01]  /*1b3e0*/  MOV R6, 0xff800000 ;  /* 0xff80000000067802 */ /* 0x000fe20000000f00 */
[----:B--2---:R-:W-:-:S03]  /*1b3f0*/  FADD.FTZ R0, R0, R7 ;  /* 0x0000000700007221 */ /* 0x004fc60000010000 */
[----:B------:R-:W-:Y:S02]  /*1b400*/  FSETP.NE.FTZ.AND P1, PT, R5, RZ, PT ;  /* 0x000000ff0500720b */ /* 0x000fe40003f35000 */
[----:B------:R-:W-:-:S11]  /*1b410*/  FSETP.NE.FTZ.AND P0, PT, R0, RZ, PT ;  /* 0x000000ff0000720b */ /* 0x000fd60003f15000 */
[----:B------:R-:W1:Y:S01]  /*1b420*/  @P1 MUFU.RCP R4, R5 ;  /* 0x0000000500041308 */ /* 0x000e620000001000 */
[----:B------:R-:W-:Y:S02]  /*1b430*/  @P1 MOV R11, 0x3f317218 ;  /* 0x3f317218000b1802 */ /* 0x000fe40000000f00 */
[----:B------:R-:W-:-:S05]  /*1b440*/  @P0 MOV R9, 0x3f317218 ;  /* 0x3f31721800090802 */ /* 0x000fca0000000f00 */
        /* <DEDUP_REMOVED lines=137> */
.L_x_1430:
[----:B------:R-:W-:Y:S01]  /*1bce0*/  USHF.R.S32.HI UR8, URZ, 0x1f, UR16 ;  /* 0x0000001f3f087899 */ /* 0x000fe20008011410 */
[----:B------:R-:W-:Y:S05]  /*1bcf0*/  @P2 BRA `(.L_x_1510) ;  /* 0x00001c3000002947 */ /* 0x000fea0003800000 */
[----:B------:R-:W1:Y:S01]  /*1bd00*/  S2R R0, SR_TID.X ;  /* 0x0000000000007919 */ /* 0x000e620000002100 */
[----:B------:R-:W-:Y:S01]  /*1bd10*/  F2FP.BF16.PACK_AB R152, R153, R152 ;  /* 0x000000989998723e */ /* 0x000fe200000010ff */
[----:B------:R-:W-:Y:S01]  /*1bd20*/  ULDC.64 UR6, c[0x0][0x500] ;  /* 0x0001400000067ab9 */ /* 0x000fe20000000a00 */
[----:B------:R-:W-:Y:S01]  /*1bd30*/  F2FP.BF16.PACK_AB R154, R155, R154 ;  /* 0x0000009a9b9a723e */ /* 0x000fe200000010ff */
[----:B------:R-:W-:Y:S01]  /*1bd40*/  ULDC.64 UR4, c[0x0][0x508] ;  /* 0x0001420000047ab9 */ /* 0x000fe20000000a00 */
[----:B------:R-:W-:Y:S01]  /*1bd50*/  F2FP.BF16.PACK_AB R132, R133, R132 ;  /* 0x000000848584723e */ /* 0x000fe200000010ff */
[----:B------:R-:W-:Y:S01]  /*1bd60*/  UISETP.NE.U32.AND UP1, UPT, URZ, UR6, UPT ;  /* 0x000000063f00728c */ /* 0x000fe2000bf25070 */
[----:B------:R-:W-:Y:S01]  /*1bd70*/  F2FP.BF16.PACK_AB R134, R135, R134 ;  /* 0x000000868786723e */ /* 0x000fe200000010ff */
[----:B------:R-:W-:Y:S01]  /*1bd80*/  UISETP.NE.U32.AND UP0, UPT, URZ, UR4, UPT ;  /* 0x000000043f00728c */ /* 0x000fe2000bf05070 */
[----:B------:R-:W-:Y:S01]  /*1bd90*/  F2FP.BF16.PACK_AB R136, R137, R136 ;  /* 0x000000888988723e */ /* 0x000fe200000010ff */
[----:B------:R-:W-:Y:S01]  /*1bda0*/  UISETP.NE.AND.EX UP1, UPT, URZ, UR7, UPT, UP1 ;  /* 0x000000073f00728c */ /* 0x000fe2000bf25310 */
[----:B------:R-:W-:Y:S01]  /*1bdb0*/  F2FP.BF16.PACK_AB R138, R139, R138 ;  /* 0x0000008a8b8a723e */ /* 0x000fe200000010ff */
[----:B------:R-:W-:Y:S01]  /*1bdc0*/  UISETP.NE.AND.EX UP0, UPT, URZ, UR5, UPT, UP0 ;  /* 0x000000053f00728c */ /* 0x000fe2000bf05300 */
[----:B------:R-:W-:Y:S01]  /*1bdd0*/  F2FP.BF16.PACK_AB R140, R141, R140 ;  /* 0x0000008c8d8c723e */ /* 0x000fe200000010ff */
[----:B------:R-:W-:Y:S01]  /*1bde0*/  UMOV UR4, 0x4 ;  /* 0x0000000400047882 */ /* 0x000fe20000000000 */
[----:B------:R-:W-:Y:S01]  /*1bdf0*/  F2FP.BF16.PACK_AB R142, R143, R142 ;  /* 0x0000008e8f8e723e */ /* 0x000fe200000010ff */
[----:B------:R-:W-:Y:S01]  /*1be00*/  ULDC.64 UR6, c[0x0][0x500] ;  /* 0x0001400000067ab9 */ /* 0x000fe20000000a00 */
[----:B------:R-:W-:Y:S01]  /*1be10*/  F2FP.BF16.PACK_AB R144, R145, R144 ;  /* 0x000000909190723e */ /* 0x000fe200000010ff */
[----:B------:R-:W-:Y:S01]  /*1be20*/  UIMAD.WIDE UR6, UR24, UR4, UR6 ;  /* 0x00000004180672a5 */ /* 0x000fe2000f8e0206 */
[----:B------:R-:W-:-:S02]  /*1be30*/  F2FP.BF16.PACK_AB R146, R147, R146 ;  /* 0x000000929392723e */ /* 0x000fc400000010ff */
[----:B------:R-:W-:Y:S02]  /*1be40*/  F2FP.BF16.PACK_AB R148, R149, R148 ;  /* 0x000000949594723e */ /* 0x000fe400000010ff */
[----:B------:R-:W-:Y:S02]  /*1be50*/  F2FP.BF16.PACK_AB R150, R151, R150 ;  /* 0x000000969796723e */ /* 0x000fe400000010ff */
[----:B-1----:R-:W-:Y:S02]  /*1be60*/  SHF.R.S32.HI R3, RZ, 0x1f, R0 ;  /* 0x0000001fff037819 */ /* 0x002fe40000011400 */
[----:B------:R-:W-:Y:S02]  /*1be70*/  F2FP.BF16.PACK_AB R28, R29, R28 ;  /* 0x0000001c1d1c723e */ /* 0x000fe400000010ff */
[----:B------:R-:W-:Y:S02]  /*1be80*/  LEA.HI R2, R3, R0, RZ, 0x2 ;  /* 0x0000000003027211 */ /* 0x000fe400078f10ff */
[----:B------:R-:W-:-:S02]  /*1be90*/  F2FP.BF16.PACK_AB R30, R31, R30 ;  /* 0x0000001e1f1e723e */ /* 0x000fc400000010ff */
        /* <DEDUP_REMOVED lines=28> */
[C---:B------:R-:W-:Y:S01]  /*1c060*/  IMAD.IADD R15, R11.reuse, 0x1, R10 ;  /* 0x000000010b0f7824 */ /* 0x040fe200078e020a */
[C---:B------:R-:W-:Y:S02]  /*1c070*/  IADD3 R12, R11.reuse, 0x80, RZ ;  /* 0x000000800b0c7810 */ /* 0x040fe40007ffe0ff */
[----:B------:R-:W-:Y:S02]  /*1c080*/  IADD3 R13, R11, 0x70, RZ ;  /* 0x000000700b0d7810 */ /* 0x000fe40007ffe0ff */
[----:B------:R-:W-:Y:S01]  /*1c090*/  @P0 IADD3 R13, R12, 0x10, RZ ;  /* 0x000000100c0d0810 */ /* 0x000fe20007ffe0ff */
[----:B------:R-:W-:Y:S01]  /*1c0a0*/  IMAD.MOV.U32 R12, RZ, RZ, 0x40 ;  /* 0x00000040ff0c7424 */ /* 0x000fe200078e00ff */
[----:B------:R-:W-:-:S02]  /*1c0b0*/  F2FP.BF16.PACK_AB R46, R47, R46 ;  /* 0x0000002e2f2e723e */ /* 0x000fc400000010ff */
[----:B------:R-:W-:Y:S01]  /*1c0c0*/  F2FP.BF16.PACK_AB R48, R49, R48 ;  /* 0x000000303130723e */ /* 0x000fe200000010ff */
[--C-:B------:R-:W-:Y:S01]  /*1c0d0*/  IMAD.IADD R17, R10, 0x1, R13.reuse ;  /* 0x000000010a117824 */ /* 0x100fe200078e020d */
[----:B------:R-:W-:Y:S01]  /*1c0e0*/  SEL R12, R12, 0xffffffc0, !P2 ;  /* 0xffffffc00c0c7807 */ /* 0x000fe20005000000 */
[----:B------:R-:W-:Y:S01]  /*1c0f0*/  IMAD.U32 R10, RZ, RZ, UR6 ;  /* 0x00000006ff0a7e24 */ /* 0x000fe2000f8e00ff */
[----:B------:R-:W-:Y:S02]  /*1c100*/  F2FP.BF16.PACK_AB R50, R51, R50 ;  /* 0x000000323332723e */ /* 0x000fe400000010ff */
        /* <DEDUP_REMOVED lines=64> */
[----:B------:R-:W-:-:S02]  /*1c510*/  PLOP3.LUT P0, PT, PT, PT, UP1, 0x80, 0x0 ;  /* 0x000000000000781c */ /* 0x000fc40003f0f018 */
[----:B------:R-:W-:Y:S01]  /*1c520*/  PLOP3.LUT P1, PT, PT, PT, UP0, 0x80, 0x0 ;  /* 0x000000000000781c */ /* 0x000fe20003f2f008 */
        /* <DEDUP_REMOVED lines=38> */
[----:B------:R3:W-:Y:S01]  /*1c790*/  STS [R19+0xc080], R116 ;  /* 0x00c0807413007388 */ /* 0x0007e20000000800 */
[----:B------:R-:W-:-:S03]  /*1c7a0*/  @UP0 UIMAD.WIDE UR6, UR24, UR4, UR6 ;  /* 0x00000004180602a5 */ /* 0x000fc6000f8e0206 */
        /* <DEDUP_REMOVED lines=9> */
[----:B------:R-:W-:Y:S02]  /*1c840*/  IMAD.U32 R14, RZ, RZ, UR6 ;  /* 0x00000006ff0e7e24 */ /* 0x000fe4000f8e00ff */
[----:B--2---:R-:W-:Y:S01]  /*1c850*/  IMAD.U32 R15, RZ, RZ, UR7 ;  /* 0x00000007ff0f7e24 */ /* 0x004fe2000f8e00ff */
[----:B------:R-:W2:Y:S04]  /*1c860*/  @P0 LDG.E R7, [R10.64] ;  /* 0x0000001a0a070981 */ /* 0x000ea8000c1e1900 */
[----:B------:R3:W5:Y:S01]  /*1c870*/  @P1 LDG.E R4, [R14.64] ;  /* 0x0000001a0e041981 */ /* 0x000762000c1e1900 */
[----:B------:R-:W-:Y:S02]  /*1c880*/  CS2R R12, SRZ ;  /* 0x00000000000c7805 */ /* 0x000fe4000001ff00 */
[--C-:B--2---:R-:W-:Y:S01]  /*1c890*/  @P0 SHF.R.S32.HI R13, RZ, 0x1f, R7.reuse ;  /* 0x0000001fff0d0819 */ /* 0x104fe20000011407 */
[----:B------:R-:W-:Y:S01]  /*1c8a0*/  @P0 IMAD.MOV.U32 R12, RZ, RZ, R7 ;  /* 0x000000ffff0c0224 */ /* 0x000fe200078e0007 */
[----:B------:R-:W-:Y:S05]  /*1c8b0*/  @P1 BRA `(.L_x_1511) ;  /* 0x0000004000001947 */ /* 0x000fea0003800000 */
[----:B---3--:R-:W-:Y:S05]  /*1c8c0*/  @!P0 BRA `(.L_x_1511) ;  /* 0x0000003000008947 */ /* 0x008fea0003800000 */
[----:B-----5:R-:W2:Y:S04]  /*1c8d0*/  LDG.E R4, [R10.64] ;  /* 0x0000001a0a047981 */ /* 0x020ea8000c1e1900 */
[----:B------:R-:W2:Y:S02]  /*1c8e0*/  LDG.E R7, [R10.64+0x4] ;  /* 0x0000041a0a077981 */ /* 0x000ea4000c1e1900 */
[----:B--2---:R-:W-:-:S02]  /*1c8f0*/  IADD3 R4, -R4, R7, RZ ;  /* 0x0000000704047210 */ /* 0x004fc40007ffe1ff */
.L_x_1511:
[----:B---3--:R-:W-:Y:S01]  /*1c900*/  SHF.R.S32.HI R7, RZ, 0x1f, R2 ;  /* 0x0000001fff077819 */ /* 0x008fe20000011402 */
[----:B------:R-:W-:Y:S01]  /*1c910*/  IMAD.MOV.U32 R10, RZ, RZ, c[0x0][0x4e8] ;  /* 0x00013a00ff0a7624 */ /* 0x000fe200078e00ff */
[----:B------:R-:W-:Y:S01]  /*1c920*/  LOP3.LUT R5, R5, 0xffffffe0, RZ, 0xc0, !PT ;  /* 0xffffffe005057812 */ /* 0x000fe200078ec0ff */
[----:B------:R-:W1:Y:S01]  /*1c930*/  S2R R75, SR_CTAID.X ;  /* 0x00000000004b7919 */ /* 0x000e620000002500 */
[----:B------:R-:W-:Y:S01]  /*1c940*/  LEA.HI R7, R7, R2, RZ, 0x3 ;  /* 0x0000000207077211 */ /* 0x000fe200078f18ff */
[----:B------:R-:W2:Y:S01]  /*1c950*/  R2UR UR12, R12 ;  /* 0x000000000c0c73c2 */ /* 0x000ea200000e0000 */
[----:B------:R-:W-:Y:S01]  /*1c960*/  ISETP.NE.AND P1, PT, R10, 0x1, PT ;  /* 0x000000010a00780c */ /* 0x000fe20003f25270 */
[----:B------:R-:W-:Y:S01]  /*1c970*/  IMAD.IADD R5, R0, 0x1, -R5 ;  /* 0x0000000100057824 */ /* 0x000fe200078e0a05 */
[----:B------:R-:W-:Y:S01]  /*1c980*/  LOP3.LUT R7, R7, 0xffffff8, RZ, 0xc0, !PT ;  /* 0x0ffffff807077812 */ /* 0x000fe200078ec0ff */
[----:B------:R-:W-:Y:S01]  /*1c990*/  ULDC.64 UR4, c[0x0][0x490] ;  /* 0x0001240000047ab9 */ /* 0x000fe20000000a00 */
[----:B------:R-:W-:Y:S01]  /*1c9a0*/  LEA.HI R10, R9, R9, RZ, 0x1 ;  /* 0x00000009090a7211 */ /* 0x000fe200078f08ff */
[----:B------:R-:W-:Y:S01]  /*1c9b0*/  USHF.R.S32.HI UR9, URZ, 0x1f, UR24 ;  /* 0x0000001f3f097899 */ /* 0x000fe20008011418 */
[----:B------:R-:W-:Y:S01]  /*1c9c0*/  SHF.R.S32.HI R14, RZ, 0x1f, R5 ;  /* 0x0000001fff0e7819 */ /* 0x000fe20000011405 */
[----:B------:R-:W-:Y:S01]  /*1c9d0*/  IMAD.IADD R2, R2, 0x1, -R7 ;  /* 0x0000000102027824 */ /* 0x000fe200078e0a07 */
[----:B------:R-:W3:Y:S01]  /*1c9e0*/  R2UR UR7, R13 ;  /* 0x000000000d0773c2 */ /* 0x000ee200000e0000 */
[----:B------:R-:W-:Y:S01]  /*1c9f0*/  LOP3.LUT R10, R10, 0x1ffffffe, RZ, 0xc0, !PT ;  /* 0x1ffffffe0a0a7812 */ /* 0x000fe200078ec0ff */
[----:B------:R-:W-:Y:S01]  /*1ca00*/  ULDC UR14, c[0x0][0x3a0] ;  /* 0x0000e800000e7ab9 */ /* 0x000fe20000000800 */
[----:B------:R-:W-:Y:S01]  /*1ca10*/  LEA.HI R7, R14, R5, RZ, 0x2 ;  /* 0x000000050e077211 */ /* 0x000fe200078f10ff */
[----:B------:R-:W-:Y:S01]  /*1ca20*/  USEL UR9, UR9, URZ, !UP1 ;  /* 0x0000003f09097287 */ /* 0x000fe2000c800000 */
[----:B------:R-:W-:Y:S01]  /*1ca30*/  LOP3.LUT P2, RZ, R5, 0x3, RZ, 0xc0, !PT ;  /* 0x0000000305ff7812 */ /* 0x000fe2000784c0ff */
[----:B------:R-:W-:Y:S01]  /*1ca40*/  IMAD.IADD R9, R9, 0x1, -R10 ;  /* 0x0000000109097824 */ /* 0x000fe200078e0a0a */
[----:B------:R-:W-:Y:S01]  /*1ca50*/  SHF.R.S32.HI R7, RZ, 0x2, R7 ;  /* 0x00000002ff077819 */ /* 0x000fe20000011407 */
[----:B------:R-:W4:Y:S01]  /*1ca60*/  R2UR UR18, R12 ;  /* 0x000000000c1273c2 */ /* 0x000f2200000e0000 */
[----:B------:R-:W-:Y:S01]  /*1ca70*/  USEL UR24, UR24, URZ, !UP1 ;  /* 0x0000003f18187287 */ /* 0x000fe2000c800000 */
[CC--:B------:R-:W-:Y:S01]  /*1ca80*/  LEA.HI R16, R3.reuse, R0.reuse, RZ, 0x3 ;  /* 0x0000000003107211 */ /* 0x0c0fe200078f18ff */
[----:B------:R-:W-:Y:S01]  /*1ca90*/  BSSY B0, `(.L_x_1512) ;  /* 0x000008c000007945 */ /* 0x000fe20003800000 */
[----:B------:R-:W-:Y:S01]  /*1caa0*/  IMAD R2, R2, 0x10, R7 ;  /* 0x0000001002027824 */ /* 0x000fe200078e0207 */
[----:B------:R-:W-:-:S03]  /*1cab0*/  LEA.HI R3, R3, R0, RZ, 0x6 ;  /* 0x0000000003037211 */ /* 0x000fc600078f30ff */
[----:B------:R-:W4:Y:S01]  /*1cac0*/  R2UR UR11, R13 ;  /* 0x000000000d0b73c2 */ /* 0x000f2200000e0000 */
[----:B------:R-:W-:-:S05]  /*1cad0*/  IMAD R10, R9, 0x8, R2 ;  /* 0x00000008090a7824 */ /* 0x000fca00078e0202 */
[----:B-1----:R-:W-:Y:S02]  /*1cae0*/  LEA R7, R75, R10, 0x7 ;  /* 0x0000000a4b077211 */ /* 0x002fe400078e38ff */
[----:B------:R1:W2:Y:S02]  /*1caf0*/  R2UR UR6, R12 ;  /* 0x000000000c0673c2 */ /* 0x0002a400000e0000 */
[----:B--2---:R-:W-:Y:S02]  /*1cb00*/  UMOV UR6, UR12 ;  /* 0x0000000c00067c82 */ /* 0x004fe40008000000 */
[----:B------:R-:W-:Y:S01]  /*1cb10*/  UIMAD UR12, UR8, UR4, URZ ;  /* 0x00000004080c72a4 */ /* 0x000fe2000f8e023f */
[----:B------:R-:W-:Y:S01]  /*1cb20*/  @P1 IMAD.HI.U32 R5, R7, c[0x0][0x4ec], RZ ;  /* 0x00013b0007051a27 */ /* 0x000fe200078e00ff */
[----:B---3--:R-:W-:Y:S02]  /*1cb30*/  UIMAD.WIDE.U32 UR20, UR16, UR4, UR6 ;  /* 0x00000004101472a5 */ /* 0x008fe4000f8e0006 */
[----:B------:R-:W-:Y:S01]  /*1cb40*/  UIMAD UR12, UR16, UR5, UR12 ;  /* 0x00000005100c72a4 */ /* 0x000fe2000f8e020c */
[----:B------:R2:W4:Y:S01]  /*1cb50*/  R2UR UR19, R13 ;  /* 0x000000000d1373c2 */ /* 0x00052200000e0000 */
[----:B------:R-:W-:-:S02]  /*1cb60*/  ULDC.64 UR6, c[0x0][0x498] ;  /* 0x0001260000067ab9 */ /* 0x000fc40000000a00 */
[----:B----4-:R-:W-:Y:S02]  /*1cb70*/  UIMAD.WIDE.U32 UR18, UR18, UR14, URZ ;  /* 0x0000000e121272a5 */ /* 0x010fe4000f8e003f */
[----:B------:R-:W-:Y:S02]  /*1cb80*/  UIADD3 UR21, UR21, UR12, URZ ;  /* 0x0000000c15157290 */ /* 0x000fe4000fffe03f */
[----:B------:R-:W-:Y:S01]  /*1cb90*/  ULDC.64 UR4, c[0x0][0x3e8] ;  /* 0x0000fa0000047ab9 */ /* 0x000fe20000000a00 */
[----:B------:R1:W3:Y:S01]  /*1cba0*/  R2UR UR10, R12 ;  /* 0x000000000c0a73c2 */ /* 0x0002e200000e0000 */
[----:B------:R-:W-:Y:S02]  /*1cbb0*/  UIMAD UR14, UR11, UR14, URZ ;  /* 0x0000000e0b0e72a4 */ /* 0x000fe4000f8e023f */
[----:B------:R-:W-:Y:S02]  /*1cbc0*/  UIMAD UR11, UR9, UR6, URZ ;  /* 0x00000006090b72a4 */ /* 0x000fe4000f8e023f */
[----:B------:R-:W-:-:S02]  /*1cbd0*/  UIMAD.WIDE.U32 UR20, UR24, UR6, UR20 ;  /* 0x00000006181472a5 */ /* 0x000fc4000f8e0014 */
[----:B------:R-:W-:Y:S01]  /*1cbe0*/  UIMAD UR7, UR24, UR7, UR11 ;  /* 0x00000007180772a4 */ /* 0x000fe2000f8e020b */
[----:B------:R2:W4:Y:S02]  /*1cbf0*/  R2UR UR13, R13 ;  /* 0x000000000d0d73c2 */ /* 0x00052400000e0000 */
[----:B----4-:R-:W-:Y:S02]  /*1cc00*/  ULDC UR13, c[0x0][0x3a4] ;  /* 0x0000e900000d7ab9 */ /* 0x010fe40000000800 */
[----:B------:R-:W-:-:S04]  /*1cc10*/  UIMAD UR8, UR8, UR4, URZ ;  /* 0x00000004080872a4 */ /* 0x000fc8000f8e023f */
[----:B------:R-:W-:Y:S01]  /*1cc20*/  UIMAD UR5, UR16, UR5, UR8 ;  /* 0x00000005100572a4 */ /* 0x000fe2000f8e0208 */
[----:B-1----:R-:W-:Y:S01]  /*1cc30*/  IMAD.MOV.U32 R12, RZ, RZ, R7 ;  /* 0x000000ffff0c7224 */ /* 0x002fe200078e0007 */
[----:B------:R-:W-:Y:S01]  /*1cc40*/  @P1 SHF.R.U32.HI R12, RZ, c[0x0][0x4f0], R5 ;  /* 0x00013c00ff0c1a19 */ /* 0x000fe20000011605 */
[----:B---3--:R-:W-:Y:S01]  /*1cc50*/  UIMAD UR13, UR10, UR13, UR14 ;  /* 0x0000000d0a0d72a4 */ /* 0x008fe2000f8e020e */
[----:B------:R-:W-:Y:S02]  /*1cc60*/  LOP3.LUT R5, R16, 0xfffffff8, RZ, 0xc0, !PT ;  /* 0xfffffff810057812 */ /* 0x000fe400078ec0ff */
[----:B------:R-:W-:Y:S01]  /*1cc70*/  SHF.R.S32.HI R16, RZ, 0x3, R16 ;  /* 0x00000003ff107819 */ /* 0x000fe20000011410 */
[--C-:B------:R-:W-:Y:S01]  /*1cc80*/  IMAD.MOV R10, RZ, RZ, -R12.reuse ;  /* 0x000000ffff0a7224 */ /* 0x100fe200078e0a0c */
[----:B------:R-:W-:Y:S01]  /*1cc90*/  UIADD3 UR19, UR19, UR13, URZ ;  /* 0x0000000d13137290 */ /* 0x000fe2000fffe03f */
[----:B------:R-:W-:Y:S02]  /*1cca0*/  IMAD.IADD R5, R0, 0x1, -R5 ;  /* 0x0000000100057824 */ /* 0x000fe400078e0a05 */
[----:B------:R-:W-:Y:S01]  /*1ccb0*/  IMAD R10, R10, c[0x0][0x4e8], R7 ;  /* 0x00013a000a0a7a24 */ /* 0x000fe200078e0207 */
[----:B------:R-:W-:Y:S01]  /*1ccc0*/  SHF.R.S32.HI R7, RZ, 0x1f, R12 ;  /* 0x0000001fff077819 */ /* 0x000fe2000001140c */
[----:B------:R-:W-:Y:S01]  /*1ccd0*/  IMAD.U32 R0, RZ, RZ, UR7 ;  /* 0x00000007ff007e24 */ /* 0x000fe2000f8e00ff */
[----:B------:R-:W-:Y:S01]  /*1cce0*/  IADD3 R12, P0, R12, UR20, RZ ;  /* 0x000000140c0c7c10 */ /* 0x000fe2000ff1e0ff */
[----:B------:R-:W-:Y:S01]  /*1ccf0*/  IMAD.SHL.U32 R17, R16, 0x40, RZ ;  /* 0x0000004010117824 */ /* 0x000fe200078e00ff */
[----:B------:R-:W-:Y:S01]  /*1cd00*/  SHF.R.S32.HI R11, RZ, 0x1f, R10 ;  /* 0x0000001fff0b7819 */ /* 0x000fe2000001140a */
[----:B------:R-:W-:Y:S01]  /*1cd10*/  UIMAD.WIDE.U32 UR16, UR16, UR4, UR18 ;  /* 0x00000004101072a5 */ /* 0x000fe2000f8e0012 */
[----:B--2---:R-:W-:Y:S01]  /*1cd20*/  IADD3.X R13, R7, UR21, R0, P0, !PT ;  /* 0x00000015070d7c10 */ /* 0x004fe200087fe400 */
[----:B------:R-:W-:Y:S01]  /*1cd30*/  ULDC.64 UR6, c[0x0][0x3f0] ;  /* 0x0000fc0000067ab9 */ /* 0x000fe20000000a00 */
[----:B------:R-:W-:Y:S01]  /*1cd40*/  LEA R0, R5, R16, 0x5 ;  /* 0x0000001005007211 */ /* 0x000fe200078e28ff */
[----:B------:R-:W-:Y:S01]  /*1cd50*/  IMAD R11, R11, c[0x0][0x488], RZ ;  /* 0x000122000b0b7a24 */ /* 0x000fe200078e02ff */
[----:B------:R-:W-:Y:S01]  /*1cd60*/  LOP3.LUT R17, R17, 0x1c0, RZ, 0xc0, !PT ;  /* 0x000001c011117812 */ /* 0x000fe200078ec0ff */
[----:B------:R-:W-:Y:S01]  /*1cd70*/  IMAD.WIDE.U32 R12, R10, c[0x0][0x488], R12 ;  /* 0x000122000a0c7a25 */ /* 0x000fe200078e000c */
[----:B------:R-:W-:-:S02]  /*1cd80*/  UIMAD UR9, UR9, UR6, URZ ;  /* 0x00000006090972a4 */ /* 0x000fc4000f8e023f */
[----:B------:R-:W-:Y:S01]  /*1cd90*/  UIADD3 UR17, UR17, UR5, URZ ;  /* 0x0000000511117290 */ /* 0x000fe2000fffe03f */
[----:B------:R-:W-:Y:S01]  /*1cda0*/  IMAD R15, R75, 0x80, R0 ;  /* 0x000000804b0f7824 */ /* 0x000fe200078e0200 */
[----:B------:R-:W-:Y:S01]  /*1cdb0*/  UIMAD UR7, UR24, UR7, UR9 ;  /* 0x00000007180772a4 */ /* 0x000fe2000f8e0209 */
[----:B------:R-:W-:Y:S01]  /*1cdc0*/  IMAD.SHL.U32 R0, R5, 0x8, RZ ;  /* 0x0000000805007824 */ /* 0x000fe200078e00ff */
[----:B------:R-:W-:Y:S01]  /*1cdd0*/  SHF.R.U32.HI R5, RZ, 0x3, R17 ;  /* 0x00000003ff057819 */ /* 0x000fe20000011611 */
[----:B------:R-:W-:Y:S01]  /*1cde0*/  IMAD R11, R10, c[0x0][0x48c], R11 ;  /* 0x000123000a0b7a24 */ /* 0x000fe200078e020b */
[----:B------:R-:W-:Y:S01]  /*1cdf0*/  UIMAD.WIDE.U32 UR16, UR24, UR6, UR16 ;  /* 0x00000006181072a5 */ /* 0x000fe2000f8e0010 */
[----:B------:R-:W-:Y:S01]  /*1ce00*/  @P1 IMAD.HI.U32 R9, R15, c[0x0][0x4ec], RZ ;  /* 0x00013b000f091a27 */ /* 0x000fe200078e00ff */
[----:B------:R-:W-:Y:S02]  /*1ce10*/  LOP3.LUT R10, R17, 0x38, R0, 0xf8, !PT ;  /* 0x00000038110a7812 */ /* 0x000fe400078ef800 */
[----:B------:R-:W-:Y:S01]  /*1ce20*/  LEA R17, P0, R12, c[0x0][0x450], 0x2 ;  /* 0x000114000c117a11 */ /* 0x000fe200078010ff */
[----:B------:R-:W-:Y:S01]  /*1ce30*/  IMAD.IADD R14, R13, 0x1, R11 ;  /* 0x000000010d0e7824 */ /* 0x000fe200078e020b */
[----:B------:R-:W-:Y:S01]  /*1ce40*/  LOP3.LUT R5, R10, R5, RZ, 0x3c, !PT ;  /* 0x000000050a057212 */ /* 0x000fe200078e3cff */
[----:B------:R-:W-:Y:S01]  /*1ce50*/  IMAD.MOV.U32 R7, RZ, RZ, R15 ;  /* 0x000000ffff077224 */ /* 0x000fe200078e000f */
[----:B------:R-:W-:Y:S01]  /*1ce60*/  @P1 SHF.R.U32.HI R7, RZ, c[0x0][0x4f0], R9 ;  /* 0x00013c00ff071a19 */ /* 0x000fe20000011609 */
[----:B------:R-:W-:Y:S01]  /*1ce70*/  SHFL.IDX PT, R10, R17, 0x1, 0x1c1f ;  /* 0x003c1f00110a7f89 */ /* 0x000fe200000e0000 */
[----:B------:R-:W-:Y:S01]  /*1ce80*/  LEA.HI.X R14, R12, c[0x0][0x454], R14, 0x2, P0 ;  /* 0x000115000c0e7a11 */ /* 0x000fe200000f140e */
[----:B------:R-:W-:Y:S01]  /*1ce90*/  UIADD3 UR7, UR17, UR7, URZ ;  /* 0x0000000711077290 */ /* 0x000fe2000fffe03f */
[--C-:B------:R-:W-:Y:S01]  /*1cea0*/  SHF.R.S32.HI R9, RZ, 0x1f, R7.reuse ;  /* 0x0000001fff097819 */ /* 0x100fe20000011407 */
[----:B------:R-:W-:Y:S01]  /*1ceb0*/  IMAD.MOV R18, RZ, RZ, -R7 ;  /* 0x000000ffff127224 */ /* 0x000fe200078e0a07 */
[----:B------:R-:W-:Y:S01]  /*1cec0*/  SHFL.IDX PT, R12, R17, RZ, 0x1c1f ;  /* 0x001c1fff110c7589 */ /* 0x000fe200000e0000 */
[----:B------:R-:W-:Y:S01]  /*1ced0*/  MOV R20, UR16 ;  /* 0x0000001000147c02 */ /* 0x000fe20008000f00 */
[----:B------:R-:W-:-:S02]  /*1cee0*/  IMAD.U32 R21, RZ, RZ, UR17 ;  /* 0x00000011ff157e24 */ /* 0x000fc4000f8e00ff */
[----:B------:R-:W1:Y:S01]  /*1cef0*/  SHFL.IDX PT, R13, R14, RZ, 0x1c1f ;  /* 0x001c1fff0e0d7589 */ /* 0x000e6200000e0000 */
[----:B------:R-:W-:Y:S02]  /*1cf00*/  IMAD R18, R18, c[0x0][0x4e8], R15 ;  /* 0x00013a0012127a24 */ /* 0x000fe400078e020f */
[----:B------:R-:W-:Y:S01]  /*1cf10*/  IMAD R15, R75, 0x80, R2 ;  /* 0x000000804b0f7824 */ /* 0x000fe200078e0202 */
[----:B------:R2:W3:Y:S01]  /*1cf20*/  SHFL.IDX PT, R11, R14, 0x1, 0x1c1f ;  /* 0x003c1f000e0b7f89 */ /* 0x0004e200000e0000 */
[----:B-----5:R-:W-:Y:S01]  /*1cf30*/  IMAD R2, R4, c[0x0][0x4e8], RZ ;  /* 0x00013a0004027a24 */ /* 0x020fe200078e02ff */
[----:B------:R-:W-:Y:S01]  /*1cf40*/  SHF.R.S32.HI R4, RZ, 0x1f, R18 ;  /* 0x0000001fff047819 */ /* 0x000fe20000011412 */
[----:B------:R-:W-:Y:S01]  /*1cf50*/  IMAD R22, R9, c[0x0][0x3e0], RZ ;  /* 0x0000f80009167a24 */ /* 0x000fe200078e02ff */
[C---:B------:R-:W-:Y:S01]  /*1cf60*/  IADD3 R9, R15.reuse, 0x8, RZ ;  /* 0x000000080f097810 */ /* 0x040fe20007ffe0ff */
[----:B------:R-:W-:Y:S01]  /*1cf70*/  IMAD.U32 R21, RZ, RZ, UR7 ;  /* 0x00000007ff157e24 */ /* 0x000fe2000f8e00ff */
[-C--:B------:R-:W-:Y:S01]  /*1cf80*/  ISETP.GE.OR P1, PT, R15, R2.reuse, P2 ;  /* 0x000000020f00720c */ /* 0x080fe20001726670 */
[----:B------:R-:W-:Y:S01]  /*1cf90*/  IMAD R22, R7, c[0x0][0x3e4], R22 ;  /* 0x0000f90007167a24 */ /* 0x000fe200078e0216 */
[----:B------:R-:W-:Y:S01]  /*1cfa0*/  ISETP.GE.OR P0, PT, R9, R2, P2 ;  /* 0x000000020900720c */ /* 0x000fe20001706670 */
[----:B------:R-:W-:-:S04]  /*1cfb0*/  IMAD.WIDE.U32 R20, R7, c[0x0][0x3e0], R20 ;  /* 0x0000f80007147a25 */ /* 0x000fc800078e0014 */
[----:B------:R-:W-:Y:S01]  /*1cfc0*/  IMAD R75, R75, 0x80, R16 ;  /* 0x000000804b4b7824 */ /* 0x000fe200078e0210 */
[----:B------:R-:W-:-:S05]  /*1cfd0*/  IADD3 R21, R21, R22, RZ ;  /* 0x0000001615157210 */ /* 0x000fca0007ffe0ff */
        /* <DEDUP_REMOVED lines=55> */
.L_x_1513:
[----:B--234-:R-:W-:Y:S05]  /*1d350*/  BSYNC B0 ;  /* 0x0000000000007941 */ /* 0x01cfea0003800000 */
.L_x_1512:
        /* <DEDUP_REMOVED lines=30> */
.L_x_1515:
[----:B------:R-:W-:Y:S05]  /*1d540*/  BSYNC B0 ;  /* 0x0000000000007941 */ /* 0x000fea0003800000 */
.L_x_1514:
        /* <DEDUP_REMOVED lines=30> */
.L_x_1517:
[----:B------:R-:W-:Y:S05]  /*1d730*/  BSYNC B0 ;  /* 0x0000000000007941 */ /* 0x000fea0003800000 */
.L_x_1516:
        /* <DEDUP_REMOVED lines=31> */
.L_x_1510:
[----:B------:R-:W-:Y:S02]  /*1d930*/  ULDC.64 UR6, c[0x0][0x500] ;  /* 0x0001400000067ab9 */ /* 0x000fe40000000a00 */
[----:B------:R-:W-:Y:S02]  /*1d940*/  ULDC.64 UR4, c[0x0][0x508] ;  /* 0x0001420000047ab9 */ /* 0x000fe40000000a00 */
[----:B------:R-:W-:Y:S02]  /*1d950*/  UISETP.NE.U32.AND UP1, UPT, URZ, UR6, UPT ;  /* 0x000000063f00728c */ /* 0x000fe4000bf25070 */
[----:B------:R-:W-:Y:S02]  /*1d960*/  UISETP.NE.U32.AND UP0, UPT, URZ, UR4, UPT ;  /* 0x000000043f00728c */ /* 0x000fe4000bf05070 */
[----:B------:R-:W-:Y:S02]  /*1d970*/  UISETP.NE.AND.EX UP1, UPT, URZ, UR7, UPT, UP1 ;  /* 0x000000073f00728c */ /* 0x000fe4000bf25310 */
[----:B------:R-:W-:-:S02]  /*1d980*/  UMOV UR4, 0x4 ;  /* 0x0000000400047882 */ /* 0x000fc40000000000 */
[----:B------:R-:W-:Y:S02]  /*1d990*/  UISETP.NE.AND.EX UP0, UPT, URZ, UR5, UPT, UP0 ;  /* 0x000000053f00728c */ /* 0x000fe4000bf05300 */
[----:B------:R-:W-:Y:S01]  /*1d9a0*/  ULDC.64 UR6, c[0x0][0x500] ;  /* 0x0001400000067ab9 */ /* 0x000fe20000000a00 */
[----:B------:R-:W-:Y:S01]  /*1d9b0*/  PLOP3.LUT P0, PT, PT, PT, UP1, 0x80, 0x0 ;  /* 0x000000000000781c */ /* 0x000fe20003f0f018 */
[----:B------:R-:W-:Y:S02]  /*1d9c0*/  UIMAD.WIDE UR6, UR24, UR4, UR6 ;  /* 0x00000004180672a5 */ /* 0x000fe4000f8e0206 */
[----:B------:R-:W-:-:S04]  /*1d9d0*/  PLOP3.LUT P1, PT, PT, PT, UP0, 0x80, 0x0 ;  /* 0x000000000000781c */ /* 0x000fc80003f2f008 */
[----:B------:R-:W-:Y:S02]  /*1d9e0*/  IMAD.U32 R6, RZ, RZ, UR6 ;  /* 0x00000006ff067e24 */ /* 0x000fe4000f8e00ff */
[----:B------:R-:W-:Y:S01]  /*1d9f0*/  IMAD.U32 R7, RZ, RZ, UR7 ;  /* 0x00000007ff077e24 */ /* 0x000fe2000f8e00ff */
[----:B------:R-:W-:Y:S02]  /*1da00*/  ULDC.64 UR6, c[0x0][0x508] ;  /* 0x0001420000067ab9 */ /* 0x000fe40000000a00 */
[----:B------:R-:W-:Y:S01]  /*1da10*/  @UP0 UIMAD.WIDE UR6, UR24, UR4, UR6 ;  /* 0x00000004180602a5 */ /* 0x000fe2000f8e0206 */
[----:B------:R-:W-:Y:S01]  /*1da20*/  MOV R4, c[0x0][0x388] ;  /* 0x0000e20000047a02 */ /* 0x000fe20000000f00 */
[----:B------:R-:W2:Y:S04]  /*1da30*/  @P0 LDG.E R3, [R6.64] ;  /* 0x0000001a06030981 */ /* 0x000ea8000c1e1900 */
[----:B------:R-:W-:Y:S01]  /*1da40*/  IMAD.U32 R8, RZ, RZ, UR6 ;  /* 0x00000006ff087e24 */ /* 0x000fe2000f8e00ff */
[----:B------:R-:W-:-:S05]  /*1da50*/  MOV R9, UR7 ;  /* 0x0000000700097c02 */ /* 0x000fca0008000f00 */
        /* <DEDUP_REMOVED lines=9> */
.L_x_1518:
        /* <DEDUP_REMOVED lines=12> */
[----:B------:R-:W1:Y:S01]  /*1dbb0*/  R2UR UR12, R10 ;  /* 0x000000000a0c73c2 */ /* 0x000e6200000e0000 */
[----:B------:R-:W-:Y:S01]  /*1dbc0*/  IMAD.MOV.U32 R2, RZ, RZ, c[0x0][0x4e8] ;  /* 0x00013a00ff027624 */ /* 0x000fe200078e00ff */
[----:B------:R-:W-:Y:S01]  /*1dbd0*/  ULDC.64 UR4, c[0x0][0x490] ;  /* 0x0001240000047ab9 */ /* 0x000fe20000000a00 */
[----:B------:R-:W-:Y:S01]  /*1dbe0*/  IMAD.MOV.U32 R6, RZ, RZ, R0 ;  /* 0x000000ffff067224 */ /* 0x000fe200078e0000 */
[----:B------:R-:W-:Y:S02]  /*1dbf0*/  UIMAD UR7, UR8, UR4, URZ ;  /* 0x00000004080772a4 */ /* 0x000fe4000f8e023f */
[----:B------:R-:W-:Y:S02]  /*1dc00*/  ISETP.NE.AND P0, PT, R2, 0x1, PT ;  /* 0x000000010200780c */ /* 0x000fe40003f05270 */
[----:B------:R-:W2:Y:S01]  /*1dc10*/  R2UR UR11, R11 ;  /* 0x000000000b0b73c2 */ /* 0x000ea200000e0000 */
[----:B------:R-:W-:-:S07]  /*1dc20*/  UIMAD UR7, UR16, UR5, UR7 ;  /* 0x00000005100772a4 */ /* 0x000fce000f8e0207 */
[----:B------:R3:W1:Y:S03]  /*1dc30*/  R2UR UR10, R10 ;  /* 0x000000000a0a73c2 */ /* 0x00066600000e0000 */
[----:B------:R-:W-:Y:S01]  /*1dc40*/  @P0 IMAD.HI.U32 R2, R0, c[0x0][0x4ec], RZ ;  /* 0x00013b0000020a27 */ /* 0x000fe200078e00ff */
[----:B-1----:R-:W-:-:S04]  /*1dc50*/  UMOV UR10, UR12 ;  /* 0x0000000c000a7c82 */ /* 0x002fc80008000000 */
[----:B------:R-:W-:Y:S01]  /*1dc60*/  @P0 SHF.R.U32.HI R6, RZ, c[0x0][0x4f0], R2 ;  /* 0x00013c00ff060a19 */ /* 0x000fe20000011602 */
[----:B------:R3:W1:Y:S03]  /*1dc70*/  R2UR UR13, R11 ;  /* 0x000000000b0d73c2 */ /* 0x00066600000e0000 */
[----:B------:R-:W-:Y:S02]  /*1dc80*/  IADD3 R5, -R6, RZ, RZ ;  /* 0x000000ff06057210 */ /* 0x000fe40007ffe1ff */
[----:B------:R-:W-:Y:S01]  /*1dc90*/  SHF.R.S32.HI R3, RZ, 0x1f, R6 ;  /* 0x0000001fff037819 */ /* 0x000fe20000011406 */
[----:B--2---:R-:W-:Y:S02]  /*1dca0*/  UIMAD.WIDE.U32 UR10, UR16, UR4, UR10 ;  /* 0x00000004100a72a5 */ /* 0x004fe4000f8e000a */
[----:B------:R-:W-:Y:S01]  /*1dcb0*/  IMAD R5, R5, c[0x0][0x4e8], R0 ;  /* 0x00013a0005057a24 */ /* 0x000fe200078e0200 */
[----:B------:R-:W-:-:S02]  /*1dcc0*/  ULDC.64 UR4, c[0x0][0x498] ;  /* 0x0001260000047ab9 */ /* 0x000fc40000000a00 */
[----:B------:R-:W-:Y:S02]  /*1dcd0*/  UIADD3 UR11, UR7, UR11, URZ ;  /* 0x0000000b070b7290 */ /* 0x000fe4000fffe03f */
[----:B------:R-:W-:Y:S01]  /*1dce0*/  UIMAD UR7, UR6, UR4, URZ ;  /* 0x00000004060772a4 */ /* 0x000fe2000f8e023f */
[----:B------:R-:W-:Y:S01]  /*1dcf0*/  SHF.R.S32.HI R2, RZ, 0x1f, R5 ;  /* 0x0000001fff027819 */ /* 0x000fe20000011405 */
[----:B------:R-:W-:Y:S02]  /*1dd00*/  UIMAD.WIDE.U32 UR10, UR24, UR4, UR10 ;  /* 0x00000004180a72a5 */ /* 0x000fe4000f8e000a */
[----:B------:R-:W-:-:S04]  /*1dd10*/  UIMAD UR5, UR24, UR5, UR7 ;  /* 0x00000005180572a4 */ /* 0x000fc8000f8e0207 */
[----:B------:R-:W-:Y:S02]  /*1dd20*/  IADD3 R6, P0, R6, UR10, RZ ;  /* 0x0000000a06067c10 */ /* 0x000fe4000ff1e0ff */
[----:B------:R-:W-:-:S05]  /*1dd30*/  IMAD.U32 R0, RZ, RZ, UR5 ;  /* 0x00000005ff007e24 */ /* 0x000fca000f8e00ff */
[----:B------:R-:W-:Y:S01]  /*1dd40*/  IADD3.X R7, R3, UR11, R0, P0, !PT ;  /* 0x0000000b03077c10 */ /* 0x000fe200087fe400 */
[----:B------:R-:W-:-:S04]  /*1dd50*/  IMAD R0, R2, c[0x0][0x488], RZ ;  /* 0x0001220002007a24 */ /* 0x000fc800078e02ff */
[C---:B------:R-:W-:Y:S02]  /*1dd60*/  IMAD R0, R5.reuse, c[0x0][0x48c], R0 ;  /* 0x0001230005007a24 */ /* 0x040fe400078e0200 */
[----:B------:R-:W-:-:S05]  /*1dd70*/  IMAD.WIDE.U32 R6, R5, c[0x0][0x488], R6 ;  /* 0x0001220005067a25 */ /* 0x000fca00078e0006 */
[----:B------:R-:W-:Y:S02]  /*1dd80*/  IADD3 R0, R7, R0, RZ ;  /* 0x0000000007007210 */ /* 0x000fe40007ffe0ff */
[----:B------:R-:W-:-:S04]  /*1dd90*/  LEA R2, P0, R6, c[0x0][0x450], 0x2 ;  /* 0x0001140006027a11 */ /* 0x000fc800078010ff */
[----:B------:R-:W-:Y:S01]  /*1dda0*/  LEA.HI.X R3, R6, c[0x0][0x454], R0, 0x2, P0 ;  /* 0x0001150006037a11 */ /* 0x000fe200000f1400 */
[----:B------:R-:W-:-:S05]  /*1ddb0*/  IMAD.MOV.U32 R0, RZ, RZ, -0x800000 ;  /* 0xff800000ff007424 */ /* 0x000fca00078e00ff */
[----:B------:R3:W-:Y:S01]  /*1ddc0*/  STG.E [R2.64], R0 ;  /* 0x0000000002007986 */ /* 0x0007e2000c10191a */
[----:B------:R-:W-:-:S04]  /*1ddd0*/  DEPBAR.LE SB1, 0x0, {3} ;  /* 0x000090080000791a */ /* 0x000fc80000000000 */
.L_x_1520:
[----:B------:R-:W-:Y:S05]  /*1dde0*/  BSYNC B0 ;  /* 0x0000000000007941 */ /* 0x000fea0003800000 */
.L_x_1519:
[----:B------:R-:W1:Y:S01]  /*1ddf0*/  R2UR UR13, R11 ;  /* 0x000000000b0d73c2 */ /* 0x000e6200000e0000 */
[----:B------:R-:W2:Y:S01]  /*1de00*/  S2R R5, SR_CTAID.X ;  /* 0x0000000000057919 */ /* 0x000ea20000002500 */
[----:B------:R-:W-:Y:S01]  /*1de10*/  SHF.R.S32.HI R0, RZ, 0x1f, R9 ;  /* 0x0000001fff007819 */ /* 0x000fe20000011409 */
[----:B------:R-:W-:Y:S01]  /*1de20*/  ULDC UR10, c[0x0][0x3a0] ;  /* 0x0000e800000a7ab9 */ /* 0x000fe20000000800 */
[----:B------:R-:W-:Y:S01]  /*1de30*/  IMAD.MOV.U32 R2, RZ, RZ, c[0x0][0x4e8] ;  /* 0x00013a00ff027624 */ /* 0x000fe200078e00ff */
[----:B------:R-:W-:Y:S01]  /*1de40*/  ULDC UR7, c[0x0][0x3a4] ;  /* 0x0000e90000077ab9 */ /* 0x000fe20000000800 */
[----:B------:R-:W-:Y:S01]  /*1de50*/  LEA.HI R0, R0, R9, RZ, 0x3 ;  /* 0x0000000900007211 */ /* 0x000fe200078f18ff */
[----:B-----5:R-:W-:Y:S01]  /*1de60*/  IMAD R4, R4, c[0x0][0x4e8], RZ ;  /* 0x00013a0004047a24 */ /* 0x020fe200078e02ff */
[----:B------:R-:W3:Y:S01]  /*1de70*/  R2UR UR12, R10 ;  /* 0x000000000a0c73c2 */ /* 0x000ee200000e0000 */
[----:B------:R-:W-:Y:S01]  /*1de80*/  ISETP.NE.AND P0, PT, R2, 0x1, PT ;  /* 0x000000010200780c */ /* 0x000fe20003f05270 */
[----:B------:R-:W-:Y:S01]  /*1de90*/  BSSY B0, `(.L_x_1521) ;  /* 0x0000048000007945 */ /* 0x000fe20003800000 */
[----:B------:R-:W-:-:S02]  /*1dea0*/  LOP3.LUT R6, R0, 0xfffffff8, RZ, 0xc0, !PT ;  /* 0xfffffff800067812 */ /* 0x000fc400078ec0ff */
[----:B------:R-:W-:-:S03]  /*1deb0*/  SHF.R.S32.HI R0, RZ, 0x3, R0 ;  /* 0x00000003ff007819 */ /* 0x000fc60000011400 */
[----:B------:R-:W4:Y:S01]  /*1dec0*/  R2UR UR14, R10 ;  /* 0x000000000a0e73c2 */ /* 0x000f2200000e0000 */
[----:B------:R-:W-:-:S05]  /*1ded0*/  IMAD.IADD R9, R9, 0x1, -R6 ;  /* 0x0000000109097824 */ /* 0x000fca00078e0a06 */
[C---:B------:R-:W-:Y:S01]  /*1dee0*/  LEA R2, R9.reuse, R0, 0x5 ;  /* 0x0000000009027211 */ /* 0x040fe200078e28ff */
[----:B-1----:R-:W-:Y:S01]  /*1def0*/  UIMAD UR4, UR13, UR10, URZ ;  /* 0x0000000a0d0472a4 */ /* 0x002fe2000f8e023f */
[----:B------:R1:W1:Y:S01]  /*1df00*/  R2UR UR15, R11 ;  /* 0x000000000b0f73c2 */ /* 0x00026200000e0000 */
[----:B------:R-:W-:Y:S02]  /*1df10*/  SHF.L.U32 R9, R9, 0x3, RZ ;  /* 0x0000000309097819 */ /* 0x000fe400000006ff */
[C---:B--2---:R-:W-:Y:S02]  /*1df20*/  IMAD R3, R5.reuse, 0x80, R2 ;  /* 0x0000008005037824 */ /* 0x044fe400078e0202 */
[----:B------:R-:W-:Y:S01]  /*1df30*/  IMAD R5, R5, 0x80, R0 ;  /* 0x0000008005057824 */ /* 0x000fe200078e0200 */
[----:B------:R-:W-:Y:S01]  /*1df40*/  IADD3 R8, R9, 0x40, RZ ;  /* 0x0000004009087810 */ /* 0x000fe20007ffe0ff */
[----:B------:R-:W-:Y:S01]  /*1df50*/  @P0 IMAD.HI.U32 R2, R3, c[0x0][0x4ec], RZ ;  /* 0x00013b0003020a27 */ /* 0x000fe200078e00ff */
[----:B---3--:R-:W-:-:S03]  /*1df60*/  UIMAD UR7, UR12, UR7, UR4 ;  /* 0x000000070c0772a4 */ /* 0x008fc6000f8e0204 */
[----:B------:R-:W-:Y:S01]  /*1df70*/  ULDC.64 UR4, c[0x0][0x3e8] ;  /* 0x0000fa0000047ab9 */ /* 0x000fe20000000a00 */
[----:B------:R-:W-:Y:S01]  /*1df80*/  IMAD.MOV.U32 R7, RZ, RZ, R3 ;  /* 0x000000ffff077224 */ /* 0x000fe200078e0003 */
[----:B------:R-:W-:Y:S01]  /*1df90*/  @P0 SHF.R.U32.HI R7, RZ, c[0x0][0x4f0], R2 ;  /* 0x00013c00ff070a19 */ /* 0x000fe20000011602 */
[----:B----4-:R-:W-:-:S03]  /*1dfa0*/  UIMAD.WIDE.U32 UR10, UR14, UR10, URZ ;  /* 0x0000000a0e0a72a5 */ /* 0x010fc6000f8e003f */
[C---:B------:R-:W-:Y:S02]  /*1dfb0*/  IADD3 R6, -R7.reuse, RZ, RZ ;  /* 0x000000ff07067210 */ /* 0x040fe40007ffe1ff */
[----:B------:R-:W-:Y:S01]  /*1dfc0*/  SHF.R.S32.HI R2, RZ, 0x1f, R7 ;  /* 0x0000001fff027819 */ /* 0x000fe20000011407 */
[----:B------:R-:W-:Y:S02]  /*1dfd0*/  UIADD3 UR11, UR11, UR7, URZ ;  /* 0x000000070b0b7290 */ /* 0x000fe4000fffe03f */
[----:B------:R-:W-:Y:S01]  /*1dfe0*/  UIMAD UR7, UR8, UR4, URZ ;  /* 0x00000004080772a4 */ /* 0x000fe2000f8e023f */
[----:B------:R-:W-:Y:S01]  /*1dff0*/  IMAD R6, R6, c[0x0][0x4e8], R3 ;  /* 0x00013a0006067a24 */ /* 0x000fe200078e0203 */
[----:B------:R-:W-:Y:S01]  /*1e000*/  UIMAD.WIDE.U32 UR10, UR16, UR4, UR10 ;  /* 0x00000004100a72a5 */ /* 0x000fe2000f8e000a */
[----:B------:R-:W-:Y:S01]  /*1e010*/  IMAD R2, R2, c[0x0][0x3e0], RZ ;  /* 0x0000f80002027a24 */ /* 0x000fe200078e02ff */
[----:B------:R-:W-:Y:S02]  /*1e020*/  UIMAD UR7, UR16, UR5, UR7 ;  /* 0x00000005100772a4 */ /* 0x000fe4000f8e0207 */
[----:B------:R-:W-:Y:S01]  /*1e030*/  SHF.R.S32.HI R3, RZ, 0x1f, R6 ;  /* 0x0000001fff037819 */ /* 0x000fe20000011406 */
[----:B------:R-:W-:Y:S01]  /*1e040*/  ULDC.64 UR4, c[0x0][0x3f0] ;  /* 0x0000fc0000047ab9 */ /* 0x000fe20000000a00 */
[----:B------:R-:W-:Y:S01]  /*1e050*/  IMAD R2, R7, c[0x0][0x3e4], R2 ;  /* 0x0000f90007027a24 */ /* 0x000fe200078e0202 */
[----:B------:R-:W-:-:S02]  /*1e060*/  UIMAD UR6, UR6, UR4, URZ ;  /* 0x00000004060672a4 */ /* 0x000fc4000f8e023f */
[----:B------:R-:W-:Y:S01]  /*1e070*/  UIADD3 UR11, UR7, UR11, URZ ;  /* 0x0000000b070b7290 */ /* 0x000fe2000fffe03f */
[----:B------:R-:W-:Y:S01]  /*1e080*/  IMAD R3, R3, c[0x0][0x3d8], RZ ;  /* 0x0000f60003037a24 */ /* 0x000fe200078e02ff */
[----:B------:R-:W-:Y:S02]  /*1e090*/  UIMAD UR5, UR24, UR5, UR6 ;  /* 0x00000005180572a4 */ /* 0x000fe4000f8e0206 */
[----:B------:R-:W-:Y:S01]  /*1e0a0*/  UIMAD.WIDE.U32 UR10, UR24, UR4, UR10 ;  /* 0x00000004180a72a5 */ /* 0x000fe2000f8e000a */
[----:B------:R-:W-:-:S03]  /*1e0b0*/  IMAD R3, R6, c[0x0][0x3dc], R3 ;  /* 0x0000f70006037a24 */ /* 0x000fc600078e0203 */
[----:B------:R-:W-:Y:S02]  /*1e0c0*/  UIADD3 UR5, UR11, UR5, URZ ;  /* 0x000000050b057290 */ /* 0x000fe4000fffe03f */
[----:B-1----:R-:W-:Y:S02]  /*1e0d0*/  IMAD.U32 R11, RZ, RZ, UR11 ;  /* 0x0000000bff0b7e24 */ /* 0x002fe4000f8e00ff */
[----:B------:R-:W-:Y:S02]  /*1e0e0*/  IMAD.U32 R10, RZ, RZ, UR10 ;  /* 0x0000000aff0a7e24 */ /* 0x000fe4000f8e00ff */
[----:B------:R-:W-:-:S05]  /*1e0f0*/  MOV R11, UR5 ;  /* 0x00000005000b7c02 */ /* 0x000fca0008000f00 */
[----:B------:R-:W-:Y:S01]  /*1e100*/  IMAD.WIDE.U32 R10, R7, c[0x0][0x3e0], R10 ;  /* 0x0000f800070a7a25 */ /* 0x000fe200078e000a */
[----:B------:R-:W-:-:S03]  /*1e110*/  IADD3 R7, R9, 0x80, RZ ;  /* 0x0000008009077810 */ /* 0x000fc60007ffe0ff */
[----:B------:R-:W-:-:S04]  /*1e120*/  IMAD.IADD R11, R11, 0x1, R2 ;  /* 0x000000010b0b7824 */ /* 0x000fc800078e0202 */
        /* <DEDUP_REMOVED lines=30> */
.L_x_1522:
[----:B------:R-:W-:Y:S05]  /*1e310*/  BSYNC B0 ;  /* 0x0000000000007941 */ /* 0x000fea0003800000 */
.L_x_1521:
        /* <DEDUP_REMOVED lines=27> */
.L_x_1524:
[----:B------:R-:W-:Y:S05]  /*1e4d0*/  BSYNC B0 ;  /* 0x0000000000007941 */ /* 0x000fea0003800000 */
.L_x_1523:
        /* <DEDUP_REMOVED lines=27> */
.L_x_1526:
[----:B------:R-:W-:Y:S05]  /*1e690*/  BSYNC B0 ;  /* 0x0000000000007941 */ /* 0x000fea0003800000 */
.L_x_1525:
        /* <DEDUP_REMOVED lines=28> */
.L_x_1527:
        /* <DEDUP_REMOVED lines=10> */
.L_x_1552:


//--------------------- .nv.shared._ZN7cutlass13device_kernelIN5flash19enable_sm80_to_sm89INS1_16FlashAttnFwdSm80INS1_25CollectiveMainloopFwdSm80ILi8ELi1ELb1EN4cute5tupleIJNS5_1CILi128EEENS7_ILi64EEENS7_ILi256EEEEEELi256ENS_10bfloat16_tEfNS_4arch4Sm80ELb0ELb0ELb0ELb0ELb0ELb0ELb1ELb0EEENS1_21CollectiveEpilogueFwdINS6_IJS8_SA_S9_EEENS6_IJNS7_ILi1EEESI_SI_EEESC_SE_Li256ELb0ELb1ELb0ELb0EEENS1_19SingleTileSchedulerILb0ELb0ELb1ELi128EEEEEEEEEvNT_6ParamsE --------------------------
	.section	.nv.shared._ZN7cutlass13device_kernelIN5flash19enable_sm80_to_sm89INS1_16FlashAttnFwdSm80INS1_25CollectiveMainloopFwdSm80ILi8ELi1ELb1EN4cute5tupleIJNS5_1CILi128EEENS7_ILi64EEENS7_ILi256EEEEEELi256ENS_10bfloat16_tEfNS_4arch4Sm80ELb0ELb0ELb0ELb0ELb0ELb0ELb1ELb0EEENS1_21CollectiveEpilogueFwdINS6_IJS8_SA_S9_EEENS6_IJNS7_ILi1EEESI_SI_EEESC_SE_Li256ELb0ELb1ELb0ELb0EEENS1_19SingleTileSchedulerILb0ELb0ELb1ELi128EEEEEEEEEvNT_6ParamsE,"aw",@nobits
	.sectionflags	@""
	.align	16


//--------------------- .nv.global                --------------------------
	.section	.nv.global,"aw",@nobits
.nv.global:
	.type		_ZN66_INTERNAL_3aa6a342_30_flash_fwd_hdim256_bf16_sm80_cu_f3e6f9ee_33704cute1_E,@object
	.size		_ZN66_INTERNAL_3aa6a342_30_flash_fwd_hdim256_bf16_sm80_cu_f3e6f9ee_33704cute1_E,(_ZN66_INTERNAL_3aa6a342_30_flash_fwd_hdim256_bf16_sm80_cu_f3e6f9ee_33704cuda3std3__45__cpo6cbeginE - _ZN66_INTERNAL_3aa6a342_30_flash_fwd_hdim256_bf16_sm80_cu_f3e6f9ee_33704cute1_E)
_ZN66_INTERNAL_3aa6a342_30_flash_fwd_hdim256_bf16_sm80_cu_f3e6f9ee_33704cute1_E:
	.zero		1
	.type		_ZN66_INTERNAL_3aa6a342_30_flash_fwd_hdim256_bf16_sm80_cu_f3e6f9ee_33704cuda3std3__45__cpo6cbeginE,@object
	.size		_ZN66_INTERNAL_3aa6a342_30_flash_fwd_hdim256_bf16_sm80_cu_f3e6f9ee_33704cuda3std3__45__cpo6cbeginE,(_ZN66_INTERNAL_3aa6a342_30_flash_fwd_hdim256_bf16_sm80_cu_f3e6f9ee_33704cuda3std3__48in_placeE - _ZN66_INTERNAL_3aa6a342_30_flash_fwd_hdim256_bf16_sm80_cu_f3e6f9ee_33704cuda3std3__45__cpo6cbeginE)
_ZN66_INTERNAL_3aa6a342_30_flash_fwd_hdim256_bf16_sm80_cu_f3e6f9ee_33704cuda3std3__45__cpo6cbeginE:
	.zero		1
	.type		_ZN66_INTERNAL_3aa6a342_30_flash_fwd_hdim256_bf16_sm80_cu_f3e6f9ee_33704cuda3std3__48in_placeE,@object
	.size		_ZN66_INTERNAL_3aa6a342_30_flash_fwd_hdim256_bf16_sm80_cu_f3e6f9ee_33704cuda3std3__48in_placeE,(_ZN66_INTERNAL_3aa6a342_30_flash_fwd_hdim256_bf16_sm80_cu_f3e6f9ee_33704cuda3std6ranges3__45__cpo9iter_moveE - _ZN66_INTERNAL_3aa6a342_30_flash_fwd_hdim256_bf16_sm80_cu_f3e6f9ee_33704cuda3std3__48in_placeE)
_ZN66_INTERNAL_3aa6a342_30_flash_fwd_hdim256_bf16_sm80_cu_f3e6f9ee_33704cuda3std3__48in_placeE:
	.zero		1
	.type		_ZN66_INTERNAL_3aa6a342_30_flash_fwd_hdim256_bf16_sm80_cu_f3e6f9ee_33704cuda3std6ranges3__45__cpo9iter_moveE,@object
	.size		_ZN66_INTERNAL_3aa6a342_30_flash_fwd_hdim256_bf16_sm80_cu_f3e6f9ee_33704cuda3std6ranges3__45__cpo9iter_moveE,(_ZN66_INTERNAL_3aa6a342_30_flash_fwd_hdim256_bf16_sm80_cu_f3e6f9ee_33704cuda3std3__45__cpo5beginE - _ZN66_INTERNAL_3aa6a342_30_flash_fwd_hdim256_bf16_sm80_cu_f3e6f9ee_33704cuda3std6ranges3__45__cpo9iter_moveE)
_ZN66_INTERNAL_3aa6a342_30_flash_fwd_hdim256_bf16_sm80_cu_f3e6f9ee_33704cuda3std6ranges3__45__cpo9iter_moveE:
	.zero		1
	.type		_ZN66_INTERNAL_3aa6a342_30_flash_fwd_hdim256_bf16_sm80_cu_f3e6f9ee_33704cuda3std3__45__cpo5beginE,@object
	.size		_ZN66_INTERNAL_3aa6a342_30_flash_fwd_hdim256_bf16_sm80_cu_f3e6f9ee_33704cuda3std3__45__cpo5beginE,(_ZN66_INTERNAL_3aa6a342_30_flash_fwd_hdim256_bf16_sm80_cu_f3e6f9ee_33704cuda3std3__468_GLOBAL__N__3aa6a342_30_flash_fwd_hdim256_bf16_sm80_cu_f3e6f9ee_33706ignoreE - _ZN66_INTERNAL_3aa6a342_30_flash_fwd_hdim256_bf16_sm80_cu_f3e6f9ee_33704cuda3std3__45__cpo5beginE)
_ZN66_INTERNAL_3aa6a342_30_flash_fwd_hdim256_bf16_sm80_cu_f3e6f9ee_33704cuda3std3__45__cpo5beginE:
	.zero		1
	.type		_ZN66_INTERNAL_3aa6a342_30_flash_fwd_hdim256_bf16_sm80_cu_f3e6f9ee_33704cuda3std3__468_GLOBAL__N__3aa6a342_30_flash_fwd_hdim256_bf16_sm80_cu_f3e6f9ee_33706ignoreE,@object
	.size		_ZN66_INTERNAL_3aa6a342_30_flash_fwd_hdim256_bf16_sm80_cu_f3e6f9ee_33704cuda3std3__468_GLOBAL__N__3aa6a342_30_flash_fwd_hdim256_bf16_sm80_cu_f3e6f9ee_33706ignoreE,(_ZN66_INTERNAL_3aa6a342_30_flash_fwd_hdim256_bf16_sm80_cu_f3e6f9ee_33704cute7productE - _ZN66_INTERNAL_3aa6a342_30_flash_fwd_hdim256_bf16_sm80_cu_f3e6f9ee_33704cuda3std3__468_GLOBAL__N__3aa6a342_30_flash_fwd_hdim256_bf16_sm80_cu_f3e6f9ee_33706ignoreE)
_ZN66_INTERNAL_3aa6a342_30_flash_fwd_hdim256_bf16_sm80_cu_f3e6f9ee_33704cuda3std3__468_GLOBAL__N__3aa6a342_30_flash_fwd_hdim256_bf16_sm80_cu_f3e6f9ee_33706ignoreE:
	.zero		1
	.type		_ZN66_INTERNAL_3aa6a342_30_flash_fwd_hdim256_bf16_sm80_cu_f3e6f9ee_33704cute7productE,@object
	.size		_ZN66_INTERNAL_3aa6a342_30_flash_fwd_hdim256_bf16_sm80_cu_f3e6f9ee_33704cute7productE,(_ZN66_INTERNAL_3aa6a342_30_flash_fwd_hdim256_bf16_sm80_cu_f3e6f9ee_33704cuda3std3__45__cpo3endE - _ZN66_INTERNAL_3aa6a342_30_flash_fwd_hdim256_bf16_sm80_cu_f3e6f9ee_33704cute7productE)
_ZN66_INTERNAL_3aa6a342_30_flash_fwd_hdim256_bf16_sm80_cu_f3e6f9ee_33704cute7productE:
	.zero		1
	.type		_ZN66_INTERNAL_3aa6a342_30_flash_fwd_hdim256_bf16_sm80_cu_f3e6f9ee_33704cuda3std3__45__cpo3endE,@object
	.size		_ZN66_INTERNAL_3aa6a342_30_flash_fwd_hdim256_bf16_sm80_cu_f3e6f9ee_33704cuda3std3__45__cpo3endE,(_ZN66_INTERNAL_3aa6a342_30_flash_fwd_hdim256_bf16_sm80_cu_f3e6f9ee_33704cuda3std3__419piecewise_constructE - _ZN66_INTERNAL_3aa6a342_30_flash_fwd_hdim256_bf16_sm80_cu_f3e6f9ee_33704cuda3std3__45__cpo3endE)
_ZN66_INTERNAL_3aa6a342_30_flash_fwd_hdim256_bf16_sm80_cu_f3e6f9ee_33704cuda3std3__45__cpo3endE:
	.zero		1
	.type		_ZN66_INTERNAL_3aa6a342_30_flash_fwd_hdim256_bf16_sm80_cu_f3e6f9ee_33704cuda3std3__419piecewise_constructE,@object
	.size		_ZN66_INTERNAL_3aa6a342_30_flash_fwd_hdim256_bf16_sm80_cu_f3e6f9ee_33704cuda3std3__419piecewise_constructE,(_ZN66_INTERNAL_3aa6a342_30_flash_fwd_hdim256_bf16_sm80_cu_f3e6f9ee_33704cuda3std3__45__cpo4cendE - _ZN66_INTERNAL_3aa6a342_30_flash_fwd_hdim256_bf16_sm80_cu_f3e6f9ee_33704cuda3std3__419piecewise_constructE)
_ZN66_INTERNAL_3aa6a342_30_flash_fwd_hdim256_bf16_sm80_cu_f3e6f9ee_33704cuda3std3__419piecewise_constructE:
	.zero		1
	.type		_ZN66_INTERNAL_3aa6a342_30_flash_fwd_hdim256_bf16_sm80_cu_f3e6f9ee_33704cuda3std3__45__cpo4cendE,@object
	.size		_ZN66_INTERNAL_3aa6a342_30_flash_fwd_hdim256_bf16_sm80_cu_f3e6f9ee_33704cuda3std3__45__cpo4cendE,(_ZN66_INTERNAL_3aa6a342_30_flash_fwd_hdim256_bf16_sm80_cu_f3e6f9ee_33704cuda3std6ranges3__45__cpo4swapE - _ZN66_INTERNAL_3aa6a342_30_flash_fwd_hdim256_bf16_sm80_cu_f3e6f9ee_33704cuda3std3__45__cpo4cendE)
_ZN66_INTERNAL_3aa6a342_30_flash_fwd_hdim256_bf16_sm80_cu_f3e6f9ee_33704cuda3std3__45__cpo4cendE:
	.zero		1
	.type		_ZN66_INTERNAL_3aa6a342_30_flash_fwd_hdim256_bf16_sm80_cu_f3e6f9ee_33704cuda3std6ranges3__45__cpo4swapE,@object
	.size		_ZN66_INTERNAL_3aa6a342_30_flash_fwd_hdim256_bf16_sm80_cu_f3e6f9ee_33704cuda3std6ranges3__45__cpo4swapE,(.L_7 - _ZN66_INTERNAL_3aa6a342_30_flash_fwd_hdim256_bf16_sm80_cu_f3e6f9ee_33704cuda3std6ranges3__45__cpo4swapE)
_ZN66_INTERNAL_3aa6a342_30_flash_fwd_hdim256_bf16_sm80_cu_f3e6f9ee_33704cuda3std6ranges3__45__cpo4swapE:
	.zero		1
.L_7:


//--------------------- .nv.shared._ZN7cutlass13device_kernelIN5flash19enable_sm80_to_sm89INS1_16FlashAttnFwdSm80INS1_25CollectiveMainloopFwdSm80ILi8ELi1ELb1EN4cute5tupleIJNS5_1CILi128EEENS7_ILi64EEENS7_ILi256EEEEEELi256ENS_10bfloat16_tEfNS_4arch4Sm80ELb0ELb0ELb0ELb1ELb0ELb0ELb1ELb0EEENS1_21CollectiveEpilogueFwdINS6_IJS8_SA_S9_EEENS6_IJNS7_ILi1EEESI_SI_EEESC_SE_Li256ELb1ELb1ELb0ELb0EEENS1_19SingleTileSchedulerILb1ELb0ELb1ELi128EEEEEEEEEvNT_6ParamsE --------------------------
	.section	.nv.shared._ZN7cutlass13device_kernelIN5flash19enable_sm80_to_sm89INS1_16FlashAttnFwdSm80INS1_25CollectiveMainloopFwdSm80ILi8ELi1ELb1EN4cute5tupleIJNS5_1CILi128EEENS7_ILi64EEENS7_ILi256EEEEEELi256ENS_10bfloat16_tEfNS_4arch4Sm80ELb0ELb0ELb0ELb1ELb0ELb0ELb1ELb0EEENS1_21CollectiveEpilogueFwdINS6_IJS8_SA_S9_EEENS6_IJNS7_ILi1EEESI_SI_EEESC_SE_Li256ELb1ELb1ELb0ELb0EEENS1_19SingleTileSchedulerILb1ELb0ELb1ELi128EEEEEEEEEvNT_6ParamsE,"aw",@nobits
	.sectionflags	@""
	.align	16


//--------------------- .nv.shared._ZN7cutlass13device_kernelIN5flash19enable_sm80_to_sm89INS1_16FlashAttnFwdSm80INS1_25CollectiveMainloopFwdSm80ILi8ELi1ELb0EN4cute5tupleIJNS5_1CILi128EEENS7_ILi32EEENS7_ILi256EEEEEELi256ENS_10bfloat16_tEfNS_4arch4Sm80ELb0ELb0ELb0ELb1ELb0ELb1ELb1ELb0EEENS1_21CollectiveEpilogueFwdINS6_IJS8_SA_S9_EEENS6_IJNS7_ILi1EEESI_SI_EEESC_SE_Li256ELb1ELb1ELb0ELb0EEENS1_19SingleTileSchedulerILb1ELb0ELb1ELi128EEEEEEEEEvNT_6ParamsE --------------------------
	.section	.nv.shared._ZN7cutlass13device_kernelIN5flash19enable_sm80_to_sm89INS1_16FlashAttnFwdSm80INS1_25CollectiveMainloopFwdSm80ILi8ELi1ELb0EN4cute5tupleIJNS5_1CILi128EEENS7_ILi32EEENS7_ILi256EEEEEELi256ENS_10bfloat16_tEfNS_4arch4Sm80ELb0ELb0ELb0ELb1ELb0ELb1ELb1ELb0EEENS1_21CollectiveEpilogueFwdINS6_IJS8_SA_S9_EEENS6_IJNS7_ILi1EEESI_SI_EEESC_SE_Li256ELb1ELb1ELb0ELb0EEENS1_19SingleTileSchedulerILb1ELb0ELb1ELi128EEEEEEEEEvNT_6ParamsE,"aw",@nobits
	.sectionflags	@""
	.align	16


//--------------------- .nv.shared._ZN7cutlass13device_kernelIN5flash19enable_sm80_to_sm89INS1_16FlashAttnFwdSm80INS1_25CollectiveMainloopFwdSm80ILi8ELi1ELb1EN4cute5tupleIJNS5_1CILi128EEENS7_ILi48EEENS7_ILi256EEEEEELi256ENS_10bfloat16_tEfNS_4arch4Sm80ELb0ELb1ELb0ELb0ELb0ELb0ELb1ELb0EEENS1_21CollectiveEpilogueFwdINS6_IJS8_SA_S9_EEENS6_IJNS7_ILi1EEESI_SI_EEESC_SE_Li256ELb0ELb1ELb0ELb0EEENS1_19SingleTileSchedulerILb0ELb0ELb1ELi128EEEEEEEEEvNT_6ParamsE --------------------------
	.section	.nv.shared._ZN7cutlass13device_kernelIN5flash19enable_sm80_to_sm89INS1_16FlashAttnFwdSm80INS1_25CollectiveMainloopFwdSm80ILi8ELi1ELb1EN4cute5tupleIJNS5_1CILi128EEENS7_ILi48EEENS7_ILi256EEEEEELi256ENS_10bfloat16_tEfNS_4arch4Sm80ELb0ELb1ELb0ELb0ELb0ELb0ELb1ELb0EEENS1_21CollectiveEpilogueFwdINS6_IJS8_SA_S9_EEENS6_IJNS7_ILi1EEESI_SI_EEESC_SE_Li256ELb0ELb1ELb0ELb0EEENS1_19SingleTileSchedulerILb0ELb0ELb1ELi128EEEEEEEEEvNT_6ParamsE,"aw",@nobits
	.sectionflags	@""
	.align	16


//--------------------- .nv.shared._ZN7cutlass13device_kernelIN5flash19enable_sm80_to_sm89INS1_16FlashAttnFwdSm80INS1_25CollectiveMainloopFwdSm80ILi8ELi1ELb1EN4cute5tupleIJNS5_1CILi128EEENS7_ILi48EEENS7_ILi256EEEEEELi256ENS_10bfloat16_tEfNS_4arch4Sm80ELb0ELb1ELb0ELb1ELb0ELb0ELb1ELb0EEENS1_21CollectiveEpilogueFwdINS6_IJS8_SA_S9_EEENS6_IJNS7_ILi1EEESI_SI_EEESC_SE_Li256ELb1ELb1ELb0ELb0EEENS1_19SingleTileSchedulerILb1ELb0ELb1ELi128EEEEEEEEEvNT_6ParamsE --------------------------
	.section	.nv.shared._ZN7cutlass13device_kernelIN5flash19enable_sm80_to_sm89INS1_16FlashAttnFwdSm80INS1_25CollectiveMainloopFwdSm80ILi8ELi1ELb1EN4cute5tupleIJNS5_1CILi128EEENS7_ILi48EEENS7_ILi256EEEEEELi256ENS_10bfloat16_tEfNS_4arch4Sm80ELb0ELb1ELb0ELb1ELb0ELb0ELb1ELb0EEENS1_21CollectiveEpilogueFwdINS6_IJS8_SA_S9_EEENS6_IJNS7_ILi1EEESI_SI_EEESC_SE_Li256ELb1ELb1ELb0ELb0EEENS1_19SingleTileSchedulerILb1ELb0ELb1ELi128EEEEEEEEEvNT_6ParamsE,"aw",@nobits
	.sectionflags	@""
	.align	16


//--------------------- .nv.shared._ZN7cutlass13device_kernelIN5flash19enable_sm80_to_sm89INS1_16FlashAttnFwdSm80INS1_25CollectiveMainloopFwdSm80ILi8ELi1ELb0EN4cute5tupleIJNS5_1CILi128EEENS7_ILi32EEENS7_ILi256EEEEEELi256ENS_10bfloat16_tEfNS_4arch4Sm80ELb0ELb1ELb0ELb1ELb0ELb1ELb1ELb0EEENS1_21CollectiveEpilogueFwdINS6_IJS8_SA_S9_EEENS6_IJNS7_ILi1EEESI_SI_EEESC_SE_Li256ELb1ELb1ELb0ELb0EEENS1_19SingleTileSchedulerILb1ELb0ELb1ELi128EEEEEEEEEvNT_6ParamsE --------------------------
	.section	.nv.shared._ZN7cutlass13device_kernelIN5flash19enable_sm80_to_sm89INS1_16FlashAttnFwdSm80INS1_25CollectiveMainloopFwdSm80ILi8ELi1ELb0EN4cute5tupleIJNS5_1CILi128EEENS7_ILi32EEENS7_ILi256EEEEEELi256ENS_10bfloat16_tEfNS_4arch4Sm80ELb0ELb1ELb0ELb1ELb0ELb1ELb1ELb0EEENS1_21CollectiveEpilogueFwdINS6_IJS8_SA_S9_EEENS6_IJNS7_ILi1EEESI_SI_EEESC_SE_Li256ELb1ELb1ELb0ELb0EEENS1_19SingleTileSchedulerILb1ELb0ELb1ELi128EEEEEEEEEvNT_6ParamsE,"aw",@nobits
	.sectionflags	@""
	.align	16


//--------------------- .nv.shared._ZN7cutlass13device_kernelIN5flash19enable_sm80_to_sm89INS1_16FlashAttnFwdSm80INS1_25CollectiveMainloopFwdSm80ILi8ELi1ELb1EN4cute5tupleIJNS5_1CILi128EEENS7_ILi64EEENS7_ILi256EEEEEELi256ENS_10bfloat16_tEfNS_4arch4Sm80ELb1ELb0ELb0ELb0ELb0ELb0ELb1ELb0EEENS1_21CollectiveEpilogueFwdINS6_IJS8_SA_S9_EEENS6_IJNS7_ILi1EEESI_SI_EEESC_SE_Li256ELb0ELb1ELb0ELb0EEENS1_30DynamicPersistentTileSchedulerILi256ELi256ELb0ELb1ELb0EEEEEEEEEvNT_6ParamsE --------------------------
	.section	.nv.shared._ZN7cutlass13device_kernelIN5flash19enable_sm80_to_sm89INS1_16FlashAttnFwdSm80INS1_25CollectiveMainloopFwdSm80ILi8ELi1ELb1EN4cute5tupleIJNS5_1CILi128EEENS7_ILi64EEENS7_ILi256EEEEEELi256ENS_10bfloat16_tEfNS_4arch4Sm80ELb1ELb0ELb0ELb0ELb0ELb0ELb1ELb0EEENS1_21CollectiveEpilogueFwdINS6_IJS8_SA_S9_EEENS6_IJNS7_ILi1EEESI_SI_EEESC_SE_Li256ELb0ELb1ELb0ELb0EEENS1_30DynamicPersistentTileSchedulerILi256ELi256ELb0ELb1ELb0EEEEEEEEEvNT_6ParamsE,"aw",@nobits
	.sectionflags	@""
	.align	16


//--------------------- .nv.shared._ZN7cutlass13device_kernelIN5flash19enable_sm80_to_sm89INS1_16FlashAttnFwdSm80INS1_25CollectiveMainloopFwdSm80ILi8ELi1ELb1EN4cute5tupleIJNS5_1CILi128EEENS7_ILi64EEENS7_ILi256EEEEEELi256ENS_10bfloat16_tEfNS_4arch4Sm80ELb1ELb0ELb0ELb1ELb0ELb0ELb1ELb0EEENS1_21CollectiveEpilogueFwdINS6_IJS8_SA_S9_EEENS6_IJNS7_ILi1EEESI_SI_EEESC_SE_Li256ELb1ELb1ELb0ELb0EEENS1_19SingleTileSchedulerILb1ELb0ELb1ELi128EEEEEEEEEvNT_6ParamsE --------------------------
	.section	.nv.shared._ZN7cutlass13device_kernelIN5flash19enable_sm80_to_sm89INS1_16FlashAttnFwdSm80INS1_25CollectiveMainloopFwdSm80ILi8ELi1ELb1EN4cute5tupleIJNS5_1CILi128EEENS7_ILi64EEENS7_ILi256EEEEEELi256ENS_10bfloat16_tEfNS_4arch4Sm80ELb1ELb0ELb0ELb1ELb0ELb0ELb1ELb0EEENS1_21CollectiveEpilogueFwdINS6_IJS8_SA_S9_EEENS6_IJNS7_ILi1EEESI_SI_EEESC_SE_Li256ELb1ELb1ELb0ELb0EEENS1_19SingleTileSchedulerILb1ELb0ELb1ELi128EEEEEEEEEvNT_6ParamsE,"aw",@nobits
	.sectionflags	@""
	.align	16


//--------------------- .nv.shared._ZN7cutlass13device_kernelIN5flash19enable_sm80_to_sm89INS1_16FlashAttnFwdSm80INS1_25CollectiveMainloopFwdSm80ILi8ELi1ELb0EN4cute5tupleIJNS5_1CILi128EEENS7_ILi32EEENS7_ILi256EEEEEELi256ENS_10bfloat16_tEfNS_4arch4Sm80ELb1ELb0ELb0ELb1ELb0ELb1ELb1ELb0EEENS1_21CollectiveEpilogueFwdINS6_IJS8_SA_S9_EEENS6_IJNS7_ILi1EEESI_SI_EEESC_SE_Li256ELb1ELb1ELb0ELb0EEENS1_19SingleTileSchedulerILb1ELb0ELb1ELi128EEEEEEEEEvNT_6ParamsE --------------------------
	.section	.nv.shared._ZN7cutlass13device_kernelIN5flash19enable_sm80_to_sm89INS1_16FlashAttnFwdSm80INS1_25CollectiveMainloopFwdSm80ILi8ELi1ELb0EN4cute5tupleIJNS5_1CILi128EEENS7_ILi32EEENS7_ILi256EEEEEELi256ENS_10bfloat16_tEfNS_4arch4Sm80ELb1ELb0ELb0ELb1ELb0ELb1ELb1ELb0EEENS1_21CollectiveEpilogueFwdINS6_IJS8_SA_S9_EEENS6_IJNS7_ILi1EEESI_SI_EEESC_SE_Li256ELb1ELb1ELb0ELb0EEENS1_19SingleTileSchedulerILb1ELb0ELb1ELi128EEEEEEEEEvNT_6ParamsE,"aw",@nobits
	.sectionflags	@""
	.align	16


//--------------------- .nv.shared._ZN7cutlass13device_kernelIN5flash19enable_sm80_to_sm89INS1_16FlashAttnFwdSm80INS1_25CollectiveMainloopFwdSm80ILi8ELi1ELb0EN4cute5tupleIJNS5_1CILi128EEENS7_ILi96EEENS7_ILi256EEEEEELi256ENS_10bfloat16_tEfNS_4arch4Sm80ELb0ELb0ELb0ELb0ELb0ELb0ELb1ELb0EEENS1_21CollectiveEpilogueFwdINS6_IJS8_SA_S9_EEENS6_IJNS7_ILi1EEESI_SI_EEESC_SE_Li256ELb0ELb1ELb0ELb0EEENS1_19SingleTileSchedulerILb0ELb0ELb1ELi128EEEEEEEEEvNT_6ParamsE --------------------------
	.section	.nv.shared._ZN7cutlass13device_kernelIN5flash19enable_sm80_to_sm89INS1_16FlashAttnFwdSm80INS1_25CollectiveMainloopFwdSm80ILi8ELi1ELb0EN4cute5tupleIJNS5_1CILi128EEENS7_ILi96EEENS7_ILi256EEEEEELi256ENS_10bfloat16_tEfNS_4arch4Sm80ELb0ELb0ELb0ELb0ELb0ELb0ELb1ELb0EEENS1_21CollectiveEpilogueFwdINS6_IJS8_SA_S9_EEENS6_IJNS7_ILi1EEESI_SI_EEESC_SE_Li256ELb0ELb1ELb0ELb0EEENS1_19SingleTileSchedulerILb0ELb0ELb1ELi128EEEEEEEEEvNT_6ParamsE,"aw",@nobits
	.sectionflags	@""
	.align	16


//--------------------- .nv.shared._ZN7cutlass13device_kernelIN5flash19enable_sm80_to_sm89INS1_16FlashAttnFwdSm80INS1_25CollectiveMainloopFwdSm80ILi8ELi1ELb0EN4cute5tupleIJNS5_1CILi128EEENS7_ILi96EEENS7_ILi256EEEEEELi256ENS_10bfloat16_tEfNS_4arch4Sm80ELb0ELb0ELb0ELb1ELb0ELb0ELb1ELb0EEENS1_21CollectiveEpilogueFwdINS6_IJS8_SA_S9_EEENS6_IJNS7_ILi1EEESI_SI_EEESC_SE_Li256ELb1ELb1ELb0ELb0EEENS1_19SingleTileSchedulerILb1ELb0ELb1ELi128EEEEEEEEEvNT_6ParamsE --------------------------
	.section	.nv.shared._ZN7cutlass13device_kernelIN5flash19enable_sm80_to_sm89INS1_16FlashAttnFwdSm80INS1_25CollectiveMainloopFwdSm80ILi8ELi1ELb0EN4cute5tupleIJNS5_1CILi128EEENS7_ILi96EEENS7_ILi256EEEEEELi256ENS_10bfloat16_tEfNS_4arch4Sm80ELb0ELb0ELb0ELb1ELb0ELb0ELb1ELb0EEENS1_21CollectiveEpilogueFwdINS6_IJS8_SA_S9_EEENS6_IJNS7_ILi1EEESI_SI_EEESC_SE_Li256ELb1ELb1ELb0ELb0EEENS1_19SingleTileSchedulerILb1ELb0ELb1ELi128EEEEEEEEEvNT_6ParamsE,"aw",@nobits
	.sectionflags	@""
	.align	16


//--------------------- .nv.shared._ZN7cutlass13device_kernelIN5flash19enable_sm80_to_sm89INS1_16FlashAttnFwdSm80INS1_25CollectiveMainloopFwdSm80ILi8ELi1ELb0EN4cute5tupleIJNS5_1CILi128EEENS7_ILi48EEENS7_ILi256EEEEEELi256ENS_10bfloat16_tEfNS_4arch4Sm80ELb0ELb0ELb0ELb1ELb0ELb1ELb1ELb0EEENS1_21CollectiveEpilogueFwdINS6_IJS8_SA_S9_EEENS6_IJNS7_ILi1EEESI_SI_EEESC_SE_Li256ELb1ELb1ELb0ELb0EEENS1_19SingleTileSchedulerILb1ELb0ELb1ELi128EEEEEEEEEvNT_6ParamsE --------------------------
	.section	.nv.shared._ZN7cutlass13device_kernelIN5flash19enable_sm80_to_sm89INS1_16FlashAttnFwdSm80INS1_25CollectiveMainloopFwdSm80ILi8ELi1ELb0EN4cute5tupleIJNS5_1CILi128EEENS7_ILi48EEENS7_ILi256EEEEEELi256ENS_10bfloat16_tEfNS_4arch4Sm80ELb0ELb0ELb0ELb1ELb0ELb1ELb1ELb0EEENS1_21CollectiveEpilogueFwdINS6_IJS8_SA_S9_EEENS6_IJNS7_ILi1EEESI_SI_EEESC_SE_Li256ELb1ELb1ELb0ELb0EEENS1_19SingleTileSchedulerILb1ELb0ELb1ELi128EEEEEEEEEvNT_6ParamsE,"aw",@nobits
	.sectionflags	@""
	.align	16


//--------------------- .nv.shared._ZN7cutlass13device_kernelIN5flash19enable_sm80_to_sm89INS1_16FlashAttnFwdSm80INS1_25CollectiveMainloopFwdSm80ILi8ELi1ELb0EN4cute5tupleIJNS5_1CILi128EEENS7_ILi64EEENS7_ILi256EEEEEELi256ENS_10bfloat16_tEfNS_4arch4Sm80ELb0ELb1ELb0ELb0ELb0ELb0ELb1ELb0EEENS1_21CollectiveEpilogueFwdINS6_IJS8_SA_S9_EEENS6_IJNS7_ILi1EEESI_SI_EEESC_SE_Li256ELb0ELb1ELb0ELb0EEENS1_19SingleTileSchedulerILb0ELb0ELb1ELi128EEEEEEEEEvNT_6ParamsE --------------------------
	.section	.nv.shared._ZN7cutlass13device_kernelIN5flash19enable_sm80_to_sm89INS1_16FlashAttnFwdSm80INS1_25CollectiveMainloopFwdSm80ILi8ELi1ELb0EN4cute5tupleIJNS5_1CILi128EEENS7_ILi64EEENS7_ILi256EEEEEELi256ENS_10bfloat16_tEfNS_4arch4Sm80ELb0ELb1ELb0ELb0ELb0ELb0ELb1ELb0EEENS1_21CollectiveEpilogueFwdINS6_IJS8_SA_S9_EEENS6_IJNS7_ILi1EEESI_SI_EEESC_SE_Li256ELb0ELb1ELb0ELb0EEENS1_19SingleTileSchedulerILb0ELb0ELb1ELi128EEEEEEEEEvNT_6ParamsE,"aw",@nobits
	.sectionflags	@""
	.align	16


//--------------------- .nv.shared._ZN7cutlass13device_kernelIN5flash19enable_sm80_to_sm89INS1_16FlashAttnFwdSm80INS1_25CollectiveMainloopFwdSm80ILi8ELi1ELb0EN4cute5tupleIJNS5_1CILi128EEENS7_ILi64EEENS7_ILi256EEEEEELi256ENS_10bfloat16_tEfNS_4arch4Sm80ELb0ELb1ELb0ELb1ELb0ELb0ELb1ELb0EEENS1_21CollectiveEpilogueFwdINS6_IJS8_SA_S9_EEENS6_IJNS7_ILi1EEESI_SI_EEESC_SE_Li256ELb1ELb1ELb0ELb0EEENS1_19SingleTileSchedulerILb1ELb0ELb1ELi128EEEEEEEEEvNT_6ParamsE --------------------------
	.section	.nv.shared._ZN7cutlass13device_kernelIN5flash19enable_sm80_to_sm89INS1_16FlashAttnFwdSm80INS1_25CollectiveMainloopFwdSm80ILi8ELi1ELb0EN4cute5tupleIJNS5_1CILi128EEENS7_ILi64EEENS7_ILi256EEEEEELi256ENS_10bfloat16_tEfNS_4arch4Sm80ELb0ELb1ELb0ELb1ELb0ELb0ELb1ELb0EEENS1_21CollectiveEpilogueFwdINS6_IJS8_SA_S9_EEENS6_IJNS7_ILi1EEESI_SI_EEESC_SE_Li256ELb1ELb1ELb0ELb0EEENS1_19SingleTileSchedulerILb1ELb0ELb1ELi128EEEEEEEEEvNT_6ParamsE,"aw",@nobits
	.sectionflags	@""
	.align	16


//--------------------- .nv.shared._ZN7cutlass13device_kernelIN5flash19enable_sm80_to_sm89INS1_16FlashAttnFwdSm80INS1_25CollectiveMainloopFwdSm80ILi8ELi1ELb0EN4cute5tupleIJNS5_1CILi128EEENS7_ILi48EEENS7_ILi256EEEEEELi256ENS_10bfloat16_tEfNS_4arch4Sm80ELb0ELb1ELb0ELb1ELb0ELb1ELb1ELb0EEENS1_21CollectiveEpilogueFwdINS6_IJS8_SA_S9_EEENS6_IJNS7_ILi1EEESI_SI_EEESC_SE_Li256ELb1ELb1ELb0ELb0EEENS1_19SingleTileSchedulerILb1ELb0ELb1ELi128EEEEEEEEEvNT_6ParamsE --------------------------
	.section	.nv.shared._ZN7cutlass13device_kernelIN5flash19enable_sm80_to_sm89INS1_16FlashAttnFwdSm80INS1_25CollectiveMainloopFwdSm80ILi8ELi1ELb0EN4cute5tupleIJNS5_1CILi128EEENS7_ILi48EEENS7_ILi256EEEEEELi256ENS_10bfloat16_tEfNS_4arch4Sm80ELb0ELb1ELb0ELb1ELb0ELb1ELb1ELb0EEENS1_21CollectiveEpilogueFwdINS6_IJS8_SA_S9_EEENS6_IJNS7_ILi1EEESI_SI_EEESC_SE_Li256ELb1ELb1ELb0ELb0EEENS1_19SingleTileSchedulerILb1ELb0ELb1ELi128EEEEEEEEEvNT_6ParamsE,"aw",@nobits
	.sectionflags	@""
	.align	16


//--------------------- .nv.shared._ZN7cutlass13device_kernelIN5flash19enable_sm80_to_sm89INS1_16FlashAttnFwdSm80INS1_25CollectiveMainloopFwdSm80ILi8ELi1ELb0EN4cute5tupleIJNS5_1CILi128EEENS7_ILi96EEENS7_ILi256EEEEEELi256ENS_10bfloat16_tEfNS_4arch4Sm80ELb1ELb0ELb0ELb0ELb0ELb0ELb1ELb0EEENS1_21CollectiveEpilogueFwdINS6_IJS8_SA_S9_EEENS6_IJNS7_ILi1EEESI_SI_EEESC_SE_Li256ELb0ELb1ELb0ELb0EEENS1_30DynamicPersistentTileSchedulerILi256ELi256ELb0ELb1ELb0EEEEEEEEEvNT_6ParamsE --------------------------
	.section	.nv.shared._ZN7cutlass13device_kernelIN5flash19enable_sm80_to_sm89INS1_16FlashAttnFwdSm80INS1_25CollectiveMainloopFwdSm80ILi8ELi1ELb0EN4cute5tupleIJNS5_1CILi128EEENS7_ILi96EEENS7_ILi256EEEEEELi256ENS_10bfloat16_tEfNS_4arch4Sm80ELb1ELb0ELb0ELb0ELb0ELb0ELb1ELb0EEENS1_21CollectiveEpilogueFwdINS6_IJS8_SA_S9_EEENS6_IJNS7_ILi1EEESI_SI_EEESC_SE_Li256ELb0ELb1ELb0ELb0EEENS1_30DynamicPersistentTileSchedulerILi256ELi256ELb0ELb1ELb0EEEEEEEEEvNT_6ParamsE,"aw",@nobits
	.sectionflags	@""
	.align	16


//--------------------- .nv.shared._ZN7cutlass13device_kernelIN5flash19enable_sm80_to_sm89INS1_16FlashAttnFwdSm80INS1_25CollectiveMainloopFwdSm80ILi8ELi1ELb0EN4cute5tupleIJNS5_1CILi128EEENS7_ILi96EEENS7_ILi256EEEEEELi256ENS_10bfloat16_tEfNS_4arch4Sm80ELb1ELb0ELb0ELb1ELb0ELb0ELb1ELb0EEENS1_21CollectiveEpilogueFwdINS6_IJS8_SA_S9_EEENS6_IJNS7_ILi1EEESI_SI_EEESC_SE_Li256ELb1ELb1ELb0ELb0EEENS1_19SingleTileSchedulerILb1ELb0ELb1ELi128EEEEEEEEEvNT_6ParamsE --------------------------
	.section	.nv.shared._ZN7cutlass13device_kernelIN5flash19enable_sm80_to_sm89INS1_16FlashAttnFwdSm80INS1_25CollectiveMainloopFwdSm80ILi8ELi1ELb0EN4cute5tupleIJNS5_1CILi128EEENS7_ILi96EEENS7_ILi256EEEEEELi256ENS_10bfloat16_tEfNS_4arch4Sm80ELb1ELb0ELb0ELb1ELb0ELb0ELb1ELb0EEENS1_21CollectiveEpilogueFwdINS6_IJS8_SA_S9_EEENS6_IJNS7_ILi1EEESI_SI_EEESC_SE_Li256ELb1ELb1ELb0ELb0EEENS1_19SingleTileSchedulerILb1ELb0ELb1ELi128EEEEEEEEEvNT_6ParamsE,"aw",@nobits
	.sectionflags	@""
	.align	16


//--------------------- .nv.shared._ZN7cutlass13device_kernelIN5flash19enable_sm80_to_sm89INS1_16FlashAttnFwdSm80INS1_25CollectiveMainloopFwdSm80ILi8ELi1ELb0EN4cute5tupleIJNS5_1CILi128EEENS7_ILi48EEENS7_ILi256EEEEEELi256ENS_10bfloat16_tEfNS_4arch4Sm80ELb1ELb0ELb0ELb1ELb0ELb1ELb1ELb0EEENS1_21CollectiveEpilogueFwdINS6_IJS8_SA_S9_EEENS6_IJNS7_ILi1EEESI_SI_EEESC_SE_Li256ELb1ELb1ELb0ELb0EEENS1_19SingleTileSchedulerILb1ELb0ELb1ELi128EEEEEEEEEvNT_6ParamsE --------------------------
	.section	.nv.shared._ZN7cutlass13device_kernelIN5flash19enable_sm80_to_sm89INS1_16FlashAttnFwdSm80INS1_25CollectiveMainloopFwdSm80ILi8ELi1ELb0EN4cute5tupleIJNS5_1CILi128EEENS7_ILi48EEENS7_ILi256EEEEEELi256ENS_10bfloat16_tEfNS_4arch4Sm80ELb1ELb0ELb0ELb1ELb0ELb1ELb1ELb0EEENS1_21CollectiveEpilogueFwdINS6_IJS8_SA_S9_EEENS6_IJNS7_ILi1EEESI_SI_EEESC_SE_Li256ELb1ELb1ELb0ELb0EEENS1_19SingleTileSchedulerILb1ELb0ELb1ELi128EEEEEEEEEvNT_6ParamsE,"aw",@nobits
	.sectionflags	@""
	.align	16
